	.target	sm_90a

	.elftype	@"ET_EXEC"


//--------------------- .note.nv.tkinfo           --------------------------
	.section	.note.nv.tkinfo,"",@"SHT_NOTE"
	.sectionflags	@"SHF_NOTE_NV_TKINFO"
	.tkinfo
        /*0018*/ 	.word	0x00000002
        /*0030*/ 	.string	""
        /*0030*/ 	.string	"ptxas"
        /*0030*/ 	.string	"Cuda compilation tools, release 13.0, V13.0.88"
        /*0030*/ 	.string	"Build cuda_13.0.r13.0/compiler.36424714_0"
        /*0030*/ 	.string	"-arch sm_90a -m 64 "



//--------------------- .note.nv.cuinfo           --------------------------
	.section	.note.nv.cuinfo,"",@"SHT_NOTE"
	.sectionflags	@"SHF_NOTE_NV_CUINFO"
        /*0018*/ 	.short	0x0002
        /*001a*/ 	.short	0x005a
        /*001c*/ 	.short	0x0082
	.zero		2


//--------------------- .nv.info                  --------------------------
	.section	.nv.info,"",@"SHT_CUDA_INFO"
	.align	4


	//----- nvinfo : EIATTR_REGCOUNT
	.align		4
        /*0000*/ 	.byte	0x04, 0x2f
        /*0002*/ 	.short	(.L_26 - .L_25)
	.align		4
.L_25:
        /*0004*/ 	.word	index@(_ZN7cutlass13device_kernelIN5flash11enable_sm90INS1_16FlashAttnFwdSm90INS1_25CollectiveMainloopFwdSm90ILi2EN4cute5tupleIJNS5_1CILi1EEES8_S8_EEENS6_IJNS7_ILi128EEENS7_ILi160EEENS7_ILi192EEEEEELi192ENS_12float_e4m3_tEfNS_4arch4Sm90ELb1ELb0ELb1ELb1ELb0ELb1ELb0ELb1ELb1ELb1ELb0ELb0EEENS1_21CollectiveEpilogueFwdINS6_IJSA_SC_SB_EEES9_NS_10bfloat16_tESG_Li256ELb1ELb1ELb0ELb1EEENS1_36VarlenDynamicPersistentTileSchedulerILi128ELi160ELi256ELi128ELb0ELb1ELb1ELb1ELb1ELb1EEEEEEEEEvNT_6ParamsE)
        /*0008*/ 	.word	0x000000a8


	//----- nvinfo : EIATTR_FRAME_SIZE
	.align		4
.L_26:
        /*000c*/ 	.byte	0x04, 0x11
        /*000e*/ 	.short	(.L_28 - .L_27)
	.align		4
.L_27:
        /*0010*/ 	.word	index@(_ZN7cutlass13device_kernelIN5flash11enable_sm90INS1_16FlashAttnFwdSm90INS1_25CollectiveMainloopFwdSm90ILi2EN4cute5tupleIJNS5_1CILi1EEES8_S8_EEENS6_IJNS7_ILi128EEENS7_ILi160EEENS7_ILi192EEEEEELi192ENS_12float_e4m3_tEfNS_4arch4Sm90ELb1ELb0ELb1ELb1ELb0ELb1ELb0ELb1ELb1ELb1ELb0ELb0EEENS1_21CollectiveEpilogueFwdINS6_IJSA_SC_SB_EEES9_NS_10bfloat16_tESG_Li256ELb1ELb1ELb0ELb1EEENS1_36VarlenDynamicPersistentTileSchedulerILi128ELi160ELi256ELi128ELb0ELb1ELb1ELb1ELb1ELb1EEEEEEEEEvNT_6ParamsE)
        /*0014*/ 	.word	0x00000070


	//----- nvinfo : EIATTR_REGCOUNT
	.align		4
.L_28:
        /*0018*/ 	.byte	0x04, 0x2f
        /*001a*/ 	.short	(.L_30 - .L_29)
	.align		4
.L_29:
        /*001c*/ 	.word	index@(_ZN7cutlass13device_kernelIN5flash11enable_sm90INS1_16FlashAttnFwdSm90INS1_25CollectiveMainloopFwdSm90ILi2EN4cute5tupleIJNS5_1CILi1EEES8_S8_EEENS6_IJNS7_ILi128EEENS7_ILi160EEENS7_ILi192EEEEEELi192ENS_12float_e4m3_tEfNS_4arch4Sm90ELb1ELb0ELb1ELb1ELb0ELb0ELb0ELb1ELb1ELb1ELb0ELb0EEENS1_21CollectiveEpilogueFwdINS6_IJSA_SC_SB_EEES9_NS_10bfloat16_tESG_Li256ELb1ELb1ELb0ELb1EEENS1_36VarlenDynamicPersistentTileSchedulerILi128ELi160ELi256ELi128ELb0ELb1ELb1ELb1ELb1ELb1EEEEEEEEEvNT_6ParamsE)
        /*0020*/ 	.word	0x000000a8


	//----- nvinfo : EIATTR_FRAME_SIZE
	.align		4
.L_30:
        /*0024*/ 	.byte	0x04, 0x11
        /*0026*/ 	.short	(.L_32 - .L_31)
	.align		4
.L_31:
        /*0028*/ 	.word	index@(_ZN7cutlass13device_kernelIN5flash11enable_sm90INS1_16FlashAttnFwdSm90INS1_25CollectiveMainloopFwdSm90ILi2EN4cute5tupleIJNS5_1CILi1EEES8_S8_EEENS6_IJNS7_ILi128EEENS7_ILi160EEENS7_ILi192EEEEEELi192ENS_12float_e4m3_tEfNS_4arch4Sm90ELb1ELb0ELb1ELb1ELb0ELb0ELb0ELb1ELb1ELb1ELb0ELb0EEENS1_21CollectiveEpilogueFwdINS6_IJSA_SC_SB_EEES9_NS_10bfloat16_tESG_Li256ELb1ELb1ELb0ELb1EEENS1_36VarlenDynamicPersistentTileSchedulerILi128ELi160ELi256ELi128ELb0ELb1ELb1ELb1ELb1ELb1EEEEEEEEEvNT_6ParamsE)
        /*002c*/ 	.word	0x00000038


	//----- nvinfo : EIATTR_REGCOUNT
	.align		4
.L_32:
        /*0030*/ 	.byte	0x04, 0x2f
        /*0032*/ 	.short	(.L_34 - .L_33)
	.align		4
.L_33:
        /*0034*/ 	.word	index@(_ZN7cutlass13device_kernelIN5flash11enable_sm90INS1_16FlashAttnFwdSm90INS1_25CollectiveMainloopFwdSm90ILi2EN4cute5tupleIJNS5_1CILi1EEES8_S8_EEENS6_IJNS7_ILi128EEENS7_ILi160EEENS7_ILi192EEEEEELi192ENS_12float_e4m3_tEfNS_4arch4Sm90ELb1ELb0ELb1ELb0ELb0ELb0ELb0ELb1ELb1ELb1ELb0ELb0EEENS1_21CollectiveEpilogueFwdINS6_IJSA_SC_SB_EEES9_NS_10bfloat16_tESG_Li256ELb0ELb1ELb0ELb1EEENS1_30DynamicPersistentTileSchedulerILi256ELi128ELb0ELb1ELb1EEEEEEEEEvNT_6ParamsE)
        /*0038*/ 	.word	0x000000a8


	//----- nvinfo : EIATTR_FRAME_SIZE
	.align		4
.L_34:
        /*003c*/ 	.byte	0x04, 0x11
        /*003e*/ 	.short	(.L_36 - .L_35)
	.align		4
.L_35:
        /*0040*/ 	.word	index@(_ZN7cutlass13device_kernelIN5flash11enable_sm90INS1_16FlashAttnFwdSm90INS1_25CollectiveMainloopFwdSm90ILi2EN4cute5tupleIJNS5_1CILi1EEES8_S8_EEENS6_IJNS7_ILi128EEENS7_ILi160EEENS7_ILi192EEEEEELi192ENS_12float_e4m3_tEfNS_4arch4Sm90ELb1ELb0ELb1ELb0ELb0ELb0ELb0ELb1ELb1ELb1ELb0ELb0EEENS1_21CollectiveEpilogueFwdINS6_IJSA_SC_SB_EEES9_NS_10bfloat16_tESG_Li256ELb0ELb1ELb0ELb1EEENS1_30DynamicPersistentTileSchedulerILi256ELi128ELb0ELb1ELb1EEEEEEEEEvNT_6ParamsE)
        /*0044*/ 	.word	0x00000020


	//----- nvinfo : EIATTR_REGCOUNT
	.align		4
.L_36:
        /*0048*/ 	.byte	0x04, 0x2f
        /*004a*/ 	.short	(.L_38 - .L_37)
	.align		4
.L_37:
        /*004c*/ 	.word	index@(_ZN7cutlass13device_kernelIN5flash11enable_sm90INS1_16FlashAttnFwdSm90INS1_25CollectiveMainloopFwdSm90ILi2EN4cute5tupleIJNS5_1CILi1EEES8_S8_EEENS6_IJNS7_ILi128EEESA_NS7_ILi192EEEEEELi192ENS_12float_e4m3_tEfNS_4arch4Sm90ELb0ELb1ELb1ELb1ELb0ELb1ELb0ELb1ELb1ELb1ELb0ELb0EEENS1_21CollectiveEpilogueFwdINS6_IJSA_SB_SA_EEES9_NS_10bfloat16_tESF_Li256ELb1ELb1ELb0ELb1EEENS1_36VarlenDynamicPersistentTileSchedulerILi128ELi128ELi256ELi128ELb0ELb1ELb1ELb1ELb0ELb1EEEEEEEEEvNT_6ParamsE)
        /*0050*/ 	.word	0x000000a8


	//----- nvinfo : EIATTR_FRAME_SIZE
	.align		4
.L_38:
        /*0054*/ 	.byte	0x04, 0x11
        /*0056*/ 	.short	(.L_40 - .L_39)
	.align		4
.L_39:
        /*0058*/ 	.word	index@(_ZN7cutlass13device_kernelIN5flash11enable_sm90INS1_16FlashAttnFwdSm90INS1_25CollectiveMainloopFwdSm90ILi2EN4cute5tupleIJNS5_1CILi1EEES8_S8_EEENS6_IJNS7_ILi128EEESA_NS7_ILi192EEEEEELi192ENS_12float_e4m3_tEfNS_4arch4Sm90ELb0ELb1ELb1ELb1ELb0ELb1ELb0ELb1ELb1ELb1ELb0ELb0EEENS1_21CollectiveEpilogueFwdINS6_IJSA_SB_SA_EEES9_NS_10bfloat16_tESF_Li256ELb1ELb1ELb0ELb1EEENS1_36VarlenDynamicPersistentTileSchedulerILi128ELi128ELi256ELi128ELb0ELb1ELb1ELb1ELb0ELb1EEEEEEEEEvNT_6ParamsE)
        /*005c*/ 	.word	0x00000060


	//----- nvinfo : EIATTR_REGCOUNT
	.align		4
.L_40:
        /*0060*/ 	.byte	0x04, 0x2f
        /*0062*/ 	.short	(.L_42 - .L_41)
	.align		4
.L_41:
        /*0064*/ 	.word	index@(_ZN7cutlass13device_kernelIN5flash11enable_sm90INS1_16FlashAttnFwdSm90INS1_25CollectiveMainloopFwdSm90ILi2EN4cute5tupleIJNS5_1CILi1EEES8_S8_EEENS6_IJNS7_ILi128EEESA_NS7_ILi192EEEEEELi192ENS_12float_e4m3_tEfNS_4arch4Sm90ELb0ELb1ELb1ELb1ELb0ELb0ELb0ELb1ELb1ELb1ELb0ELb0EEENS1_21CollectiveEpilogueFwdINS6_IJSA_SB_SA_EEES9_NS_10bfloat16_tESF_Li256ELb1ELb1ELb0ELb1EEENS1_36VarlenDynamicPersistentTileSchedulerILi128ELi128ELi256ELi128ELb0ELb1ELb1ELb1ELb0ELb1EEEEEEEEEvNT_6ParamsE)
        /*0068*/ 	.word	0x000000a8


	//----- nvinfo : EIATTR_FRAME_SIZE
	.align		4
.L_42:
        /*006c*/ 	.byte	0x04, 0x11
        /*006e*/ 	.short	(.L_44 - .L_43)
	.align		4
.L_43:
        /*0070*/ 	.word	index@(_ZN7cutlass13device_kernelIN5flash11enable_sm90INS1_16FlashAttnFwdSm90INS1_25CollectiveMainloopFwdSm90ILi2EN4cute5tupleIJNS5_1CILi1EEES8_S8_EEENS6_IJNS7_ILi128EEESA_NS7_ILi192EEEEEELi192ENS_12float_e4m3_tEfNS_4arch4Sm90ELb0ELb1ELb1ELb1ELb0ELb0ELb0ELb1ELb1ELb1ELb0ELb0EEENS1_21CollectiveEpilogueFwdINS6_IJSA_SB_SA_EEES9_NS_10bfloat16_tESF_Li256ELb1ELb1ELb0ELb1EEENS1_36VarlenDynamicPersistentTileSchedulerILi128ELi128ELi256ELi128ELb0ELb1ELb1ELb1ELb0ELb1EEEEEEEEEvNT_6ParamsE)
        /*0074*/ 	.word	0x00000038


	//----- nvinfo : EIATTR_REGCOUNT
	.align		4
.L_44:
        /*0078*/ 	.byte	0x04, 0x2f
        /*007a*/ 	.short	(.L_46 - .L_45)
	.align		4
.L_45:
        /*007c*/ 	.word	index@(_ZN7cutlass13device_kernelIN5flash11enable_sm90INS1_16FlashAttnFwdSm90INS1_25CollectiveMainloopFwdSm90ILi2EN4cute5tupleIJNS5_1CILi1EEES8_S8_EEENS6_IJNS7_ILi128EEESA_NS7_ILi192EEEEEELi192ENS_12float_e4m3_tEfNS_4arch4Sm90ELb0ELb1ELb1ELb0ELb0ELb0ELb0ELb1ELb1ELb1ELb0ELb0EEENS1_21CollectiveEpilogueFwdINS6_IJSA_SB_SA_EEES9_NS_10bfloat16_tESF_Li256ELb0ELb1ELb0ELb1EEENS1_30DynamicPersistentTileSchedulerILi256ELi128ELb0ELb1ELb1EEEEEEEEEvNT_6ParamsE)
        /*0080*/ 	.word	0x000000a8


	//----- nvinfo : EIATTR_FRAME_SIZE
	.align		4
.L_46:
        /*0084*/ 	.byte	0x04, 0x11
        /*0086*/ 	.short	(.L_48 - .L_47)
	.align		4
.L_47:
        /*0088*/ 	.word	index@(_ZN7cutlass13device_kernelIN5flash11enable_sm90INS1_16FlashAttnFwdSm90INS1_25CollectiveMainloopFwdSm90ILi2EN4cute5tupleIJNS5_1CILi1EEES8_S8_EEENS6_IJNS7_ILi128EEESA_NS7_ILi192EEEEEELi192ENS_12float_e4m3_tEfNS_4arch4Sm90ELb0ELb1ELb1ELb0ELb0ELb0ELb0ELb1ELb1ELb1ELb0ELb0EEENS1_21CollectiveEpilogueFwdINS6_IJSA_SB_SA_EEES9_NS_10bfloat16_tESF_Li256ELb0ELb1ELb0ELb1EEENS1_30DynamicPersistentTileSchedulerILi256ELi128ELb0ELb1ELb1EEEEEEEEEvNT_6ParamsE)
        /*008c*/ 	.word	0x00000028


	//----- nvinfo : EIATTR_REGCOUNT
	.align		4
.L_48:
        /*0090*/ 	.byte	0x04, 0x2f
        /*0092*/ 	.short	(.L_50 - .L_49)
	.align		4
.L_49:
        /*0094*/ 	.word	index@(_ZN7cutlass13device_kernelIN5flash11enable_sm90INS1_16FlashAttnFwdSm90INS1_25CollectiveMainloopFwdSm90ILi2EN4cute5tupleIJNS5_1CILi1EEES8_S8_EEENS6_IJNS7_ILi128EEENS7_ILi160EEENS7_ILi192EEEEEELi192ENS_12float_e4m3_tEfNS_4arch4Sm90ELb0ELb0ELb1ELb1ELb0ELb1ELb0ELb1ELb1ELb1ELb0ELb0EEENS1_21CollectiveEpilogueFwdINS6_IJSA_SC_SB_EEES9_NS_10bfloat16_tESG_Li256ELb1ELb1ELb0ELb1EEENS1_36VarlenDynamicPersistentTileSchedulerILi128ELi160ELi256ELi128ELb0ELb1ELb1ELb0ELb1ELb1EEEEEEEEEvNT_6ParamsE)
        /*0098*/ 	.word	0x000000a8


	//----- nvinfo : EIATTR_FRAME_SIZE
	.align		4
.L_50:
        /*009c*/ 	.byte	0x04, 0x11
        /*009e*/ 	.short	(.L_52 - .L_51)
	.align		4
.L_51:
        /*00a0*/ 	.word	index@(_ZN7cutlass13device_kernelIN5flash11enable_sm90INS1_16FlashAttnFwdSm90INS1_25CollectiveMainloopFwdSm90ILi2EN4cute5tupleIJNS5_1CILi1EEES8_S8_EEENS6_IJNS7_ILi128EEENS7_ILi160EEENS7_ILi192EEEEEELi192ENS_12float_e4m3_tEfNS_4arch4Sm90ELb0ELb0ELb1ELb1ELb0ELb1ELb0ELb1ELb1ELb1ELb0ELb0EEENS1_21CollectiveEpilogueFwdINS6_IJSA_SC_SB_EEES9_NS_10bfloat16_tESG_Li256ELb1ELb1ELb0ELb1EEENS1_36VarlenDynamicPersistentTileSchedulerILi128ELi160ELi256ELi128ELb0ELb1ELb1ELb0ELb1ELb1EEEEEEEEEvNT_6ParamsE)
        /*00a4*/ 	.word	0x00000080


	//----- nvinfo : EIATTR_REGCOUNT
	.align		4
.L_52:
        /*00a8*/ 	.byte	0x04, 0x2f
        /*00aa*/ 	.short	(.L_54 - .L_53)
	.align		4
.L_53:
        /*00ac*/ 	.word	index@(_ZN7cutlass13device_kernelIN5flash11enable_sm90INS1_16FlashAttnFwdSm90INS1_25CollectiveMainloopFwdSm90ILi2EN4cute5tupleIJNS5_1CILi1EEES8_S8_EEENS6_IJNS7_ILi128EEENS7_ILi160EEENS7_ILi192EEEEEELi192ENS_12float_e4m3_tEfNS_4arch4Sm90ELb0ELb0ELb1ELb1ELb0ELb0ELb0ELb1ELb1ELb1ELb0ELb0EEENS1_21CollectiveEpilogueFwdINS6_IJSA_SC_SB_EEES9_NS_10bfloat16_tESG_Li256ELb1ELb1ELb0ELb1EEENS1_36VarlenDynamicPersistentTileSchedulerILi128ELi160ELi256ELi128ELb0ELb1ELb1ELb0ELb1ELb1EEEEEEEEEvNT_6ParamsE)
        /*00b0*/ 	.word	0x000000a8


	//----- nvinfo : EIATTR_FRAME_SIZE
	.align		4
.L_54:
        /*00b4*/ 	.byte	0x04, 0x11
        /*00b6*/ 	.short	(.L_56 - .L_55)
	.align		4
.L_55:
        /*00b8*/ 	.word	index@(_ZN7cutlass13device_kernelIN5flash11enable_sm90INS1_16FlashAttnFwdSm90INS1_25CollectiveMainloopFwdSm90ILi2EN4cute5tupleIJNS5_1CILi1EEES8_S8_EEENS6_IJNS7_ILi128EEENS7_ILi160EEENS7_ILi192EEEEEELi192ENS_12float_e4m3_tEfNS_4arch4Sm90ELb0ELb0ELb1ELb1ELb0ELb0ELb0ELb1ELb1ELb1ELb0ELb0EEENS1_21CollectiveEpilogueFwdINS6_IJSA_SC_SB_EEES9_NS_10bfloat16_tESG_Li256ELb1ELb1ELb0ELb1EEENS1_36VarlenDynamicPersistentTileSchedulerILi128ELi160ELi256ELi128ELb0ELb1ELb1ELb0ELb1ELb1EEEEEEEEEvNT_6ParamsE)
        /*00bc*/ 	.word	0x00000028


	//----- nvinfo : EIATTR_REGCOUNT
	.align		4
.L_56:
        /*00c0*/ 	.byte	0x04, 0x2f
        /*00c2*/ 	.short	(.L_58 - .L_57)
	.align		4
.L_57:
        /*00c4*/ 	.word	index@(_ZN7cutlass13device_kernelIN5flash11enable_sm90INS1_16FlashAttnFwdSm90INS1_25CollectiveMainloopFwdSm90ILi2EN4cute5tupleIJNS5_1CILi2EEENS7_ILi1EEES9_EEENS6_IJNS7_ILi128EEENS7_ILi160EEENS7_ILi192EEEEEELi192ENS_12float_e4m3_tEfNS_4arch4Sm90ELb0ELb0ELb1ELb0ELb0ELb0ELb0ELb1ELb1ELb1ELb0ELb0EEENS1_21CollectiveEpilogueFwdINS6_IJSB_SD_SC_EEESA_NS_10bfloat16_tESH_Li256ELb0ELb1ELb0ELb1EEENS1_29StaticPersistentTileSchedulerILb0EEEEEEEEEvNT_6ParamsE)
        /*00c8*/ 	.word	0x000000a8


	//----- nvinfo : EIATTR_FRAME_SIZE
	.align		4
.L_58:
        /*00cc*/ 	.byte	0x04, 0x11
        /*00ce*/ 	.short	(.L_60 - .L_59)
	.align		4
.L_59:
        /*00d0*/ 	.word	index@(_ZN7cutlass13device_kernelIN5flash11enable_sm90INS1_16FlashAttnFwdSm90INS1_25CollectiveMainloopFwdSm90ILi2EN4cute5tupleIJNS5_1CILi2EEENS7_ILi1EEES9_EEENS6_IJNS7_ILi128EEENS7_ILi160EEENS7_ILi192EEEEEELi192ENS_12float_e4m3_tEfNS_4arch4Sm90ELb0ELb0ELb1ELb0ELb0ELb0ELb0ELb1ELb1ELb1ELb0ELb0EEENS1_21CollectiveEpilogueFwdINS6_IJSB_SD_SC_EEESA_NS_10bfloat16_tESH_Li256ELb0ELb1ELb0ELb1EEENS1_29StaticPersistentTileSchedulerILb0EEEEEEEEEvNT_6ParamsE)
        /*00d4*/ 	.word	0x00000020


	//----- nvinfo : EIATTR_REGCOUNT
	.align		4
.L_60:
        /*00d8*/ 	.byte	0x04, 0x2f
        /*00da*/ 	.short	(.L_62 - .L_61)
	.align		4
.L_61:
        /*00dc*/ 	.word	index@(_ZN7cutlass13device_kernelIN5flash11enable_sm90INS1_16FlashAttnFwdSm90INS1_25CollectiveMainloopFwdSm90ILi2EN4cute5tupleIJNS5_1CILi1EEES8_S8_EEENS6_IJNS7_ILi128EEENS7_ILi160EEENS7_ILi192EEEEEELi192ENS_12float_e4m3_tEfNS_4arch4Sm90ELb0ELb0ELb1ELb0ELb0ELb0ELb0ELb1ELb1ELb1ELb0ELb0EEENS1_21CollectiveEpilogueFwdINS6_IJSA_SC_SB_EEES9_NS_10bfloat16_tESG_Li256ELb0ELb1ELb0ELb1EEENS1_29StaticPersistentTileSchedulerILb0EEEEEEEEEvNT_6ParamsE)
        /*00e0*/ 	.word	0x000000a8


	//----- nvinfo : EIATTR_FRAME_SIZE
	.align		4
.L_62:
        /*00e4*/ 	.byte	0x04, 0x11
        /*00e6*/ 	.short	(.L_64 - .L_63)
	.align		4
.L_63:
        /*00e8*/ 	.word	index@(_ZN7cutlass13device_kernelIN5flash11enable_sm90INS1_16FlashAttnFwdSm90INS1_25CollectiveMainloopFwdSm90ILi2EN4cute5tupleIJNS5_1CILi1EEES8_S8_EEENS6_IJNS7_ILi128EEENS7_ILi160EEENS7_ILi192EEEEEELi192ENS_12float_e4m3_tEfNS_4arch4Sm90ELb0ELb0ELb1ELb0ELb0ELb0ELb0ELb1ELb1ELb1ELb0ELb0EEENS1_21CollectiveEpilogueFwdINS6_IJSA_SC_SB_EEES9_NS_10bfloat16_tESG_Li256ELb0ELb1ELb0ELb1EEENS1_29StaticPersistentTileSchedulerILb0EEEEEEEEEvNT_6ParamsE)
        /*00ec*/ 	.word	0x00000018


	//----- nvinfo : EIATTR_MIN_STACK_SIZE
	.align		4
.L_64:
        /*00f0*/ 	.byte	0x04, 0x12
        /*00f2*/ 	.short	(.L_66 - .L_65)
	.align		4
.L_65:
        /*00f4*/ 	.word	index@(_ZN7cutlass13device_kernelIN5flash11enable_sm90INS1_16FlashAttnFwdSm90INS1_25CollectiveMainloopFwdSm90ILi2EN4cute5tupleIJNS5_1CILi1EEES8_S8_EEENS6_IJNS7_ILi128EEENS7_ILi160EEENS7_ILi192EEEEEELi192ENS_12float_e4m3_tEfNS_4arch4Sm90ELb0ELb0ELb1ELb0ELb0ELb0ELb0ELb1ELb1ELb1ELb0ELb0EEENS1_21CollectiveEpilogueFwdINS6_IJSA_SC_SB_EEES9_NS_10bfloat16_tESG_Li256ELb0ELb1ELb0ELb1EEENS1_29StaticPersistentTileSchedulerILb0EEEEEEEEEvNT_6ParamsE)
        /*00f8*/ 	.word	0x00000018


	//----- nvinfo : EIATTR_MIN_STACK_SIZE
	.align		4
.L_66:
        /*00fc*/ 	.byte	0x04, 0x12
        /*00fe*/ 	.short	(.L_68 - .L_67)
	.align		4
.L_67:
        /*0100*/ 	.word	index@(_ZN7cutlass13device_kernelIN5flash11enable_sm90INS1_16FlashAttnFwdSm90INS1_25CollectiveMainloopFwdSm90ILi2EN4cute5tupleIJNS5_1CILi2EEENS7_ILi1EEES9_EEENS6_IJNS7_ILi128EEENS7_ILi160EEENS7_ILi192EEEEEELi192ENS_12float_e4m3_tEfNS_4arch4Sm90ELb0ELb0ELb1ELb0ELb0ELb0ELb0ELb1ELb1ELb1ELb0ELb0EEENS1_21CollectiveEpilogueFwdINS6_IJSB_SD_SC_EEESA_NS_10bfloat16_tESH_Li256ELb0ELb1ELb0ELb1EEENS1_29StaticPersistentTileSchedulerILb0EEEEEEEEEvNT_6ParamsE)
        /*0104*/ 	.word	0x00000020


	//----- nvinfo : EIATTR_MIN_STACK_SIZE
	.align		4
.L_68:
        /*0108*/ 	.byte	0x04, 0x12
        /*010a*/ 	.short	(.L_70 - .L_69)
	.align		4
.L_69:
        /*010c*/ 	.word	index@(_ZN7cutlass13device_kernelIN5flash11enable_sm90INS1_16FlashAttnFwdSm90INS1_25CollectiveMainloopFwdSm90ILi2EN4cute5tupleIJNS5_1CILi1EEES8_S8_EEENS6_IJNS7_ILi128EEENS7_ILi160EEENS7_ILi192EEEEEELi192ENS_12float_e4m3_tEfNS_4arch4Sm90ELb0ELb0ELb1ELb1ELb0ELb0ELb0ELb1ELb1ELb1ELb0ELb0EEENS1_21CollectiveEpilogueFwdINS6_IJSA_SC_SB_EEES9_NS_10bfloat16_tESG_Li256ELb1ELb1ELb0ELb1EEENS1_36VarlenDynamicPersistentTileSchedulerILi128ELi160ELi256ELi128ELb0ELb1ELb1ELb0ELb1ELb1EEEEEEEEEvNT_6ParamsE)
        /*0110*/ 	.word	0x00000028


	//----- nvinfo : EIATTR_MIN_STACK_SIZE
	.align		4
.L_70:
        /*0114*/ 	.byte	0x04, 0x12
        /*0116*/ 	.short	(.L_72 - .L_71)
	.align		4
.L_71:
        /*0118*/ 	.word	index@(_ZN7cutlass13device_kernelIN5flash11enable_sm90INS1_16FlashAttnFwdSm90INS1_25CollectiveMainloopFwdSm90ILi2EN4cute5tupleIJNS5_1CILi1EEES8_S8_EEENS6_IJNS7_ILi128EEENS7_ILi160EEENS7_ILi192EEEEEELi192ENS_12float_e4m3_tEfNS_4arch4Sm90ELb0ELb0ELb1ELb1ELb0ELb1ELb0ELb1ELb1ELb1ELb0ELb0EEENS1_21CollectiveEpilogueFwdINS6_IJSA_SC_SB_EEES9_NS_10bfloat16_tESG_Li256ELb1ELb1ELb0ELb1EEENS1_36VarlenDynamicPersistentTileSchedulerILi128ELi160ELi256ELi128ELb0ELb1ELb1ELb0ELb1ELb1EEEEEEEEEvNT_6ParamsE)
        /*011c*/ 	.word	0x00000080


	//----- nvinfo : EIATTR_MIN_STACK_SIZE
	.align		4
.L_72:
        /*0120*/ 	.byte	0x04, 0x12
        /*0122*/ 	.short	(.L_74 - .L_73)
	.align		4
.L_73:
        /*0124*/ 	.word	index@(_ZN7cutlass13device_kernelIN5flash11enable_sm90INS1_16FlashAttnFwdSm90INS1_25CollectiveMainloopFwdSm90ILi2EN4cute5tupleIJNS5_1CILi1EEES8_S8_EEENS6_IJNS7_ILi128EEESA_NS7_ILi192EEEEEELi192ENS_12float_e4m3_tEfNS_4arch4Sm90ELb0ELb1ELb1ELb0ELb0ELb0ELb0ELb1ELb1ELb1ELb0ELb0EEENS1_21CollectiveEpilogueFwdINS6_IJSA_SB_SA_EEES9_NS_10bfloat16_tESF_Li256ELb0ELb1ELb0ELb1EEENS1_30DynamicPersistentTileSchedulerILi256ELi128ELb0ELb1ELb1EEEEEEEEEvNT_6ParamsE)
        /*0128*/ 	.word	0x00000028


	//----- nvinfo : EIATTR_MIN_STACK_SIZE
	.align		4
.L_74:
        /*012c*/ 	.byte	0x04, 0x12
        /*012e*/ 	.short	(.L_76 - .L_75)
	.align		4
.L_75:
        /*0130*/ 	.word	index@(_ZN7cutlass13device_kernelIN5flash11enable_sm90INS1_16FlashAttnFwdSm90INS1_25CollectiveMainloopFwdSm90ILi2EN4cute5tupleIJNS5_1CILi1EEES8_S8_EEENS6_IJNS7_ILi128EEESA_NS7_ILi192EEEEEELi192ENS_12float_e4m3_tEfNS_4arch4Sm90ELb0ELb1ELb1ELb1ELb0ELb0ELb0ELb1ELb1ELb1ELb0ELb0EEENS1_21CollectiveEpilogueFwdINS6_IJSA_SB_SA_EEES9_NS_10bfloat16_tESF_Li256ELb1ELb1ELb0ELb1EEENS1_36VarlenDynamicPersistentTileSchedulerILi128ELi128ELi256ELi128ELb0ELb1ELb1ELb1ELb0ELb1EEEEEEEEEvNT_6ParamsE)
        /*0134*/ 	.word	0x00000038


	//----- nvinfo : EIATTR_MIN_STACK_SIZE
	.align		4
.L_76:
        /*0138*/ 	.byte	0x04, 0x12
        /*013a*/ 	.short	(.L_78 - .L_77)
	.align		4
.L_77:
        /*013c*/ 	.word	index@(_ZN7cutlass13device_kernelIN5flash11enable_sm90INS1_16FlashAttnFwdSm90INS1_25CollectiveMainloopFwdSm90ILi2EN4cute5tupleIJNS5_1CILi1EEES8_S8_EEENS6_IJNS7_ILi128EEESA_NS7_ILi192EEEEEELi192ENS_12float_e4m3_tEfNS_4arch4Sm90ELb0ELb1ELb1ELb1ELb0ELb1ELb0ELb1ELb1ELb1ELb0ELb0EEENS1_21CollectiveEpilogueFwdINS6_IJSA_SB_SA_EEES9_NS_10bfloat16_tESF_Li256ELb1ELb1ELb0ELb1EEENS1_36VarlenDynamicPersistentTileSchedulerILi128ELi128ELi256ELi128ELb0ELb1ELb1ELb1ELb0ELb1EEEEEEEEEvNT_6ParamsE)
        /*0140*/ 	.word	0x00000060


	//----- nvinfo : EIATTR_MIN_STACK_SIZE
	.align		4
.L_78:
        /*0144*/ 	.byte	0x04, 0x12
        /*0146*/ 	.short	(.L_80 - .L_79)
	.align		4
.L_79:
        /*0148*/ 	.word	index@(_ZN7cutlass13device_kernelIN5flash11enable_sm90INS1_16FlashAttnFwdSm90INS1_25CollectiveMainloopFwdSm90ILi2EN4cute5tupleIJNS5_1CILi1EEES8_S8_EEENS6_IJNS7_ILi128EEENS7_ILi160EEENS7_ILi192EEEEEELi192ENS_12float_e4m3_tEfNS_4arch4Sm90ELb1ELb0ELb1ELb0ELb0ELb0ELb0ELb1ELb1ELb1ELb0ELb0EEENS1_21CollectiveEpilogueFwdINS6_IJSA_SC_SB_EEES9_NS_10bfloat16_tESG_Li256ELb0ELb1ELb0ELb1EEENS1_30DynamicPersistentTileSchedulerILi256ELi128ELb0ELb1ELb1EEEEEEEEEvNT_6ParamsE)
        /*014c*/ 	.word	0x00000020


	//----- nvinfo : EIATTR_MIN_STACK_SIZE
	.align		4
.L_80:
        /*0150*/ 	.byte	0x04, 0x12
        /*0152*/ 	.short	(.L_82 - .L_81)
	.align		4
.L_81:
        /*0154*/ 	.word	index@(_ZN7cutlass13device_kernelIN5flash11enable_sm90INS1_16FlashAttnFwdSm90INS1_25CollectiveMainloopFwdSm90ILi2EN4cute5tupleIJNS5_1CILi1EEES8_S8_EEENS6_IJNS7_ILi128EEENS7_ILi160EEENS7_ILi192EEEEEELi192ENS_12float_e4m3_tEfNS_4arch4Sm90ELb1ELb0ELb1ELb1ELb0ELb0ELb0ELb1ELb1ELb1ELb0ELb0EEENS1_21CollectiveEpilogueFwdINS6_IJSA_SC_SB_EEES9_NS_10bfloat16_tESG_Li256ELb1ELb1ELb0ELb1EEENS1_36VarlenDynamicPersistentTileSchedulerILi128ELi160ELi256ELi128ELb0ELb1ELb1ELb1ELb1ELb1EEEEEEEEEvNT_6ParamsE)
        /*0158*/ 	.word	0x00000038


	//----- nvinfo : EIATTR_MIN_STACK_SIZE
	.align		4
.L_82:
        /*015c*/ 	.byte	0x04, 0x12
        /*015e*/ 	.short	(.L_84 - .L_83)
	.align		4
.L_83:
        /*0160*/ 	.word	index@(_ZN7cutlass13device_kernelIN5flash11enable_sm90INS1_16FlashAttnFwdSm90INS1_25CollectiveMainloopFwdSm90ILi2EN4cute5tupleIJNS5_1CILi1EEES8_S8_EEENS6_IJNS7_ILi128EEENS7_ILi160EEENS7_ILi192EEEEEELi192ENS_12float_e4m3_tEfNS_4arch4Sm90ELb1ELb0ELb1ELb1ELb0ELb1ELb0ELb1ELb1ELb1ELb0ELb0EEENS1_21CollectiveEpilogueFwdINS6_IJSA_SC_SB_EEES9_NS_10bfloat16_tESG_Li256ELb1ELb1ELb0ELb1EEENS1_36VarlenDynamicPersistentTileSchedulerILi128ELi160ELi256ELi128ELb0ELb1ELb1ELb1ELb1ELb1EEEEEEEEEvNT_6ParamsE)
        /*0164*/ 	.word	0x00000070
.L_84:


//--------------------- .nv.compat                --------------------------
	.section	.nv.compat,"",@"SHT_CUDA_COMPAT_INFO"
	.align	4
        /*0000*/ 	.byte	0x02, 0x09, 0x01, 0x00, 0x02, 0x02, 0x04, 0x00, 0x02, 0x05, 0x05, 0x00, 0x03, 0x07, 0x01, 0x01
        /*0010*/ 	.byte	0x02, 0x03, 0x01, 0x00, 0x02, 0x06, 0x01, 0x00, 0x04, 0x0b, 0x08, 0x00, 0x00, 0x00, 0x00, 0x00
        /*0020*/ 	.byte	0x00, 0x00, 0x00, 0x00


//--------------------- .nv.info._ZN7cutlass13device_kernelIN5flash11enable_sm90INS1_16FlashAttnFwdSm90INS1_25CollectiveMainloopFwdSm90ILi2EN4cute5tupleIJNS5_1CILi1EEES8_S8_EEENS6_IJNS7_ILi128EEENS7_ILi160EEENS7_ILi192EEEEEELi192ENS_12float_e4m3_tEfNS_4arch4Sm90ELb0ELb0ELb1ELb0ELb0ELb0ELb0ELb1ELb1ELb1ELb0ELb0EEENS1_21CollectiveEpilogueFwdINS6_IJSA_SC_SB_EEES9_NS_10bfloat16_tESG_Li256ELb0ELb1ELb0ELb1EEENS1_29StaticPersistentTileSchedulerILb0EEEEEEEEEvNT_6ParamsE --------------------------
	.section	.nv.info._ZN7cutlass13device_kernelIN5flash11enable_sm90INS1_16FlashAttnFwdSm90INS1_25CollectiveMainloopFwdSm90ILi2EN4cute5tupleIJNS5_1CILi1EEES8_S8_EEENS6_IJNS7_ILi128EEENS7_ILi160EEENS7_ILi192EEEEEELi192ENS_12float_e4m3_tEfNS_4arch4Sm90ELb0ELb0ELb1ELb0ELb0ELb0ELb0ELb1ELb1ELb1ELb0ELb0EEENS1_21CollectiveEpilogueFwdINS6_IJSA_SC_SB_EEES9_NS_10bfloat16_tESG_Li256ELb0ELb1ELb0ELb1EEENS1_29StaticPersistentTileSchedulerILb0EEEEEEEEEvNT_6ParamsE,"",@"SHT_CUDA_INFO"
	.sectionflags	@""
	.align	4


	//----- nvinfo : EIATTR_CUDA_API_VERSION
	.align		4
        /*0000*/ 	.byte	0x04, 0x37
        /*0002*/ 	.short	(.L_86 - .L_85)
.L_85:
        /*0004*/ 	.word	0x00000082


	//----- nvinfo : EIATTR_KPARAM_INFO
	.align		4
.L_86:
        /*0008*/ 	.byte	0x04, 0x17
        /*000a*/ 	.short	(.L_88 - .L_87)
.L_87:
        /*000c*/ 	.word	0x00000000
        /*0010*/ 	.short	0x0000
        /*0012*/ 	.short	0x0070
        /*0014*/ 	.byte	0x00, 0xf0, 0x01, 0x28


	//----- nvinfo : EIATTR_SPARSE_MMA_MASK
	.align		4
.L_88:
        /*0018*/ 	.byte	0x03, 0x50
        /*001a*/ 	.short	0x0000


	//----- nvinfo : EIATTR_MAXREG_COUNT
	.align		4
        /*001c*/ 	.byte	0x03, 0x1b
        /*001e*/ 	.short	0x00a8


	//----- nvinfo : EIATTR_NUM_BARRIERS
	.align		4
        /*0020*/ 	.byte	0x02, 0x4c
        /*0022*/ 	.byte	0x10
	.zero		1


	//----- nvinfo : EIATTR_EXTERNS
	.align		4
        /*0024*/ 	.byte	0x04, 0x0f
        /*0026*/ 	.short	(.L_90 - .L_89)


	//   ....[0]....
	.align		4
.L_89:
        /*0028*/ 	.word	index@(__assertfail)


	//----- nvinfo : EIATTR_ANNOTATIONS
	.align		4
.L_90:
        /*002c*/ 	.byte	0x04, 0x55
        /*002e*/ 	.short	(.L_92 - .L_91)


	//   ....[0]....
.L_91:
        /*0030*/ 	.word	0x00000001
        /*0034*/ 	.byte	0x30, 0xbf, 0x00, 0x00, 0x01, 0x00, 0x00, 0x00, 0x40, 0xbf, 0x00, 0x00, 0x01, 0x00, 0x00, 0x00
        /*0044*/ 	.byte	0x80, 0xbf, 0x00, 0x00, 0x01, 0x00, 0x00, 0x00, 0x40, 0xc6, 0x00, 0x00, 0x01, 0x00, 0x00, 0x00
        /*0054*/ 	.byte	0x80, 0xc7, 0x00, 0x00, 0x01, 0x00, 0x00, 0x00, 0xa0, 0xc7, 0x00, 0x00, 0x01, 0x00, 0x00, 0x00
        /*0064*/ 	.byte	0xb0, 0xc7, 0x00, 0x00, 0x01, 0x00, 0x00, 0x00, 0x30, 0xc8, 0x00, 0x00, 0x01, 0x00, 0x00, 0x00
        /*0074*/ 	.byte	0x40, 0xcd, 0x00, 0x00, 0x01, 0x00, 0x00, 0x00, 0x30, 0xcf, 0x00, 0x00, 0x01, 0x00, 0x00, 0x00
        /*0084*/ 	.byte	0x10, 0xd4, 0x00, 0x00, 0x01, 0x00, 0x00, 0x00, 0x10, 0xd9, 0x00, 0x00, 0x01, 0x00, 0x00, 0x00
        /*0094*/ 	.byte	0xd0, 0xd9, 0x00, 0x00, 0x01, 0x00, 0x00, 0x00, 0x00, 0xda, 0x00, 0x00, 0x01, 0x00, 0x00, 0x00
        /*00a4*/ 	.byte	0xe0, 0xe4, 0x00, 0x00, 0x01, 0x00, 0x00, 0x00, 0xf0, 0xe4, 0x00, 0x00, 0x01, 0x00, 0x00, 0x00
        /*00b4*/ 	.byte	0x50, 0xed, 0x00, 0x00, 0x01, 0x00, 0x00, 0x00, 0x60, 0xed, 0x00, 0x00


	//----- nvinfo : EIATTR_MERCURY_ISA_VERSION
	.align		4
.L_92:
        /*00c0*/ 	.byte	0x03, 0x5f
        /*00c2*/ 	.short	0x0101


	//----- nvinfo : EIATTR_INT_WARP_WIDE_INSTR_OFFSETS
	.align		4
        /*00c4*/ 	.byte	0x04, 0x31
        /*00c6*/ 	.short	(.L_94 - .L_93)


	//   ....[0]....
.L_93:
        /*00c8*/ 	.word	0x00000130


	//   ....[1]....
        /*00cc*/ 	.word	0x00000170


	//   ....[2]....
        /*00d0*/ 	.word	0x000001e0


	//----- nvinfo : EIATTR_COOP_GROUP_MASK_REGIDS
	.align		4
.L_94:
        /*00d4*/ 	.byte	0x04, 0x29
        /*00d6*/ 	.short	(.L_96 - .L_95)


	//   ....[0]....
.L_95:
        /*00d8*/ 	.word	0xffffffff


	//   ....[1]....
        /*00dc*/ 	.word	0xffffffff


	//   ....[2]....
        /*00e0*/ 	.word	0xffffffff


	//   ....[3]....
        /*00e4*/ 	.word	0xffffffff


	//   ....[4]....
        /*00e8*/ 	.word	0xffffffff


	//   ....[5]....
        /*00ec*/ 	.word	0xffffffff


	//   ....[6]....
        /*00f0*/ 	.word	0xffffffff


	//   ....[7]....
        /*00f4*/ 	.word	0xffffffff


	//   ....[8]....
        /*00f8*/ 	.word	0xffffffff


	//   ....[9]....
        /*00fc*/ 	.word	0xffffffff


	//   ....[10]....
        /*0100*/ 	.word	0xffffffff


	//   ....[11]....
        /*0104*/ 	.word	0xffffffff


	//   ....[12]....
        /*0108*/ 	.word	0xffffffff


	//   ....[13]....
        /*010c*/ 	.word	0xffffffff


	//   ....[14]....
        /*0110*/ 	.word	0xffffffff


	//   ....[15]....
        /*0114*/ 	.word	0xffffffff


	//   ....[16]....
        /*0118*/ 	.word	0xffffffff


	//   ....[17]....
        /*011c*/ 	.word	0xffffffff


	//   ....[18]....
        /*0120*/ 	.word	0xffffffff


	//   ....[19]....
        /*0124*/ 	.word	0xffffffff


	//   ....[20]....
        /*0128*/ 	.word	0xffffffff


	//   ....[21]....
        /*012c*/ 	.word	0xffffffff


	//   ....[22]....
        /*0130*/ 	.word	0xffffffff


	//   ....[23]....
        /*0134*/ 	.word	0xffffffff


	//   ....[24]....
        /*0138*/ 	.word	0xffffffff


	//   ....[25]....
        /*013c*/ 	.word	0xffffffff


	//   ....[26]....
        /*0140*/ 	.word	0xffffffff


	//   ....[27]....
        /*0144*/ 	.word	0xffffffff


	//   ....[28]....
        /*0148*/ 	.word	0xffffffff


	//   ....[29]....
        /*014c*/ 	.word	0xffffffff


	//   ....[30]....
        /*0150*/ 	.word	0xffffffff


	//   ....[31]....
        /*0154*/ 	.word	0xffffffff


	//   ....[32]....
        /*0158*/ 	.word	0xffffffff


	//   ....[33]....
        /*015c*/ 	.word	0xffffffff


	//   ....[34]....
        /*0160*/ 	.word	0xffffffff


	//   ....[35]....
        /*0164*/ 	.word	0xffffffff


	//   ....[36]....
        /*0168*/ 	.word	0xffffffff


	//   ....[37]....
        /*016c*/ 	.word	0xffffffff


	//   ....[38]....
        /*0170*/ 	.word	0xffffffff


	//   ....[39]....
        /*0174*/ 	.word	0xffffffff


	//   ....[40]....
        /*0178*/ 	.word	0xffffffff


	//   ....[41]....
        /*017c*/ 	.word	0xffffffff


	//   ....[42]....
        /*0180*/ 	.word	0xffffffff


	//   ....[43]....
        /*0184*/ 	.word	0xffffffff


	//   ....[44]....
        /*0188*/ 	.word	0xffffffff


	//   ....[45]....
        /*018c*/ 	.word	0xffffffff


	//   ....[46]....
        /*0190*/ 	.word	0xffffffff


	//   ....[47]....
        /*0194*/ 	.word	0xffffffff


	//   ....[48]....
        /*0198*/ 	.word	0xffffffff


	//   ....[49]....
        /*019c*/ 	.word	0xffffffff


	//   ....[50]....
        /*01a0*/ 	.word	0xffffffff


	//   ....[51]....
        /*01a4*/ 	.word	0xffffffff


	//   ....[52]....
        /*01a8*/ 	.word	0xffffffff


	//   ....[53]....
        /*01ac*/ 	.word	0xffffffff


	//   ....[54]....
        /*01b0*/ 	.word	0xffffffff


	//   ....[55]....
        /*01b4*/ 	.word	0xffffffff


	//   ....[56]....
        /*01b8*/ 	.word	0xffffffff


	//   ....[57]....
        /*01bc*/ 	.word	0xffffffff


	//   ....[58]....
        /*01c0*/ 	.word	0xffffffff


	//   ....[59]....
        /*01c4*/ 	.word	0xffffffff


	//   ....[60]....
        /*01c8*/ 	.word	0xffffffff


	//   ....[61]....
        /*01cc*/ 	.word	0xffffffff


	//   ....[62]....
        /*01d0*/ 	.word	0xffffffff


	//   ....[63]....
        /*01d4*/ 	.word	0xffffffff


	//   ....[64]....
        /*01d8*/ 	.word	0xffffffff


	//   ....[65]....
        /*01dc*/ 	.word	0xffffffff


	//   ....[66]....
        /*01e0*/ 	.word	0xffffffff


	//   ....[67]....
        /*01e4*/ 	.word	0xffffffff


	//   ....[68]....
        /*01e8*/ 	.word	0xffffffff


	//   ....[69]....
        /*01ec*/ 	.word	0xffffffff


	//   ....[70]....
        /*01f0*/ 	.word	0xffffffff


	//   ....[71]....
        /*01f4*/ 	.word	0xffffffff


	//   ....[72]....
        /*01f8*/ 	.word	0xffffffff


	//   ....[73]....
        /*01fc*/ 	.word	0xffffffff


	//   ....[74]....
        /*0200*/ 	.word	0xffffffff


	//   ....[75]....
        /*0204*/ 	.word	0xffffffff


	//   ....[76]....
        /*0208*/ 	.word	0xffffffff


	//   ....[77]....
        /*020c*/ 	.word	0xffffffff


	//   ....[78]....
        /*0210*/ 	.word	0xffffffff


	//   ....[79]....
        /*0214*/ 	.word	0xffffffff


	//   ....[80]....
        /*0218*/ 	.word	0xffffffff


	//   ....[81]....
        /*021c*/ 	.word	0xffffffff


	//   ....[82]....
        /*0220*/ 	.word	0xffffffff


	//   ....[83]....
        /*0224*/ 	.word	0xffffffff


	//   ....[84]....
        /*0228*/ 	.word	0xffffffff


	//   ....[85]....
        /*022c*/ 	.word	0xffffffff


	//   ....[86]....
        /*0230*/ 	.word	0xffffffff


	//   ....[87]....
        /*0234*/ 	.word	0xffffffff


	//   ....[88]....
        /*0238*/ 	.word	0xffffffff


	//   ....[89]....
        /*023c*/ 	.word	0xffffffff


	//   ....[90]....
        /*0240*/ 	.word	0x0500000f


	//   ....[91]....
        /*0244*/ 	.word	0x0500000f


	//   ....[92]....
        /*0248*/ 	.word	0x0500000f


	//   ....[93]....
        /*024c*/ 	.word	0x0500000f


	//   ....[94]....
        /*0250*/ 	.word	0x0500000f


	//   ....[95]....
        /*0254*/ 	.word	0x0500000f


	//   ....[96]....
        /*0258*/ 	.word	0x0500000f


	//   ....[97]....
        /*025c*/ 	.word	0x0500000f


	//   ....[98]....
        /*0260*/ 	.word	0x0500000f


	//----- nvinfo : EIATTR_COOP_GROUP_INSTR_OFFSETS
	.align		4
.L_96:
        /*0264*/ 	.byte	0x04, 0x28
        /*0266*/ 	.short	(.L_98 - .L_97)


	//   ....[0]....
.L_97:
        /*0268*/ 	.word	0x00000070


	//   ....[1]....
        /*026c*/ 	.word	0x00000140


	//   ....[2]....
        /*0270*/ 	.word	0x00000190


	//   ....[3]....
        /*0274*/ 	.word	0x000003c0


	//   ....[4]....
        /*0278*/ 	.word	0x00000520


	//   ....[5]....
        /*027c*/ 	.word	0x00000640


	//   ....[6]....
        /*0280*/ 	.word	0x000007a0


	//   ....[7]....
        /*0284*/ 	.word	0x00000dc0


	//   ....[8]....
        /*0288*/ 	.word	0x000036e0


	//   ....[9]....
        /*028c*/ 	.word	0x00003720


	//   ....[10]....
        /*0290*/ 	.word	0x00003e50


	//   ....[11]....
        /*0294*/ 	.word	0x00003f00


	//   ....[12]....
        /*0298*/ 	.word	0x000072c0


	//   ....[13]....
        /*029c*/ 	.word	0x00007320


	//   ....[14]....
        /*02a0*/ 	.word	0x00007370


	//   ....[15]....
        /*02a4*/ 	.word	0x00007390


	//   ....[16]....
        /*02a8*/ 	.word	0x00009150


	//   ....[17]....
        /*02ac*/ 	.word	0x00009160


	//   ....[18]....
        /*02b0*/ 	.word	0x00009190


	//   ....[19]....
        /*02b4*/ 	.word	0x000091a0


	//   ....[20]....
        /*02b8*/ 	.word	0x0000a4d0


	//   ....[21]....
        /*02bc*/ 	.word	0x0000a500


	//   ....[22]....
        /*02c0*/ 	.word	0x0000a540


	//   ....[23]....
        /*02c4*/ 	.word	0x0000a580


	//   ....[24]....
        /*02c8*/ 	.word	0x0000a5b0


	//   ....[25]....
        /*02cc*/ 	.word	0x0000a5d0


	//   ....[26]....
        /*02d0*/ 	.word	0x0000a5f0


	//   ....[27]....
        /*02d4*/ 	.word	0x0000a600


	//   ....[28]....
        /*02d8*/ 	.word	0x0000a620


	//   ....[29]....
        /*02dc*/ 	.word	0x0000a630


	//   ....[30]....
        /*02e0*/ 	.word	0x0000a640


	//   ....[31]....
        /*02e4*/ 	.word	0x0000a650


	//   ....[32]....
        /*02e8*/ 	.word	0x0000a690


	//   ....[33]....
        /*02ec*/ 	.word	0x0000a6b0


	//   ....[34]....
        /*02f0*/ 	.word	0x0000a6d0


	//   ....[35]....
        /*02f4*/ 	.word	0x0000a6f0


	//   ....[36]....
        /*02f8*/ 	.word	0x0000a700


	//   ....[37]....
        /*02fc*/ 	.word	0x0000a710


	//   ....[38]....
        /*0300*/ 	.word	0x0000a720


	//   ....[39]....
        /*0304*/ 	.word	0x0000a730


	//   ....[40]....
        /*0308*/ 	.word	0x0000a740


	//   ....[41]....
        /*030c*/ 	.word	0x0000a750


	//   ....[42]....
        /*0310*/ 	.word	0x0000a760


	//   ....[43]....
        /*0314*/ 	.word	0x0000a770


	//   ....[44]....
        /*0318*/ 	.word	0x0000a780


	//   ....[45]....
        /*031c*/ 	.word	0x0000a790


	//   ....[46]....
        /*0320*/ 	.word	0x0000a7a0


	//   ....[47]....
        /*0324*/ 	.word	0x0000a7b0


	//   ....[48]....
        /*0328*/ 	.word	0x0000a7c0


	//   ....[49]....
        /*032c*/ 	.word	0x0000a7d0


	//   ....[50]....
        /*0330*/ 	.word	0x0000a7f0


	//   ....[51]....
        /*0334*/ 	.word	0x0000a800


	//   ....[52]....
        /*0338*/ 	.word	0x0000a890


	//   ....[53]....
        /*033c*/ 	.word	0x0000a8d0


	//   ....[54]....
        /*0340*/ 	.word	0x0000a900


	//   ....[55]....
        /*0344*/ 	.word	0x0000a930


	//   ....[56]....
        /*0348*/ 	.word	0x0000a9a0


	//   ....[57]....
        /*034c*/ 	.word	0x0000a9e0


	//   ....[58]....
        /*0350*/ 	.word	0x0000aa20


	//   ....[59]....
        /*0354*/ 	.word	0x0000aa60


	//   ....[60]....
        /*0358*/ 	.word	0x0000aad0


	//   ....[61]....
        /*035c*/ 	.word	0x0000aaf0


	//   ....[62]....
        /*0360*/ 	.word	0x0000ab10


	//   ....[63]....
        /*0364*/ 	.word	0x0000ab30


	//   ....[64]....
        /*0368*/ 	.word	0x0000ab50


	//   ....[65]....
        /*036c*/ 	.word	0x0000ab70


	//   ....[66]....
        /*0370*/ 	.word	0x0000ab90


	//   ....[67]....
        /*0374*/ 	.word	0x0000abb0


	//   ....[68]....
        /*0378*/ 	.word	0x0000b0f0


	//   ....[69]....
        /*037c*/ 	.word	0x0000b120


	//   ....[70]....
        /*0380*/ 	.word	0x0000b250


	//   ....[71]....
        /*0384*/ 	.word	0x0000b270


	//   ....[72]....
        /*0388*/ 	.word	0x0000b770


	//   ....[73]....
        /*038c*/ 	.word	0x0000b7b0


	//   ....[74]....
        /*0390*/ 	.word	0x0000b8c0


	//   ....[75]....
        /*0394*/ 	.word	0x0000b8e0


	//   ....[76]....
        /*0398*/ 	.word	0x0000b9d0


	//   ....[77]....
        /*039c*/ 	.word	0x0000b9f0


	//   ....[78]....
        /*03a0*/ 	.word	0x0000baf0


	//   ....[79]....
        /*03a4*/ 	.word	0x0000bb30


	//   ....[80]....
        /*03a8*/ 	.word	0x0000c7d0


	//   ....[81]....
        /*03ac*/ 	.word	0x0000d4a0


	//   ....[82]....
        /*03b0*/ 	.word	0x0000d4d0


	//   ....[83]....
        /*03b4*/ 	.word	0x0000d5a0


	//   ....[84]....
        /*03b8*/ 	.word	0x0000d5c0


	//   ....[85]....
        /*03bc*/ 	.word	0x0000d660


	//   ....[86]....
        /*03c0*/ 	.word	0x0000d680


	//   ....[87]....
        /*03c4*/ 	.word	0x0000d690


	//   ....[88]....
        /*03c8*/ 	.word	0x0000d720


	//   ....[89]....
        /*03cc*/ 	.word	0x0000f5b0


	//   ....[90]....
        /*03d0*/ 	.word	0x0000faa0


	//   ....[91]....
        /*03d4*/ 	.word	0x0000fc50


	//   ....[92]....
        /*03d8*/ 	.word	0x0000fca0


	//   ....[93]....
        /*03dc*/ 	.word	0x0000fd40


	//   ....[94]....
        /*03e0*/ 	.word	0x0000fe50


	//   ....[95]....
        /*03e4*/ 	.word	0x0000feb0


	//   ....[96]....
        /*03e8*/ 	.word	0x0000ffd0


	//   ....[97]....
        /*03ec*/ 	.word	0x00010030


	//   ....[98]....
        /*03f0*/ 	.word	0x000100d0


	//----- nvinfo : EIATTR_REG_RECONFIG
	.align		4
.L_98:
        /*03f4*/ 	.byte	0x01, 0x54
	.zero		2


	//----- nvinfo : EIATTR_SYSCALL_OFFSETS
	.align		4
        /*03f8*/ 	.byte	0x04, 0x46
        /*03fa*/ 	.short	(.L_100 - .L_99)


	//   ....[0]....
.L_99:
        /*03fc*/ 	.word	0x00001120


	//   ....[1]....
        /*0400*/ 	.word	0x0000c280


	//   ....[2]....
        /*0404*/ 	.word	0x0000c3c0


	//   ....[3]....
        /*0408*/ 	.word	0x0000c500


	//   ....[4]....
        /*040c*/ 	.word	0x0000c620


	//   ....[5]....
        /*0410*/ 	.word	0x0000d0a0


	//----- nvinfo : EIATTR_MBARRIER_INSTR_OFFSETS
	.align		4
.L_100:
        /*0414*/ 	.byte	0x04, 0x39
        /*0416*/ 	.short	(.L_102 - .L_101)


	//   ....[0]....
.L_101:
        /*0418*/ 	.word	0x00000270
        /*041c*/ 	.word	0x000000ff
        /*0420*/ 	.word	0x00033400
        /*0424*/ 	.short	0x0100
        /*0426*/ 	.byte	0x08
	.zero		1


	//   ....[1]....
        /*0428*/ 	.word	0x00000280
        /*042c*/ 	.word	0x000000ff
        /*0430*/ 	.word	0x00033420
        /*0434*/ 	.short	0x0100
        /*0436*/ 	.byte	0x08
	.zero		1


	//   ....[2]....
        /*0438*/ 	.word	0x00000370
        /*043c*/ 	.word	0x000000ff
        /*0440*/ 	.word	0x00033430
        /*0444*/ 	.short	0x0100
        /*0446*/ 	.byte	0x08
	.zero		1


	//   ....[3]....
        /*0448*/ 	.word	0x00000380
        /*044c*/ 	.word	0x000000ff
        /*0450*/ 	.word	0x00033440
        /*0454*/ 	.short	0x0100
        /*0456*/ 	.byte	0x08
	.zero		1


	//   ....[4]....
        /*0458*/ 	.word	0x00000390
        /*045c*/ 	.word	0x000000ff
        /*0460*/ 	.word	0x00033438
        /*0464*/ 	.short	0x0100
        /*0466*/ 	.byte	0x08
	.zero		1


	//   ....[5]....
        /*0468*/ 	.word	0x000003a0
        /*046c*/ 	.word	0x000000ff
        /*0470*/ 	.word	0x00033448
        /*0474*/ 	.short	0x0100
        /*0476*/ 	.byte	0x08
	.zero		1


	//   ....[6]....
        /*0478*/ 	.word	0x000004d0
        /*047c*/ 	.word	0x000000ff
        /*0480*/ 	.word	0x00033450
        /*0484*/ 	.short	0x0100
        /*0486*/ 	.byte	0x08
	.zero		1


	//   ....[7]....
        /*0488*/ 	.word	0x000004e0
        /*048c*/ 	.word	0x000000ff
        /*0490*/ 	.word	0x00033460
        /*0494*/ 	.short	0x0100
        /*0496*/ 	.byte	0x08
	.zero		1


	//   ....[8]....
        /*0498*/ 	.word	0x000004f0
        /*049c*/ 	.word	0x000000ff
        /*04a0*/ 	.word	0x00033458
        /*04a4*/ 	.short	0x0100
        /*04a6*/ 	.byte	0x08
	.zero		1


	//   ....[9]....
        /*04a8*/ 	.word	0x00000500
        /*04ac*/ 	.word	0x000000ff
        /*04b0*/ 	.word	0x00033468
        /*04b4*/ 	.short	0x0100
        /*04b6*/ 	.byte	0x08
	.zero		1


	//   ....[10]....
        /*04b8*/ 	.word	0x000005f0
        /*04bc*/ 	.word	0x000000ff
        /*04c0*/ 	.word	0x00033470
        /*04c4*/ 	.short	0x0100
        /*04c6*/ 	.byte	0x06
	.zero		1


	//   ....[11]....
        /*04c8*/ 	.word	0x00000600
        /*04cc*/ 	.word	0x000000ff
        /*04d0*/ 	.word	0x00033480
        /*04d4*/ 	.short	0x0100
        /*04d6*/ 	.byte	0x06
	.zero		1


	//   ....[12]....
        /*04d8*/ 	.word	0x00000610
        /*04dc*/ 	.word	0x000000ff
        /*04e0*/ 	.word	0x00033478
        /*04e4*/ 	.short	0x0100
        /*04e6*/ 	.byte	0x06
	.zero		1


	//   ....[13]....
        /*04e8*/ 	.word	0x00000620
        /*04ec*/ 	.word	0x000000ff
        /*04f0*/ 	.word	0x00033488
        /*04f4*/ 	.short	0x0100
        /*04f6*/ 	.byte	0x06
	.zero		1


	//   ....[14]....
        /*04f8*/ 	.word	0x00000750
        /*04fc*/ 	.word	0x000000ff
        /*0500*/ 	.word	0x00033490
        /*0504*/ 	.short	0x0100
        /*0506*/ 	.byte	0x08
	.zero		1


	//   ....[15]....
        /*0508*/ 	.word	0x00000760
        /*050c*/ 	.word	0x000000ff
        /*0510*/ 	.word	0x000334a0
        /*0514*/ 	.short	0x0100
        /*0516*/ 	.byte	0x08
	.zero		1


	//   ....[16]....
        /*0518*/ 	.word	0x00000770
        /*051c*/ 	.word	0x000000ff
        /*0520*/ 	.word	0x00033498
        /*0524*/ 	.short	0x0100
        /*0526*/ 	.byte	0x08
	.zero		1


	//   ....[17]....
        /*0528*/ 	.word	0x00000780
        /*052c*/ 	.word	0x000000ff
        /*0530*/ 	.word	0x000334a8
        /*0534*/ 	.short	0x0100
        /*0536*/ 	.byte	0x08
	.zero		1


	//   ....[18]....
        /*0538*/ 	.word	0x000008b0
        /*053c*/ 	.word	0x000000ff
        /*0540*/ 	.word	0x000334b0
        /*0544*/ 	.short	0x0100
        /*0546*/ 	.byte	0x08
	.zero		1


	//   ....[19]....
        /*0548*/ 	.word	0x000008c0
        /*054c*/ 	.word	0x000000ff
        /*0550*/ 	.word	0x000334c0
        /*0554*/ 	.short	0x0100
        /*0556*/ 	.byte	0x08
	.zero		1


	//   ....[20]....
        /*0558*/ 	.word	0x000008d0
        /*055c*/ 	.word	0x000000ff
        /*0560*/ 	.word	0x000334b8
        /*0564*/ 	.short	0x0100
        /*0566*/ 	.byte	0x08
	.zero		1


	//   ....[21]....
        /*0568*/ 	.word	0x000008e0
        /*056c*/ 	.word	0x000000ff
        /*0570*/ 	.word	0x000334c8
        /*0574*/ 	.short	0x0100
        /*0576*/ 	.byte	0x08
	.zero		1


	//   ....[22]....
        /*0578*/ 	.word	0x000014b0
        /*057c*/ 	.word	0x000000ff
        /*0580*/ 	.word	0x00033400
        /*0584*/ 	.short	0x010a
        /*0586*/ 	.byte	0x27
	.zero		1


	//   ....[23]....
        /*0588*/ 	.word	0x00001550
        /*058c*/ 	.word	0x00000003
        /*0590*/ 	.word	0x00033430
        /*0594*/ 	.short	0x010a
        /*0596*/ 	.byte	0x3f
	.zero		1


	//   ....[24]....
        /*0598*/ 	.word	0x000015c0
        /*059c*/ 	.word	0x00000003
        /*05a0*/ 	.word	0x00033430
        /*05a4*/ 	.short	0x010a
        /*05a6*/ 	.byte	0x3f
	.zero		1


	//   ....[25]....
        /*05a8*/ 	.word	0x00003af0
        /*05ac*/ 	.word	0x00000003
        /*05b0*/ 	.word	0x00000000
        /*05b4*/ 	.short	0x0101
        /*05b6*/ 	.byte	0x3f
	.zero		1


	//   ....[26]....
        /*05b8*/ 	.word	0x000055a0
        /*05bc*/ 	.word	0x000000ff
        /*05c0*/ 	.word	0x00033430
        /*05c4*/ 	.short	0x010a
        /*05c6*/ 	.byte	0x06
	.zero		1


	//   ....[27]....
        /*05c8*/ 	.word	0x000055e0
        /*05cc*/ 	.word	0x000000ff
        /*05d0*/ 	.word	0x00033430
        /*05d4*/ 	.short	0x010a
        /*05d6*/ 	.byte	0x06
	.zero		1


	//   ....[28]....
        /*05d8*/ 	.word	0x00006200
        /*05dc*/ 	.word	0x000000ff
        /*05e0*/ 	.word	0x00033450
        /*05e4*/ 	.short	0x010a
        /*05e6*/ 	.byte	0x06
	.zero		1


	//   ....[29]....
        /*05e8*/ 	.word	0x00006240
        /*05ec*/ 	.word	0x000000ff
        /*05f0*/ 	.word	0x00033450
        /*05f4*/ 	.short	0x010a
        /*05f6*/ 	.byte	0x06
	.zero		1


	//   ....[30]....
        /*05f8*/ 	.word	0x00008230
        /*05fc*/ 	.word	0x00000004
        /*0600*/ 	.word	0x00000000
        /*0604*/ 	.short	0x0101
        /*0606*/ 	.byte	0x3f
	.zero		1


	//   ....[31]....
        /*0608*/ 	.word	0x00008540
        /*060c*/ 	.word	0x000000ff
        /*0610*/ 	.word	0x00000000
        /*0614*/ 	.short	0x0101
        /*0616*/ 	.byte	0x06
	.zero		1


	//   ....[32]....
        /*0618*/ 	.word	0x00008dc0
        /*061c*/ 	.word	0x000000ff
        /*0620*/ 	.word	0x00033450
        /*0624*/ 	.short	0x010a
        /*0626*/ 	.byte	0x04
	.zero		1


	//   ....[33]....
        /*0628*/ 	.word	0x00008e00
        /*062c*/ 	.word	0x000000ff
        /*0630*/ 	.word	0x00033450
        /*0634*/ 	.short	0x010a
        /*0636*/ 	.byte	0x04
	.zero		1


	//   ....[34]....
        /*0638*/ 	.word	0x0000a560
        /*063c*/ 	.word	0x000000ff
        /*0640*/ 	.word	0x00000000
        /*0644*/ 	.short	0x0101
        /*0646*/ 	.byte	0x04
	.zero		1


	//   ....[35]....
        /*0648*/ 	.word	0x0000b790
        /*064c*/ 	.word	0x000000ff
        /*0650*/ 	.word	0x00000000
        /*0654*/ 	.short	0x0101
        /*0656*/ 	.byte	0x27
	.zero		1


	//   ....[36]....
        /*0658*/ 	.word	0x0000ca10
        /*065c*/ 	.word	0x00000004
        /*0660*/ 	.word	0x00033480
        /*0664*/ 	.short	0x010a
        /*0666*/ 	.byte	0x3f
	.zero		1


	//   ....[37]....
        /*0668*/ 	.word	0x0000cca0
        /*066c*/ 	.word	0x00000004
        /*0670*/ 	.word	0x00033440
        /*0674*/ 	.short	0x010a
        /*0676*/ 	.byte	0x3f
	.zero		1


	//   ....[38]....
        /*0678*/ 	.word	0x0000d800
        /*067c*/ 	.word	0x000000ff
        /*0680*/ 	.word	0x00033400
        /*0684*/ 	.short	0x0107
        /*0686*/ 	.byte	0x29
	.zero		1


	//   ....[39]....
        /*0688*/ 	.word	0x0000d850
        /*068c*/ 	.word	0x000000ff
        /*0690*/ 	.word	0x00033400
        /*0694*/ 	.short	0x0101
        /*0696*/ 	.byte	0x29
	.zero		1


	//   ....[40]....
        /*0698*/ 	.word	0x0000d880
        /*069c*/ 	.word	0x000000ff
        /*06a0*/ 	.word	0x00033420
        /*06a4*/ 	.short	0x010a
        /*06a6*/ 	.byte	0x29
	.zero		1


	//   ....[41]....
        /*06a8*/ 	.word	0x0000db70
        /*06ac*/ 	.word	0x00000007
        /*06b0*/ 	.word	0x00033480
        /*06b4*/ 	.short	0x010a
        /*06b6*/ 	.byte	0x3f
	.zero		1


	//   ....[42]....
        /*06b8*/ 	.word	0x0000dfa0
        /*06bc*/ 	.word	0x00000007
        /*06c0*/ 	.word	0x00033440
        /*06c4*/ 	.short	0x010a
        /*06c6*/ 	.byte	0x3f
	.zero		1


	//   ....[43]....
        /*06c8*/ 	.word	0x0000e450
        /*06cc*/ 	.word	0x0000000c
        /*06d0*/ 	.word	0x00033470
        /*06d4*/ 	.short	0x010a
        /*06d6*/ 	.byte	0x3f
	.zero		1


	//   ....[44]....
        /*06d8*/ 	.word	0x0000e4c0
        /*06dc*/ 	.word	0x0000000c
        /*06e0*/ 	.word	0x00033460
        /*06e4*/ 	.short	0x010a
        /*06e6*/ 	.byte	0x3f
	.zero		1


	//   ....[45]....
        /*06e8*/ 	.word	0x0000eb70
        /*06ec*/ 	.word	0x0000000c
        /*06f0*/ 	.word	0x00033450
        /*06f4*/ 	.short	0x0101
        /*06f6*/ 	.byte	0x3f
	.zero		1


	//   ....[46]....
        /*06f8*/ 	.word	0x0000ebf0
        /*06fc*/ 	.word	0x0000000c
        /*0700*/ 	.word	0x00000000
        /*0704*/ 	.short	0x0101
        /*0706*/ 	.byte	0x3f
	.zero		1


	//   ....[47]....
        /*0708*/ 	.word	0x0000ecd0
        /*070c*/ 	.word	0x00000003
        /*0710*/ 	.word	0x00033470
        /*0714*/ 	.short	0x010a
        /*0716*/ 	.byte	0x3f
	.zero		1


	//   ....[48]....
        /*0718*/ 	.word	0x0000ed30
        /*071c*/ 	.word	0x00000003
        /*0720*/ 	.word	0x00033460
        /*0724*/ 	.short	0x010a
        /*0726*/ 	.byte	0x3f
	.zero		1


	//   ....[49]....
        /*0728*/ 	.word	0x0000f430
        /*072c*/ 	.word	0x00000003
        /*0730*/ 	.word	0x00033450
        /*0734*/ 	.short	0x0101
        /*0736*/ 	.byte	0x3f
	.zero		1


	//   ....[50]....
        /*0738*/ 	.word	0x0000f4a0
        /*073c*/ 	.word	0x00000000
        /*0740*/ 	.word	0x00000000
        /*0744*/ 	.short	0x0101
        /*0746*/ 	.byte	0x3f
	.zero		1


	//   ....[51]....
        /*0748*/ 	.word	0x0000f560
        /*074c*/ 	.word	0x00000007
        /*0750*/ 	.word	0x00033420
        /*0754*/ 	.short	0x010a
        /*0756*/ 	.byte	0x3f
	.zero		1


	//   ....[52]....
        /*0758*/ 	.word	0x0000f6b0
        /*075c*/ 	.word	0x00000005
        /*0760*/ 	.word	0x00000000
        /*0764*/ 	.short	0x010a
        /*0766*/ 	.byte	0x3f
	.zero		1


	//   ....[53]....
        /*0768*/ 	.word	0x0000f720
        /*076c*/ 	.word	0x00000003
        /*0770*/ 	.word	0x00000000
        /*0774*/ 	.short	0x010a
        /*0776*/ 	.byte	0x3f
	.zero		1


	//   ....[54]....
        /*0778*/ 	.word	0x0000f770
        /*077c*/ 	.word	0x00000003
        /*0780*/ 	.word	0x00033460
        /*0784*/ 	.short	0x010a
        /*0786*/ 	.byte	0x3f
	.zero		1


	//   ....[55]....
        /*0788*/ 	.word	0x0000f7c0
        /*078c*/ 	.word	0x00000005
        /*0790*/ 	.word	0x00033460
        /*0794*/ 	.short	0x010a
        /*0796*/ 	.byte	0x3f
	.zero		1


	//   ....[56]....
        /*0798*/ 	.word	0x0000f800
        /*079c*/ 	.word	0x00000003
        /*07a0*/ 	.word	0x00033480
        /*07a4*/ 	.short	0x010a
        /*07a6*/ 	.byte	0x3f
	.zero		1


	//   ....[57]....
        /*07a8*/ 	.word	0x0000f820
        /*07ac*/ 	.word	0x00000005
        /*07b0*/ 	.word	0x00033480
        /*07b4*/ 	.short	0x010a
        /*07b6*/ 	.byte	0x3f
	.zero		1


	//   ....[58]....
        /*07b8*/ 	.word	0x0000f890
        /*07bc*/ 	.word	0x00000003
        /*07c0*/ 	.word	0x00033400
        /*07c4*/ 	.short	0x010a
        /*07c6*/ 	.byte	0x3f
	.zero		1


	//   ....[59]....
        /*07c8*/ 	.word	0x0000f8e0
        /*07cc*/ 	.word	0x00000003
        /*07d0*/ 	.word	0x00033430
        /*07d4*/ 	.short	0x010a
        /*07d6*/ 	.byte	0x3f
	.zero		1


	//   ....[60]....
        /*07d8*/ 	.word	0x0000f940
        /*07dc*/ 	.word	0x00000008
        /*07e0*/ 	.word	0x00033430
        /*07e4*/ 	.short	0x010a
        /*07e6*/ 	.byte	0x3f
	.zero		1


	//   ....[61]....
        /*07e8*/ 	.word	0x0000f9a0
        /*07ec*/ 	.word	0x00000008
        /*07f0*/ 	.word	0x00033450
        /*07f4*/ 	.short	0x010a
        /*07f6*/ 	.byte	0x3f
	.zero		1


	//   ....[62]....
        /*07f8*/ 	.word	0x0000fa00
        /*07fc*/ 	.word	0x00000003
        /*0800*/ 	.word	0x00033450
        /*0804*/ 	.short	0x010a
        /*0806*/ 	.byte	0x3f
	.zero		1


	//   ....[63]....
        /*0808*/ 	.word	0x0000fb50
        /*080c*/ 	.word	0x00000004
        /*0810*/ 	.word	0x00033480
        /*0814*/ 	.short	0x010a
        /*0816*/ 	.byte	0x3f
	.zero		1


	//   ....[64]....
        /*0818*/ 	.word	0x0000fba0
        /*081c*/ 	.word	0x00000004
        /*0820*/ 	.word	0x00033440
        /*0824*/ 	.short	0x010a
        /*0826*/ 	.byte	0x3f
	.zero		1


	//   ....[65]....
        /*0828*/ 	.word	0x00010180
        /*082c*/ 	.word	0x00000003
        /*0830*/ 	.word	0x00033420
        /*0834*/ 	.short	0x010a
        /*0836*/ 	.byte	0x3f
	.zero		1


	//   ....[66]....
        /*0838*/ 	.word	0x000101d0
        /*083c*/ 	.word	0x00000007
        /*0840*/ 	.word	0x00033480
        /*0844*/ 	.short	0x010a
        /*0846*/ 	.byte	0x3f
	.zero		1


	//   ....[67]....
        /*0848*/ 	.word	0x00010220
        /*084c*/ 	.word	0x00000007
        /*0850*/ 	.word	0x00033440
        /*0854*/ 	.short	0x010a
        /*0856*/ 	.byte	0x3f
	.zero		1


	//   ....[68]....
        /*0858*/ 	.word	0x00010270
        /*085c*/ 	.word	0x0000000c
        /*0860*/ 	.word	0x00033470
        /*0864*/ 	.short	0x010a
        /*0866*/ 	.byte	0x3f
	.zero		1


	//   ....[69]....
        /*0868*/ 	.word	0x000102c0
        /*086c*/ 	.word	0x0000000c
        /*0870*/ 	.word	0x00033460
        /*0874*/ 	.short	0x010a
        /*0876*/ 	.byte	0x3f
	.zero		1


	//   ....[70]....
        /*0878*/ 	.word	0x00010310
        /*087c*/ 	.word	0x00000003
        /*0880*/ 	.word	0x00033470
        /*0884*/ 	.short	0x010a
        /*0886*/ 	.byte	0x3f
	.zero		1


	//   ....[71]....
        /*0888*/ 	.word	0x00010360
        /*088c*/ 	.word	0x00000003
        /*0890*/ 	.word	0x00033460
        /*0894*/ 	.short	0x010a
        /*0896*/ 	.byte	0x3f
	.zero		1


	//   ....[72]....
        /*0898*/ 	.word	0x000103b0
        /*089c*/ 	.word	0x00000007
        /*08a0*/ 	.word	0x00033420
        /*08a4*/ 	.short	0x010a
        /*08a6*/ 	.byte	0x3f
	.zero		1


	//   ....[73]....
        /*08a8*/ 	.word	0x00010400
        /*08ac*/ 	.word	0x00000005
        /*08b0*/ 	.word	0x00000000
        /*08b4*/ 	.short	0x010a
        /*08b6*/ 	.byte	0x3f
	.zero		1


	//   ....[74]....
        /*08b8*/ 	.word	0x00010450
        /*08bc*/ 	.word	0x00000003
        /*08c0*/ 	.word	0x00000000
        /*08c4*/ 	.short	0x010a
        /*08c6*/ 	.byte	0x3f
	.zero		1


	//   ....[75]....
        /*08c8*/ 	.word	0x000104a0
        /*08cc*/ 	.word	0x00000003
        /*08d0*/ 	.word	0x00033460
        /*08d4*/ 	.short	0x010a
        /*08d6*/ 	.byte	0x3f
	.zero		1


	//   ....[76]....
        /*08d8*/ 	.word	0x000104f0
        /*08dc*/ 	.word	0x00000005
        /*08e0*/ 	.word	0x00033460
        /*08e4*/ 	.short	0x010a
        /*08e6*/ 	.byte	0x3f
	.zero		1


	//   ....[77]....
        /*08e8*/ 	.word	0x00010540
        /*08ec*/ 	.word	0x00000003
        /*08f0*/ 	.word	0x00033480
        /*08f4*/ 	.short	0x010a
        /*08f6*/ 	.byte	0x3f
	.zero		1


	//----- nvinfo : EIATTR_NUM_MBARRIERS
	.align		4
.L_102:
        /*08f8*/ 	.byte	0x03, 0x38
        /*08fa*/ 	.short	0x0016


	//----- nvinfo : EIATTR_EXIT_INSTR_OFFSETS
	.align		4
        /*08fc*/ 	.byte	0x04, 0x1c
        /*08fe*/ 	.short	(.L_104 - .L_103)


	//   ....[0]....
.L_103:
        /*0900*/ 	.word	0x00000a30


	//   ....[1]....
        /*0904*/ 	.word	0x0000bc50


	//   ....[2]....
        /*0908*/ 	.word	0x0000f5d0


	//   ....[3]....
        /*090c*/ 	.word	0x0000f870


	//----- nvinfo : EIATTR_MAX_THREADS
	.align		4
.L_104:
        /*0910*/ 	.byte	0x04, 0x05
        /*0912*/ 	.short	(.L_106 - .L_105)
.L_105:
        /*0914*/ 	.word	0x00000180
        /*0918*/ 	.word	0x00000001
        /*091c*/ 	.word	0x00000001


	//----- nvinfo : EIATTR_CRS_STACK_SIZE
	.align		4
.L_106:
        /*0920*/ 	.byte	0x04, 0x1e
        /*0922*/ 	.short	(.L_108 - .L_107)
.L_107:
        /*0924*/ 	.word	0x00000000


	//----- nvinfo : EIATTR_CBANK_PARAM_SIZE
	.align		4
.L_108:
        /*0928*/ 	.byte	0x03, 0x19
        /*092a*/ 	.short	0x0a70


	//----- nvinfo : EIATTR_PARAM_CBANK
	.align		4
        /*092c*/ 	.byte	0x04, 0x0a
        /*092e*/ 	.short	(.L_110 - .L_109)
	.align		4
.L_109:
        /*0930*/ 	.word	index@(.nv.constant0._ZN7cutlass13device_kernelIN5flash11enable_sm90INS1_16FlashAttnFwdSm90INS1_25CollectiveMainloopFwdSm90ILi2EN4cute5tupleIJNS5_1CILi1EEES8_S8_EEENS6_IJNS7_ILi128EEENS7_ILi160EEENS7_ILi192EEEEEELi192ENS_12float_e4m3_tEfNS_4arch4Sm90ELb0ELb0ELb1ELb0ELb0ELb0ELb0ELb1ELb1ELb1ELb0ELb0EEENS1_21CollectiveEpilogueFwdINS6_IJSA_SC_SB_EEES9_NS_10bfloat16_tESG_Li256ELb0ELb1ELb0ELb1EEENS1_29StaticPersistentTileSchedulerILb0EEEEEEEEEvNT_6ParamsE)
        /*0934*/ 	.short	0x0210
        /*0936*/ 	.short	0x0a70


	//----- nvinfo : EIATTR_SW_WAR
	.align		4
.L_110:
        /*0938*/ 	.byte	0x04, 0x36
        /*093a*/ 	.short	(.L_112 - .L_111)
.L_111:
        /*093c*/ 	.word	0x00000008
.L_112:


//--------------------- .nv.info._ZN7cutlass13device_kernelIN5flash11enable_sm90INS1_16FlashAttnFwdSm90INS1_25CollectiveMainloopFwdSm90ILi2EN4cute5tupleIJNS5_1CILi2EEENS7_ILi1EEES9_EEENS6_IJNS7_ILi128EEENS7_ILi160EEENS7_ILi192EEEEEELi192ENS_12float_e4m3_tEfNS_4arch4Sm90ELb0ELb0ELb1ELb0ELb0ELb0ELb0ELb1ELb1ELb1ELb0ELb0EEENS1_21CollectiveEpilogueFwdINS6_IJSB_SD_SC_EEESA_NS_10bfloat16_tESH_Li256ELb0ELb1ELb0ELb1EEENS1_29StaticPersistentTileSchedulerILb0EEEEEEEEEvNT_6ParamsE --------------------------
	.section	.nv.info._ZN7cutlass13device_kernelIN5flash11enable_sm90INS1_16FlashAttnFwdSm90INS1_25CollectiveMainloopFwdSm90ILi2EN4cute5tupleIJNS5_1CILi2EEENS7_ILi1EEES9_EEENS6_IJNS7_ILi128EEENS7_ILi160EEENS7_ILi192EEEEEELi192ENS_12float_e4m3_tEfNS_4arch4Sm90ELb0ELb0ELb1ELb0ELb0ELb0ELb0ELb1ELb1ELb1ELb0ELb0EEENS1_21CollectiveEpilogueFwdINS6_IJSB_SD_SC_EEESA_NS_10bfloat16_tESH_Li256ELb0ELb1ELb0ELb1EEENS1_29StaticPersistentTileSchedulerILb0EEEEEEEEEvNT_6ParamsE,"",@"SHT_CUDA_INFO"
	.sectionflags	@""
	.align	4


	//----- nvinfo : EIATTR_CUDA_API_VERSION
	.align		4
        /*0000*/ 	.byte	0x04, 0x37
        /*0002*/ 	.short	(.L_114 - .L_113)
.L_113:
        /*0004*/ 	.word	0x00000082


	//----- nvinfo : EIATTR_KPARAM_INFO
	.align		4
.L_114:
        /*0008*/ 	.byte	0x04, 0x17
        /*000a*/ 	.short	(.L_116 - .L_115)
.L_115:
        /*000c*/ 	.word	0x00000000
        /*0010*/ 	.short	0x0000
        /*0012*/ 	.short	0x0070
        /*0014*/ 	.byte	0x00, 0xf0, 0x01, 0x28


	//----- nvinfo : EIATTR_SPARSE_MMA_MASK
	.align		4
.L_116:
        /*0018*/ 	.byte	0x03, 0x50
        /*001a*/ 	.short	0x0000


	//----- nvinfo : EIATTR_MAXREG_COUNT
	.align		4
        /*001c*/ 	.byte	0x03, 0x1b
        /*001e*/ 	.short	0x00a8


	//----- nvinfo : EIATTR_NUM_BARRIERS
	.align		4
        /*0020*/ 	.byte	0x02, 0x4c
        /*0022*/ 	.byte	0x10
	.zero		1


	//----- nvinfo : EIATTR_EXTERNS
	.align		4
        /*0024*/ 	.byte	0x04, 0x0f
        /*0026*/ 	.short	(.L_118 - .L_117)


	//   ....[0]....
	.align		4
.L_117:
        /*0028*/ 	.word	index@(__assertfail)


	//----- nvinfo : EIATTR_ANNOTATIONS
	.align		4
.L_118:
        /*002c*/ 	.byte	0x04, 0x55
        /*002e*/ 	.short	(.L_120 - .L_119)


	//   ....[0]....
.L_119:
        /* <DEDUP_REMOVED lines=10> */


	//----- nvinfo : EIATTR_MERCURY_ISA_VERSION
	.align		4
.L_120:
        /*00c0*/ 	.byte	0x03, 0x5f
        /*00c2*/ 	.short	0x0101


	//----- nvinfo : EIATTR_INT_WARP_WIDE_INSTR_OFFSETS
	.align		4
        /*00c4*/ 	.byte	0x04, 0x31
        /*00c6*/ 	.short	(.L_122 - .L_121)


	//   ....[0]....
.L_121:
        /*00c8*/ 	.word	0x00000130


	//   ....[1]....
        /*00cc*/ 	.word	0x00000170


	//   ....[2]....
        /*00d0*/ 	.word	0x000001e0


	//----- nvinfo : EIATTR_COOP_GROUP_MASK_REGIDS
	.align		4
.L_122:
        /*00d4*/ 	.byte	0x04, 0x29
        /*00d6*/ 	.short	(.L_124 - .L_123)


	//   ....[0]....
.L_123:
        /*00d8*/ 	.word	0xffffffff


	//   ....[1]....
        /*00dc*/ 	.word	0xffffffff


	//   ....[2]....
        /*00e0*/ 	.word	0xffffffff


	//   ....[3]....
        /*00e4*/ 	.word	0xffffffff


	//   ....[4]....
        /*00e8*/ 	.word	0xffffffff


	//   ....[5]....
        /*00ec*/ 	.word	0xffffffff


	//   ....[6]....
        /*00f0*/ 	.word	0xffffffff


	//   ....[7]....
        /*00f4*/ 	.word	0xffffffff


	//   ....[8]....
        /*00f8*/ 	.word	0xffffffff


	//   ....[9]....
        /*00fc*/ 	.word	0xffffffff


	//   ....[10]....
        /*0100*/ 	.word	0xffffffff


	//   ....[11]....
        /*0104*/ 	.word	0xffffffff


	//   ....[12]....
        /*0108*/ 	.word	0xffffffff


	//   ....[13]....
        /*010c*/ 	.word	0xffffffff


	//   ....[14]....
        /*0110*/ 	.word	0xffffffff


	//   ....[15]....
        /*0114*/ 	.word	0xffffffff


	//   ....[16]....
        /*0118*/ 	.word	0xffffffff


	//   ....[17]....
        /*011c*/ 	.word	0xffffffff


	//   ....[18]....
        /*0120*/ 	.word	0xffffffff


	//   ....[19]....
        /*0124*/ 	.word	0xffffffff


	//   ....[20]....
        /*0128*/ 	.word	0xffffffff


	//   ....[21]....
        /*012c*/ 	.word	0xffffffff


	//   ....[22]....
        /*0130*/ 	.word	0xffffffff


	//   ....[23]....
        /*0134*/ 	.word	0xffffffff


	//   ....[24]....
        /*0138*/ 	.word	0xffffffff


	//   ....[25]....
        /*013c*/ 	.word	0xffffffff


	//   ....[26]....
        /*0140*/ 	.word	0xffffffff


	//   ....[27]....
        /*0144*/ 	.word	0xffffffff


	//   ....[28]....
        /*0148*/ 	.word	0xffffffff


	//   ....[29]....
        /*014c*/ 	.word	0xffffffff


	//   ....[30]....
        /*0150*/ 	.word	0xffffffff


	//   ....[31]....
        /*0154*/ 	.word	0xffffffff


	//   ....[32]....
        /*0158*/ 	.word	0xffffffff


	//   ....[33]....
        /*015c*/ 	.word	0xffffffff


	//   ....[34]....
        /*0160*/ 	.word	0xffffffff


	//   ....[35]....
        /*0164*/ 	.word	0xffffffff


	//   ....[36]....
        /*0168*/ 	.word	0xffffffff


	//   ....[37]....
        /*016c*/ 	.word	0xffffffff


	//   ....[38]....
        /*0170*/ 	.word	0xffffffff


	//   ....[39]....
        /*0174*/ 	.word	0xffffffff


	//   ....[40]....
        /*0178*/ 	.word	0xffffffff


	//   ....[41]....
        /*017c*/ 	.word	0xffffffff


	//   ....[42]....
        /*0180*/ 	.word	0xffffffff


	//   ....[43]....
        /*0184*/ 	.word	0xffffffff


	//   ....[44]....
        /*0188*/ 	.word	0xffffffff


	//   ....[45]....
        /*018c*/ 	.word	0xffffffff


	//   ....[46]....
        /*0190*/ 	.word	0xffffffff


	//   ....[47]....
        /*0194*/ 	.word	0xffffffff


	//   ....[48]....
        /*0198*/ 	.word	0xffffffff


	//   ....[49]....
        /*019c*/ 	.word	0xffffffff


	//   ....[50]....
        /*01a0*/ 	.word	0xffffffff


	//   ....[51]....
        /*01a4*/ 	.word	0xffffffff


	//   ....[52]....
        /*01a8*/ 	.word	0xffffffff


	//   ....[53]....
        /*01ac*/ 	.word	0xffffffff


	//   ....[54]....
        /*01b0*/ 	.word	0xffffffff


	//   ....[55]....
        /*01b4*/ 	.word	0xffffffff


	//   ....[56]....
        /*01b8*/ 	.word	0xffffffff


	//   ....[57]....
        /*01bc*/ 	.word	0xffffffff


	//   ....[58]....
        /*01c0*/ 	.word	0xffffffff


	//   ....[59]....
        /*01c4*/ 	.word	0xffffffff


	//   ....[60]....
        /*01c8*/ 	.word	0xffffffff


	//   ....[61]....
        /*01cc*/ 	.word	0xffffffff


	//   ....[62]....
        /*01d0*/ 	.word	0xffffffff


	//   ....[63]....
        /*01d4*/ 	.word	0xffffffff


	//   ....[64]....
        /*01d8*/ 	.word	0xffffffff


	//   ....[65]....
        /*01dc*/ 	.word	0xffffffff


	//   ....[66]....
        /*01e0*/ 	.word	0xffffffff


	//   ....[67]....
        /*01e4*/ 	.word	0xffffffff


	//   ....[68]....
        /*01e8*/ 	.word	0xffffffff


	//   ....[69]....
        /*01ec*/ 	.word	0xffffffff


	//   ....[70]....
        /*01f0*/ 	.word	0xffffffff


	//   ....[71]....
        /*01f4*/ 	.word	0xffffffff


	//   ....[72]....
        /*01f8*/ 	.word	0xffffffff


	//   ....[73]....
        /*01fc*/ 	.word	0xffffffff


	//   ....[74]....
        /*0200*/ 	.word	0xffffffff


	//   ....[75]....
        /*0204*/ 	.word	0xffffffff


	//   ....[76]....
        /*0208*/ 	.word	0xffffffff


	//   ....[77]....
        /*020c*/ 	.word	0xffffffff


	//   ....[78]....
        /*0210*/ 	.word	0xffffffff


	//   ....[79]....
        /*0214*/ 	.word	0xffffffff


	//   ....[80]....
        /*0218*/ 	.word	0xffffffff


	//   ....[81]....
        /*021c*/ 	.word	0xffffffff


	//   ....[82]....
        /*0220*/ 	.word	0xffffffff


	//   ....[83]....
        /*0224*/ 	.word	0xffffffff


	//   ....[84]....
        /*0228*/ 	.word	0xffffffff


	//   ....[85]....
        /*022c*/ 	.word	0xffffffff


	//   ....[86]....
        /*0230*/ 	.word	0xffffffff


	//   ....[87]....
        /*0234*/ 	.word	0xffffffff


	//   ....[88]....
        /*0238*/ 	.word	0xffffffff


	//   ....[89]....
        /*023c*/ 	.word	0xffffffff


	//   ....[90]....
        /*0240*/ 	.word	0xffffffff


	//   ....[91]....
        /*0244*/ 	.word	0x0500000f


	//   ....[92]....
        /*0248*/ 	.word	0x0500000f


	//   ....[93]....
        /*024c*/ 	.word	0x0500000f


	//   ....[94]....
        /*0250*/ 	.word	0x0500000f


	//   ....[95]....
        /*0254*/ 	.word	0x0500000f


	//   ....[96]....
        /*0258*/ 	.word	0x0500000f


	//   ....[97]....
        /*025c*/ 	.word	0x0500000f


	//   ....[98]....
        /*0260*/ 	.word	0x0500000f


	//   ....[99]....
        /*0264*/ 	.word	0x0500000f


	//----- nvinfo : EIATTR_COOP_GROUP_INSTR_OFFSETS
	.align		4
.L_124:
        /*0268*/ 	.byte	0x04, 0x28
        /*026a*/ 	.short	(.L_126 - .L_125)


	//   ....[0]....
.L_125:
        /*026c*/ 	.word	0x00000070


	//   ....[1]....
        /*0270*/ 	.word	0x00000140


	//   ....[2]....
        /*0274*/ 	.word	0x00000190


	//   ....[3]....
        /*0278*/ 	.word	0x000003d0


	//   ....[4]....
        /*027c*/ 	.word	0x000005f0


	//   ....[5]....
        /*0280*/ 	.word	0x00000820


	//   ....[6]....
        /*0284*/ 	.word	0x00000aa0


	//   ....[7]....
        /*0288*/ 	.word	0x00000de0


	//   ....[8]....
        /*028c*/ 	.word	0x000012e0


	//   ....[9]....
        /*0290*/ 	.word	0x00003c30


	//   ....[10]....
        /*0294*/ 	.word	0x00003c80


	//   ....[11]....
        /*0298*/ 	.word	0x00004350


	//   ....[12]....
        /*029c*/ 	.word	0x000043d0


	//   ....[13]....
        /*02a0*/ 	.word	0x000073a0


	//   ....[14]....
        /*02a4*/ 	.word	0x000073c0


	//   ....[15]....
        /*02a8*/ 	.word	0x000073e0


	//   ....[16]....
        /*02ac*/ 	.word	0x00007400


	//   ....[17]....
        /*02b0*/ 	.word	0x00009160


	//   ....[18]....
        /*02b4*/ 	.word	0x00009170


	//   ....[19]....
        /*02b8*/ 	.word	0x000091a0


	//   ....[20]....
        /*02bc*/ 	.word	0x000091b0


	//   ....[21]....
        /*02c0*/ 	.word	0x0000a5a0


	//   ....[22]....
        /*02c4*/ 	.word	0x0000a5d0


	//   ....[23]....
        /*02c8*/ 	.word	0x0000a610


	//   ....[24]....
        /*02cc*/ 	.word	0x0000a650


	//   ....[25]....
        /*02d0*/ 	.word	0x0000a680


	//   ....[26]....
        /*02d4*/ 	.word	0x0000a6a0


	//   ....[27]....
        /*02d8*/ 	.word	0x0000a6b0


	//   ....[28]....
        /*02dc*/ 	.word	0x0000a6c0


	//   ....[29]....
        /*02e0*/ 	.word	0x0000a6d0


	//   ....[30]....
        /*02e4*/ 	.word	0x0000a6e0


	//   ....[31]....
        /*02e8*/ 	.word	0x0000a6f0


	//   ....[32]....
        /*02ec*/ 	.word	0x0000a700


	//   ....[33]....
        /*02f0*/ 	.word	0x0000a750


	//   ....[34]....
        /*02f4*/ 	.word	0x0000a780


	//   ....[35]....
        /*02f8*/ 	.word	0x0000a820


	//   ....[36]....
        /*02fc*/ 	.word	0x0000a860


	//   ....[37]....
        /*0300*/ 	.word	0x0000a8a0


	//   ....[38]....
        /*0304*/ 	.word	0x0000a8c0


	//   ....[39]....
        /*0308*/ 	.word	0x0000a8f0


	//   ....[40]....
        /*030c*/ 	.word	0x0000a920


	//   ....[41]....
        /*0310*/ 	.word	0x0000a940


	//   ....[42]....
        /*0314*/ 	.word	0x0000a960


	//   ....[43]....
        /*0318*/ 	.word	0x0000a980


	//   ....[44]....
        /*031c*/ 	.word	0x0000a990


	//   ....[45]....
        /*0320*/ 	.word	0x0000a9d0


	//   ....[46]....
        /*0324*/ 	.word	0x0000aa00


	//   ....[47]....
        /*0328*/ 	.word	0x0000aa30


	//   ....[48]....
        /*032c*/ 	.word	0x0000aa50


	//   ....[49]....
        /*0330*/ 	.word	0x0000aa70


	//   ....[50]....
        /*0334*/ 	.word	0x0000aa90


	//   ....[51]....
        /*0338*/ 	.word	0x0000aab0


	//   ....[52]....
        /*033c*/ 	.word	0x0000aac0


	//   ....[53]....
        /*0340*/ 	.word	0x0000aad0


	//   ....[54]....
        /*0344*/ 	.word	0x0000aae0


	//   ....[55]....
        /*0348*/ 	.word	0x0000aaf0


	//   ....[56]....
        /*034c*/ 	.word	0x0000ab00


	//   ....[57]....
        /*0350*/ 	.word	0x0000ab20


	//   ....[58]....
        /*0354*/ 	.word	0x0000ab40


	//   ....[59]....
        /*0358*/ 	.word	0x0000ab60


	//   ....[60]....
        /*035c*/ 	.word	0x0000abc0


	//   ....[61]....
        /*0360*/ 	.word	0x0000abd0


	//   ....[62]....
        /*0364*/ 	.word	0x0000abe0


	//   ....[63]....
        /*0368*/ 	.word	0x0000abf0


	//   ....[64]....
        /*036c*/ 	.word	0x0000ac00


	//   ....[65]....
        /*0370*/ 	.word	0x0000ac10


	//   ....[66]....
        /*0374*/ 	.word	0x0000ac20


	//   ....[67]....
        /*0378*/ 	.word	0x0000ac30


	//   ....[68]....
        /*037c*/ 	.word	0x0000ac40


	//   ....[69]....
        /*0380*/ 	.word	0x0000b180


	//   ....[70]....
        /*0384*/ 	.word	0x0000b1b0


	//   ....[71]....
        /*0388*/ 	.word	0x0000b290


	//   ....[72]....
        /*038c*/ 	.word	0x0000b2b0


	//   ....[73]....
        /*0390*/ 	.word	0x0000b7c0


	//   ....[74]....
        /*0394*/ 	.word	0x0000b7f0


	//   ....[75]....
        /*0398*/ 	.word	0x0000b900


	//   ....[76]....
        /*039c*/ 	.word	0x0000b920


	//   ....[77]....
        /*03a0*/ 	.word	0x0000ba10


	//   ....[78]....
        /*03a4*/ 	.word	0x0000ba30


	//   ....[79]....
        /*03a8*/ 	.word	0x0000bb30


	//   ....[80]....
        /*03ac*/ 	.word	0x0000bb70


	//   ....[81]....
        /*03b0*/ 	.word	0x0000c870


	//   ....[82]....
        /*03b4*/ 	.word	0x0000d5c0


	//   ....[83]....
        /*03b8*/ 	.word	0x0000d5f0


	//   ....[84]....
        /*03bc*/ 	.word	0x0000d6b0


	//   ....[85]....
        /*03c0*/ 	.word	0x0000d6c0


	//   ....[86]....
        /*03c4*/ 	.word	0x0000d750


	//   ....[87]....
        /*03c8*/ 	.word	0x0000d760


	//   ....[88]....
        /*03cc*/ 	.word	0x0000d770


	//   ....[89]....
        /*03d0*/ 	.word	0x0000d780


	//   ....[90]....
        /*03d4*/ 	.word	0x0000f7a0


	//   ....[91]....
        /*03d8*/ 	.word	0x0000fc90


	//   ....[92]....
        /*03dc*/ 	.word	0x0000fe40


	//   ....[93]....
        /*03e0*/ 	.word	0x0000fe90


	//   ....[94]....
        /*03e4*/ 	.word	0x0000ff20


	//   ....[95]....
        /*03e8*/ 	.word	0x00010020


	//   ....[96]....
        /*03ec*/ 	.word	0x00010080


	//   ....[97]....
        /*03f0*/ 	.word	0x00010180


	//   ....[98]....
        /*03f4*/ 	.word	0x000101e0


	//   ....[99]....
        /*03f8*/ 	.word	0x000102c0


	//----- nvinfo : EIATTR_REG_RECONFIG
	.align		4
.L_126:
        /*03fc*/ 	.byte	0x01, 0x54
	.zero		2


	//----- nvinfo : EIATTR_SYSCALL_OFFSETS
	.align		4
        /*0400*/ 	.byte	0x04, 0x46
        /*0402*/ 	.short	(.L_128 - .L_127)


	//   ....[0]....
.L_127:
        /*0404*/ 	.word	0x00001640


	//   ....[1]....
        /*0408*/ 	.word	0x0000c320


	//   ....[2]....
        /*040c*/ 	.word	0x0000c480


	//   ....[3]....
        /*0410*/ 	.word	0x0000c5c0


	//   ....[4]....
        /*0414*/ 	.word	0x0000c6e0


	//   ....[5]....
        /*0418*/ 	.word	0x0000d1c0


	//----- nvinfo : EIATTR_MBARRIER_INSTR_OFFSETS
	.align		4
.L_128:
        /*041c*/ 	.byte	0x04, 0x39
        /*041e*/ 	.short	(.L_130 - .L_129)


	//   ....[0]....
.L_129:
        /*0420*/ 	.word	0x00000270
        /*0424*/ 	.word	0x000000ff
        /*0428*/ 	.word	0x00033400
        /*042c*/ 	.short	0x0100
        /*042e*/ 	.byte	0x08
	.zero		1


	//   ....[1]....
        /*0430*/ 	.word	0x00000280
        /*0434*/ 	.word	0x000000ff
        /*0438*/ 	.word	0x00033420
        /*043c*/ 	.short	0x0100
        /*043e*/ 	.byte	0x08
	.zero		1


	//   ....[2]....
        /*0440*/ 	.word	0x00000370
        /*0444*/ 	.word	0x000000ff
        /*0448*/ 	.word	0x00033430
        /*044c*/ 	.short	0x0100
        /*044e*/ 	.byte	0x08
	.zero		1


	//   ....[3]....
        /*0450*/ 	.word	0x00000380
        /*0454*/ 	.word	0x000000ff
        /*0458*/ 	.word	0x00033440
        /*045c*/ 	.short	0x0100
        /*045e*/ 	.byte	0x08
	.zero		1


	//   ....[4]....
        /*0460*/ 	.word	0x00000390
        /*0464*/ 	.word	0x000000ff
        /*0468*/ 	.word	0x00033438
        /*046c*/ 	.short	0x0100
        /*046e*/ 	.byte	0x08
	.zero		1


	//   ....[5]....
        /*0470*/ 	.word	0x000003a0
        /*0474*/ 	.word	0x000000ff
        /*0478*/ 	.word	0x00033448
        /*047c*/ 	.short	0x0100
        /*047e*/ 	.byte	0x08
	.zero		1


	//   ....[6]....
        /*0480*/ 	.word	0x000005a0
        /*0484*/ 	.word	0x000000ff
        /*0488*/ 	.word	0x00033450
        /*048c*/ 	.short	0x0100
        /*048e*/ 	.byte	0x08
	.zero		1


	//   ....[7]....
        /*0490*/ 	.word	0x000005b0
        /*0494*/ 	.word	0x000000ff
        /*0498*/ 	.word	0x00033460
        /*049c*/ 	.short	0x0100
        /*049e*/ 	.byte	0x08
	.zero		1


	//   ....[8]....
        /*04a0*/ 	.word	0x000005c0
        /*04a4*/ 	.word	0x000000ff
        /*04a8*/ 	.word	0x00033458
        /*04ac*/ 	.short	0x0100
        /*04ae*/ 	.byte	0x08
	.zero		1


	//   ....[9]....
        /*04b0*/ 	.word	0x000005d0
        /*04b4*/ 	.word	0x000000ff
        /*04b8*/ 	.word	0x00033468
        /*04bc*/ 	.short	0x0100
        /*04be*/ 	.byte	0x08
	.zero		1


	//   ....[10]....
        /*04c0*/ 	.word	0x000007d0
        /*04c4*/ 	.word	0x000000ff
        /*04c8*/ 	.word	0x00033470
        /*04cc*/ 	.short	0x0100
        /*04ce*/ 	.byte	0x08
	.zero		1


	//   ....[11]....
        /*04d0*/ 	.word	0x000007e0
        /*04d4*/ 	.word	0x000000ff
        /*04d8*/ 	.word	0x00033480
        /*04dc*/ 	.short	0x0100
        /*04de*/ 	.byte	0x08
	.zero		1


	//   ....[12]....
        /*04e0*/ 	.word	0x000007f0
        /*04e4*/ 	.word	0x000000ff
        /*04e8*/ 	.word	0x00033478
        /*04ec*/ 	.short	0x0100
        /*04ee*/ 	.byte	0x08
	.zero		1


	//   ....[13]....
        /*04f0*/ 	.word	0x00000800
        /*04f4*/ 	.word	0x000000ff
        /*04f8*/ 	.word	0x00033488
        /*04fc*/ 	.short	0x0100
        /*04fe*/ 	.byte	0x08
	.zero		1


	//   ....[14]....
        /*0500*/ 	.word	0x00000a50
        /*0504*/ 	.word	0x000000ff
        /*0508*/ 	.word	0x00033490
        /*050c*/ 	.short	0x0100
        /*050e*/ 	.byte	0x08
	.zero		1


	//   ....[15]....
        /*0510*/ 	.word	0x00000a60
        /*0514*/ 	.word	0x000000ff
        /*0518*/ 	.word	0x000334a0
        /*051c*/ 	.short	0x0100
        /*051e*/ 	.byte	0x08
	.zero		1


	//   ....[16]....
        /*0520*/ 	.word	0x00000a70
        /*0524*/ 	.word	0x000000ff
        /*0528*/ 	.word	0x00033498
        /*052c*/ 	.short	0x0100
        /*052e*/ 	.byte	0x08
	.zero		1


	//   ....[17]....
        /*0530*/ 	.word	0x00000a80
        /*0534*/ 	.word	0x000000ff
        /*0538*/ 	.word	0x000334a8
        /*053c*/ 	.short	0x0100
        /*053e*/ 	.byte	0x08
	.zero		1


	//   ....[18]....
        /*0540*/ 	.word	0x00000d30
        /*0544*/ 	.word	0x000000ff
        /*0548*/ 	.word	0x000334b0
        /*054c*/ 	.short	0x0100
        /*054e*/ 	.byte	0x08
	.zero		1


	//   ....[19]....
        /*0550*/ 	.word	0x00000d40
        /*0554*/ 	.word	0x000000ff
        /*0558*/ 	.word	0x000334c0
        /*055c*/ 	.short	0x0100
        /*055e*/ 	.byte	0x08
	.zero		1


	//   ....[20]....
        /*0560*/ 	.word	0x00000d50
        /*0564*/ 	.word	0x000000ff
        /*0568*/ 	.word	0x000334b8
        /*056c*/ 	.short	0x0100
        /*056e*/ 	.byte	0x08
	.zero		1


	//   ....[21]....
        /*0570*/ 	.word	0x00000d60
        /*0574*/ 	.word	0x000000ff
        /*0578*/ 	.word	0x000334c8
        /*057c*/ 	.short	0x0100
        /*057e*/ 	.byte	0x08
	.zero		1


	//   ....[22]....
        /*0580*/ 	.word	0x000019d0
        /*0584*/ 	.word	0x000000ff
        /*0588*/ 	.word	0x00033400
        /*058c*/ 	.short	0x010a
        /*058e*/ 	.byte	0x27
	.zero		1


	//   ....[23]....
        /*0590*/ 	.word	0x00001a70
        /*0594*/ 	.word	0x00000003
        /*0598*/ 	.word	0x00033430
        /*059c*/ 	.short	0x010a
        /*059e*/ 	.byte	0x3f
	.zero		1


	//   ....[24]....
        /*05a0*/ 	.word	0x00001ab0
        /*05a4*/ 	.word	0x00000003
        /*05a8*/ 	.word	0x00033430
        /*05ac*/ 	.short	0x010a
        /*05ae*/ 	.byte	0x3f
	.zero		1


	//   ....[25]....
        /*05b0*/ 	.word	0x00004630
        /*05b4*/ 	.word	0x00000003
        /*05b8*/ 	.word	0x00000000
        /*05bc*/ 	.short	0x0101
        /*05be*/ 	.byte	0x3f
	.zero		1


	//   ....[26]....
        /*05c0*/ 	.word	0x00005560
        /*05c4*/ 	.word	0x000000ff
        /*05c8*/ 	.word	0x00033430
        /*05cc*/ 	.short	0x010a
        /*05ce*/ 	.byte	0x06
	.zero		1


	//   ....[27]....
        /*05d0*/ 	.word	0x000055a0
        /*05d4*/ 	.word	0x000000ff
        /*05d8*/ 	.word	0x00033430
        /*05dc*/ 	.short	0x010a
        /*05de*/ 	.byte	0x06
	.zero		1


	//   ....[28]....
        /*05e0*/ 	.word	0x000061e0
        /*05e4*/ 	.word	0x000000ff
        /*05e8*/ 	.word	0x00033450
        /*05ec*/ 	.short	0x010a
        /*05ee*/ 	.byte	0x06
	.zero		1


	//   ....[29]....
        /*05f0*/ 	.word	0x00006220
        /*05f4*/ 	.word	0x000000ff
        /*05f8*/ 	.word	0x00033450
        /*05fc*/ 	.short	0x010a
        /*05fe*/ 	.byte	0x06
	.zero		1


	//   ....[30]....
        /*0600*/ 	.word	0x00008280
        /*0604*/ 	.word	0x00000003
        /*0608*/ 	.word	0x00000000
        /*060c*/ 	.short	0x0101
        /*060e*/ 	.byte	0x3f
	.zero		1


	//   ....[31]....
        /*0610*/ 	.word	0x00008550
        /*0614*/ 	.word	0x000000ff
        /*0618*/ 	.word	0x00000000
        /*061c*/ 	.short	0x0101
        /*061e*/ 	.byte	0x07
	.zero		1


	//   ....[32]....
        /*0620*/ 	.word	0x00008dd0
        /*0624*/ 	.word	0x000000ff
        /*0628*/ 	.word	0x00033450
        /*062c*/ 	.short	0x010a
        /*062e*/ 	.byte	0x04
	.zero		1


	//   ....[33]....
        /*0630*/ 	.word	0x00008e10
        /*0634*/ 	.word	0x000000ff
        /*0638*/ 	.word	0x00033450
        /*063c*/ 	.short	0x010a
        /*063e*/ 	.byte	0x04
	.zero		1


	//   ....[34]....
        /*0640*/ 	.word	0x0000a670
        /*0644*/ 	.word	0x000000ff
        /*0648*/ 	.word	0x00000000
        /*064c*/ 	.short	0x0101
        /*064e*/ 	.byte	0x04
	.zero		1


	//   ....[35]....
        /*0650*/ 	.word	0x0000b7a0
        /*0654*/ 	.word	0x000000ff
        /*0658*/ 	.word	0x00000000
        /*065c*/ 	.short	0x0101
        /*065e*/ 	.byte	0x04
	.zero		1


	//   ....[36]....
        /*0660*/ 	.word	0x0000b800
        /*0664*/ 	.word	0x000000ff
        /*0668*/ 	.word	0x00000000
        /*066c*/ 	.short	0x0101
        /*066e*/ 	.byte	0x27
	.zero		1


	//   ....[37]....
        /*0670*/ 	.word	0x0000ca70
        /*0674*/ 	.word	0x00000004
        /*0678*/ 	.word	0x00033480
        /*067c*/ 	.short	0x010a
        /*067e*/ 	.byte	0x3f
	.zero		1


	//   ....[38]....
        /*0680*/ 	.word	0x0000cda0
        /*0684*/ 	.word	0x00000004
        /*0688*/ 	.word	0x00033440
        /*068c*/ 	.short	0x010a
        /*068e*/ 	.byte	0x3f
	.zero		1


	//   ....[39]....
        /*0690*/ 	.word	0x0000d8c0
        /*0694*/ 	.word	0x000000ff
        /*0698*/ 	.word	0x00033400
        /*069c*/ 	.short	0x0107
        /*069e*/ 	.byte	0x29
	.zero		1


	//   ....[40]....
        /*06a0*/ 	.word	0x0000d910
        /*06a4*/ 	.word	0x000000ff
        /*06a8*/ 	.word	0x00033400
        /*06ac*/ 	.short	0x0101
        /*06ae*/ 	.byte	0x29
	.zero		1


	//   ....[41]....
        /*06b0*/ 	.word	0x0000d940
        /*06b4*/ 	.word	0x000000ff
        /*06b8*/ 	.word	0x00033420
        /*06bc*/ 	.short	0x010a
        /*06be*/ 	.byte	0x29
	.zero		1


	//   ....[42]....
        /*06c0*/ 	.word	0x0000dbf0
        /*06c4*/ 	.word	0x00000006
        /*06c8*/ 	.word	0x00033480
        /*06cc*/ 	.short	0x010a
        /*06ce*/ 	.byte	0x3f
	.zero		1


	//   ....[43]....
        /*06d0*/ 	.word	0x0000e100
        /*06d4*/ 	.word	0x00000006
        /*06d8*/ 	.word	0x00033440
        /*06dc*/ 	.short	0x010a
        /*06de*/ 	.byte	0x3f
	.zero		1


	//   ....[44]....
        /*06e0*/ 	.word	0x0000e5e0
        /*06e4*/ 	.word	0x0000000c
        /*06e8*/ 	.word	0x00033470
        /*06ec*/ 	.short	0x010a
        /*06ee*/ 	.byte	0x3f
	.zero		1


	//   ....[45]....
        /*06f0*/ 	.word	0x0000e650
        /*06f4*/ 	.word	0x0000000c
        /*06f8*/ 	.word	0x00033460
        /*06fc*/ 	.short	0x010a
        /*06fe*/ 	.byte	0x3f
	.zero		1


	//   ....[46]....
        /*0700*/ 	.word	0x0000ecf0
        /*0704*/ 	.word	0x0000000c
        /*0708*/ 	.word	0x00033450
        /*070c*/ 	.short	0x0101
        /*070e*/ 	.byte	0x3f
	.zero		1


	//   ....[47]....
        /*0710*/ 	.word	0x0000ed80
        /*0714*/ 	.word	0x0000000c
        /*0718*/ 	.word	0x00000000
        /*071c*/ 	.short	0x0101
        /*071e*/ 	.byte	0x3f
	.zero		1


	//   ....[48]....
        /*0720*/ 	.word	0x0000ee90
        /*0724*/ 	.word	0x00000003
        /*0728*/ 	.word	0x00033470
        /*072c*/ 	.short	0x010a
        /*072e*/ 	.byte	0x3f
	.zero		1


	//   ....[49]....
        /*0730*/ 	.word	0x0000eef0
        /*0734*/ 	.word	0x00000003
        /*0738*/ 	.word	0x00033460
        /*073c*/ 	.short	0x010a
        /*073e*/ 	.byte	0x3f
	.zero		1


	//   ....[50]....
        /*0740*/ 	.word	0x0000f5a0
        /*0744*/ 	.word	0x00000003
        /*0748*/ 	.word	0x00033450
        /*074c*/ 	.short	0x0101
        /*074e*/ 	.byte	0x3f
	.zero		1


	//   ....[51]....
        /*0750*/ 	.word	0x0000f630
        /*0754*/ 	.word	0x00000003
        /*0758*/ 	.word	0x00000000
        /*075c*/ 	.short	0x0101
        /*075e*/ 	.byte	0x3f
	.zero		1


	//   ....[52]....
        /*0760*/ 	.word	0x0000f750
        /*0764*/ 	.word	0x00000007
        /*0768*/ 	.word	0x00033420
        /*076c*/ 	.short	0x010a
        /*076e*/ 	.byte	0x3f
	.zero		1


	//   ....[53]....
        /*0770*/ 	.word	0x0000f8a0
        /*0774*/ 	.word	0x00000005
        /*0778*/ 	.word	0x00000000
        /*077c*/ 	.short	0x010a
        /*077e*/ 	.byte	0x3f
	.zero		1


	//   ....[54]....
        /*0780*/ 	.word	0x0000f910
        /*0784*/ 	.word	0x00000003
        /*0788*/ 	.word	0x00000000
        /*078c*/ 	.short	0x010a
        /*078e*/ 	.byte	0x3f
	.zero		1


	//   ....[55]....
        /*0790*/ 	.word	0x0000f960
        /*0794*/ 	.word	0x00000003
        /*0798*/ 	.word	0x00033460
        /*079c*/ 	.short	0x010a
        /*079e*/ 	.byte	0x3f
	.zero		1


	//   ....[56]....
        /*07a0*/ 	.word	0x0000f9b0
        /*07a4*/ 	.word	0x00000005
        /*07a8*/ 	.word	0x00033460
        /*07ac*/ 	.short	0x010a
        /*07ae*/ 	.byte	0x3f
	.zero		1


	//   ....[57]....
        /*07b0*/ 	.word	0x0000f9f0
        /*07b4*/ 	.word	0x00000003
        /*07b8*/ 	.word	0x00033480
        /*07bc*/ 	.short	0x010a
        /*07be*/ 	.byte	0x3f
	.zero		1


	//   ....[58]....
        /*07c0*/ 	.word	0x0000fa10
        /*07c4*/ 	.word	0x00000005
        /*07c8*/ 	.word	0x00033480
        /*07cc*/ 	.short	0x010a
        /*07ce*/ 	.byte	0x3f
	.zero		1


	//   ....[59]....
        /*07d0*/ 	.word	0x0000fa80
        /*07d4*/ 	.word	0x00000003
        /*07d8*/ 	.word	0x00033400
        /*07dc*/ 	.short	0x010a
        /*07de*/ 	.byte	0x3f
	.zero		1


	//   ....[60]....
        /*07e0*/ 	.word	0x0000fad0
        /*07e4*/ 	.word	0x00000003
        /*07e8*/ 	.word	0x00033430
        /*07ec*/ 	.short	0x010a
        /*07ee*/ 	.byte	0x3f
	.zero		1


	//   ....[61]....
        /*07f0*/ 	.word	0x0000fb30
        /*07f4*/ 	.word	0x00000008
        /*07f8*/ 	.word	0x00033430
        /*07fc*/ 	.short	0x010a
        /*07fe*/ 	.byte	0x3f
	.zero		1


	//   ....[62]....
        /*0800*/ 	.word	0x0000fb90
        /*0804*/ 	.word	0x00000008
        /*0808*/ 	.word	0x00033450
        /*080c*/ 	.short	0x010a
        /*080e*/ 	.byte	0x3f
	.zero		1


	//   ....[63]....
        /*0810*/ 	.word	0x0000fbf0
        /*0814*/ 	.word	0x00000005
        /*0818*/ 	.word	0x00033450
        /*081c*/ 	.short	0x010a
        /*081e*/ 	.byte	0x3f
	.zero		1


	//   ....[64]....
        /*0820*/ 	.word	0x0000fd40
        /*0824*/ 	.word	0x00000004
        /*0828*/ 	.word	0x00033480
        /*082c*/ 	.short	0x010a
        /*082e*/ 	.byte	0x3f
	.zero		1


	//   ....[65]....
        /*0830*/ 	.word	0x0000fd90
        /*0834*/ 	.word	0x00000004
        /*0838*/ 	.word	0x00033440
        /*083c*/ 	.short	0x010a
        /*083e*/ 	.byte	0x3f
	.zero		1


	//   ....[66]....
        /*0840*/ 	.word	0x00010310
        /*0844*/ 	.word	0x00000002
        /*0848*/ 	.word	0x00033420
        /*084c*/ 	.short	0x010a
        /*084e*/ 	.byte	0x3f
	.zero		1


	//   ....[67]....
        /*0850*/ 	.word	0x00010360
        /*0854*/ 	.word	0x00000006
        /*0858*/ 	.word	0x00033480
        /*085c*/ 	.short	0x010a
        /*085e*/ 	.byte	0x3f
	.zero		1


	//   ....[68]....
        /*0860*/ 	.word	0x000103b0
        /*0864*/ 	.word	0x00000006
        /*0868*/ 	.word	0x00033440
        /*086c*/ 	.short	0x010a
        /*086e*/ 	.byte	0x3f
	.zero		1


	//   ....[69]....
        /*0870*/ 	.word	0x00010400
        /*0874*/ 	.word	0x0000000c
        /*0878*/ 	.word	0x00033470
        /*087c*/ 	.short	0x010a
        /*087e*/ 	.byte	0x3f
	.zero		1


	//   ....[70]....
        /*0880*/ 	.word	0x00010450
        /*0884*/ 	.word	0x0000000c
        /*0888*/ 	.word	0x00033460
        /*088c*/ 	.short	0x010a
        /*088e*/ 	.byte	0x3f
	.zero		1


	//   ....[71]....
        /*0890*/ 	.word	0x000104a0
        /*0894*/ 	.word	0x00000003
        /*0898*/ 	.word	0x00033470
        /*089c*/ 	.short	0x010a
        /*089e*/ 	.byte	0x3f
	.zero		1


	//   ....[72]....
        /*08a0*/ 	.word	0x000104f0
        /*08a4*/ 	.word	0x00000003
        /*08a8*/ 	.word	0x00033460
        /*08ac*/ 	.short	0x010a
        /*08ae*/ 	.byte	0x3f
	.zero		1


	//   ....[73]....
        /*08b0*/ 	.word	0x00010540
        /*08b4*/ 	.word	0x00000007
        /*08b8*/ 	.word	0x00033420
        /*08bc*/ 	.short	0x010a
        /*08be*/ 	.byte	0x3f
	.zero		1


	//   ....[74]....
        /*08c0*/ 	.word	0x00010590
        /*08c4*/ 	.word	0x00000005
        /*08c8*/ 	.word	0x00000000
        /*08cc*/ 	.short	0x010a
        /*08ce*/ 	.byte	0x3f
	.zero		1


	//   ....[75]....
        /*08d0*/ 	.word	0x000105e0
        /*08d4*/ 	.word	0x00000003
        /*08d8*/ 	.word	0x00000000
        /*08dc*/ 	.short	0x010a
        /*08de*/ 	.byte	0x3f
	.zero		1


	//   ....[76]....
        /*08e0*/ 	.word	0x00010630
        /*08e4*/ 	.word	0x00000003
        /*08e8*/ 	.word	0x00033460
        /*08ec*/ 	.short	0x010a
        /*08ee*/ 	.byte	0x3f
	.zero		1


	//   ....[77]....
        /*08f0*/ 	.word	0x00010680
        /*08f4*/ 	.word	0x00000005
        /*08f8*/ 	.word	0x00033460
        /*08fc*/ 	.short	0x010a
        /*08fe*/ 	.byte	0x3f
	.zero		1


	//   ....[78]....
        /*0900*/ 	.word	0x000106d0
        /*0904*/ 	.word	0x00000003
        /*0908*/ 	.word	0x00033480
        /*090c*/ 	.short	0x010a
        /*090e*/ 	.byte	0x3f
	.zero		1


	//----- nvinfo : EIATTR_NUM_MBARRIERS
	.align		4
.L_130:
        /*0910*/ 	.byte	0x03, 0x38
        /*0912*/ 	.short	0x0016


	//----- nvinfo : EIATTR_EXIT_INSTR_OFFSETS
	.align		4
        /*0914*/ 	.byte	0x04, 0x1c
        /*0916*/ 	.short	(.L_132 - .L_131)


	//   ....[0]....
.L_131:
        /*0918*/ 	.word	0x00000f50


	//   ....[1]....
        /*091c*/ 	.word	0x0000bc90


	//   ....[2]....
        /*0920*/ 	.word	0x0000f7c0


	//   ....[3]....
        /*0924*/ 	.word	0x0000fa60


	//----- nvinfo : EIATTR_MAX_THREADS
	.align		4
.L_132:
        /*0928*/ 	.byte	0x04, 0x05
        /*092a*/ 	.short	(.L_134 - .L_133)
.L_133:
        /*092c*/ 	.word	0x00000180
        /*0930*/ 	.word	0x00000001
        /*0934*/ 	.word	0x00000001


	//----- nvinfo : EIATTR_CRS_STACK_SIZE
	.align		4
.L_134:
        /*0938*/ 	.byte	0x04, 0x1e
        /*093a*/ 	.short	(.L_136 - .L_135)
.L_135:
        /*093c*/ 	.word	0x00000000


	//----- nvinfo : EIATTR_CBANK_PARAM_SIZE
	.align		4
.L_136:
        /*0940*/ 	.byte	0x03, 0x19
        /*0942*/ 	.short	0x0a70


	//----- nvinfo : EIATTR_PARAM_CBANK
	.align		4
        /*0944*/ 	.byte	0x04, 0x0a
        /*0946*/ 	.short	(.L_138 - .L_137)
	.align		4
.L_137:
        /*0948*/ 	.word	index@(.nv.constant0._ZN7cutlass13device_kernelIN5flash11enable_sm90INS1_16FlashAttnFwdSm90INS1_25CollectiveMainloopFwdSm90ILi2EN4cute5tupleIJNS5_1CILi2EEENS7_ILi1EEES9_EEENS6_IJNS7_ILi128EEENS7_ILi160EEENS7_ILi192EEEEEELi192ENS_12float_e4m3_tEfNS_4arch4Sm90ELb0ELb0ELb1ELb0ELb0ELb0ELb0ELb1ELb1ELb1ELb0ELb0EEENS1_21CollectiveEpilogueFwdINS6_IJSB_SD_SC_EEESA_NS_10bfloat16_tESH_Li256ELb0ELb1ELb0ELb1EEENS1_29StaticPersistentTileSchedulerILb0EEEEEEEEEvNT_6ParamsE)
        /*094c*/ 	.short	0x0210
        /*094e*/ 	.short	0x0a70


	//----- nvinfo : EIATTR_SW_WAR
	.align		4
.L_138:
        /*0950*/ 	.byte	0x04, 0x36
        /*0952*/ 	.short	(.L_140 - .L_139)
.L_139:
        /*0954*/ 	.word	0x00000008
.L_140:


//--------------------- .nv.info._ZN7cutlass13device_kernelIN5flash11enable_sm90INS1_16FlashAttnFwdSm90INS1_25CollectiveMainloopFwdSm90ILi2EN4cute5tupleIJNS5_1CILi1EEES8_S8_EEENS6_IJNS7_ILi128EEENS7_ILi160EEENS7_ILi192EEEEEELi192ENS_12float_e4m3_tEfNS_4arch4Sm90ELb0ELb0ELb1ELb1ELb0ELb0ELb0ELb1ELb1ELb1ELb0ELb0EEENS1_21CollectiveEpilogueFwdINS6_IJSA_SC_SB_EEES9_NS_10bfloat16_tESG_Li256ELb1ELb1ELb0ELb1EEENS1_36VarlenDynamicPersistentTileSchedulerILi128ELi160ELi256ELi128ELb0ELb1ELb1ELb0ELb1ELb1EEEEEEEEEvNT_6ParamsE --------------------------
	.section	.nv.info._ZN7cutlass13device_kernelIN5flash11enable_sm90INS1_16FlashAttnFwdSm90INS1_25CollectiveMainloopFwdSm90ILi2EN4cute5tupleIJNS5_1CILi1EEES8_S8_EEENS6_IJNS7_ILi128EEENS7_ILi160EEENS7_ILi192EEEEEELi192ENS_12float_e4m3_tEfNS_4arch4Sm90ELb0ELb0ELb1ELb1ELb0ELb0ELb0ELb1ELb1ELb1ELb0ELb0EEENS1_21CollectiveEpilogueFwdINS6_IJSA_SC_SB_EEES9_NS_10bfloat16_tESG_Li256ELb1ELb1ELb0ELb1EEENS1_36VarlenDynamicPersistentTileSchedulerILi128ELi160ELi256ELi128ELb0ELb1ELb1ELb0ELb1ELb1EEEEEEEEEvNT_6ParamsE,"",@"SHT_CUDA_INFO"
	.sectionflags	@""
	.align	4


	//----- nvinfo : EIATTR_CUDA_API_VERSION
	.align		4
        /*0000*/ 	.byte	0x04, 0x37
        /*0002*/ 	.short	(.L_142 - .L_141)
.L_141:
        /*0004*/ 	.word	0x00000082


	//----- nvinfo : EIATTR_KPARAM_INFO
	.align		4
.L_142:
        /*0008*/ 	.byte	0x04, 0x17
        /*000a*/ 	.short	(.L_144 - .L_143)
.L_143:
        /*000c*/ 	.word	0x00000000
        /*0010*/ 	.short	0x0000
        /*0012*/ 	.short	0x0070
        /*0014*/ 	.byte	0x00, 0xf0, 0x01, 0x2a


	//----- nvinfo : EIATTR_SPARSE_MMA_MASK
	.align		4
.L_144:
        /*0018*/ 	.byte	0x03, 0x50
        /*001a*/ 	.short	0x0000


	//----- nvinfo : EIATTR_MAXREG_COUNT
	.align		4
        /*001c*/ 	.byte	0x03, 0x1b
        /*001e*/ 	.short	0x00a8


	//----- nvinfo : EIATTR_NUM_BARRIERS
	.align		4
        /*0020*/ 	.byte	0x02, 0x4c
        /*0022*/ 	.byte	0x10
	.zero		1


	//----- nvinfo : EIATTR_EXTERNS
	.align		4
        /*0024*/ 	.byte	0x04, 0x0f
        /*0026*/ 	.short	(.L_146 - .L_145)


	//   ....[0]....
	.align		4
.L_145:
        /*0028*/ 	.word	index@(__assertfail)


	//----- nvinfo : EIATTR_ANNOTATIONS
	.align		4
.L_146:
        /*002c*/ 	.byte	0x04, 0x55
        /*002e*/ 	.short	(.L_148 - .L_147)


	//   ....[0]....
.L_147:
        /* <DEDUP_REMOVED lines=27> */


	//----- nvinfo : EIATTR_MERCURY_ISA_VERSION
	.align		4
.L_148:
        /*01d0*/ 	.byte	0x03, 0x5f
        /*01d2*/ 	.short	0x0101


	//----- nvinfo : EIATTR_UNUSED_LOAD_BYTE_OFFSET
	.align		4
        /*01d4*/ 	.byte	0x04, 0x44
        /*01d6*/ 	.short	(.L_150 - .L_149)


	//   ....[0]....
.L_149:
        /*01d8*/ 	.word	0x00000a40
        /*01dc*/ 	.word	0x0000fff0


	//   ....[1]....
        /*01e0*/ 	.word	0x0000a1e0
        /*01e4*/ 	.word	0x0000fff0


	//----- nvinfo : EIATTR_INT_WARP_WIDE_INSTR_OFFSETS
	.align		4
.L_150:
        /*01e8*/ 	.byte	0x04, 0x31
        /*01ea*/ 	.short	(.L_152 - .L_151)


	//   ....[0]....
.L_151:
        /*01ec*/ 	.word	0x00000130


	//   ....[1]....
        /*01f0*/ 	.word	0x00000170


	//   ....[2]....
        /*01f4*/ 	.word	0x000001e0


	//   ....[3]....
        /*01f8*/ 	.word	0x0000e660


	//   ....[4]....
        /*01fc*/ 	.word	0x0000e6f0


	//   ....[5]....
        /*0200*/ 	.word	0x00011420


	//   ....[6]....
        /*0204*/ 	.word	0x000114b0


	//----- nvinfo : EIATTR_COOP_GROUP_MASK_REGIDS
	.align		4
.L_152:
        /*0208*/ 	.byte	0x04, 0x29
        /*020a*/ 	.short	(.L_154 - .L_153)


	//   ....[0]....
.L_153:
        /*020c*/ 	.word	0xffffffff


	//   ....[1]....
        /*0210*/ 	.word	0xffffffff


	//   ....[2]....
        /*0214*/ 	.word	0xffffffff


	//   ....[3]....
        /*0218*/ 	.word	0xffffffff


	//   ....[4]....
        /*021c*/ 	.word	0xffffffff


	//   ....[5]....
        /*0220*/ 	.word	0xffffffff


	//   ....[6]....
        /*0224*/ 	.word	0xffffffff


	//   ....[7]....
        /*0228*/ 	.word	0xffffffff


	//   ....[8]....
        /*022c*/ 	.word	0xffffffff


	//   ....[9]....
        /*0230*/ 	.word	0xffffffff


	//   ....[10]....
        /*0234*/ 	.word	0xffffffff


	//   ....[11]....
        /*0238*/ 	.word	0xffffffff


	//   ....[12]....
        /*023c*/ 	.word	0xffffffff


	//   ....[13]....
        /*0240*/ 	.word	0xffffffff


	//   ....[14]....
        /*0244*/ 	.word	0xffffffff


	//   ....[15]....
        /*0248*/ 	.word	0xffffffff


	//   ....[16]....
        /*024c*/ 	.word	0xffffffff


	//   ....[17]....
        /*0250*/ 	.word	0xffffffff


	//   ....[18]....
        /*0254*/ 	.word	0xffffffff


	//   ....[19]....
        /*0258*/ 	.word	0xffffffff


	//   ....[20]....
        /*025c*/ 	.word	0xffffffff


	//   ....[21]....
        /*0260*/ 	.word	0xffffffff


	//   ....[22]....
        /*0264*/ 	.word	0xffffffff


	//   ....[23]....
        /*0268*/ 	.word	0xffffffff


	//   ....[24]....
        /*026c*/ 	.word	0xffffffff


	//   ....[25]....
        /*0270*/ 	.word	0xffffffff


	//   ....[26]....
        /*0274*/ 	.word	0xffffffff


	//   ....[27]....
        /*0278*/ 	.word	0xffffffff


	//   ....[28]....
        /*027c*/ 	.word	0xffffffff


	//   ....[29]....
        /*0280*/ 	.word	0xffffffff


	//   ....[30]....
        /*0284*/ 	.word	0xffffffff


	//   ....[31]....
        /*0288*/ 	.word	0xffffffff


	//   ....[32]....
        /*028c*/ 	.word	0xffffffff


	//   ....[33]....
        /*0290*/ 	.word	0xffffffff


	//   ....[34]....
        /*0294*/ 	.word	0xffffffff


	//   ....[35]....
        /*0298*/ 	.word	0xffffffff


	//   ....[36]....
        /*029c*/ 	.word	0xffffffff


	//   ....[37]....
        /*02a0*/ 	.word	0xffffffff


	//   ....[38]....
        /*02a4*/ 	.word	0xffffffff


	//   ....[39]....
        /*02a8*/ 	.word	0xffffffff


	//   ....[40]....
        /*02ac*/ 	.word	0xffffffff


	//   ....[41]....
        /*02b0*/ 	.word	0xffffffff


	//   ....[42]....
        /*02b4*/ 	.word	0xffffffff


	//   ....[43]....
        /*02b8*/ 	.word	0xffffffff


	//   ....[44]....
        /*02bc*/ 	.word	0xffffffff


	//   ....[45]....
        /*02c0*/ 	.word	0xffffffff


	//   ....[46]....
        /*02c4*/ 	.word	0xffffffff


	//   ....[47]....
        /*02c8*/ 	.word	0xffffffff


	//   ....[48]....
        /*02cc*/ 	.word	0xffffffff


	//   ....[49]....
        /*02d0*/ 	.word	0xffffffff


	//   ....[50]....
        /*02d4*/ 	.word	0xffffffff


	//   ....[51]....
        /*02d8*/ 	.word	0xffffffff


	//   ....[52]....
        /*02dc*/ 	.word	0xffffffff


	//   ....[53]....
        /*02e0*/ 	.word	0xffffffff


	//   ....[54]....
        /*02e4*/ 	.word	0xffffffff


	//   ....[55]....
        /*02e8*/ 	.word	0xffffffff


	//   ....[56]....
        /*02ec*/ 	.word	0xffffffff


	//   ....[57]....
        /*02f0*/ 	.word	0xffffffff


	//   ....[58]....
        /*02f4*/ 	.word	0xffffffff


	//   ....[59]....
        /*02f8*/ 	.word	0xffffffff


	//   ....[60]....
        /*02fc*/ 	.word	0xffffffff


	//   ....[61]....
        /*0300*/ 	.word	0xffffffff


	//   ....[62]....
        /*0304*/ 	.word	0xffffffff


	//   ....[63]....
        /*0308*/ 	.word	0xffffffff


	//   ....[64]....
        /*030c*/ 	.word	0xffffffff


	//   ....[65]....
        /*0310*/ 	.word	0xffffffff


	//   ....[66]....
        /*0314*/ 	.word	0xffffffff


	//   ....[67]....
        /*0318*/ 	.word	0xffffffff


	//   ....[68]....
        /*031c*/ 	.word	0xffffffff


	//   ....[69]....
        /*0320*/ 	.word	0xffffffff


	//   ....[70]....
        /*0324*/ 	.word	0xffffffff


	//   ....[71]....
        /*0328*/ 	.word	0xffffffff


	//   ....[72]....
        /*032c*/ 	.word	0xffffffff


	//   ....[73]....
        /*0330*/ 	.word	0xffffffff


	//   ....[74]....
        /*0334*/ 	.word	0xffffffff


	//   ....[75]....
        /*0338*/ 	.word	0xffffffff


	//   ....[76]....
        /*033c*/ 	.word	0xffffffff


	//   ....[77]....
        /*0340*/ 	.word	0xffffffff


	//   ....[78]....
        /*0344*/ 	.word	0xffffffff


	//   ....[79]....
        /*0348*/ 	.word	0xffffffff


	//   ....[80]....
        /*034c*/ 	.word	0xffffffff


	//   ....[81]....
        /*0350*/ 	.word	0xffffffff


	//   ....[82]....
        /*0354*/ 	.word	0xffffffff


	//   ....[83]....
        /*0358*/ 	.word	0xffffffff


	//   ....[84]....
        /*035c*/ 	.word	0xffffffff


	//   ....[85]....
        /*0360*/ 	.word	0xffffffff


	//   ....[86]....
        /*0364*/ 	.word	0xffffffff


	//   ....[87]....
        /*0368*/ 	.word	0xffffffff


	//   ....[88]....
        /*036c*/ 	.word	0xffffffff


	//   ....[89]....
        /*0370*/ 	.word	0xffffffff


	//   ....[90]....
        /*0374*/ 	.word	0xffffffff


	//   ....[91]....
        /*0378*/ 	.word	0xffffffff


	//   ....[92]....
        /*037c*/ 	.word	0xffffffff


	//   ....[93]....
        /*0380*/ 	.word	0xffffffff


	//   ....[94]....
        /*0384*/ 	.word	0xffffffff


	//   ....[95]....
        /*0388*/ 	.word	0xffffffff


	//   ....[96]....
        /*038c*/ 	.word	0xffffffff


	//   ....[97]....
        /*0390*/ 	.word	0xffffffff


	//   ....[98]....
        /*0394*/ 	.word	0xffffffff


	//   ....[99]....
        /*0398*/ 	.word	0xffffffff


	//   ....[100]....
        /*039c*/ 	.word	0xffffffff


	//   ....[101]....
        /*03a0*/ 	.word	0xffffffff


	//   ....[102]....
        /*03a4*/ 	.word	0xffffffff


	//   ....[103]....
        /*03a8*/ 	.word	0xffffffff


	//   ....[104]....
        /*03ac*/ 	.word	0xffffffff


	//   ....[105]....
        /*03b0*/ 	.word	0xffffffff


	//   ....[106]....
        /*03b4*/ 	.word	0xffffffff


	//   ....[107]....
        /*03b8*/ 	.word	0xffffffff


	//   ....[108]....
        /*03bc*/ 	.word	0xffffffff


	//   ....[109]....
        /*03c0*/ 	.word	0xffffffff


	//   ....[110]....
        /*03c4*/ 	.word	0xffffffff


	//   ....[111]....
        /*03c8*/ 	.word	0xffffffff


	//   ....[112]....
        /*03cc*/ 	.word	0xffffffff


	//   ....[113]....
        /*03d0*/ 	.word	0xffffffff


	//   ....[114]....
        /*03d4*/ 	.word	0xffffffff


	//   ....[115]....
        /*03d8*/ 	.word	0xffffffff


	//   ....[116]....
        /*03dc*/ 	.word	0xffffffff


	//   ....[117]....
        /*03e0*/ 	.word	0xffffffff


	//   ....[118]....
        /*03e4*/ 	.word	0xffffffff


	//   ....[119]....
        /*03e8*/ 	.word	0xffffffff


	//   ....[120]....
        /*03ec*/ 	.word	0xffffffff


	//   ....[121]....
        /*03f0*/ 	.word	0xffffffff


	//   ....[122]....
        /*03f4*/ 	.word	0xffffffff


	//   ....[123]....
        /*03f8*/ 	.word	0xffffffff


	//   ....[124]....
        /*03fc*/ 	.word	0xffffffff


	//   ....[125]....
        /*0400*/ 	.word	0xffffffff


	//   ....[126]....
        /*0404*/ 	.word	0xffffffff


	//   ....[127]....
        /*0408*/ 	.word	0xffffffff


	//   ....[128]....
        /*040c*/ 	.word	0xffffffff


	//   ....[129]....
        /*0410*/ 	.word	0xffffffff


	//   ....[130]....
        /*0414*/ 	.word	0xffffffff


	//   ....[131]....
        /*0418*/ 	.word	0x0500000f


	//   ....[132]....
        /*041c*/ 	.word	0x0500000f


	//   ....[133]....
        /*0420*/ 	.word	0x0500000f


	//   ....[134]....
        /*0424*/ 	.word	0x0500000f


	//   ....[135]....
        /*0428*/ 	.word	0x0500000f


	//   ....[136]....
        /*042c*/ 	.word	0x0500000f


	//   ....[137]....
        /*0430*/ 	.word	0x0500000f


	//   ....[138]....
        /*0434*/ 	.word	0x0500000f


	//   ....[139]....
        /*0438*/ 	.word	0x0500000f


	//   ....[140]....
        /*043c*/ 	.word	0x0500000f


	//----- nvinfo : EIATTR_COOP_GROUP_INSTR_OFFSETS
	.align		4
.L_154:
        /*0440*/ 	.byte	0x04, 0x28
        /*0442*/ 	.short	(.L_156 - .L_155)


	//   ....[0]....
.L_155:
        /*0444*/ 	.word	0x00000070


	//   ....[1]....
        /*0448*/ 	.word	0x00000140


	//   ....[2]....
        /*044c*/ 	.word	0x00000190


	//   ....[3]....
        /*0450*/ 	.word	0x000003c0


	//   ....[4]....
        /*0454*/ 	.word	0x00000520


	//   ....[5]....
        /*0458*/ 	.word	0x00000640


	//   ....[6]....
        /*045c*/ 	.word	0x000007a0


	//   ....[7]....
        /*0460*/ 	.word	0x00001540


	//   ....[8]....
        /*0464*/ 	.word	0x00003cd0


	//   ....[9]....
        /*0468*/ 	.word	0x00003d20


	//   ....[10]....
        /*046c*/ 	.word	0x00004440


	//   ....[11]....
        /*0470*/ 	.word	0x000044c0


	//   ....[12]....
        /*0474*/ 	.word	0x00007960


	//   ....[13]....
        /*0478*/ 	.word	0x00007990


	//   ....[14]....
        /*047c*/ 	.word	0x000079c0


	//   ....[15]....
        /*0480*/ 	.word	0x000079e0


	//   ....[16]....
        /*0484*/ 	.word	0x00009890


	//   ....[17]....
        /*0488*/ 	.word	0x000098a0


	//   ....[18]....
        /*048c*/ 	.word	0x000098d0


	//   ....[19]....
        /*0490*/ 	.word	0x000098e0


	//   ....[20]....
        /*0494*/ 	.word	0x0000ad60


	//   ....[21]....
        /*0498*/ 	.word	0x0000ad90


	//   ....[22]....
        /*049c*/ 	.word	0x0000adc0


	//   ....[23]....
        /*04a0*/ 	.word	0x0000adf0


	//   ....[24]....
        /*04a4*/ 	.word	0x0000ae20


	//   ....[25]....
        /*04a8*/ 	.word	0x0000ae40


	//   ....[26]....
        /*04ac*/ 	.word	0x0000ae50


	//   ....[27]....
        /*04b0*/ 	.word	0x0000ae60


	//   ....[28]....
        /*04b4*/ 	.word	0x0000ae70


	//   ....[29]....
        /*04b8*/ 	.word	0x0000aea0


	//   ....[30]....
        /*04bc*/ 	.word	0x0000aed0


	//   ....[31]....
        /*04c0*/ 	.word	0x0000aee0


	//   ....[32]....
        /*04c4*/ 	.word	0x0000aef0


	//   ....[33]....
        /*04c8*/ 	.word	0x0000af20


	//   ....[34]....
        /*04cc*/ 	.word	0x0000af50


	//   ....[35]....
        /*04d0*/ 	.word	0x0000af60


	//   ....[36]....
        /*04d4*/ 	.word	0x0000af70


	//   ....[37]....
        /*04d8*/ 	.word	0x0000afa0


	//   ....[38]....
        /*04dc*/ 	.word	0x0000afd0


	//   ....[39]....
        /*04e0*/ 	.word	0x0000afe0


	//   ....[40]....
        /*04e4*/ 	.word	0x0000aff0


	//   ....[41]....
        /*04e8*/ 	.word	0x0000b020


	//   ....[42]....
        /*04ec*/ 	.word	0x0000b050


	//   ....[43]....
        /*04f0*/ 	.word	0x0000b060


	//   ....[44]....
        /*04f4*/ 	.word	0x0000b0c0


	//   ....[45]....
        /*04f8*/ 	.word	0x0000b0d0


	//   ....[46]....
        /*04fc*/ 	.word	0x0000b0e0


	//   ....[47]....
        /*0500*/ 	.word	0x0000b100


	//   ....[48]....
        /*0504*/ 	.word	0x0000b120


	//   ....[49]....
        /*0508*/ 	.word	0x0000b130


	//   ....[50]....
        /*050c*/ 	.word	0x0000b140


	//   ....[51]....
        /*0510*/ 	.word	0x0000b150


	//   ....[52]....
        /*0514*/ 	.word	0x0000b160


	//   ....[53]....
        /*0518*/ 	.word	0x0000b190


	//   ....[54]....
        /*051c*/ 	.word	0x0000b1a0


	//   ....[55]....
        /*0520*/ 	.word	0x0000b1b0


	//   ....[56]....
        /*0524*/ 	.word	0x0000b1c0


	//   ....[57]....
        /*0528*/ 	.word	0x0000b1d0


	//   ....[58]....
        /*052c*/ 	.word	0x0000b1f0


	//   ....[59]....
        /*0530*/ 	.word	0x0000b200


	//   ....[60]....
        /*0534*/ 	.word	0x0000b210


	//   ....[61]....
        /*0538*/ 	.word	0x0000b220


	//   ....[62]....
        /*053c*/ 	.word	0x0000b230


	//   ....[63]....
        /*0540*/ 	.word	0x0000b250


	//   ....[64]....
        /*0544*/ 	.word	0x0000b270


	//   ....[65]....
        /*0548*/ 	.word	0x0000b290


	//   ....[66]....
        /*054c*/ 	.word	0x0000b2a0


	//   ....[67]....
        /*0550*/ 	.word	0x0000b2b0


	//   ....[68]....
        /*0554*/ 	.word	0x0000b9d0


	//   ....[69]....
        /*0558*/ 	.word	0x0000ba10


	//   ....[70]....
        /*055c*/ 	.word	0x0000ba50


	//   ....[71]....
        /*0560*/ 	.word	0x0000ba80


	//   ....[72]....
        /*0564*/ 	.word	0x0000c160


	//   ....[73]....
        /*0568*/ 	.word	0x0000c1a0


	//   ....[74]....
        /*056c*/ 	.word	0x0000c2a0


	//   ....[75]....
        /*0570*/ 	.word	0x0000c2c0


	//   ....[76]....
        /*0574*/ 	.word	0x0000c3c0


	//   ....[77]....
        /*0578*/ 	.word	0x0000c3e0


	//   ....[78]....
        /*057c*/ 	.word	0x0000c4f0


	//   ....[79]....
        /*0580*/ 	.word	0x0000c510


	//   ....[80]....
        /*0584*/ 	.word	0x0000ce40


	//   ....[81]....
        /*0588*/ 	.word	0x0000ce60


	//   ....[82]....
        /*058c*/ 	.word	0x0000cf60


	//   ....[83]....
        /*0590*/ 	.word	0x0000cf80


	//   ....[84]....
        /*0594*/ 	.word	0x0000d080


	//   ....[85]....
        /*0598*/ 	.word	0x0000d0a0


	//   ....[86]....
        /*059c*/ 	.word	0x0000d1b0


	//   ....[87]....
        /*05a0*/ 	.word	0x0000d1d0


	//   ....[88]....
        /*05a4*/ 	.word	0x0000d350


	//   ....[89]....
        /*05a8*/ 	.word	0x0000d560


	//   ....[90]....
        /*05ac*/ 	.word	0x0000d590


	//   ....[91]....
        /*05b0*/ 	.word	0x0000d5c0


	//   ....[92]....
        /*05b4*/ 	.word	0x0000d600


	//   ....[93]....
        /*05b8*/ 	.word	0x0000d630


	//   ....[94]....
        /*05bc*/ 	.word	0x0000d660


	//   ....[95]....
        /*05c0*/ 	.word	0x0000d7f0


	//   ....[96]....
        /*05c4*/ 	.word	0x0000d820


	//   ....[97]....
        /*05c8*/ 	.word	0x0000d850


	//   ....[98]....
        /*05cc*/ 	.word	0x0000d880


	//   ....[99]....
        /*05d0*/ 	.word	0x0000d8b0


	//   ....[100]....
        /*05d4*/ 	.word	0x0000d8f0


	//   ....[101]....
        /*05d8*/ 	.word	0x0000d980


	//   ....[102]....
        /*05dc*/ 	.word	0x0000d9c0


	//   ....[103]....
        /*05e0*/ 	.word	0x0000da50


	//   ....[104]....
        /*05e4*/ 	.word	0x0000ee10


	//   ....[105]....
        /*05e8*/ 	.word	0x0000fbc0


	//   ....[106]....
        /*05ec*/ 	.word	0x0000fbf0


	//   ....[107]....
        /*05f0*/ 	.word	0x0000fca0


	//   ....[108]....
        /*05f4*/ 	.word	0x0000fcb0


	//   ....[109]....
        /*05f8*/ 	.word	0x0000fd40


	//   ....[110]....
        /*05fc*/ 	.word	0x0000fd50


	//   ....[111]....
        /*0600*/ 	.word	0x0000fd60


	//   ....[112]....
        /*0604*/ 	.word	0x0000fda0


	//   ....[113]....
        /*0608*/ 	.word	0x00011f80


	//   ....[114]....
        /*060c*/ 	.word	0x00011fb0


	//   ....[115]....
        /*0610*/ 	.word	0x00011fe0


	//   ....[116]....
        /*0614*/ 	.word	0x00012010


	//   ....[117]....
        /*0618*/ 	.word	0x00012050


	//   ....[118]....
        /*061c*/ 	.word	0x00012060


	//   ....[119]....
        /*0620*/ 	.word	0x00012090


	//   ....[120]....
        /*0624*/ 	.word	0x000120a0


	//   ....[121]....
        /*0628*/ 	.word	0x000121e0


	//   ....[122]....
        /*062c*/ 	.word	0x00012210


	//   ....[123]....
        /*0630*/ 	.word	0x00012240


	//   ....[124]....
        /*0634*/ 	.word	0x00012270


	//   ....[125]....
        /*0638*/ 	.word	0x000122a0


	//   ....[126]....
        /*063c*/ 	.word	0x000122e0


	//   ....[127]....
        /*0640*/ 	.word	0x00012360


	//   ....[128]....
        /*0644*/ 	.word	0x000123a0


	//   ....[129]....
        /*0648*/ 	.word	0x000123f0


	//   ....[130]....
        /*064c*/ 	.word	0x000128a0


	//   ....[131]....
        /*0650*/ 	.word	0x00012d90


	//   ....[132]....
        /*0654*/ 	.word	0x00012f90


	//   ....[133]....
        /*0658*/ 	.word	0x00012fe0


	//   ....[134]....
        /*065c*/ 	.word	0x00013040


	//   ....[135]....
        /*0660*/ 	.word	0x00013140


	//   ....[136]....
        /*0664*/ 	.word	0x000131a0


	//   ....[137]....
        /*0668*/ 	.word	0x000132a0


	//   ....[138]....
        /*066c*/ 	.word	0x00013300


	//   ....[139]....
        /*0670*/ 	.word	0x000133e0


	//   ....[140]....
        /*0674*/ 	.word	0x00013730


	//----- nvinfo : EIATTR_REG_RECONFIG
	.align		4
.L_156:
        /*0678*/ 	.byte	0x01, 0x54
	.zero		2


	//----- nvinfo : EIATTR_SYSCALL_OFFSETS
	.align		4
        /*067c*/ 	.byte	0x04, 0x46
        /*067e*/ 	.short	(.L_158 - .L_157)


	//   ....[0]....
.L_157:
        /*0680*/ 	.word	0x00001720


	//   ....[1]....
        /*0684*/ 	.word	0x0000e860


	//   ....[2]....
        /*0688*/ 	.word	0x0000e9f0


	//   ....[3]....
        /*068c*/ 	.word	0x0000eb40


	//   ....[4]....
        /*0690*/ 	.word	0x0000ec80


	//   ....[5]....
        /*0694*/ 	.word	0x0000f7b0


	//----- nvinfo : EIATTR_MBARRIER_INSTR_OFFSETS
	.align		4
.L_158:
        /*0698*/ 	.byte	0x04, 0x39
        /*069a*/ 	.short	(.L_160 - .L_159)


	//   ....[0]....
.L_159:
        /*069c*/ 	.word	0x00000270
        /*06a0*/ 	.word	0x000000ff
        /*06a4*/ 	.word	0x00033400
        /*06a8*/ 	.short	0x0100
        /*06aa*/ 	.byte	0x08
	.zero		1


	//   ....[1]....
        /*06ac*/ 	.word	0x00000280
        /*06b0*/ 	.word	0x000000ff
        /*06b4*/ 	.word	0x00033420
        /*06b8*/ 	.short	0x0100
        /*06ba*/ 	.byte	0x08
	.zero		1


	//   ....[2]....
        /*06bc*/ 	.word	0x00000370
        /*06c0*/ 	.word	0x000000ff
        /*06c4*/ 	.word	0x00033430
        /*06c8*/ 	.short	0x0100
        /*06ca*/ 	.byte	0x08
	.zero		1


	//   ....[3]....
        /*06cc*/ 	.word	0x00000380
        /*06d0*/ 	.word	0x000000ff
        /*06d4*/ 	.word	0x00033440
        /*06d8*/ 	.short	0x0100
        /*06da*/ 	.byte	0x08
	.zero		1


	//   ....[4]....
        /*06dc*/ 	.word	0x00000390
        /*06e0*/ 	.word	0x000000ff
        /*06e4*/ 	.word	0x00033438
        /*06e8*/ 	.short	0x0100
        /*06ea*/ 	.byte	0x08
	.zero		1


	//   ....[5]....
        /*06ec*/ 	.word	0x000003a0
        /*06f0*/ 	.word	0x000000ff
        /*06f4*/ 	.word	0x00033448
        /*06f8*/ 	.short	0x0100
        /*06fa*/ 	.byte	0x08
	.zero		1


	//   ....[6]....
        /*06fc*/ 	.word	0x000004d0
        /*0700*/ 	.word	0x000000ff
        /*0704*/ 	.word	0x00033450
        /*0708*/ 	.short	0x0100
        /*070a*/ 	.byte	0x08
	.zero		1


	//   ....[7]....
        /*070c*/ 	.word	0x000004e0
        /*0710*/ 	.word	0x000000ff
        /*0714*/ 	.word	0x00033460
        /*0718*/ 	.short	0x0100
        /*071a*/ 	.byte	0x08
	.zero		1


	//   ....[8]....
        /*071c*/ 	.word	0x000004f0
        /*0720*/ 	.word	0x000000ff
        /*0724*/ 	.word	0x00033458
        /*0728*/ 	.short	0x0100
        /*072a*/ 	.byte	0x08
	.zero		1


	//   ....[9]....
        /*072c*/ 	.word	0x00000500
        /*0730*/ 	.word	0x000000ff
        /*0734*/ 	.word	0x00033468
        /*0738*/ 	.short	0x0100
        /*073a*/ 	.byte	0x08
	.zero		1


	//   ....[10]....
        /*073c*/ 	.word	0x000005f0
        /*0740*/ 	.word	0x000000ff
        /*0744*/ 	.word	0x00033470
        /*0748*/ 	.short	0x0100
        /*074a*/ 	.byte	0x06
	.zero		1


	//   ....[11]....
        /*074c*/ 	.word	0x00000600
        /*0750*/ 	.word	0x000000ff
        /*0754*/ 	.word	0x00033480
        /*0758*/ 	.short	0x0100
        /*075a*/ 	.byte	0x06
	.zero		1


	//   ....[12]....
        /*075c*/ 	.word	0x00000610
        /*0760*/ 	.word	0x000000ff
        /*0764*/ 	.word	0x00033478
        /*0768*/ 	.short	0x0100
        /*076a*/ 	.byte	0x06
	.zero		1


	//   ....[13]....
        /*076c*/ 	.word	0x00000620
        /*0770*/ 	.word	0x000000ff
        /*0774*/ 	.word	0x00033488
        /*0778*/ 	.short	0x0100
        /*077a*/ 	.byte	0x06
	.zero		1


	//   ....[14]....
        /*077c*/ 	.word	0x00000750
        /*0780*/ 	.word	0x000000ff
        /*0784*/ 	.word	0x00033490
        /*0788*/ 	.short	0x0100
        /*078a*/ 	.byte	0x08
	.zero		1


	//   ....[15]....
        /*078c*/ 	.word	0x00000760
        /*0790*/ 	.word	0x000000ff
        /*0794*/ 	.word	0x000334a0
        /*0798*/ 	.short	0x0100
        /*079a*/ 	.byte	0x08
	.zero		1


	//   ....[16]....
        /*079c*/ 	.word	0x00000770
        /*07a0*/ 	.word	0x000000ff
        /*07a4*/ 	.word	0x00033498
        /*07a8*/ 	.short	0x0100
        /*07aa*/ 	.byte	0x08
	.zero		1


	//   ....[17]....
        /*07ac*/ 	.word	0x00000780
        /*07b0*/ 	.word	0x000000ff
        /*07b4*/ 	.word	0x000334a8
        /*07b8*/ 	.short	0x0100
        /*07ba*/ 	.byte	0x08
	.zero		1


	//   ....[18]....
        /*07bc*/ 	.word	0x000008b0
        /*07c0*/ 	.word	0x000000ff
        /*07c4*/ 	.word	0x000334b0
        /*07c8*/ 	.short	0x0100
        /*07ca*/ 	.byte	0x08
	.zero		1


	//   ....[19]....
        /*07cc*/ 	.word	0x000008c0
        /*07d0*/ 	.word	0x000000ff
        /*07d4*/ 	.word	0x000334c0
        /*07d8*/ 	.short	0x0100
        /*07da*/ 	.byte	0x08
	.zero		1


	//   ....[20]....
        /*07dc*/ 	.word	0x000008d0
        /*07e0*/ 	.word	0x000000ff
        /*07e4*/ 	.word	0x000334b8
        /*07e8*/ 	.short	0x0100
        /*07ea*/ 	.byte	0x08
	.zero		1


	//   ....[21]....
        /*07ec*/ 	.word	0x000008e0
        /*07f0*/ 	.word	0x000000ff
        /*07f4*/ 	.word	0x000334c8
        /*07f8*/ 	.short	0x0100
        /*07fa*/ 	.byte	0x08
	.zero		1


	//   ....[22]....
        /*07fc*/ 	.word	0x00001a90
        /*0800*/ 	.word	0x00000004
        /*0804*/ 	.word	0x00033400
        /*0808*/ 	.short	0x010a
        /*080a*/ 	.byte	0x3f
	.zero		1


	//   ....[23]....
        /*080c*/ 	.word	0x00001b30
        /*0810*/ 	.word	0x00000005
        /*0814*/ 	.word	0x00033430
        /*0818*/ 	.short	0x010a
        /*081a*/ 	.byte	0x3f
	.zero		1


	//   ....[24]....
        /*081c*/ 	.word	0x00001ba0
        /*0820*/ 	.word	0x00000005
        /*0824*/ 	.word	0x00033430
        /*0828*/ 	.short	0x010a
        /*082a*/ 	.byte	0x3f
	.zero		1


	//   ....[25]....
        /*082c*/ 	.word	0x000049b0
        /*0830*/ 	.word	0x00000018
        /*0834*/ 	.word	0x00000000
        /*0838*/ 	.short	0x0101
        /*083a*/ 	.byte	0x3f
	.zero		1


	//   ....[26]....
        /*083c*/ 	.word	0x00005bc0
        /*0840*/ 	.word	0x000000ff
        /*0844*/ 	.word	0x00033430
        /*0848*/ 	.short	0x010a
        /*084a*/ 	.byte	0x06
	.zero		1


	//   ....[27]....
        /*084c*/ 	.word	0x00005c00
        /*0850*/ 	.word	0x000000ff
        /*0854*/ 	.word	0x00033430
        /*0858*/ 	.short	0x010a
        /*085a*/ 	.byte	0x06
	.zero		1


	//   ....[28]....
        /*085c*/ 	.word	0x00006850
        /*0860*/ 	.word	0x000000ff
        /*0864*/ 	.word	0x00033450
        /*0868*/ 	.short	0x010a
        /*086a*/ 	.byte	0x06
	.zero		1


	//   ....[29]....
        /*086c*/ 	.word	0x00006890
        /*0870*/ 	.word	0x000000ff
        /*0874*/ 	.word	0x00033450
        /*0878*/ 	.short	0x010a
        /*087a*/ 	.byte	0x06
	.zero		1


	//   ....[30]....
        /*087c*/ 	.word	0x000087b0
        /*0880*/ 	.word	0x00000006
        /*0884*/ 	.word	0x00000000
        /*0888*/ 	.short	0x0101
        /*088a*/ 	.byte	0x3f
	.zero		1


	//   ....[31]....
        /*088c*/ 	.word	0x00008c30
        /*0890*/ 	.word	0x0000000a
        /*0894*/ 	.word	0x00000000
        /*0898*/ 	.short	0x0101
        /*089a*/ 	.byte	0x3f
	.zero		1


	//   ....[32]....
        /*089c*/ 	.word	0x00009480
        /*08a0*/ 	.word	0x0000000f
        /*08a4*/ 	.word	0x00033450
        /*08a8*/ 	.short	0x010a
        /*08aa*/ 	.byte	0x3f
	.zero		1


	//   ....[33]....
        /*08ac*/ 	.word	0x00009510
        /*08b0*/ 	.word	0x0000000f
        /*08b4*/ 	.word	0x00033450
        /*08b8*/ 	.short	0x010a
        /*08ba*/ 	.byte	0x3f
	.zero		1


	//   ....[34]....
        /*08bc*/ 	.word	0x00009b80
        /*08c0*/ 	.word	0x00000006
        /*08c4*/ 	.word	0x00000000
        /*08c8*/ 	.short	0x0101
        /*08ca*/ 	.byte	0x3f
	.zero		1


	//   ....[35]....
        /*08cc*/ 	.word	0x0000c190
        /*08d0*/ 	.word	0x00000003
        /*08d4*/ 	.word	0x00000000
        /*08d8*/ 	.short	0x0101
        /*08da*/ 	.byte	0x3f
	.zero		1


	//   ....[36]....
        /*08dc*/ 	.word	0x0000f060
        /*08e0*/ 	.word	0x00000003
        /*08e4*/ 	.word	0x00033480
        /*08e8*/ 	.short	0x010a
        /*08ea*/ 	.byte	0x3f
	.zero		1


	//   ....[37]....
        /*08ec*/ 	.word	0x0000f2f0
        /*08f0*/ 	.word	0x00000003
        /*08f4*/ 	.word	0x00033440
        /*08f8*/ 	.short	0x010a
        /*08fa*/ 	.byte	0x3f
	.zero		1


	//   ....[38]....
        /*08fc*/ 	.word	0x0000feb0
        /*0900*/ 	.word	0x00000011
        /*0904*/ 	.word	0x00033400
        /*0908*/ 	.short	0x0107
        /*090a*/ 	.byte	0x3f
	.zero		1


	//   ....[39]....
        /*090c*/ 	.word	0x0000ffb0
        /*0910*/ 	.word	0x00000011
        /*0914*/ 	.word	0x00033400
        /*0918*/ 	.short	0x0101
        /*091a*/ 	.byte	0x3f
	.zero		1


	//   ....[40]....
        /*091c*/ 	.word	0x0000ffd0
        /*0920*/ 	.word	0x00000011
        /*0924*/ 	.word	0x00033420
        /*0928*/ 	.short	0x010a
        /*092a*/ 	.byte	0x3f
	.zero		1


	//   ....[41]....
        /*092c*/ 	.word	0x000102f0
        /*0930*/ 	.word	0x00000006
        /*0934*/ 	.word	0x00033480
        /*0938*/ 	.short	0x010a
        /*093a*/ 	.byte	0x3f
	.zero		1


	//   ....[42]....
        /*093c*/ 	.word	0x00010720
        /*0940*/ 	.word	0x00000006
        /*0944*/ 	.word	0x00033440
        /*0948*/ 	.short	0x010a
        /*094a*/ 	.byte	0x3f
	.zero		1


	//   ....[43]....
        /*094c*/ 	.word	0x00010bd0
        /*0950*/ 	.word	0x00000003
        /*0954*/ 	.word	0x00033470
        /*0958*/ 	.short	0x010a
        /*095a*/ 	.byte	0x3f
	.zero		1


	//   ....[44]....
        /*095c*/ 	.word	0x00010c40
        /*0960*/ 	.word	0x00000003
        /*0964*/ 	.word	0x00033460
        /*0968*/ 	.short	0x010a
        /*096a*/ 	.byte	0x3f
	.zero		1


	//   ....[45]....
        /*096c*/ 	.word	0x00011300
        /*0970*/ 	.word	0x00000003
        /*0974*/ 	.word	0x00033450
        /*0978*/ 	.short	0x0101
        /*097a*/ 	.byte	0x3f
	.zero		1


	//   ....[46]....
        /*097c*/ 	.word	0x00011380
        /*0980*/ 	.word	0x00000003
        /*0984*/ 	.word	0x00000000
        /*0988*/ 	.short	0x0101
        /*098a*/ 	.byte	0x3f
	.zero		1


	//   ....[47]....
        /*098c*/ 	.word	0x00011590
        /*0990*/ 	.word	0x00000003
        /*0994*/ 	.word	0x00033470
        /*0998*/ 	.short	0x010a
        /*099a*/ 	.byte	0x3f
	.zero		1


	//   ....[48]....
        /*099c*/ 	.word	0x000115f0
        /*09a0*/ 	.word	0x00000003
        /*09a4*/ 	.word	0x00033460
        /*09a8*/ 	.short	0x010a
        /*09aa*/ 	.byte	0x3f
	.zero		1


	//   ....[49]....
        /*09ac*/ 	.word	0x00011cb0
        /*09b0*/ 	.word	0x00000003
        /*09b4*/ 	.word	0x00033450
        /*09b8*/ 	.short	0x0101
        /*09ba*/ 	.byte	0x3f
	.zero		1


	//   ....[50]....
        /*09bc*/ 	.word	0x00011d00
        /*09c0*/ 	.word	0x00000000
        /*09c4*/ 	.word	0x00000000
        /*09c8*/ 	.short	0x0101
        /*09ca*/ 	.byte	0x3f
	.zero		1


	//   ....[51]....
        /*09cc*/ 	.word	0x00012820
        /*09d0*/ 	.word	0x00000003
        /*09d4*/ 	.word	0x00033420
        /*09d8*/ 	.short	0x010a
        /*09da*/ 	.byte	0x3f
	.zero		1


	//   ....[52]....
        /*09dc*/ 	.word	0x000129c0
        /*09e0*/ 	.word	0x00000007
        /*09e4*/ 	.word	0x00000000
        /*09e8*/ 	.short	0x010a
        /*09ea*/ 	.byte	0x3f
	.zero		1


	//   ....[53]....
        /*09ec*/ 	.word	0x00012a30
        /*09f0*/ 	.word	0x00000005
        /*09f4*/ 	.word	0x00000000
        /*09f8*/ 	.short	0x010a
        /*09fa*/ 	.byte	0x3f
	.zero		1


	//   ....[54]....
        /*09fc*/ 	.word	0x00012a80
        /*0a00*/ 	.word	0x00000005
        /*0a04*/ 	.word	0x00033460
        /*0a08*/ 	.short	0x010a
        /*0a0a*/ 	.byte	0x3f
	.zero		1


	//   ....[55]....
        /*0a0c*/ 	.word	0x00012ad0
        /*0a10*/ 	.word	0x00000003
        /*0a14*/ 	.word	0x00033460
        /*0a18*/ 	.short	0x010a
        /*0a1a*/ 	.byte	0x3f
	.zero		1


	//   ....[56]....
        /*0a1c*/ 	.word	0x00012b10
        /*0a20*/ 	.word	0x00000005
        /*0a24*/ 	.word	0x00033480
        /*0a28*/ 	.short	0x010a
        /*0a2a*/ 	.byte	0x3f
	.zero		1


	//   ....[57]....
        /*0a2c*/ 	.word	0x00012b30
        /*0a30*/ 	.word	0x00000003
        /*0a34*/ 	.word	0x00033480
        /*0a38*/ 	.short	0x010a
        /*0a3a*/ 	.byte	0x3f
	.zero		1


	//   ....[58]....
        /*0a3c*/ 	.word	0x00012b90
        /*0a40*/ 	.word	0x00000004
        /*0a44*/ 	.word	0x00033400
        /*0a48*/ 	.short	0x010a
        /*0a4a*/ 	.byte	0x3f
	.zero		1


	//   ....[59]....
        /*0a4c*/ 	.word	0x00012be0
        /*0a50*/ 	.word	0x00000005
        /*0a54*/ 	.word	0x00033430
        /*0a58*/ 	.short	0x010a
        /*0a5a*/ 	.byte	0x3f
	.zero		1


	//   ....[60]....
        /*0a5c*/ 	.word	0x00012c40
        /*0a60*/ 	.word	0x00000004
        /*0a64*/ 	.word	0x00033430
        /*0a68*/ 	.short	0x010a
        /*0a6a*/ 	.byte	0x3f
	.zero		1


	//   ....[61]....
        /*0a6c*/ 	.word	0x00012ca0
        /*0a70*/ 	.word	0x00000004
        /*0a74*/ 	.word	0x00033450
        /*0a78*/ 	.short	0x010a
        /*0a7a*/ 	.byte	0x3f
	.zero		1


	//   ....[62]....
        /*0a7c*/ 	.word	0x00012cf0
        /*0a80*/ 	.word	0x0000000f
        /*0a84*/ 	.word	0x00033450
        /*0a88*/ 	.short	0x010a
        /*0a8a*/ 	.byte	0x3f
	.zero		1


	//   ....[63]....
        /*0a8c*/ 	.word	0x00012e40
        /*0a90*/ 	.word	0x00000003
        /*0a94*/ 	.word	0x00033480
        /*0a98*/ 	.short	0x010a
        /*0a9a*/ 	.byte	0x3f
	.zero		1


	//   ....[64]....
        /*0a9c*/ 	.word	0x00012e90
        /*0aa0*/ 	.word	0x00000003
        /*0aa4*/ 	.word	0x00033440
        /*0aa8*/ 	.short	0x010a
        /*0aaa*/ 	.byte	0x3f
	.zero		1


	//   ....[65]....
        /*0aac*/ 	.word	0x00013420
        /*0ab0*/ 	.word	0x00000011
        /*0ab4*/ 	.word	0x00033420
        /*0ab8*/ 	.short	0x010a
        /*0aba*/ 	.byte	0x3f
	.zero		1


	//   ....[66]....
        /*0abc*/ 	.word	0x00013470
        /*0ac0*/ 	.word	0x00000006
        /*0ac4*/ 	.word	0x00033480
        /*0ac8*/ 	.short	0x010a
        /*0aca*/ 	.byte	0x3f
	.zero		1


	//   ....[67]....
        /*0acc*/ 	.word	0x000134c0
        /*0ad0*/ 	.word	0x00000006
        /*0ad4*/ 	.word	0x00033440
        /*0ad8*/ 	.short	0x010a
        /*0ada*/ 	.byte	0x3f
	.zero		1


	//   ....[68]....
        /*0adc*/ 	.word	0x00013510
        /*0ae0*/ 	.word	0x00000003
        /*0ae4*/ 	.word	0x00033470
        /*0ae8*/ 	.short	0x010a
        /*0aea*/ 	.byte	0x3f
	.zero		1


	//   ....[69]....
        /*0aec*/ 	.word	0x00013560
        /*0af0*/ 	.word	0x00000003
        /*0af4*/ 	.word	0x00033460
        /*0af8*/ 	.short	0x010a
        /*0afa*/ 	.byte	0x3f
	.zero		1


	//   ....[70]....
        /*0afc*/ 	.word	0x000135b0
        /*0b00*/ 	.word	0x00000003
        /*0b04*/ 	.word	0x00033470
        /*0b08*/ 	.short	0x010a
        /*0b0a*/ 	.byte	0x3f
	.zero		1


	//   ....[71]....
        /*0b0c*/ 	.word	0x00013600
        /*0b10*/ 	.word	0x00000003
        /*0b14*/ 	.word	0x00033460
        /*0b18*/ 	.short	0x010a
        /*0b1a*/ 	.byte	0x3f
	.zero		1


	//   ....[72]....
        /*0b1c*/ 	.word	0x00013650
        /*0b20*/ 	.word	0x00000003
        /*0b24*/ 	.word	0x00033420
        /*0b28*/ 	.short	0x010a
        /*0b2a*/ 	.byte	0x3f
	.zero		1


	//   ....[73]....
        /*0b2c*/ 	.word	0x000137f0
        /*0b30*/ 	.word	0x00000007
        /*0b34*/ 	.word	0x00000000
        /*0b38*/ 	.short	0x010a
        /*0b3a*/ 	.byte	0x3f
	.zero		1


	//   ....[74]....
        /*0b3c*/ 	.word	0x00013840
        /*0b40*/ 	.word	0x00000005
        /*0b44*/ 	.word	0x00000000
        /*0b48*/ 	.short	0x010a
        /*0b4a*/ 	.byte	0x3f
	.zero		1


	//   ....[75]....
        /*0b4c*/ 	.word	0x00013890
        /*0b50*/ 	.word	0x00000005
        /*0b54*/ 	.word	0x00033460
        /*0b58*/ 	.short	0x010a
        /*0b5a*/ 	.byte	0x3f
	.zero		1


	//   ....[76]....
        /*0b5c*/ 	.word	0x000138e0
        /*0b60*/ 	.word	0x00000003
        /*0b64*/ 	.word	0x00033460
        /*0b68*/ 	.short	0x010a
        /*0b6a*/ 	.byte	0x3f
	.zero		1


	//   ....[77]....
        /*0b6c*/ 	.word	0x00013930
        /*0b70*/ 	.word	0x00000005
        /*0b74*/ 	.word	0x00033480
        /*0b78*/ 	.short	0x010a
        /*0b7a*/ 	.byte	0x3f
	.zero		1


	//----- nvinfo : EIATTR_NUM_MBARRIERS
	.align		4
.L_160:
        /*0b7c*/ 	.byte	0x03, 0x38
        /*0b7e*/ 	.short	0x0016


	//----- nvinfo : EIATTR_EXIT_INSTR_OFFSETS
	.align		4
        /*0b80*/ 	.byte	0x04, 0x1c
        /*0b82*/ 	.short	(.L_162 - .L_161)


	//   ....[0]....
.L_161:
        /*0b84*/ 	.word	0x00000a80


	//   ....[1]....
        /*0b88*/ 	.word	0x0000d300


	//   ....[2]....
        /*0b8c*/ 	.word	0x00012b80


	//----- nvinfo : EIATTR_MAX_THREADS
	.align		4
.L_162:
        /*0b90*/ 	.byte	0x04, 0x05
        /*0b92*/ 	.short	(.L_164 - .L_163)
.L_163:
        /*0b94*/ 	.word	0x00000180
        /*0b98*/ 	.word	0x00000001
        /*0b9c*/ 	.word	0x00000001


	//----- nvinfo : EIATTR_CRS_STACK_SIZE
	.align		4
.L_164:
        /*0ba0*/ 	.byte	0x04, 0x1e
        /*0ba2*/ 	.short	(.L_166 - .L_165)
.L_165:
        /*0ba4*/ 	.word	0x00000000


	//----- nvinfo : EIATTR_CBANK_PARAM_SIZE
	.align		4
.L_166:
        /*0ba8*/ 	.byte	0x03, 0x19
        /*0baa*/ 	.short	0x0af0


	//----- nvinfo : EIATTR_PARAM_CBANK
	.align		4
        /*0bac*/ 	.byte	0x04, 0x0a
        /*0bae*/ 	.short	(.L_168 - .L_167)
	.align		4
.L_167:
        /*0bb0*/ 	.word	index@(.nv.constant0._ZN7cutlass13device_kernelIN5flash11enable_sm90INS1_16FlashAttnFwdSm90INS1_25CollectiveMainloopFwdSm90ILi2EN4cute5tupleIJNS5_1CILi1EEES8_S8_EEENS6_IJNS7_ILi128EEENS7_ILi160EEENS7_ILi192EEEEEELi192ENS_12float_e4m3_tEfNS_4arch4Sm90ELb0ELb0ELb1ELb1ELb0ELb0ELb0ELb1ELb1ELb1ELb0ELb0EEENS1_21CollectiveEpilogueFwdINS6_IJSA_SC_SB_EEES9_NS_10bfloat16_tESG_Li256ELb1ELb1ELb0ELb1EEENS1_36VarlenDynamicPersistentTileSchedulerILi128ELi160ELi256ELi128ELb0ELb1ELb1ELb0ELb1ELb1EEEEEEEEEvNT_6ParamsE)
        /*0bb4*/ 	.short	0x0210
        /*0bb6*/ 	.short	0x0af0


	//----- nvinfo : EIATTR_SW_WAR
	.align		4
.L_168:
        /*0bb8*/ 	.byte	0x04, 0x36
        /*0bba*/ 	.short	(.L_170 - .L_169)
.L_169:
        /*0bbc*/ 	.word	0x00000008
.L_170:


//--------------------- .nv.info._ZN7cutlass13device_kernelIN5flash11enable_sm90INS1_16FlashAttnFwdSm90INS1_25CollectiveMainloopFwdSm90ILi2EN4cute5tupleIJNS5_1CILi1EEES8_S8_EEENS6_IJNS7_ILi128EEENS7_ILi160EEENS7_ILi192EEEEEELi192ENS_12float_e4m3_tEfNS_4arch4Sm90ELb0ELb0ELb1ELb1ELb0ELb1ELb0ELb1ELb1ELb1ELb0ELb0EEENS1_21CollectiveEpilogueFwdINS6_IJSA_SC_SB_EEES9_NS_10bfloat16_tESG_Li256ELb1ELb1ELb0ELb1EEENS1_36VarlenDynamicPersistentTileSchedulerILi128ELi160ELi256ELi128ELb0ELb1ELb1ELb0ELb1ELb1EEEEEEEEEvNT_6ParamsE --------------------------
	.section	.nv.info._ZN7cutlass13device_kernelIN5flash11enable_sm90INS1_16FlashAttnFwdSm90INS1_25CollectiveMainloopFwdSm90ILi2EN4cute5tupleIJNS5_1CILi1EEES8_S8_EEENS6_IJNS7_ILi128EEENS7_ILi160EEENS7_ILi192EEEEEELi192ENS_12float_e4m3_tEfNS_4arch4Sm90ELb0ELb0ELb1ELb1ELb0ELb1ELb0ELb1ELb1ELb1ELb0ELb0EEENS1_21CollectiveEpilogueFwdINS6_IJSA_SC_SB_EEES9_NS_10bfloat16_tESG_Li256ELb1ELb1ELb0ELb1EEENS1_36VarlenDynamicPersistentTileSchedulerILi128ELi160ELi256ELi128ELb0ELb1ELb1ELb0ELb1ELb1EEEEEEEEEvNT_6ParamsE,"",@"SHT_CUDA_INFO"
	.sectionflags	@""
	.align	4


	//----- nvinfo : EIATTR_CUDA_API_VERSION
	.align		4
        /*0000*/ 	.byte	0x04, 0x37
        /*0002*/ 	.short	(.L_172 - .L_171)
.L_171:
        /*0004*/ 	.word	0x00000082


	//----- nvinfo : EIATTR_KPARAM_INFO
	.align		4
.L_172:
        /*0008*/ 	.byte	0x04, 0x17
        /*000a*/ 	.short	(.L_174 - .L_173)
.L_173:
        /*000c*/ 	.word	0x00000000
        /*0010*/ 	.short	0x0000
        /*0012*/ 	.short	0x0070
        /*0014*/ 	.byte	0x00, 0xf0, 0x01, 0x2a


	//----- nvinfo : EIATTR_SPARSE_MMA_MASK
	.align		4
.L_174:
        /*0018*/ 	.byte	0x03, 0x50
        /*001a*/ 	.short	0x0000


	//----- nvinfo : EIATTR_MAXREG_COUNT
	.align		4
        /*001c*/ 	.byte	0x03, 0x1b
        /*001e*/ 	.short	0x00a8


	//----- nvinfo : EIATTR_NUM_BARRIERS
	.align		4
        /*0020*/ 	.byte	0x02, 0x4c
        /*0022*/ 	.byte	0x10
	.zero		1


	//----- nvinfo : EIATTR_EXTERNS
	.align		4
        /*0024*/ 	.byte	0x04, 0x0f
        /*0026*/ 	.short	(.L_176 - .L_175)


	//   ....[0]....
	.align		4
.L_175:
        /*0028*/ 	.word	index@(__assertfail)


	//----- nvinfo : EIATTR_ANNOTATIONS
	.align		4
.L_176:
        /*002c*/ 	.byte	0x04, 0x55
        /*002e*/ 	.short	(.L_178 - .L_177)


	//   ....[0]....
.L_177:
        /* <DEDUP_REMOVED lines=107> */


	//----- nvinfo : EIATTR_MERCURY_ISA_VERSION
	.align		4
.L_178:
        /*06d0*/ 	.byte	0x03, 0x5f
        /*06d2*/ 	.short	0x0101


	//----- nvinfo : EIATTR_UNUSED_LOAD_BYTE_OFFSET
	.align		4
        /*06d4*/ 	.byte	0x04, 0x44
        /*06d6*/ 	.short	(.L_180 - .L_179)


	//   ....[0]....
.L_179:
        /*06d8*/ 	.word	0x00000ae0
        /*06dc*/ 	.word	0x0000fff0


	//   ....[1]....
        /*06e0*/ 	.word	0x00020260
        /*06e4*/ 	.word	0x0000fff0


	//----- nvinfo : EIATTR_INT_WARP_WIDE_INSTR_OFFSETS
	.align		4
.L_180:
        /*06e8*/ 	.byte	0x04, 0x31
        /*06ea*/ 	.short	(.L_182 - .L_181)


	//   ....[0]....
.L_181:
        /*06ec*/ 	.word	0x00000190


	//   ....[1]....
        /*06f0*/ 	.word	0x000001d0


	//   ....[2]....
        /*06f4*/ 	.word	0x00000240


	//   ....[3]....
        /*06f8*/ 	.word	0x00025f80


	//   ....[4]....
        /*06fc*/ 	.word	0x00026010


	//   ....[5]....
        /*0700*/ 	.word	0x00028f50


	//   ....[6]....
        /*0704*/ 	.word	0x00028fe0


	//----- nvinfo : EIATTR_COOP_GROUP_MASK_REGIDS
	.align		4
.L_182:
        /*0708*/ 	.byte	0x04, 0x29
        /*070a*/ 	.short	(.L_184 - .L_183)


	//   ....[0]....
.L_183:
        /*070c*/ 	.word	0xffffffff


	//   ....[1]....
        /*0710*/ 	.word	0xffffffff


	//   ....[2]....
        /*0714*/ 	.word	0xffffffff


	//   ....[3]....
        /*0718*/ 	.word	0xffffffff


	//   ....[4]....
        /*071c*/ 	.word	0xffffffff


	//   ....[5]....
        /*0720*/ 	.word	0xffffffff


	//   ....[6]....
        /*0724*/ 	.word	0xffffffff


	//   ....[7]....
        /*0728*/ 	.word	0xffffffff


	//   ....[8]....
        /*072c*/ 	.word	0xffffffff


	//   ....[9]....
        /*0730*/ 	.word	0xffffffff


	//   ....[10]....
        /*0734*/ 	.word	0xffffffff


	//   ....[11]....
        /*0738*/ 	.word	0xffffffff


	//   ....[12]....
        /*073c*/ 	.word	0xffffffff


	//   ....[13]....
        /*0740*/ 	.word	0xffffffff


	//   ....[14]....
        /*0744*/ 	.word	0xffffffff


	//   ....[15]....
        /*0748*/ 	.word	0xffffffff


	//   ....[16]....
        /*074c*/ 	.word	0xffffffff


	//   ....[17]....
        /*0750*/ 	.word	0xffffffff


	//   ....[18]....
        /*0754*/ 	.word	0xffffffff


	//   ....[19]....
        /*0758*/ 	.word	0xffffffff


	//   ....[20]....
        /*075c*/ 	.word	0xffffffff


	//   ....[21]....
        /*0760*/ 	.word	0xffffffff


	//   ....[22]....
        /*0764*/ 	.word	0xffffffff


	//   ....[23]....
        /*0768*/ 	.word	0xffffffff


	//   ....[24]....
        /*076c*/ 	.word	0xffffffff


	//   ....[25]....
        /*0770*/ 	.word	0xffffffff


	//   ....[26]....
        /*0774*/ 	.word	0xffffffff


	//   ....[27]....
        /*0778*/ 	.word	0xffffffff


	//   ....[28]....
        /*077c*/ 	.word	0xffffffff


	//   ....[29]....
        /*0780*/ 	.word	0xffffffff


	//   ....[30]....
        /*0784*/ 	.word	0xffffffff


	//   ....[31]....
        /*0788*/ 	.word	0xffffffff


	//   ....[32]....
        /*078c*/ 	.word	0xffffffff


	//   ....[33]....
        /*0790*/ 	.word	0xffffffff


	//   ....[34]....
        /*0794*/ 	.word	0xffffffff


	//   ....[35]....
        /*0798*/ 	.word	0xffffffff


	//   ....[36]....
        /*079c*/ 	.word	0xffffffff


	//   ....[37]....
        /*07a0*/ 	.word	0xffffffff


	//   ....[38]....
        /*07a4*/ 	.word	0xffffffff


	//   ....[39]....
        /*07a8*/ 	.word	0xffffffff


	//   ....[40]....
        /*07ac*/ 	.word	0xffffffff


	//   ....[41]....
        /*07b0*/ 	.word	0xffffffff


	//   ....[42]....
        /*07b4*/ 	.word	0xffffffff


	//   ....[43]....
        /*07b8*/ 	.word	0xffffffff


	//   ....[44]....
        /*07bc*/ 	.word	0xffffffff


	//   ....[45]....
        /*07c0*/ 	.word	0xffffffff


	//   ....[46]....
        /*07c4*/ 	.word	0xffffffff


	//   ....[47]....
        /*07c8*/ 	.word	0xffffffff


	//   ....[48]....
        /*07cc*/ 	.word	0xffffffff


	//   ....[49]....
        /*07d0*/ 	.word	0xffffffff


	//   ....[50]....
        /*07d4*/ 	.word	0xffffffff


	//   ....[51]....
        /*07d8*/ 	.word	0xffffffff


	//   ....[52]....
        /*07dc*/ 	.word	0xffffffff


	//   ....[53]....
        /*07e0*/ 	.word	0xffffffff


	//   ....[54]....
        /*07e4*/ 	.word	0xffffffff


	//   ....[55]....
        /*07e8*/ 	.word	0xffffffff


	//   ....[56]....
        /*07ec*/ 	.word	0xffffffff


	//   ....[57]....
        /*07f0*/ 	.word	0xffffffff


	//   ....[58]....
        /*07f4*/ 	.word	0xffffffff


	//   ....[59]....
        /*07f8*/ 	.word	0xffffffff


	//   ....[60]....
        /*07fc*/ 	.word	0xffffffff


	//   ....[61]....
        /*0800*/ 	.word	0xffffffff


	//   ....[62]....
        /*0804*/ 	.word	0xffffffff


	//   ....[63]....
        /*0808*/ 	.word	0xffffffff


	//   ....[64]....
        /*080c*/ 	.word	0xffffffff


	//   ....[65]....
        /*0810*/ 	.word	0xffffffff


	//   ....[66]....
        /*0814*/ 	.word	0xffffffff


	//   ....[67]....
        /*0818*/ 	.word	0xffffffff


	//   ....[68]....
        /*081c*/ 	.word	0xffffffff


	//   ....[69]....
        /*0820*/ 	.word	0xffffffff


	//   ....[70]....
        /*0824*/ 	.word	0xffffffff


	//   ....[71]....
        /*0828*/ 	.word	0xffffffff


	//   ....[72]....
        /*082c*/ 	.word	0xffffffff


	//   ....[73]....
        /*0830*/ 	.word	0xffffffff


	//   ....[74]....
        /*0834*/ 	.word	0xffffffff


	//   ....[75]....
        /*0838*/ 	.word	0xffffffff


	//   ....[76]....
        /*083c*/ 	.word	0xffffffff


	//   ....[77]....
        /*0840*/ 	.word	0xffffffff


	//   ....[78]....
        /*0844*/ 	.word	0xffffffff


	//   ....[79]....
        /*0848*/ 	.word	0xffffffff


	//   ....[80]....
        /*084c*/ 	.word	0xffffffff


	//   ....[81]....
        /*0850*/ 	.word	0xffffffff


	//   ....[82]....
        /*0854*/ 	.word	0xffffffff


	//   ....[83]....
        /*0858*/ 	.word	0xffffffff


	//   ....[84]....
        /*085c*/ 	.word	0xffffffff


	//   ....[85]....
        /*0860*/ 	.word	0xffffffff


	//   ....[86]....
        /*0864*/ 	.word	0xffffffff


	//   ....[87]....
        /*0868*/ 	.word	0xffffffff


	//   ....[88]....
        /*086c*/ 	.word	0xffffffff


	//   ....[89]....
        /*0870*/ 	.word	0xffffffff


	//   ....[90]....
        /*0874*/ 	.word	0xffffffff


	//   ....[91]....
        /*0878*/ 	.word	0xffffffff


	//   ....[92]....
        /*087c*/ 	.word	0xffffffff


	//   ....[93]....
        /*0880*/ 	.word	0xffffffff


	//   ....[94]....
        /*0884*/ 	.word	0xffffffff


	//   ....[95]....
        /*0888*/ 	.word	0xffffffff


	//   ....[96]....
        /*088c*/ 	.word	0xffffffff


	//   ....[97]....
        /*0890*/ 	.word	0xffffffff


	//   ....[98]....
        /*0894*/ 	.word	0xffffffff


	//   ....[99]....
        /*0898*/ 	.word	0xffffffff


	//   ....[100]....
        /*089c*/ 	.word	0xffffffff


	//   ....[101]....
        /*08a0*/ 	.word	0xffffffff


	//   ....[102]....
        /*08a4*/ 	.word	0xffffffff


	//   ....[103]....
        /*08a8*/ 	.word	0xffffffff


	//   ....[104]....
        /*08ac*/ 	.word	0xffffffff


	//   ....[105]....
        /*08b0*/ 	.word	0xffffffff


	//   ....[106]....
        /*08b4*/ 	.word	0xffffffff


	//   ....[107]....
        /*08b8*/ 	.word	0xffffffff


	//   ....[108]....
        /*08bc*/ 	.word	0xffffffff


	//   ....[109]....
        /*08c0*/ 	.word	0xffffffff


	//   ....[110]....
        /*08c4*/ 	.word	0xffffffff


	//   ....[111]....
        /*08c8*/ 	.word	0xffffffff


	//   ....[112]....
        /*08cc*/ 	.word	0xffffffff


	//   ....[113]....
        /*08d0*/ 	.word	0xffffffff


	//   ....[114]....
        /*08d4*/ 	.word	0xffffffff


	//   ....[115]....
        /*08d8*/ 	.word	0xffffffff


	//   ....[116]....
        /*08dc*/ 	.word	0xffffffff


	//   ....[117]....
        /*08e0*/ 	.word	0xffffffff


	//   ....[118]....
        /*08e4*/ 	.word	0xffffffff


	//   ....[119]....
        /*08e8*/ 	.word	0xffffffff


	//   ....[120]....
        /*08ec*/ 	.word	0xffffffff


	//   ....[121]....
        /*08f0*/ 	.word	0xffffffff


	//   ....[122]....
        /*08f4*/ 	.word	0xffffffff


	//   ....[123]....
        /*08f8*/ 	.word	0xffffffff


	//   ....[124]....
        /*08fc*/ 	.word	0xffffffff


	//   ....[125]....
        /*0900*/ 	.word	0xffffffff


	//   ....[126]....
        /*0904*/ 	.word	0xffffffff


	//   ....[127]....
        /*0908*/ 	.word	0xffffffff


	//   ....[128]....
        /*090c*/ 	.word	0xffffffff


	//   ....[129]....
        /*0910*/ 	.word	0xffffffff


	//   ....[130]....
        /*0914*/ 	.word	0xffffffff


	//   ....[131]....
        /*0918*/ 	.word	0xffffffff


	//   ....[132]....
        /*091c*/ 	.word	0xffffffff


	//   ....[133]....
        /*0920*/ 	.word	0xffffffff


	//   ....[134]....
        /*0924*/ 	.word	0xffffffff


	//   ....[135]....
        /*0928*/ 	.word	0xffffffff


	//   ....[136]....
        /*092c*/ 	.word	0xffffffff


	//   ....[137]....
        /*0930*/ 	.word	0xffffffff


	//   ....[138]....
        /*0934*/ 	.word	0xffffffff


	//   ....[139]....
        /*0938*/ 	.word	0xffffffff


	//   ....[140]....
        /*093c*/ 	.word	0x0500000f


	//   ....[141]....
        /*0940*/ 	.word	0x0500000f


	//   ....[142]....
        /*0944*/ 	.word	0x0500000f


	//   ....[143]....
        /*0948*/ 	.word	0x0500000f


	//   ....[144]....
        /*094c*/ 	.word	0x0500000f


	//   ....[145]....
        /*0950*/ 	.word	0x0500000f


	//   ....[146]....
        /*0954*/ 	.word	0x0500000f


	//   ....[147]....
        /*0958*/ 	.word	0x0500000f


	//   ....[148]....
        /*095c*/ 	.word	0x0500000f


	//   ....[149]....
        /*0960*/ 	.word	0x0500000f


	//   ....[150]....
        /*0964*/ 	.word	0x0500000f


	//   ....[151]....
        /*0968*/ 	.word	0x0500000f


	//   ....[152]....
        /*096c*/ 	.word	0x0500000f


	//   ....[153]....
        /*0970*/ 	.word	0x0500000f


	//   ....[154]....
        /*0974*/ 	.word	0x0500000f


	//   ....[155]....
        /*0978*/ 	.word	0x0500000f


	//   ....[156]....
        /*097c*/ 	.word	0x0500000f


	//   ....[157]....
        /*0980*/ 	.word	0x0500000f


	//   ....[158]....
        /*0984*/ 	.word	0x0500000f


	//   ....[159]....
        /*0988*/ 	.word	0x0500000f


	//   ....[160]....
        /*098c*/ 	.word	0x0500000f


	//   ....[161]....
        /*0990*/ 	.word	0x0500000f


	//   ....[162]....
        /*0994*/ 	.word	0x0500000f


	//   ....[163]....
        /*0998*/ 	.word	0x0500000f


	//   ....[164]....
        /*099c*/ 	.word	0x0500000f


	//   ....[165]....
        /*09a0*/ 	.word	0x0500000f


	//   ....[166]....
        /*09a4*/ 	.word	0x0500000f


	//   ....[167]....
        /*09a8*/ 	.word	0x0500000f


	//   ....[168]....
        /*09ac*/ 	.word	0x0500000f


	//   ....[169]....
        /*09b0*/ 	.word	0x0500000f


	//   ....[170]....
        /*09b4*/ 	.word	0x0500000f


	//   ....[171]....
        /*09b8*/ 	.word	0x0500000f


	//   ....[172]....
        /*09bc*/ 	.word	0x0500000f


	//   ....[173]....
        /*09c0*/ 	.word	0x0500000f


	//   ....[174]....
        /*09c4*/ 	.word	0x0500000f


	//   ....[175]....
        /*09c8*/ 	.word	0x0500000f


	//   ....[176]....
        /*09cc*/ 	.word	0x0500000f


	//   ....[177]....
        /*09d0*/ 	.word	0x0500000f


	//   ....[178]....
        /*09d4*/ 	.word	0x0500000f


	//   ....[179]....
        /*09d8*/ 	.word	0x0500000f


	//   ....[180]....
        /*09dc*/ 	.word	0x0500000f


	//   ....[181]....
        /*09e0*/ 	.word	0x0500000f


	//   ....[182]....
        /*09e4*/ 	.word	0x0500000f


	//   ....[183]....
        /*09e8*/ 	.word	0x0500000f


	//   ....[184]....
        /*09ec*/ 	.word	0x0500000f


	//   ....[185]....
        /*09f0*/ 	.word	0x0500000f


	//   ....[186]....
        /*09f4*/ 	.word	0x0500000f


	//   ....[187]....
        /*09f8*/ 	.word	0x0500000f


	//   ....[188]....
        /*09fc*/ 	.word	0x0500000f


	//   ....[189]....
        /*0a00*/ 	.word	0x0500000f


	//   ....[190]....
        /*0a04*/ 	.word	0x0500000f


	//   ....[191]....
        /*0a08*/ 	.word	0x0500000f


	//   ....[192]....
        /*0a0c*/ 	.word	0x0500000f


	//   ....[193]....
        /*0a10*/ 	.word	0x0500000f


	//   ....[194]....
        /*0a14*/ 	.word	0x0500000f


	//   ....[195]....
        /*0a18*/ 	.word	0x0500000f


	//   ....[196]....
        /*0a1c*/ 	.word	0x0500000f


	//   ....[197]....
        /*0a20*/ 	.word	0x0500000f


	//   ....[198]....
        /*0a24*/ 	.word	0x0500000f


	//   ....[199]....
        /*0a28*/ 	.word	0x0500000f


	//   ....[200]....
        /*0a2c*/ 	.word	0x0500000f


	//   ....[201]....
        /*0a30*/ 	.word	0x0500000f


	//   ....[202]....
        /*0a34*/ 	.word	0x0500000f


	//   ....[203]....
        /*0a38*/ 	.word	0x0500000f


	//   ....[204]....
        /*0a3c*/ 	.word	0x0500000f


	//   ....[205]....
        /*0a40*/ 	.word	0x0500000f


	//   ....[206]....
        /*0a44*/ 	.word	0x0500000f


	//   ....[207]....
        /*0a48*/ 	.word	0x0500000f


	//   ....[208]....
        /*0a4c*/ 	.word	0x0500000f


	//   ....[209]....
        /*0a50*/ 	.word	0x0500000f


	//   ....[210]....
        /*0a54*/ 	.word	0x0500000f


	//   ....[211]....
        /*0a58*/ 	.word	0x0500000f


	//   ....[212]....
        /*0a5c*/ 	.word	0x0500000f


	//   ....[213]....
        /*0a60*/ 	.word	0x0500000f


	//   ....[214]....
        /*0a64*/ 	.word	0x0500000f


	//   ....[215]....
        /*0a68*/ 	.word	0x0500000f


	//   ....[216]....
        /*0a6c*/ 	.word	0x0500000f


	//   ....[217]....
        /*0a70*/ 	.word	0x0500000f


	//   ....[218]....
        /*0a74*/ 	.word	0x0500000f


	//   ....[219]....
        /*0a78*/ 	.word	0x0500000f


	//   ....[220]....
        /*0a7c*/ 	.word	0x0500000f


	//   ....[221]....
        /*0a80*/ 	.word	0x0500000f


	//   ....[222]....
        /*0a84*/ 	.word	0x0500000f


	//   ....[223]....
        /*0a88*/ 	.word	0x0500000f


	//   ....[224]....
        /*0a8c*/ 	.word	0x0500000f


	//   ....[225]....
        /*0a90*/ 	.word	0x0500000f


	//   ....[226]....
        /*0a94*/ 	.word	0x0500000f


	//   ....[227]....
        /*0a98*/ 	.word	0x0500000f


	//   ....[228]....
        /*0a9c*/ 	.word	0x0500000f


	//   ....[229]....
        /*0aa0*/ 	.word	0x0500000f


	//   ....[230]....
        /*0aa4*/ 	.word	0x0500000f


	//   ....[231]....
        /*0aa8*/ 	.word	0x0500000f


	//   ....[232]....
        /*0aac*/ 	.word	0x0500000f


	//----- nvinfo : EIATTR_COOP_GROUP_INSTR_OFFSETS
	.align		4
.L_184:
        /*0ab0*/ 	.byte	0x04, 0x28
        /*0ab2*/ 	.short	(.L_186 - .L_185)


	//   ....[0]....
.L_185:
        /*0ab4*/ 	.word	0x00000070


	//   ....[1]....
        /*0ab8*/ 	.word	0x000001a0


	//   ....[2]....
        /*0abc*/ 	.word	0x000001f0


	//   ....[3]....
        /*0ac0*/ 	.word	0x00000420


	//   ....[4]....
        /*0ac4*/ 	.word	0x00000580


	//   ....[5]....
        /*0ac8*/ 	.word	0x000006a0


	//   ....[6]....
        /*0acc*/ 	.word	0x00000800


	//   ....[7]....
        /*0ad0*/ 	.word	0x00010060


	//   ....[8]....
        /*0ad4*/ 	.word	0x00010850


	//   ....[9]....
        /*0ad8*/ 	.word	0x00010860


	//   ....[10]....
        /*0adc*/ 	.word	0x00010870


	//   ....[11]....
        /*0ae0*/ 	.word	0x00010880


	//   ....[12]....
        /*0ae4*/ 	.word	0x00013d30


	//   ....[13]....
        /*0ae8*/ 	.word	0x00013d40


	//   ....[14]....
        /*0aec*/ 	.word	0x00013d50


	//   ....[15]....
        /*0af0*/ 	.word	0x00013d60


	//   ....[16]....
        /*0af4*/ 	.word	0x000199f0


	//   ....[17]....
        /*0af8*/ 	.word	0x00019a80


	//   ....[18]....
        /*0afc*/ 	.word	0x00019ef0


	//   ....[19]....
        /*0b00*/ 	.word	0x00019fc0


	//   ....[20]....
        /*0b04*/ 	.word	0x0001da40


	//   ....[21]....
        /*0b08*/ 	.word	0x0001da60


	//   ....[22]....
        /*0b0c*/ 	.word	0x0001dab0


	//   ....[23]....
        /*0b10*/ 	.word	0x0001dad0


	//   ....[24]....
        /*0b14*/ 	.word	0x0001f8b0


	//   ....[25]....
        /*0b18*/ 	.word	0x0001f910


	//   ....[26]....
        /*0b1c*/ 	.word	0x0001f930


	//   ....[27]....
        /*0b20*/ 	.word	0x0001f950


	//   ....[28]....
        /*0b24*/ 	.word	0x00020b50


	//   ....[29]....
        /*0b28*/ 	.word	0x00020b80


	//   ....[30]....
        /*0b2c*/ 	.word	0x00020bb0


	//   ....[31]....
        /*0b30*/ 	.word	0x00020be0


	//   ....[32]....
        /*0b34*/ 	.word	0x00020c40


	//   ....[33]....
        /*0b38*/ 	.word	0x00020c70


	//   ....[34]....
        /*0b3c*/ 	.word	0x00020ca0


	//   ....[35]....
        /*0b40*/ 	.word	0x00020cd0


	//   ....[36]....
        /*0b44*/ 	.word	0x00020d00


	//   ....[37]....
        /*0b48*/ 	.word	0x00020d30


	//   ....[38]....
        /*0b4c*/ 	.word	0x00020d60


	//   ....[39]....
        /*0b50*/ 	.word	0x00020d90


	//   ....[40]....
        /*0b54*/ 	.word	0x00020dc0


	//   ....[41]....
        /*0b58*/ 	.word	0x00020df0


	//   ....[42]....
        /*0b5c*/ 	.word	0x00020e20


	//   ....[43]....
        /*0b60*/ 	.word	0x00020e50


	//   ....[44]....
        /*0b64*/ 	.word	0x00020e80


	//   ....[45]....
        /*0b68*/ 	.word	0x00020eb0


	//   ....[46]....
        /*0b6c*/ 	.word	0x00020ee0


	//   ....[47]....
        /*0b70*/ 	.word	0x00020f10


	//   ....[48]....
        /*0b74*/ 	.word	0x00020f40


	//   ....[49]....
        /*0b78*/ 	.word	0x00020f70


	//   ....[50]....
        /*0b7c*/ 	.word	0x00020fa0


	//   ....[51]....
        /*0b80*/ 	.word	0x00020fd0


	//   ....[52]....
        /*0b84*/ 	.word	0x00021000


	//   ....[53]....
        /*0b88*/ 	.word	0x00021030


	//   ....[54]....
        /*0b8c*/ 	.word	0x00021060


	//   ....[55]....
        /*0b90*/ 	.word	0x00021070


	//   ....[56]....
        /*0b94*/ 	.word	0x00021080


	//   ....[57]....
        /*0b98*/ 	.word	0x00021090


	//   ....[58]....
        /*0b9c*/ 	.word	0x000210c0


	//   ....[59]....
        /*0ba0*/ 	.word	0x000210f0


	//   ....[60]....
        /*0ba4*/ 	.word	0x00021120


	//   ....[61]....
        /*0ba8*/ 	.word	0x00021150


	//   ....[62]....
        /*0bac*/ 	.word	0x00021180


	//   ....[63]....
        /*0bb0*/ 	.word	0x000211b0


	//   ....[64]....
        /*0bb4*/ 	.word	0x000211e0


	//   ....[65]....
        /*0bb8*/ 	.word	0x00021210


	//   ....[66]....
        /*0bbc*/ 	.word	0x00021230


	//   ....[67]....
        /*0bc0*/ 	.word	0x00021240


	//   ....[68]....
        /*0bc4*/ 	.word	0x00021270


	//   ....[69]....
        /*0bc8*/ 	.word	0x000212a0


	//   ....[70]....
        /*0bcc*/ 	.word	0x000212d0


	//   ....[71]....
        /*0bd0*/ 	.word	0x00021300


	//   ....[72]....
        /*0bd4*/ 	.word	0x00021330


	//   ....[73]....
        /*0bd8*/ 	.word	0x00021360


	//   ....[74]....
        /*0bdc*/ 	.word	0x00021390


	//   ....[75]....
        /*0be0*/ 	.word	0x000213a0


	//   ....[76]....
        /*0be4*/ 	.word	0x00021bf0


	//   ....[77]....
        /*0be8*/ 	.word	0x00021cd0


	//   ....[78]....
        /*0bec*/ 	.word	0x00021d00


	//   ....[79]....
        /*0bf0*/ 	.word	0x00021d20


	//   ....[80]....
        /*0bf4*/ 	.word	0x00022290


	//   ....[81]....
        /*0bf8*/ 	.word	0x000222c0


	//   ....[82]....
        /*0bfc*/ 	.word	0x000223f0


	//   ....[83]....
        /*0c00*/ 	.word	0x00022410


	//   ....[84]....
        /*0c04*/ 	.word	0x00022510


	//   ....[85]....
        /*0c08*/ 	.word	0x00022530


	//   ....[86]....
        /*0c0c*/ 	.word	0x00022640


	//   ....[87]....
        /*0c10*/ 	.word	0x00022660


	//   ....[88]....
        /*0c14*/ 	.word	0x00022f40


	//   ....[89]....
        /*0c18*/ 	.word	0x00022f50


	//   ....[90]....
        /*0c1c*/ 	.word	0x00023100


	//   ....[91]....
        /*0c20*/ 	.word	0x00023110


	//   ....[92]....
        /*0c24*/ 	.word	0x000232b0


	//   ....[93]....
        /*0c28*/ 	.word	0x000232c0


	//   ....[94]....
        /*0c2c*/ 	.word	0x00023460


	//   ....[95]....
        /*0c30*/ 	.word	0x00023470


	//   ....[96]....
        /*0c34*/ 	.word	0x00023670


	//   ....[97]....
        /*0c38*/ 	.word	0x00023860


	//   ....[98]....
        /*0c3c*/ 	.word	0x00023890


	//   ....[99]....
        /*0c40*/ 	.word	0x000238c0


	//   ....[100]....
        /*0c44*/ 	.word	0x000238f0


	//   ....[101]....
        /*0c48*/ 	.word	0x00023920


	//   ....[102]....
        /*0c4c*/ 	.word	0x00023950


	//   ....[103]....
        /*0c50*/ 	.word	0x00023ac0


	//   ....[104]....
        /*0c54*/ 	.word	0x00023af0


	//   ....[105]....
        /*0c58*/ 	.word	0x00023b20


	//   ....[106]....
        /*0c5c*/ 	.word	0x00023b50


	//   ....[107]....
        /*0c60*/ 	.word	0x00023b80


	//   ....[108]....
        /*0c64*/ 	.word	0x00023bb0


	//   ....[109]....
        /*0c68*/ 	.word	0x00023c50


	//   ....[110]....
        /*0c6c*/ 	.word	0x00023c80


	//   ....[111]....
        /*0c70*/ 	.word	0x00023d10


	//   ....[112]....
        /*0c74*/ 	.word	0x000249f0


	//   ....[113]....
        /*0c78*/ 	.word	0x00026750


	//   ....[114]....
        /*0c7c*/ 	.word	0x000275f0


	//   ....[115]....
        /*0c80*/ 	.word	0x00027610


	//   ....[116]....
        /*0c84*/ 	.word	0x00027660


	//   ....[117]....
        /*0c88*/ 	.word	0x000276d0


	//   ....[118]....
        /*0c8c*/ 	.word	0x00027760


	//   ....[119]....
        /*0c90*/ 	.word	0x00027770


	//   ....[120]....
        /*0c94*/ 	.word	0x000277c0


	//   ....[121]....
        /*0c98*/ 	.word	0x00027800


	//   ....[122]....
        /*0c9c*/ 	.word	0x00029aa0


	//   ....[123]....
        /*0ca0*/ 	.word	0x00029ad0


	//   ....[124]....
        /*0ca4*/ 	.word	0x00029b10


	//   ....[125]....
        /*0ca8*/ 	.word	0x00029b40


	//   ....[126]....
        /*0cac*/ 	.word	0x00029b70


	//   ....[127]....
        /*0cb0*/ 	.word	0x00029ba0


	//   ....[128]....
        /*0cb4*/ 	.word	0x00029bd0


	//   ....[129]....
        /*0cb8*/ 	.word	0x00029c00


	//   ....[130]....
        /*0cbc*/ 	.word	0x00029d80


	//   ....[131]....
        /*0cc0*/ 	.word	0x00029db0


	//   ....[132]....
        /*0cc4*/ 	.word	0x00029de0


	//   ....[133]....
        /*0cc8*/ 	.word	0x00029e10


	//   ....[134]....
        /*0ccc*/ 	.word	0x00029e40


	//   ....[135]....
        /*0cd0*/ 	.word	0x00029e70


	//   ....[136]....
        /*0cd4*/ 	.word	0x00029f30


	//   ....[137]....
        /*0cd8*/ 	.word	0x00029f50


	//   ....[138]....
        /*0cdc*/ 	.word	0x00029fc0


	//   ....[139]....
        /*0ce0*/ 	.word	0x0002a450


	//   ....[140]....
        /*0ce4*/ 	.word	0x0002a950


	//   ....[141]....
        /*0ce8*/ 	.word	0x0002aa00


	//   ....[142]....
        /*0cec*/ 	.word	0x0002aa90


	//   ....[143]....
        /*0cf0*/ 	.word	0x0002aae0


	//   ....[144]....
        /*0cf4*/ 	.word	0x0002ab30


	//   ....[145]....
        /*0cf8*/ 	.word	0x0002ac10


	//   ....[146]....
        /*0cfc*/ 	.word	0x0002aca0


	//   ....[147]....
        /*0d00*/ 	.word	0x0002acf0


	//   ....[148]....
        /*0d04*/ 	.word	0x0002ad40


	//   ....[149]....
        /*0d08*/ 	.word	0x0002afa0


	//   ....[150]....
        /*0d0c*/ 	.word	0x0002b0d0


	//   ....[151]....
        /*0d10*/ 	.word	0x0002b1f0


	//   ....[152]....
        /*0d14*/ 	.word	0x0002b310


	//   ....[153]....
        /*0d18*/ 	.word	0x0002b3e0


	//   ....[154]....
        /*0d1c*/ 	.word	0x0002b460


	//   ....[155]....
        /*0d20*/ 	.word	0x0002b4c0


	//   ....[156]....
        /*0d24*/ 	.word	0x0002b520


	//   ....[157]....
        /*0d28*/ 	.word	0x0002b580


	//   ....[158]....
        /*0d2c*/ 	.word	0x0002b600


	//   ....[159]....
        /*0d30*/ 	.word	0x0002b660


	//   ....[160]....
        /*0d34*/ 	.word	0x0002b6e0


	//   ....[161]....
        /*0d38*/ 	.word	0x0002b740


	//   ....[162]....
        /*0d3c*/ 	.word	0x0002b7c0


	//   ....[163]....
        /*0d40*/ 	.word	0x0002b820


	//   ....[164]....
        /*0d44*/ 	.word	0x0002b8a0


	//   ....[165]....
        /*0d48*/ 	.word	0x0002b900


	//   ....[166]....
        /*0d4c*/ 	.word	0x0002b980


	//   ....[167]....
        /*0d50*/ 	.word	0x0002b9e0


	//   ....[168]....
        /*0d54*/ 	.word	0x0002ba60


	//   ....[169]....
        /*0d58*/ 	.word	0x0002bac0


	//   ....[170]....
        /*0d5c*/ 	.word	0x0002bb40


	//   ....[171]....
        /*0d60*/ 	.word	0x0002bba0


	//   ....[172]....
        /*0d64*/ 	.word	0x0002bc20


	//   ....[173]....
        /*0d68*/ 	.word	0x0002bc80


	//   ....[174]....
        /*0d6c*/ 	.word	0x0002bd00


	//   ....[175]....
        /*0d70*/ 	.word	0x0002bd60


	//   ....[176]....
        /*0d74*/ 	.word	0x0002bde0


	//   ....[177]....
        /*0d78*/ 	.word	0x0002be40


	//   ....[178]....
        /*0d7c*/ 	.word	0x0002bea0


	//   ....[179]....
        /*0d80*/ 	.word	0x0002bf00


	//   ....[180]....
        /*0d84*/ 	.word	0x0002bf60


	//   ....[181]....
        /*0d88*/ 	.word	0x0002bfc0


	//   ....[182]....
        /*0d8c*/ 	.word	0x0002c040


	//   ....[183]....
        /*0d90*/ 	.word	0x0002c0a0


	//   ....[184]....
        /*0d94*/ 	.word	0x0002c120


	//   ....[185]....
        /*0d98*/ 	.word	0x0002c180


	//   ....[186]....
        /*0d9c*/ 	.word	0x0002c200


	//   ....[187]....
        /*0da0*/ 	.word	0x0002c260


	//   ....[188]....
        /*0da4*/ 	.word	0x0002c2e0


	//   ....[189]....
        /*0da8*/ 	.word	0x0002c340


	//   ....[190]....
        /*0dac*/ 	.word	0x0002c3b0


	//   ....[191]....
        /*0db0*/ 	.word	0x0002c410


	//   ....[192]....
        /*0db4*/ 	.word	0x0002c480


	//   ....[193]....
        /*0db8*/ 	.word	0x0002c4e0


	//   ....[194]....
        /*0dbc*/ 	.word	0x0002c560


	//   ....[195]....
        /*0dc0*/ 	.word	0x0002c5c0


	//   ....[196]....
        /*0dc4*/ 	.word	0x0002c630


	//   ....[197]....
        /*0dc8*/ 	.word	0x0002c750


	//   ....[198]....
        /*0dcc*/ 	.word	0x0002c7a0


	//   ....[199]....
        /*0dd0*/ 	.word	0x0002c830


	//   ....[200]....
        /*0dd4*/ 	.word	0x0002c8c0


	//   ....[201]....
        /*0dd8*/ 	.word	0x0002c950


	//   ....[202]....
        /*0ddc*/ 	.word	0x0002c9e0


	//   ....[203]....
        /*0de0*/ 	.word	0x0002ca70


	//   ....[204]....
        /*0de4*/ 	.word	0x0002cb00


	//   ....[205]....
        /*0de8*/ 	.word	0x0002cbc0


	//   ....[206]....
        /*0dec*/ 	.word	0x0002ceb0


	//   ....[207]....
        /*0df0*/ 	.word	0x0002d0b0


	//   ....[208]....
        /*0df4*/ 	.word	0x0002d100


	//   ....[209]....
        /*0df8*/ 	.word	0x0002d160


	//   ....[210]....
        /*0dfc*/ 	.word	0x0002d270


	//   ....[211]....
        /*0e00*/ 	.word	0x0002d2d0


	//   ....[212]....
        /*0e04*/ 	.word	0x0002d3e0


	//   ....[213]....
        /*0e08*/ 	.word	0x0002d440


	//   ....[214]....
        /*0e0c*/ 	.word	0x0002d520


	//   ....[215]....
        /*0e10*/ 	.word	0x0002d840


	//   ....[216]....
        /*0e14*/ 	.word	0x0002d8e0


	//   ....[217]....
        /*0e18*/ 	.word	0x0002da00


	//   ....[218]....
        /*0e1c*/ 	.word	0x0002da80


	//   ....[219]....
        /*0e20*/ 	.word	0x0002db00


	//   ....[220]....
        /*0e24*/ 	.word	0x0002db80


	//   ....[221]....
        /*0e28*/ 	.word	0x0002dc00


	//   ....[222]....
        /*0e2c*/ 	.word	0x0002dc90


	//   ....[223]....
        /*0e30*/ 	.word	0x0002dd30


	//   ....[224]....
        /*0e34*/ 	.word	0x0002dde0


	//   ....[225]....
        /*0e38*/ 	.word	0x0002de60


	//   ....[226]....
        /*0e3c*/ 	.word	0x0002dee0


	//   ....[227]....
        /*0e40*/ 	.word	0x0002df60


	//   ....[228]....
        /*0e44*/ 	.word	0x0002dff0


	//   ....[229]....
        /*0e48*/ 	.word	0x0002e070


	//   ....[230]....
        /*0e4c*/ 	.word	0x0002e110


	//   ....[231]....
        /*0e50*/ 	.word	0x0002e1a0


	//   ....[232]....
        /*0e54*/ 	.word	0x0002e2d0


	//----- nvinfo : EIATTR_REG_RECONFIG
	.align		4
.L_186:
        /*0e58*/ 	.byte	0x01, 0x54
	.zero		2


	//----- nvinfo : EIATTR_SYSCALL_OFFSETS
	.align		4
        /*0e5c*/ 	.byte	0x04, 0x46
        /*0e5e*/ 	.short	(.L_188 - .L_187)


	//   ....[0]....
.L_187:
        /*0e60*/ 	.word	0x00001c60


	//   ....[1]....
        /*0e64*/ 	.word	0x00001db0


	//   ....[2]....
        /*0e68*/ 	.word	0x000101f0


	//   ....[3]....
        /*0e6c*/ 	.word	0x000107c0


	//   ....[4]....
        /*0e70*/ 	.word	0x00026180


	//   ....[5]....
        /*0e74*/ 	.word	0x00026320


	//   ....[6]....
        /*0e78*/ 	.word	0x00026480


	//   ....[7]....
        /*0e7c*/ 	.word	0x000265d0


	//   ....[8]....
        /*0e80*/ 	.word	0x000271a0


	//----- nvinfo : EIATTR_MBARRIER_INSTR_OFFSETS
	.align		4
.L_188:
        /*0e84*/ 	.byte	0x04, 0x39
        /*0e86*/ 	.short	(.L_190 - .L_189)


	//   ....[0]....
.L_189:
        /*0e88*/ 	.word	0x000002d0
        /*0e8c*/ 	.word	0x000000ff
        /*0e90*/ 	.word	0x00033400
        /*0e94*/ 	.short	0x0100
        /*0e96*/ 	.byte	0x08
	.zero		1


	//   ....[1]....
        /*0e98*/ 	.word	0x000002e0
        /*0e9c*/ 	.word	0x000000ff
        /*0ea0*/ 	.word	0x00033420
        /*0ea4*/ 	.short	0x0100
        /*0ea6*/ 	.byte	0x08
	.zero		1


	//   ....[2]....
        /*0ea8*/ 	.word	0x000003d0
        /*0eac*/ 	.word	0x000000ff
        /*0eb0*/ 	.word	0x00033430
        /*0eb4*/ 	.short	0x0100
        /*0eb6*/ 	.byte	0x08
	.zero		1


	//   ....[3]....
        /*0eb8*/ 	.word	0x000003e0
        /*0ebc*/ 	.word	0x000000ff
        /*0ec0*/ 	.word	0x00033440
        /*0ec4*/ 	.short	0x0100
        /*0ec6*/ 	.byte	0x08
	.zero		1


	//   ....[4]....
        /*0ec8*/ 	.word	0x000003f0
        /*0ecc*/ 	.word	0x000000ff
        /*0ed0*/ 	.word	0x00033438
        /*0ed4*/ 	.short	0x0100
        /*0ed6*/ 	.byte	0x08
	.zero		1


	//   ....[5]....
        /*0ed8*/ 	.word	0x00000400
        /*0edc*/ 	.word	0x000000ff
        /*0ee0*/ 	.word	0x00033448
        /*0ee4*/ 	.short	0x0100
        /*0ee6*/ 	.byte	0x08
	.zero		1


	//   ....[6]....
        /*0ee8*/ 	.word	0x00000530
        /*0eec*/ 	.word	0x000000ff
        /*0ef0*/ 	.word	0x00033450
        /*0ef4*/ 	.short	0x0100
        /*0ef6*/ 	.byte	0x08
	.zero		1


	//   ....[7]....
        /*0ef8*/ 	.word	0x00000540
        /*0efc*/ 	.word	0x000000ff
        /*0f00*/ 	.word	0x00033460
        /*0f04*/ 	.short	0x0100
        /*0f06*/ 	.byte	0x08
	.zero		1


	//   ....[8]....
        /*0f08*/ 	.word	0x00000550
        /*0f0c*/ 	.word	0x000000ff
        /*0f10*/ 	.word	0x00033458
        /*0f14*/ 	.short	0x0100
        /*0f16*/ 	.byte	0x08
	.zero		1


	//   ....[9]....
        /*0f18*/ 	.word	0x00000560
        /*0f1c*/ 	.word	0x000000ff
        /*0f20*/ 	.word	0x00033468
        /*0f24*/ 	.short	0x0100
        /*0f26*/ 	.byte	0x08
	.zero		1


	//   ....[10]....
        /*0f28*/ 	.word	0x00000650
        /*0f2c*/ 	.word	0x000000ff
        /*0f30*/ 	.word	0x00033470
        /*0f34*/ 	.short	0x0100
        /*0f36*/ 	.byte	0x06
	.zero		1


	//   ....[11]....
        /*0f38*/ 	.word	0x00000660
        /*0f3c*/ 	.word	0x000000ff
        /*0f40*/ 	.word	0x00033480
        /*0f44*/ 	.short	0x0100
        /*0f46*/ 	.byte	0x06
	.zero		1


	//   ....[12]....
        /*0f48*/ 	.word	0x00000670
        /*0f4c*/ 	.word	0x000000ff
        /*0f50*/ 	.word	0x00033478
        /*0f54*/ 	.short	0x0100
        /*0f56*/ 	.byte	0x06
	.zero		1


	//   ....[13]....
        /*0f58*/ 	.word	0x00000680
        /*0f5c*/ 	.word	0x000000ff
        /*0f60*/ 	.word	0x00033488
        /*0f64*/ 	.short	0x0100
        /*0f66*/ 	.byte	0x06
	.zero		1


	//   ....[14]....
        /*0f68*/ 	.word	0x000007b0
        /*0f6c*/ 	.word	0x000000ff
        /*0f70*/ 	.word	0x00033490
        /*0f74*/ 	.short	0x0100
        /*0f76*/ 	.byte	0x08
	.zero		1


	//   ....[15]....
        /*0f78*/ 	.word	0x000007c0
        /*0f7c*/ 	.word	0x000000ff
        /*0f80*/ 	.word	0x000334a0
        /*0f84*/ 	.short	0x0100
        /*0f86*/ 	.byte	0x08
	.zero		1


	//   ....[16]....
        /*0f88*/ 	.word	0x000007d0
        /*0f8c*/ 	.word	0x000000ff
        /*0f90*/ 	.word	0x00033498
        /*0f94*/ 	.short	0x0100
        /*0f96*/ 	.byte	0x08
	.zero		1


	//   ....[17]....
        /*0f98*/ 	.word	0x000007e0
        /*0f9c*/ 	.word	0x000000ff
        /*0fa0*/ 	.word	0x000334a8
        /*0fa4*/ 	.short	0x0100
        /*0fa6*/ 	.byte	0x08
	.zero		1


	//   ....[18]....
        /*0fa8*/ 	.word	0x00000910
        /*0fac*/ 	.word	0x000000ff
        /*0fb0*/ 	.word	0x000334b0
        /*0fb4*/ 	.short	0x0100
        /*0fb6*/ 	.byte	0x08
	.zero		1


	//   ....[19]....
        /*0fb8*/ 	.word	0x00000920
        /*0fbc*/ 	.word	0x000000ff
        /*0fc0*/ 	.word	0x000334c0
        /*0fc4*/ 	.short	0x0100
        /*0fc6*/ 	.byte	0x08
	.zero		1


	//   ....[20]....
        /*0fc8*/ 	.word	0x00000930
        /*0fcc*/ 	.word	0x000000ff
        /*0fd0*/ 	.word	0x000334b8
        /*0fd4*/ 	.short	0x0100
        /*0fd6*/ 	.byte	0x08
	.zero		1


	//   ....[21]....
        /*0fd8*/ 	.word	0x00000940
        /*0fdc*/ 	.word	0x000000ff
        /*0fe0*/ 	.word	0x000334c8
        /*0fe4*/ 	.short	0x0100
        /*0fe6*/ 	.byte	0x08
	.zero		1


	//   ....[22]....
        /*0fe8*/ 	.word	0x00003560
        /*0fec*/ 	.word	0x0000002b
        /*0ff0*/ 	.word	0x00033490
        /*0ff4*/ 	.short	0x010a
        /*0ff6*/ 	.byte	0x3f
	.zero		1


	//   ....[23]....
        /*0ff8*/ 	.word	0x000092f0
        /*0ffc*/ 	.word	0x0000002b
        /*1000*/ 	.word	0x00033490
        /*1004*/ 	.short	0x010a
        /*1006*/ 	.byte	0x3f
	.zero		1


	//   ....[24]....
        /*1008*/ 	.word	0x0000f230
        /*100c*/ 	.word	0x0000002b
        /*1010*/ 	.word	0x00033490
        /*1014*/ 	.short	0x010a
        /*1016*/ 	.byte	0x3f
	.zero		1


	//   ....[25]....
        /*1018*/ 	.word	0x0000f610
        /*101c*/ 	.word	0x0000002c
        /*1020*/ 	.word	0x00000000
        /*1024*/ 	.short	0x0101
        /*1026*/ 	.byte	0x3f
	.zero		1


	//   ....[26]....
        /*1028*/ 	.word	0x0000f650
        /*102c*/ 	.word	0x0000002b
        /*1030*/ 	.word	0x000334b0
        /*1034*/ 	.short	0x010a
        /*1036*/ 	.byte	0x3f
	.zero		1


	//   ....[27]....
        /*1038*/ 	.word	0x0000fb70
        /*103c*/ 	.word	0x0000002b
        /*1040*/ 	.word	0x00000000
        /*1044*/ 	.short	0x0101
        /*1046*/ 	.byte	0x3f
	.zero		1


	//   ....[28]....
        /*1048*/ 	.word	0x00010520
        /*104c*/ 	.word	0x00000010
        /*1050*/ 	.word	0x00033400
        /*1054*/ 	.short	0x010a
        /*1056*/ 	.byte	0x3f
	.zero		1


	//   ....[29]....
        /*1058*/ 	.word	0x00010570
        /*105c*/ 	.word	0x00000010
        /*1060*/ 	.word	0x00033400
        /*1064*/ 	.short	0x010a
        /*1066*/ 	.byte	0x3f
	.zero		1


	//   ....[30]....
        /*1068*/ 	.word	0x00010e10
        /*106c*/ 	.word	0x00000010
        /*1070*/ 	.word	0x00033400
        /*1074*/ 	.short	0x010a
        /*1076*/ 	.byte	0x3f
	.zero		1


	//   ....[31]....
        /*1078*/ 	.word	0x000141b0
        /*107c*/ 	.word	0x00000010
        /*1080*/ 	.word	0x00033400
        /*1084*/ 	.short	0x010a
        /*1086*/ 	.byte	0x3f
	.zero		1


	//   ....[32]....
        /*1088*/ 	.word	0x00017320
        /*108c*/ 	.word	0x00000000
        /*1090*/ 	.word	0x00033430
        /*1094*/ 	.short	0x010a
        /*1096*/ 	.byte	0x3f
	.zero		1


	//   ....[33]....
        /*1098*/ 	.word	0x000173a0
        /*109c*/ 	.word	0x00000000
        /*10a0*/ 	.word	0x00033430
        /*10a4*/ 	.short	0x010a
        /*10a6*/ 	.byte	0x3f
	.zero		1


	//   ....[34]....
        /*10a8*/ 	.word	0x0001a320
        /*10ac*/ 	.word	0x00000019
        /*10b0*/ 	.word	0x00000000
        /*10b4*/ 	.short	0x0101
        /*10b6*/ 	.byte	0x3f
	.zero		1


	//   ....[35]....
        /*10b8*/ 	.word	0x0001b750
        /*10bc*/ 	.word	0x0000000b
        /*10c0*/ 	.word	0x00033430
        /*10c4*/ 	.short	0x010a
        /*10c6*/ 	.byte	0x3f
	.zero		1


	//   ....[36]....
        /*10c8*/ 	.word	0x0001b7a0
        /*10cc*/ 	.word	0x0000000b
        /*10d0*/ 	.word	0x00033430
        /*10d4*/ 	.short	0x010a
        /*10d6*/ 	.byte	0x3f
	.zero		1


	//   ....[37]....
        /*10d8*/ 	.word	0x0001c8a0
        /*10dc*/ 	.word	0x0000000a
        /*10e0*/ 	.word	0x00033450
        /*10e4*/ 	.short	0x010a
        /*10e6*/ 	.byte	0x3f
	.zero		1


	//   ....[38]....
        /*10e8*/ 	.word	0x0001c8e0
        /*10ec*/ 	.word	0x0000000a
        /*10f0*/ 	.word	0x00033450
        /*10f4*/ 	.short	0x010a
        /*10f6*/ 	.byte	0x3f
	.zero		1


	//   ....[39]....
        /*10f8*/ 	.word	0x0001e5f0
        /*10fc*/ 	.word	0x000000c4
        /*1100*/ 	.word	0x00000000
        /*1104*/ 	.short	0x0101
        /*1106*/ 	.byte	0x3f
	.zero		1


	//   ....[40]....
        /*1108*/ 	.word	0x0001ec40
        /*110c*/ 	.word	0x00000007
        /*1110*/ 	.word	0x00000000
        /*1114*/ 	.short	0x0101
        /*1116*/ 	.byte	0x3f
	.zero		1


	//   ....[41]....
        /*1118*/ 	.word	0x0001f510
        /*111c*/ 	.word	0x00000008
        /*1120*/ 	.word	0x00033450
        /*1124*/ 	.short	0x010a
        /*1126*/ 	.byte	0x3f
	.zero		1


	//   ....[42]....
        /*1128*/ 	.word	0x0001f590
        /*112c*/ 	.word	0x00000008
        /*1130*/ 	.word	0x00033450
        /*1134*/ 	.short	0x010a
        /*1136*/ 	.byte	0x3f
	.zero		1


	//   ....[43]....
        /*1138*/ 	.word	0x0001fbf0
        /*113c*/ 	.word	0x00000002
        /*1140*/ 	.word	0x00000000
        /*1144*/ 	.short	0x0101
        /*1146*/ 	.byte	0x3f
	.zero		1


	//   ....[44]....
        /*1148*/ 	.word	0x00022270
        /*114c*/ 	.word	0x00000000
        /*1150*/ 	.word	0x00000000
        /*1154*/ 	.short	0x0101
        /*1156*/ 	.byte	0x3f
	.zero		1


	//   ....[45]....
        /*1158*/ 	.word	0x00024ae0
        /*115c*/ 	.word	0x00000006
        /*1160*/ 	.word	0x00033420
        /*1164*/ 	.short	0x010a
        /*1166*/ 	.byte	0x3f
	.zero		1


	//   ....[46]....
        /*1168*/ 	.word	0x00024bd0
        /*116c*/ 	.word	0x00000006
        /*1170*/ 	.word	0x000334a0
        /*1174*/ 	.short	0x010a
        /*1176*/ 	.byte	0x3f
	.zero		1


	//   ....[47]....
        /*1178*/ 	.word	0x00025020
        /*117c*/ 	.word	0x00000006
        /*1180*/ 	.word	0x000334c0
        /*1184*/ 	.short	0x010a
        /*1186*/ 	.byte	0x3f
	.zero		1


	//   ....[48]....
        /*1188*/ 	.word	0x000255c0
        /*118c*/ 	.word	0x00000008
        /*1190*/ 	.word	0x000334a0
        /*1194*/ 	.short	0x010a
        /*1196*/ 	.byte	0x3f
	.zero		1


	//   ....[49]....
        /*1198*/ 	.word	0x00025a00
        /*119c*/ 	.word	0x00000008
        /*11a0*/ 	.word	0x000334c0
        /*11a4*/ 	.short	0x010a
        /*11a6*/ 	.byte	0x3f
	.zero		1


	//   ....[50]....
        /*11a8*/ 	.word	0x00026a10
        /*11ac*/ 	.word	0x00000002
        /*11b0*/ 	.word	0x00033480
        /*11b4*/ 	.short	0x010a
        /*11b6*/ 	.byte	0x3f
	.zero		1


	//   ....[51]....
        /*11b8*/ 	.word	0x00026c80
        /*11bc*/ 	.word	0x00000002
        /*11c0*/ 	.word	0x00033440
        /*11c4*/ 	.short	0x010a
        /*11c6*/ 	.byte	0x3f
	.zero		1


	//   ....[52]....
        /*11c8*/ 	.word	0x00027900
        /*11cc*/ 	.word	0x00000008
        /*11d0*/ 	.word	0x00033400
        /*11d4*/ 	.short	0x0107
        /*11d6*/ 	.byte	0x3f
	.zero		1


	//   ....[53]....
        /*11d8*/ 	.word	0x00027a00
        /*11dc*/ 	.word	0x00000002
        /*11e0*/ 	.word	0x00033400
        /*11e4*/ 	.short	0x0101
        /*11e6*/ 	.byte	0x3f
	.zero		1


	//   ....[54]....
        /*11e8*/ 	.word	0x00027a20
        /*11ec*/ 	.word	0x00000002
        /*11f0*/ 	.word	0x00033420
        /*11f4*/ 	.short	0x010a
        /*11f6*/ 	.byte	0x3f
	.zero		1


	//   ....[55]....
        /*11f8*/ 	.word	0x00027d80
        /*11fc*/ 	.word	0x00000006
        /*1200*/ 	.word	0x00033480
        /*1204*/ 	.short	0x010a
        /*1206*/ 	.byte	0x3f
	.zero		1


	//   ....[56]....
        /*1208*/ 	.word	0x00028200
        /*120c*/ 	.word	0x00000006
        /*1210*/ 	.word	0x00033440
        /*1214*/ 	.short	0x010a
        /*1216*/ 	.byte	0x3f
	.zero		1


	//   ....[57]....
        /*1218*/ 	.word	0x000286f0
        /*121c*/ 	.word	0x00000003
        /*1220*/ 	.word	0x00033470
        /*1224*/ 	.short	0x010a
        /*1226*/ 	.byte	0x3f
	.zero		1


	//   ....[58]....
        /*1228*/ 	.word	0x00028760
        /*122c*/ 	.word	0x00000003
        /*1230*/ 	.word	0x00033460
        /*1234*/ 	.short	0x010a
        /*1236*/ 	.byte	0x3f
	.zero		1


	//   ....[59]....
        /*1238*/ 	.word	0x00028e30
        /*123c*/ 	.word	0x00000003
        /*1240*/ 	.word	0x00033450
        /*1244*/ 	.short	0x0101
        /*1246*/ 	.byte	0x3f
	.zero		1


	//   ....[60]....
        /*1248*/ 	.word	0x00028eb0
        /*124c*/ 	.word	0x00000003
        /*1250*/ 	.word	0x00000000
        /*1254*/ 	.short	0x0101
        /*1256*/ 	.byte	0x3f
	.zero		1


	//   ....[61]....
        /*1258*/ 	.word	0x000290e0
        /*125c*/ 	.word	0x00000003
        /*1260*/ 	.word	0x00033470
        /*1264*/ 	.short	0x010a
        /*1266*/ 	.byte	0x3f
	.zero		1


	//   ....[62]....
        /*1268*/ 	.word	0x00029150
        /*126c*/ 	.word	0x00000003
        /*1270*/ 	.word	0x00033460
        /*1274*/ 	.short	0x010a
        /*1276*/ 	.byte	0x3f
	.zero		1


	//   ....[63]....
        /*1278*/ 	.word	0x00029840
        /*127c*/ 	.word	0x00000003
        /*1280*/ 	.word	0x00033450
        /*1284*/ 	.short	0x0101
        /*1286*/ 	.byte	0x3f
	.zero		1


	//   ....[64]....
        /*1288*/ 	.word	0x00029890
        /*128c*/ 	.word	0x00000003
        /*1290*/ 	.word	0x00000000
        /*1294*/ 	.short	0x0101
        /*1296*/ 	.byte	0x3f
	.zero		1


	//   ....[65]....
        /*1298*/ 	.word	0x0002a3d0
        /*129c*/ 	.word	0x00000000
        /*12a0*/ 	.word	0x00033420
        /*12a4*/ 	.short	0x010a
        /*12a6*/ 	.byte	0x3f
	.zero		1


	//   ....[66]....
        /*12a8*/ 	.word	0x0002a580
        /*12ac*/ 	.word	0x00000006
        /*12b0*/ 	.word	0x00000000
        /*12b4*/ 	.short	0x010a
        /*12b6*/ 	.byte	0x3f
	.zero		1


	//   ....[67]....
        /*12b8*/ 	.word	0x0002a5f0
        /*12bc*/ 	.word	0x00000007
        /*12c0*/ 	.word	0x00000000
        /*12c4*/ 	.short	0x010a
        /*12c6*/ 	.byte	0x3f
	.zero		1


	//   ....[68]....
        /*12c8*/ 	.word	0x0002a650
        /*12cc*/ 	.word	0x00000004
        /*12d0*/ 	.word	0x00033460
        /*12d4*/ 	.short	0x010a
        /*12d6*/ 	.byte	0x3f
	.zero		1


	//   ....[69]....
        /*12d8*/ 	.word	0x0002a6a0
        /*12dc*/ 	.word	0x00000003
        /*12e0*/ 	.word	0x00033460
        /*12e4*/ 	.short	0x010a
        /*12e6*/ 	.byte	0x3f
	.zero		1


	//   ....[70]....
        /*12e8*/ 	.word	0x0002a6e0
        /*12ec*/ 	.word	0x00000004
        /*12f0*/ 	.word	0x00033480
        /*12f4*/ 	.short	0x010a
        /*12f6*/ 	.byte	0x3f
	.zero		1


	//   ....[71]....
        /*12f8*/ 	.word	0x0002a700
        /*12fc*/ 	.word	0x00000003
        /*1300*/ 	.word	0x00033480
        /*1304*/ 	.short	0x010a
        /*1306*/ 	.byte	0x3f
	.zero		1


	//   ....[72]....
        /*1308*/ 	.word	0x0002a760
        /*130c*/ 	.word	0x0000002b
        /*1310*/ 	.word	0x00033490
        /*1314*/ 	.short	0x010a
        /*1316*/ 	.byte	0x3f
	.zero		1


	//   ....[73]....
        /*1318*/ 	.word	0x0002a7b0
        /*131c*/ 	.word	0x0000002b
        /*1320*/ 	.word	0x00033490
        /*1324*/ 	.short	0x010a
        /*1326*/ 	.byte	0x3f
	.zero		1


	//   ....[74]....
        /*1328*/ 	.word	0x0002a800
        /*132c*/ 	.word	0x0000002b
        /*1330*/ 	.word	0x00033490
        /*1334*/ 	.short	0x010a
        /*1336*/ 	.byte	0x3f
	.zero		1


	//   ....[75]....
        /*1338*/ 	.word	0x0002a850
        /*133c*/ 	.word	0x0000002b
        /*1340*/ 	.word	0x000334b0
        /*1344*/ 	.short	0x010a
        /*1346*/ 	.byte	0x3f
	.zero		1


	//   ....[76]....
        /*1348*/ 	.word	0x0002ab60
        /*134c*/ 	.word	0x00000010
        /*1350*/ 	.word	0x00033400
        /*1354*/ 	.short	0x010a
        /*1356*/ 	.byte	0x3f
	.zero		1


	//   ....[77]....
        /*1358*/ 	.word	0x0002ad80
        /*135c*/ 	.word	0x00000010
        /*1360*/ 	.word	0x00033400
        /*1364*/ 	.short	0x010a
        /*1366*/ 	.byte	0x3f
	.zero		1


	//   ....[78]....
        /*1368*/ 	.word	0x0002add0
        /*136c*/ 	.word	0x00000000
        /*1370*/ 	.word	0x00033430
        /*1374*/ 	.short	0x010a
        /*1376*/ 	.byte	0x3f
	.zero		1


	//   ....[79]....
        /*1378*/ 	.word	0x0002ae20
        /*137c*/ 	.word	0x0000000b
        /*1380*/ 	.word	0x00033430
        /*1384*/ 	.short	0x010a
        /*1386*/ 	.byte	0x3f
	.zero		1


	//   ....[80]....
        /*1388*/ 	.word	0x0002ae70
        /*138c*/ 	.word	0x0000000a
        /*1390*/ 	.word	0x00033450
        /*1394*/ 	.short	0x010a
        /*1396*/ 	.byte	0x3f
	.zero		1


	//   ....[81]....
        /*1398*/ 	.word	0x0002aec0
        /*139c*/ 	.word	0x00000008
        /*13a0*/ 	.word	0x00033450
        /*13a4*/ 	.short	0x010a
        /*13a6*/ 	.byte	0x3f
	.zero		1


	//   ....[82]....
        /*13a8*/ 	.word	0x0002cc90
        /*13ac*/ 	.word	0x00000005
        /*13b0*/ 	.word	0x00033420
        /*13b4*/ 	.short	0x010a
        /*13b6*/ 	.byte	0x3f
	.zero		1


	//   ....[83]....
        /*13b8*/ 	.word	0x0002cce0
        /*13bc*/ 	.word	0x00000006
        /*13c0*/ 	.word	0x000334a0
        /*13c4*/ 	.short	0x010a
        /*13c6*/ 	.byte	0x3f
	.zero		1


	//   ....[84]....
        /*13c8*/ 	.word	0x0002cd30
        /*13cc*/ 	.word	0x00000006
        /*13d0*/ 	.word	0x000334c0
        /*13d4*/ 	.short	0x010a
        /*13d6*/ 	.byte	0x3f
	.zero		1


	//   ....[85]....
        /*13d8*/ 	.word	0x0002cd80
        /*13dc*/ 	.word	0x00000008
        /*13e0*/ 	.word	0x000334a0
        /*13e4*/ 	.short	0x010a
        /*13e6*/ 	.byte	0x3f
	.zero		1


	//   ....[86]....
        /*13e8*/ 	.word	0x0002cdd0
        /*13ec*/ 	.word	0x00000008
        /*13f0*/ 	.word	0x000334c0
        /*13f4*/ 	.short	0x010a
        /*13f6*/ 	.byte	0x3f
	.zero		1


	//   ....[87]....
        /*13f8*/ 	.word	0x0002cf70
        /*13fc*/ 	.word	0x00000002
        /*1400*/ 	.word	0x00033480
        /*1404*/ 	.short	0x010a
        /*1406*/ 	.byte	0x3f
	.zero		1


	//   ....[88]....
        /*1408*/ 	.word	0x0002cfc0
        /*140c*/ 	.word	0x00000002
        /*1410*/ 	.word	0x00033440
        /*1414*/ 	.short	0x010a
        /*1416*/ 	.byte	0x3f
	.zero		1


	//   ....[89]....
        /*1418*/ 	.word	0x0002d5b0
        /*141c*/ 	.word	0x00000002
        /*1420*/ 	.word	0x00033420
        /*1424*/ 	.short	0x010a
        /*1426*/ 	.byte	0x3f
	.zero		1


	//   ....[90]....
        /*1428*/ 	.word	0x0002d600
        /*142c*/ 	.word	0x00000006
        /*1430*/ 	.word	0x00033480
        /*1434*/ 	.short	0x010a
        /*1436*/ 	.byte	0x3f
	.zero		1


	//   ....[91]....
        /*1438*/ 	.word	0x0002d650
        /*143c*/ 	.word	0x00000006
        /*1440*/ 	.word	0x00033440
        /*1444*/ 	.short	0x010a
        /*1446*/ 	.byte	0x3f
	.zero		1


	//   ....[92]....
        /*1448*/ 	.word	0x0002d6a0
        /*144c*/ 	.word	0x00000003
        /*1450*/ 	.word	0x00033470
        /*1454*/ 	.short	0x010a
        /*1456*/ 	.byte	0x3f
	.zero		1


	//   ....[93]....
        /*1458*/ 	.word	0x0002d6f0
        /*145c*/ 	.word	0x00000003
        /*1460*/ 	.word	0x00033460
        /*1464*/ 	.short	0x010a
        /*1466*/ 	.byte	0x3f
	.zero		1


	//   ....[94]....
        /*1468*/ 	.word	0x0002d740
        /*146c*/ 	.word	0x00000003
        /*1470*/ 	.word	0x00033470
        /*1474*/ 	.short	0x010a
        /*1476*/ 	.byte	0x3f
	.zero		1


	//   ....[95]....
        /*1478*/ 	.word	0x0002d790
        /*147c*/ 	.word	0x00000003
        /*1480*/ 	.word	0x00033460
        /*1484*/ 	.short	0x010a
        /*1486*/ 	.byte	0x3f
	.zero		1


	//   ....[96]....
        /*1488*/ 	.word	0x0002e1f0
        /*148c*/ 	.word	0x00000000
        /*1490*/ 	.word	0x00033420
        /*1494*/ 	.short	0x010a
        /*1496*/ 	.byte	0x3f
	.zero		1


	//   ....[97]....
        /*1498*/ 	.word	0x0002e390
        /*149c*/ 	.word	0x00000006
        /*14a0*/ 	.word	0x00000000
        /*14a4*/ 	.short	0x010a
        /*14a6*/ 	.byte	0x3f
	.zero		1


	//   ....[98]....
        /*14a8*/ 	.word	0x0002e3e0
        /*14ac*/ 	.word	0x00000007
        /*14b0*/ 	.word	0x00000000
        /*14b4*/ 	.short	0x010a
        /*14b6*/ 	.byte	0x3f
	.zero		1


	//   ....[99]....
        /*14b8*/ 	.word	0x0002e430
        /*14bc*/ 	.word	0x00000004
        /*14c0*/ 	.word	0x00033460
        /*14c4*/ 	.short	0x010a
        /*14c6*/ 	.byte	0x3f
	.zero		1


	//   ....[100]....
        /*14c8*/ 	.word	0x0002e480
        /*14cc*/ 	.word	0x00000003
        /*14d0*/ 	.word	0x00033460
        /*14d4*/ 	.short	0x010a
        /*14d6*/ 	.byte	0x3f
	.zero		1


	//   ....[101]....
        /*14d8*/ 	.word	0x0002e4d0
        /*14dc*/ 	.word	0x00000004
        /*14e0*/ 	.word	0x00033480
        /*14e4*/ 	.short	0x010a
        /*14e6*/ 	.byte	0x3f
	.zero		1


	//----- nvinfo : EIATTR_NUM_MBARRIERS
	.align		4
.L_190:
        /*14e8*/ 	.byte	0x03, 0x38
        /*14ea*/ 	.short	0x0016


	//----- nvinfo : EIATTR_EXIT_INSTR_OFFSETS
	.align		4
        /*14ec*/ 	.byte	0x04, 0x1c
        /*14ee*/ 	.short	(.L_192 - .L_191)


	//   ....[0]....
.L_191:
        /*14f0*/ 	.word	0x0002a750


	//----- nvinfo : EIATTR_MAX_THREADS
	.align		4
.L_192:
        /*14f4*/ 	.byte	0x04, 0x05
        /*14f6*/ 	.short	(.L_194 - .L_193)
.L_193:
        /*14f8*/ 	.word	0x00000180
        /*14fc*/ 	.word	0x00000001
        /*1500*/ 	.word	0x00000001


	//----- nvinfo : EIATTR_CRS_STACK_SIZE
	.align		4
.L_194:
        /*1504*/ 	.byte	0x04, 0x1e
        /*1506*/ 	.short	(.L_196 - .L_195)
.L_195:
        /*1508*/ 	.word	0x00000000


	//----- nvinfo : EIATTR_CBANK_PARAM_SIZE
	.align		4
.L_196:
        /*150c*/ 	.byte	0x03, 0x19
        /*150e*/ 	.short	0x0af0


	//----- nvinfo : EIATTR_PARAM_CBANK
	.align		4
        /*1510*/ 	.byte	0x04, 0x0a
        /*1512*/ 	.short	(.L_198 - .L_197)
	.align		4
.L_197:
        /*1514*/ 	.word	index@(.nv.constant0._ZN7cutlass13device_kernelIN5flash11enable_sm90INS1_16FlashAttnFwdSm90INS1_25CollectiveMainloopFwdSm90ILi2EN4cute5tupleIJNS5_1CILi1EEES8_S8_EEENS6_IJNS7_ILi128EEENS7_ILi160EEENS7_ILi192EEEEEELi192ENS_12float_e4m3_tEfNS_4arch4Sm90ELb0ELb0ELb1ELb1ELb0ELb1ELb0ELb1ELb1ELb1ELb0ELb0EEENS1_21CollectiveEpilogueFwdINS6_IJSA_SC_SB_EEES9_NS_10bfloat16_tESG_Li256ELb1ELb1ELb0ELb1EEENS1_36VarlenDynamicPersistentTileSchedulerILi128ELi160ELi256ELi128ELb0ELb1ELb1ELb0ELb1ELb1EEEEEEEEEvNT_6ParamsE)
        /*1518*/ 	.short	0x0210
        /*151a*/ 	.short	0x0af0


	//----- nvinfo : EIATTR_SW_WAR
	.align		4
.L_198:
        /*151c*/ 	.byte	0x04, 0x36
        /*151e*/ 	.short	(.L_200 - .L_199)
.L_199:
        /*1520*/ 	.word	0x00000008
.L_200:


//--------------------- .nv.info._ZN7cutlass13device_kernelIN5flash11enable_sm90INS1_16FlashAttnFwdSm90INS1_25CollectiveMainloopFwdSm90ILi2EN4cute5tupleIJNS5_1CILi1EEES8_S8_EEENS6_IJNS7_ILi128EEESA_NS7_ILi192EEEEEELi192ENS_12float_e4m3_tEfNS_4arch4Sm90ELb0ELb1ELb1ELb0ELb0ELb0ELb0ELb1ELb1ELb1ELb0ELb0EEENS1_21CollectiveEpilogueFwdINS6_IJSA_SB_SA_EEES9_NS_10bfloat16_tESF_Li256ELb0ELb1ELb0ELb1EEENS1_30DynamicPersistentTileSchedulerILi256ELi128ELb0ELb1ELb1EEEEEEEEEvNT_6ParamsE --------------------------
	.section	.nv.info._ZN7cutlass13device_kernelIN5flash11enable_sm90INS1_16FlashAttnFwdSm90INS1_25CollectiveMainloopFwdSm90ILi2EN4cute5tupleIJNS5_1CILi1EEES8_S8_EEENS6_IJNS7_ILi128EEESA_NS7_ILi192EEEEEELi192ENS_12float_e4m3_tEfNS_4arch4Sm90ELb0ELb1ELb1ELb0ELb0ELb0ELb0ELb1ELb1ELb1ELb0ELb0EEENS1_21CollectiveEpilogueFwdINS6_IJSA_SB_SA_EEES9_NS_10bfloat16_tESF_Li256ELb0ELb1ELb0ELb1EEENS1_30DynamicPersistentTileSchedulerILi256ELi128ELb0ELb1ELb1EEEEEEEEEvNT_6ParamsE,"",@"SHT_CUDA_INFO"
	.sectionflags	@""
	.align	4


	//----- nvinfo : EIATTR_CUDA_API_VERSION
	.align		4
        /*0000*/ 	.byte	0x04, 0x37
        /*0002*/ 	.short	(.L_202 - .L_201)
.L_201:
        /*0004*/ 	.word	0x00000082


	//----- nvinfo : EIATTR_KPARAM_INFO
	.align		4
.L_202:
        /*0008*/ 	.byte	0x04, 0x17
        /*000a*/ 	.short	(.L_204 - .L_203)
.L_203:
        /*000c*/ 	.word	0x00000000
        /*0010*/ 	.short	0x0000
        /*0012*/ 	.short	0x0070
        /*0014*/ 	.byte	0x00, 0xf0, 0x01, 0x2a


	//----- nvinfo : EIATTR_SPARSE_MMA_MASK
	.align		4
.L_204:
        /*0018*/ 	.byte	0x03, 0x50
        /*001a*/ 	.short	0x0000


	//----- nvinfo : EIATTR_MAXREG_COUNT
	.align		4
        /*001c*/ 	.byte	0x03, 0x1b
        /*001e*/ 	.short	0x00a8


	//----- nvinfo : EIATTR_NUM_BARRIERS
	.align		4
        /*0020*/ 	.byte	0x02, 0x4c
        /*0022*/ 	.byte	0x10
	.zero		1


	//----- nvinfo : EIATTR_EXTERNS
	.align		4
        /*0024*/ 	.byte	0x04, 0x0f
        /*0026*/ 	.short	(.L_206 - .L_205)


	//   ....[0]....
	.align		4
.L_205:
        /*0028*/ 	.word	index@(__assertfail)


	//----- nvinfo : EIATTR_ANNOTATIONS
	.align		4
.L_206:
        /*002c*/ 	.byte	0x04, 0x55
        /*002e*/ 	.short	(.L_208 - .L_207)


	//   ....[0]....
.L_207:
        /* <DEDUP_REMOVED lines=21> */
        /*0174*/ 	.byte	0x50, 0x73, 0x01, 0x00


	//----- nvinfo : EIATTR_MERCURY_ISA_VERSION
	.align		4
.L_208:
        /*0178*/ 	.byte	0x03, 0x5f
        /*017a*/ 	.short	0x0101


	//----- nvinfo : EIATTR_INT_WARP_WIDE_INSTR_OFFSETS
	.align		4
        /*017c*/ 	.byte	0x04, 0x31
        /*017e*/ 	.short	(.L_210 - .L_209)


	//   ....[0]....
.L_209:
        /*0180*/ 	.word	0x00000130


	//   ....[1]....
        /*0184*/ 	.word	0x00000170


	//   ....[2]....
        /*0188*/ 	.word	0x000001e0


	//   ....[3]....
        /*018c*/ 	.word	0x00013d50


	//   ....[4]....
        /*0190*/ 	.word	0x00013de0


	//   ....[5]....
        /*0194*/ 	.word	0x00016960


	//   ....[6]....
        /*0198*/ 	.word	0x000169f0


	//----- nvinfo : EIATTR_COOP_GROUP_MASK_REGIDS
	.align		4
.L_210:
        /*019c*/ 	.byte	0x04, 0x29
        /*019e*/ 	.short	(.L_212 - .L_211)


	//   ....[0]....
.L_211:
        /*01a0*/ 	.word	0xffffffff


	//   ....[1]....
        /*01a4*/ 	.word	0xffffffff


	//   ....[2]....
        /*01a8*/ 	.word	0xffffffff


	//   ....[3]....
        /*01ac*/ 	.word	0xffffffff


	//   ....[4]....
        /*01b0*/ 	.word	0xffffffff


	//   ....[5]....
        /*01b4*/ 	.word	0xffffffff


	//   ....[6]....
        /*01b8*/ 	.word	0xffffffff


	//   ....[7]....
        /*01bc*/ 	.word	0xffffffff


	//   ....[8]....
        /*01c0*/ 	.word	0xffffffff


	//   ....[9]....
        /*01c4*/ 	.word	0xffffffff


	//   ....[10]....
        /*01c8*/ 	.word	0xffffffff


	//   ....[11]....
        /*01cc*/ 	.word	0xffffffff


	//   ....[12]....
        /*01d0*/ 	.word	0xffffffff


	//   ....[13]....
        /*01d4*/ 	.word	0xffffffff


	//   ....[14]....
        /*01d8*/ 	.word	0xffffffff


	//   ....[15]....
        /*01dc*/ 	.word	0xffffffff


	//   ....[16]....
        /*01e0*/ 	.word	0xffffffff


	//   ....[17]....
        /*01e4*/ 	.word	0xffffffff


	//   ....[18]....
        /*01e8*/ 	.word	0xffffffff


	//   ....[19]....
        /*01ec*/ 	.word	0xffffffff


	//   ....[20]....
        /*01f0*/ 	.word	0xffffffff


	//   ....[21]....
        /*01f4*/ 	.word	0xffffffff


	//   ....[22]....
        /*01f8*/ 	.word	0xffffffff


	//   ....[23]....
        /*01fc*/ 	.word	0xffffffff


	//   ....[24]....
        /*0200*/ 	.word	0xffffffff


	//   ....[25]....
        /*0204*/ 	.word	0xffffffff


	//   ....[26]....
        /*0208*/ 	.word	0xffffffff


	//   ....[27]....
        /*020c*/ 	.word	0xffffffff


	//   ....[28]....
        /*0210*/ 	.word	0xffffffff


	//   ....[29]....
        /*0214*/ 	.word	0xffffffff


	//   ....[30]....
        /*0218*/ 	.word	0xffffffff


	//   ....[31]....
        /*021c*/ 	.word	0xffffffff


	//   ....[32]....
        /*0220*/ 	.word	0xffffffff


	//   ....[33]....
        /*0224*/ 	.word	0xffffffff


	//   ....[34]....
        /*0228*/ 	.word	0xffffffff


	//   ....[35]....
        /*022c*/ 	.word	0xffffffff


	//   ....[36]....
        /*0230*/ 	.word	0xffffffff


	//   ....[37]....
        /*0234*/ 	.word	0xffffffff


	//   ....[38]....
        /*0238*/ 	.word	0xffffffff


	//   ....[39]....
        /*023c*/ 	.word	0xffffffff


	//   ....[40]....
        /*0240*/ 	.word	0xffffffff


	//   ....[41]....
        /*0244*/ 	.word	0xffffffff


	//   ....[42]....
        /*0248*/ 	.word	0xffffffff


	//   ....[43]....
        /*024c*/ 	.word	0xffffffff


	//   ....[44]....
        /*0250*/ 	.word	0xffffffff


	//   ....[45]....
        /*0254*/ 	.word	0xffffffff


	//   ....[46]....
        /*0258*/ 	.word	0xffffffff


	//   ....[47]....
        /*025c*/ 	.word	0xffffffff


	//   ....[48]....
        /*0260*/ 	.word	0xffffffff


	//   ....[49]....
        /*0264*/ 	.word	0xffffffff


	//   ....[50]....
        /*0268*/ 	.word	0xffffffff


	//   ....[51]....
        /*026c*/ 	.word	0xffffffff


	//   ....[52]....
        /*0270*/ 	.word	0xffffffff


	//   ....[53]....
        /*0274*/ 	.word	0xffffffff


	//   ....[54]....
        /*0278*/ 	.word	0xffffffff


	//   ....[55]....
        /*027c*/ 	.word	0xffffffff


	//   ....[56]....
        /*0280*/ 	.word	0xffffffff


	//   ....[57]....
        /*0284*/ 	.word	0xffffffff


	//   ....[58]....
        /*0288*/ 	.word	0xffffffff


	//   ....[59]....
        /*028c*/ 	.word	0xffffffff


	//   ....[60]....
        /*0290*/ 	.word	0xffffffff


	//   ....[61]....
        /*0294*/ 	.word	0xffffffff


	//   ....[62]....
        /*0298*/ 	.word	0xffffffff


	//   ....[63]....
        /*029c*/ 	.word	0xffffffff


	//   ....[64]....
        /*02a0*/ 	.word	0xffffffff


	//   ....[65]....
        /*02a4*/ 	.word	0xffffffff


	//   ....[66]....
        /*02a8*/ 	.word	0xffffffff


	//   ....[67]....
        /*02ac*/ 	.word	0xffffffff


	//   ....[68]....
        /*02b0*/ 	.word	0xffffffff


	//   ....[69]....
        /*02b4*/ 	.word	0xffffffff


	//   ....[70]....
        /*02b8*/ 	.word	0xffffffff


	//   ....[71]....
        /*02bc*/ 	.word	0xffffffff


	//   ....[72]....
        /*02c0*/ 	.word	0xffffffff


	//   ....[73]....
        /*02c4*/ 	.word	0xffffffff


	//   ....[74]....
        /*02c8*/ 	.word	0xffffffff


	//   ....[75]....
        /*02cc*/ 	.word	0xffffffff


	//   ....[76]....
        /*02d0*/ 	.word	0xffffffff


	//   ....[77]....
        /*02d4*/ 	.word	0xffffffff


	//   ....[78]....
        /*02d8*/ 	.word	0xffffffff


	//   ....[79]....
        /*02dc*/ 	.word	0xffffffff


	//   ....[80]....
        /*02e0*/ 	.word	0xffffffff


	//   ....[81]....
        /*02e4*/ 	.word	0xffffffff


	//   ....[82]....
        /*02e8*/ 	.word	0xffffffff


	//   ....[83]....
        /*02ec*/ 	.word	0xffffffff


	//   ....[84]....
        /*02f0*/ 	.word	0xffffffff


	//   ....[85]....
        /*02f4*/ 	.word	0xffffffff


	//   ....[86]....
        /*02f8*/ 	.word	0xffffffff


	//   ....[87]....
        /*02fc*/ 	.word	0xffffffff


	//   ....[88]....
        /*0300*/ 	.word	0xffffffff


	//   ....[89]....
        /*0304*/ 	.word	0xffffffff


	//   ....[90]....
        /*0308*/ 	.word	0xffffffff


	//   ....[91]....
        /*030c*/ 	.word	0xffffffff


	//   ....[92]....
        /*0310*/ 	.word	0xffffffff


	//   ....[93]....
        /*0314*/ 	.word	0xffffffff


	//   ....[94]....
        /*0318*/ 	.word	0xffffffff


	//   ....[95]....
        /*031c*/ 	.word	0xffffffff


	//   ....[96]....
        /*0320*/ 	.word	0xffffffff


	//   ....[97]....
        /*0324*/ 	.word	0xffffffff


	//   ....[98]....
        /*0328*/ 	.word	0xffffffff


	//   ....[99]....
        /*032c*/ 	.word	0xffffffff


	//   ....[100]....
        /*0330*/ 	.word	0xffffffff


	//   ....[101]....
        /*0334*/ 	.word	0xffffffff


	//   ....[102]....
        /*0338*/ 	.word	0xffffffff


	//   ....[103]....
        /*033c*/ 	.word	0xffffffff


	//   ....[104]....
        /*0340*/ 	.word	0xffffffff


	//   ....[105]....
        /*0344*/ 	.word	0xffffffff


	//   ....[106]....
        /*0348*/ 	.word	0xffffffff


	//   ....[107]....
        /*034c*/ 	.word	0xffffffff


	//   ....[108]....
        /*0350*/ 	.word	0xffffffff


	//   ....[109]....
        /*0354*/ 	.word	0xffffffff


	//   ....[110]....
        /*0358*/ 	.word	0xffffffff


	//   ....[111]....
        /*035c*/ 	.word	0xffffffff


	//   ....[112]....
        /*0360*/ 	.word	0xffffffff


	//   ....[113]....
        /*0364*/ 	.word	0xffffffff


	//   ....[114]....
        /*0368*/ 	.word	0x0500000f


	//   ....[115]....
        /*036c*/ 	.word	0x0500000f


	//   ....[116]....
        /*0370*/ 	.word	0x0500000f


	//   ....[117]....
        /*0374*/ 	.word	0x0500000f


	//   ....[118]....
        /*0378*/ 	.word	0x0500000f


	//   ....[119]....
        /*037c*/ 	.word	0x0500000f


	//   ....[120]....
        /*0380*/ 	.word	0x0500000f


	//   ....[121]....
        /*0384*/ 	.word	0x0500000f


	//   ....[122]....
        /*0388*/ 	.word	0x0500000f


	//   ....[123]....
        /*038c*/ 	.word	0x0500000f


	//----- nvinfo : EIATTR_COOP_GROUP_INSTR_OFFSETS
	.align		4
.L_212:
        /*0390*/ 	.byte	0x04, 0x28
        /*0392*/ 	.short	(.L_214 - .L_213)


	//   ....[0]....
.L_213:
        /*0394*/ 	.word	0x00000070


	//   ....[1]....
        /*0398*/ 	.word	0x00000140


	//   ....[2]....
        /*039c*/ 	.word	0x00000190


	//   ....[3]....
        /*03a0*/ 	.word	0x000003c0


	//   ....[4]....
        /*03a4*/ 	.word	0x00000520


	//   ....[5]....
        /*03a8*/ 	.word	0x00000640


	//   ....[6]....
        /*03ac*/ 	.word	0x000007a0


	//   ....[7]....
        /*03b0*/ 	.word	0x000018e0


	//   ....[8]....
        /*03b4*/ 	.word	0x00002280


	//   ....[9]....
        /*03b8*/ 	.word	0x00002dd0


	//   ....[10]....
        /*03bc*/ 	.word	0x000041a0


	//   ....[11]....
        /*03c0*/ 	.word	0x00004250


	//   ....[12]....
        /*03c4*/ 	.word	0x000048b0


	//   ....[13]....
        /*03c8*/ 	.word	0x00004950


	//   ....[14]....
        /*03cc*/ 	.word	0x000067e0


	//   ....[15]....
        /*03d0*/ 	.word	0x00006a40


	//   ....[16]....
        /*03d4*/ 	.word	0x00007500


	//   ....[17]....
        /*03d8*/ 	.word	0x00007540


	//   ....[18]....
        /*03dc*/ 	.word	0x00007ff0


	//   ....[19]....
        /*03e0*/ 	.word	0x00008070


	//   ....[20]....
        /*03e4*/ 	.word	0x0000a630


	//   ....[21]....
        /*03e8*/ 	.word	0x0000a700


	//   ....[22]....
        /*03ec*/ 	.word	0x0000a720


	//   ....[23]....
        /*03f0*/ 	.word	0x0000a790


	//   ....[24]....
        /*03f4*/ 	.word	0x0000cc10


	//   ....[25]....
        /*03f8*/ 	.word	0x0000cf20


	//   ....[26]....
        /*03fc*/ 	.word	0x0000dae0


	//   ....[27]....
        /*0400*/ 	.word	0x0000dc00


	//   ....[28]....
        /*0404*/ 	.word	0x0000e3d0


	//   ....[29]....
        /*0408*/ 	.word	0x0000e460


	//   ....[30]....
        /*040c*/ 	.word	0x0000fac0


	//   ....[31]....
        /*0410*/ 	.word	0x0000fad0


	//   ....[32]....
        /*0414*/ 	.word	0x0000fb00


	//   ....[33]....
        /*0418*/ 	.word	0x0000fb10


	//   ....[34]....
        /*041c*/ 	.word	0x00011390


	//   ....[35]....
        /*0420*/ 	.word	0x000113c0


	//   ....[36]....
        /*0424*/ 	.word	0x000113f0


	//   ....[37]....
        /*0428*/ 	.word	0x00011420


	//   ....[38]....
        /*042c*/ 	.word	0x00011450


	//   ....[39]....
        /*0430*/ 	.word	0x00011490


	//   ....[40]....
        /*0434*/ 	.word	0x000114d0


	//   ....[41]....
        /*0438*/ 	.word	0x000114f0


	//   ....[42]....
        /*043c*/ 	.word	0x00011510


	//   ....[43]....
        /*0440*/ 	.word	0x00011550


	//   ....[44]....
        /*0444*/ 	.word	0x00011580


	//   ....[45]....
        /*0448*/ 	.word	0x00011590


	//   ....[46]....
        /*044c*/ 	.word	0x000115c0


	//   ....[47]....
        /*0450*/ 	.word	0x000115d0


	//   ....[48]....
        /*0454*/ 	.word	0x000115e0


	//   ....[49]....
        /*0458*/ 	.word	0x000115f0


	//   ....[50]....
        /*045c*/ 	.word	0x00011610


	//   ....[51]....
        /*0460*/ 	.word	0x00011620


	//   ....[52]....
        /*0464*/ 	.word	0x00011630


	//   ....[53]....
        /*0468*/ 	.word	0x00011660


	//   ....[54]....
        /*046c*/ 	.word	0x00011690


	//   ....[55]....
        /*0470*/ 	.word	0x000116a0


	//   ....[56]....
        /*0474*/ 	.word	0x000116b0


	//   ....[57]....
        /*0478*/ 	.word	0x000116c0


	//   ....[58]....
        /*047c*/ 	.word	0x000116d0


	//   ....[59]....
        /*0480*/ 	.word	0x000116f0


	//   ....[60]....
        /*0484*/ 	.word	0x00011700


	//   ....[61]....
        /*0488*/ 	.word	0x00011710


	//   ....[62]....
        /*048c*/ 	.word	0x00011720


	//   ....[63]....
        /*0490*/ 	.word	0x00011730


	//   ....[64]....
        /*0494*/ 	.word	0x00011740


	//   ....[65]....
        /*0498*/ 	.word	0x00011750


	//   ....[66]....
        /*049c*/ 	.word	0x00011760


	//   ....[67]....
        /*04a0*/ 	.word	0x00011770


	//   ....[68]....
        /*04a4*/ 	.word	0x00011780


	//   ....[69]....
        /*04a8*/ 	.word	0x00011790


	//   ....[70]....
        /*04ac*/ 	.word	0x000117a0


	//   ....[71]....
        /*04b0*/ 	.word	0x000117b0


	//   ....[72]....
        /*04b4*/ 	.word	0x000117c0


	//   ....[73]....
        /*04b8*/ 	.word	0x000117d0


	//   ....[74]....
        /*04bc*/ 	.word	0x000117e0


	//   ....[75]....
        /*04c0*/ 	.word	0x000117f0


	//   ....[76]....
        /*04c4*/ 	.word	0x00011800


	//   ....[77]....
        /*04c8*/ 	.word	0x00011810


	//   ....[78]....
        /*04cc*/ 	.word	0x00011820


	//   ....[79]....
        /*04d0*/ 	.word	0x00011830


	//   ....[80]....
        /*04d4*/ 	.word	0x00011840


	//   ....[81]....
        /*04d8*/ 	.word	0x00011850


	//   ....[82]....
        /*04dc*/ 	.word	0x00011b60


	//   ....[83]....
        /*04e0*/ 	.word	0x00011b90


	//   ....[84]....
        /*04e4*/ 	.word	0x00011bc0


	//   ....[85]....
        /*04e8*/ 	.word	0x00011bf0


	//   ....[86]....
        /*04ec*/ 	.word	0x00012100


	//   ....[87]....
        /*04f0*/ 	.word	0x00012140


	//   ....[88]....
        /*04f4*/ 	.word	0x00012240


	//   ....[89]....
        /*04f8*/ 	.word	0x00012260


	//   ....[90]....
        /*04fc*/ 	.word	0x00012360


	//   ....[91]....
        /*0500*/ 	.word	0x00012380


	//   ....[92]....
        /*0504*/ 	.word	0x00012490


	//   ....[93]....
        /*0508*/ 	.word	0x000124b0


	//   ....[94]....
        /*050c*/ 	.word	0x00012b90


	//   ....[95]....
        /*0510*/ 	.word	0x00012bb0


	//   ....[96]....
        /*0514*/ 	.word	0x00012cb0


	//   ....[97]....
        /*0518*/ 	.word	0x00012cd0


	//   ....[98]....
        /*051c*/ 	.word	0x00012dd0


	//   ....[99]....
        /*0520*/ 	.word	0x00012df0


	//   ....[100]....
        /*0524*/ 	.word	0x00012f00


	//   ....[101]....
        /*0528*/ 	.word	0x00012f20


	//   ....[102]....
        /*052c*/ 	.word	0x000130e0


	//   ....[103]....
        /*0530*/ 	.word	0x00014530


	//   ....[104]....
        /*0534*/ 	.word	0x000151f0


	//   ....[105]....
        /*0538*/ 	.word	0x00015210


	//   ....[106]....
        /*053c*/ 	.word	0x000152e0


	//   ....[107]....
        /*0540*/ 	.word	0x000152f0


	//   ....[108]....
        /*0544*/ 	.word	0x00015380


	//   ....[109]....
        /*0548*/ 	.word	0x00015390


	//   ....[110]....
        /*054c*/ 	.word	0x000153a0


	//   ....[111]....
        /*0550*/ 	.word	0x000153e0


	//   ....[112]....
        /*0554*/ 	.word	0x000172d0


	//   ....[113]....
        /*0558*/ 	.word	0x00017470


	//   ....[114]....
        /*055c*/ 	.word	0x00017b00


	//   ....[115]....
        /*0560*/ 	.word	0x00017cd0


	//   ....[116]....
        /*0564*/ 	.word	0x00017d30


	//   ....[117]....
        /*0568*/ 	.word	0x00017dc0


	//   ....[118]....
        /*056c*/ 	.word	0x00017eb0


	//   ....[119]....
        /*0570*/ 	.word	0x00017f10


	//   ....[120]....
        /*0574*/ 	.word	0x00018010


	//   ....[121]....
        /*0578*/ 	.word	0x00018070


	//   ....[122]....
        /*057c*/ 	.word	0x00018150


	//   ....[123]....
        /*0580*/ 	.word	0x000184a0


	//----- nvinfo : EIATTR_REG_RECONFIG
	.align		4
.L_214:
        /*0584*/ 	.byte	0x01, 0x54
	.zero		2


	//----- nvinfo : EIATTR_SYSCALL_OFFSETS
	.align		4
        /*0588*/ 	.byte	0x04, 0x46
        /*058a*/ 	.short	(.L_216 - .L_215)


	//   ....[0]....
.L_215:
        /*058c*/ 	.word	0x00001ac0


	//   ....[1]....
        /*0590*/ 	.word	0x00013f50


	//   ....[2]....
        /*0594*/ 	.word	0x000140e0


	//   ....[3]....
        /*0598*/ 	.word	0x00014230


	//   ....[4]....
        /*059c*/ 	.word	0x00014370


	//   ....[5]....
        /*05a0*/ 	.word	0x00014de0


	//----- nvinfo : EIATTR_MBARRIER_INSTR_OFFSETS
	.align		4
.L_216:
        /*05a4*/ 	.byte	0x04, 0x39
        /*05a6*/ 	.short	(.L_218 - .L_217)


	//   ....[0]....
.L_217:
        /*05a8*/ 	.word	0x00000270
        /*05ac*/ 	.word	0x000000ff
        /*05b0*/ 	.word	0x0002a800
        /*05b4*/ 	.short	0x0100
        /*05b6*/ 	.byte	0x08
	.zero		1


	//   ....[1]....
        /*05b8*/ 	.word	0x00000280
        /*05bc*/ 	.word	0x000000ff
        /*05c0*/ 	.word	0x0002a820
        /*05c4*/ 	.short	0x0100
        /*05c6*/ 	.byte	0x08
	.zero		1


	//   ....[2]....
        /*05c8*/ 	.word	0x00000370
        /*05cc*/ 	.word	0x000000ff
        /*05d0*/ 	.word	0x0002a830
        /*05d4*/ 	.short	0x0100
        /*05d6*/ 	.byte	0x08
	.zero		1


	//   ....[3]....
        /*05d8*/ 	.word	0x00000380
        /*05dc*/ 	.word	0x000000ff
        /*05e0*/ 	.word	0x0002a840
        /*05e4*/ 	.short	0x0100
        /*05e6*/ 	.byte	0x08
	.zero		1


	//   ....[4]....
        /*05e8*/ 	.word	0x00000390
        /*05ec*/ 	.word	0x000000ff
        /*05f0*/ 	.word	0x0002a838
        /*05f4*/ 	.short	0x0100
        /*05f6*/ 	.byte	0x08
	.zero		1


	//   ....[5]....
        /*05f8*/ 	.word	0x000003a0
        /*05fc*/ 	.word	0x000000ff
        /*0600*/ 	.word	0x0002a848
        /*0604*/ 	.short	0x0100
        /*0606*/ 	.byte	0x08
	.zero		1


	//   ....[6]....
        /*0608*/ 	.word	0x000004d0
        /*060c*/ 	.word	0x000000ff
        /*0610*/ 	.word	0x0002a850
        /*0614*/ 	.short	0x0100
        /*0616*/ 	.byte	0x08
	.zero		1


	//   ....[7]....
        /*0618*/ 	.word	0x000004e0
        /*061c*/ 	.word	0x000000ff
        /*0620*/ 	.word	0x0002a860
        /*0624*/ 	.short	0x0100
        /*0626*/ 	.byte	0x08
	.zero		1


	//   ....[8]....
        /*0628*/ 	.word	0x000004f0
        /*062c*/ 	.word	0x000000ff
        /*0630*/ 	.word	0x0002a858
        /*0634*/ 	.short	0x0100
        /*0636*/ 	.byte	0x08
	.zero		1


	//   ....[9]....
        /*0638*/ 	.word	0x00000500
        /*063c*/ 	.word	0x000000ff
        /*0640*/ 	.word	0x0002a868
        /*0644*/ 	.short	0x0100
        /*0646*/ 	.byte	0x08
	.zero		1


	//   ....[10]....
        /*0648*/ 	.word	0x000005f0
        /*064c*/ 	.word	0x000000ff
        /*0650*/ 	.word	0x0002a870
        /*0654*/ 	.short	0x0100
        /*0656*/ 	.byte	0x06
	.zero		1


	//   ....[11]....
        /*0658*/ 	.word	0x00000600
        /*065c*/ 	.word	0x000000ff
        /*0660*/ 	.word	0x0002a880
        /*0664*/ 	.short	0x0100
        /*0666*/ 	.byte	0x06
	.zero		1


	//   ....[12]....
        /*0668*/ 	.word	0x00000610
        /*066c*/ 	.word	0x000000ff
        /*0670*/ 	.word	0x0002a878
        /*0674*/ 	.short	0x0100
        /*0676*/ 	.byte	0x06
	.zero		1


	//   ....[13]....
        /*0678*/ 	.word	0x00000620
        /*067c*/ 	.word	0x000000ff
        /*0680*/ 	.word	0x0002a888
        /*0684*/ 	.short	0x0100
        /*0686*/ 	.byte	0x06
	.zero		1


	//   ....[14]....
        /*0688*/ 	.word	0x00000750
        /*068c*/ 	.word	0x000000ff
        /*0690*/ 	.word	0x0002a890
        /*0694*/ 	.short	0x0100
        /*0696*/ 	.byte	0x08
	.zero		1


	//   ....[15]....
        /*0698*/ 	.word	0x00000760
        /*069c*/ 	.word	0x000000ff
        /*06a0*/ 	.word	0x0002a8a0
        /*06a4*/ 	.short	0x0100
        /*06a6*/ 	.byte	0x08
	.zero		1


	//   ....[16]....
        /*06a8*/ 	.word	0x00000770
        /*06ac*/ 	.word	0x000000ff
        /*06b0*/ 	.word	0x0002a898
        /*06b4*/ 	.short	0x0100
        /*06b6*/ 	.byte	0x08
	.zero		1


	//   ....[17]....
        /*06b8*/ 	.word	0x00000780
        /*06bc*/ 	.word	0x000000ff
        /*06c0*/ 	.word	0x0002a8a8
        /*06c4*/ 	.short	0x0100
        /*06c6*/ 	.byte	0x08
	.zero		1


	//   ....[18]....
        /*06c8*/ 	.word	0x000008b0
        /*06cc*/ 	.word	0x000000ff
        /*06d0*/ 	.word	0x0002a8b0
        /*06d4*/ 	.short	0x0100
        /*06d6*/ 	.byte	0x08
	.zero		1


	//   ....[19]....
        /*06d8*/ 	.word	0x000008c0
        /*06dc*/ 	.word	0x000000ff
        /*06e0*/ 	.word	0x0002a8c0
        /*06e4*/ 	.short	0x0100
        /*06e6*/ 	.byte	0x08
	.zero		1


	//   ....[20]....
        /*06e8*/ 	.word	0x000008d0
        /*06ec*/ 	.word	0x000000ff
        /*06f0*/ 	.word	0x0002a8b8
        /*06f4*/ 	.short	0x0100
        /*06f6*/ 	.byte	0x08
	.zero		1


	//   ....[21]....
        /*06f8*/ 	.word	0x000008e0
        /*06fc*/ 	.word	0x000000ff
        /*0700*/ 	.word	0x0002a8c8
        /*0704*/ 	.short	0x0100
        /*0706*/ 	.byte	0x08
	.zero		1


	//   ....[22]....
        /*0708*/ 	.word	0x00001e10
        /*070c*/ 	.word	0x000000ff
        /*0710*/ 	.word	0x0002a800
        /*0714*/ 	.short	0x010a
        /*0716*/ 	.byte	0x24
	.zero		1


	//   ....[23]....
        /*0718*/ 	.word	0x00001eb0
        /*071c*/ 	.word	0x00000009
        /*0720*/ 	.word	0x0002a830
        /*0724*/ 	.short	0x010a
        /*0726*/ 	.byte	0x3f
	.zero		1


	//   ....[24]....
        /*0728*/ 	.word	0x00001f10
        /*072c*/ 	.word	0x00000009
        /*0730*/ 	.word	0x0002a830
        /*0734*/ 	.short	0x010a
        /*0736*/ 	.byte	0x3f
	.zero		1


	//   ....[25]....
        /*0738*/ 	.word	0x00002820
        /*073c*/ 	.word	0x00000003
        /*0740*/ 	.word	0x00000000
        /*0744*/ 	.short	0x0101
        /*0746*/ 	.byte	0x3f
	.zero		1


	//   ....[26]....
        /*0748*/ 	.word	0x00005a10
        /*074c*/ 	.word	0x000000ff
        /*0750*/ 	.word	0x0002a830
        /*0754*/ 	.short	0x010a
        /*0756*/ 	.byte	0x06
	.zero		1


	//   ....[27]....
        /*0758*/ 	.word	0x00005a50
        /*075c*/ 	.word	0x000000ff
        /*0760*/ 	.word	0x0002a830
        /*0764*/ 	.short	0x010a
        /*0766*/ 	.byte	0x06
	.zero		1


	//   ....[28]....
        /*0768*/ 	.word	0x00005cf0
        /*076c*/ 	.word	0x000000ff
        /*0770*/ 	.word	0x0002a850
        /*0774*/ 	.short	0x010a
        /*0776*/ 	.byte	0x06
	.zero		1


	//   ....[29]....
        /*0778*/ 	.word	0x00005d30
        /*077c*/ 	.word	0x000000ff
        /*0780*/ 	.word	0x0002a850
        /*0784*/ 	.short	0x010a
        /*0786*/ 	.byte	0x06
	.zero		1


	//   ....[30]....
        /*0788*/ 	.word	0x000068a0
        /*078c*/ 	.word	0x0000007b
        /*0790*/ 	.word	0x00000000
        /*0794*/ 	.short	0x0101
        /*0796*/ 	.byte	0x3f
	.zero		1


	//   ....[31]....
        /*0798*/ 	.word	0x00008ac0
        /*079c*/ 	.word	0x000000ff
        /*07a0*/ 	.word	0x00000000
        /*07a4*/ 	.short	0x0101
        /*07a6*/ 	.byte	0x06
	.zero		1


	//   ....[32]....
        /*07a8*/ 	.word	0x00009610
        /*07ac*/ 	.word	0x000000ff
        /*07b0*/ 	.word	0x0002a830
        /*07b4*/ 	.short	0x010a
        /*07b6*/ 	.byte	0x06
	.zero		1


	//   ....[33]....
        /*07b8*/ 	.word	0x00009650
        /*07bc*/ 	.word	0x000000ff
        /*07c0*/ 	.word	0x0002a830
        /*07c4*/ 	.short	0x010a
        /*07c6*/ 	.byte	0x06
	.zero		1


	//   ....[34]....
        /*07c8*/ 	.word	0x00009920
        /*07cc*/ 	.word	0x000000ff
        /*07d0*/ 	.word	0x0002a850
        /*07d4*/ 	.short	0x010a
        /*07d6*/ 	.byte	0x06
	.zero		1


	//   ....[35]....
        /*07d8*/ 	.word	0x00009960
        /*07dc*/ 	.word	0x000000ff
        /*07e0*/ 	.word	0x0002a850
        /*07e4*/ 	.short	0x010a
        /*07e6*/ 	.byte	0x06
	.zero		1


	//   ....[36]....
        /*07e8*/ 	.word	0x0000b310
        /*07ec*/ 	.word	0x00000003
        /*07f0*/ 	.word	0x00000000
        /*07f4*/ 	.short	0x0101
        /*07f6*/ 	.byte	0x3f
	.zero		1


	//   ....[37]....
        /*07f8*/ 	.word	0x0000b600
        /*07fc*/ 	.word	0x000000ff
        /*0800*/ 	.word	0x00000000
        /*0804*/ 	.short	0x0101
        /*0806*/ 	.byte	0x06
	.zero		1


	//   ....[38]....
        /*0808*/ 	.word	0x0000bf00
        /*080c*/ 	.word	0x000000ff
        /*0810*/ 	.word	0x0002a830
        /*0814*/ 	.short	0x010a
        /*0816*/ 	.byte	0x06
	.zero		1


	//   ....[39]....
        /*0818*/ 	.word	0x0000bf40
        /*081c*/ 	.word	0x000000ff
        /*0820*/ 	.word	0x0002a830
        /*0824*/ 	.short	0x010a
        /*0826*/ 	.byte	0x06
	.zero		1


	//   ....[40]....
        /*0828*/ 	.word	0x0000c210
        /*082c*/ 	.word	0x000000ff
        /*0830*/ 	.word	0x0002a850
        /*0834*/ 	.short	0x010a
        /*0836*/ 	.byte	0x06
	.zero		1


	//   ....[41]....
        /*0838*/ 	.word	0x0000c250
        /*083c*/ 	.word	0x000000ff
        /*0840*/ 	.word	0x0002a850
        /*0844*/ 	.short	0x010a
        /*0846*/ 	.byte	0x06
	.zero		1


	//   ....[42]....
        /*0848*/ 	.word	0x0000cd80
        /*084c*/ 	.word	0x0000007a
        /*0850*/ 	.word	0x00000000
        /*0854*/ 	.short	0x0101
        /*0856*/ 	.byte	0x3f
	.zero		1


	//   ....[43]....
        /*0858*/ 	.word	0x0000ef90
        /*085c*/ 	.word	0x000000ff
        /*0860*/ 	.word	0x00000000
        /*0864*/ 	.short	0x0101
        /*0866*/ 	.byte	0x06
	.zero		1


	//   ....[44]....
        /*0868*/ 	.word	0x0000f780
        /*086c*/ 	.word	0x000000ff
        /*0870*/ 	.word	0x0002a850
        /*0874*/ 	.short	0x010a
        /*0876*/ 	.byte	0x09
	.zero		1


	//   ....[45]....
        /*0878*/ 	.word	0x0000f7c0
        /*087c*/ 	.word	0x000000ff
        /*0880*/ 	.word	0x0002a850
        /*0884*/ 	.short	0x010a
        /*0886*/ 	.byte	0x09
	.zero		1


	//   ....[46]....
        /*0888*/ 	.word	0x0000feb0
        /*088c*/ 	.word	0x000000ff
        /*0890*/ 	.word	0x00000000
        /*0894*/ 	.short	0x0101
        /*0896*/ 	.byte	0x04
	.zero		1


	//   ....[47]....
        /*0898*/ 	.word	0x00012130
        /*089c*/ 	.word	0x00000003
        /*08a0*/ 	.word	0x00000000
        /*08a4*/ 	.short	0x0101
        /*08a6*/ 	.byte	0x3f
	.zero		1


	//   ....[48]....
        /*08a8*/ 	.word	0x00014760
        /*08ac*/ 	.word	0x00000004
        /*08b0*/ 	.word	0x0002a880
        /*08b4*/ 	.short	0x010a
        /*08b6*/ 	.byte	0x3f
	.zero		1


	//   ....[49]....
        /*08b8*/ 	.word	0x000149e0
        /*08bc*/ 	.word	0x00000004
        /*08c0*/ 	.word	0x0002a840
        /*08c4*/ 	.short	0x010a
        /*08c6*/ 	.byte	0x3f
	.zero		1


	//   ....[50]....
        /*08c8*/ 	.word	0x000154f0
        /*08cc*/ 	.word	0x00000011
        /*08d0*/ 	.word	0x0002a800
        /*08d4*/ 	.short	0x0107
        /*08d6*/ 	.byte	0x3f
	.zero		1


	//   ....[51]....
        /*08d8*/ 	.word	0x000155f0
        /*08dc*/ 	.word	0x00000011
        /*08e0*/ 	.word	0x0002a800
        /*08e4*/ 	.short	0x0101
        /*08e6*/ 	.byte	0x3f
	.zero		1


	//   ....[52]....
        /*08e8*/ 	.word	0x00015610
        /*08ec*/ 	.word	0x00000011
        /*08f0*/ 	.word	0x0002a820
        /*08f4*/ 	.short	0x010a
        /*08f6*/ 	.byte	0x3f
	.zero		1


	//   ....[53]....
        /*08f8*/ 	.word	0x00015900
        /*08fc*/ 	.word	0x00000006
        /*0900*/ 	.word	0x0002a880
        /*0904*/ 	.short	0x010a
        /*0906*/ 	.byte	0x3f
	.zero		1


	//   ....[54]....
        /*0908*/ 	.word	0x00015d40
        /*090c*/ 	.word	0x00000006
        /*0910*/ 	.word	0x0002a840
        /*0914*/ 	.short	0x010a
        /*0916*/ 	.byte	0x3f
	.zero		1


	//   ....[55]....
        /*0918*/ 	.word	0x000161f0
        /*091c*/ 	.word	0x0000000d
        /*0920*/ 	.word	0x0002a870
        /*0924*/ 	.short	0x010a
        /*0926*/ 	.byte	0x3f
	.zero		1


	//   ....[56]....
        /*0928*/ 	.word	0x00016260
        /*092c*/ 	.word	0x0000000d
        /*0930*/ 	.word	0x0002a860
        /*0934*/ 	.short	0x010a
        /*0936*/ 	.byte	0x3f
	.zero		1


	//   ....[57]....
        /*0938*/ 	.word	0x00016840
        /*093c*/ 	.word	0x0000000d
        /*0940*/ 	.word	0x0002a850
        /*0944*/ 	.short	0x0101
        /*0946*/ 	.byte	0x3f
	.zero		1


	//   ....[58]....
        /*0948*/ 	.word	0x000168c0
        /*094c*/ 	.word	0x0000000d
        /*0950*/ 	.word	0x00000000
        /*0954*/ 	.short	0x0101
        /*0956*/ 	.byte	0x3f
	.zero		1


	//   ....[59]....
        /*0958*/ 	.word	0x00016ac0
        /*095c*/ 	.word	0x0000000c
        /*0960*/ 	.word	0x0002a870
        /*0964*/ 	.short	0x010a
        /*0966*/ 	.byte	0x3f
	.zero		1


	//   ....[60]....
        /*0968*/ 	.word	0x00016b30
        /*096c*/ 	.word	0x0000000c
        /*0970*/ 	.word	0x0002a860
        /*0974*/ 	.short	0x010a
        /*0976*/ 	.byte	0x3f
	.zero		1


	//   ....[61]....
        /*0978*/ 	.word	0x00017110
        /*097c*/ 	.word	0x0000000c
        /*0980*/ 	.word	0x0002a850
        /*0984*/ 	.short	0x0101
        /*0986*/ 	.byte	0x3f
	.zero		1


	//   ....[62]....
        /*0988*/ 	.word	0x000171a0
        /*098c*/ 	.word	0x0000000c
        /*0990*/ 	.word	0x00000000
        /*0994*/ 	.short	0x0101
        /*0996*/ 	.byte	0x3f
	.zero		1


	//   ....[63]....
        /*0998*/ 	.word	0x000173f0
        /*099c*/ 	.word	0x00000003
        /*09a0*/ 	.word	0x0002a820
        /*09a4*/ 	.short	0x010a
        /*09a6*/ 	.byte	0x3f
	.zero		1


	//   ....[64]....
        /*09a8*/ 	.word	0x00017590
        /*09ac*/ 	.word	0x00000007
        /*09b0*/ 	.word	0x00000000
        /*09b4*/ 	.short	0x010a
        /*09b6*/ 	.byte	0x3f
	.zero		1


	//   ....[65]....
        /*09b8*/ 	.word	0x00017600
        /*09bc*/ 	.word	0x00000005
        /*09c0*/ 	.word	0x00000000
        /*09c4*/ 	.short	0x010a
        /*09c6*/ 	.byte	0x3f
	.zero		1


	//   ....[66]....
        /*09c8*/ 	.word	0x00017650
        /*09cc*/ 	.word	0x00000005
        /*09d0*/ 	.word	0x0002a860
        /*09d4*/ 	.short	0x010a
        /*09d6*/ 	.byte	0x3f
	.zero		1


	//   ....[67]....
        /*09d8*/ 	.word	0x000176a0
        /*09dc*/ 	.word	0x00000003
        /*09e0*/ 	.word	0x0002a860
        /*09e4*/ 	.short	0x010a
        /*09e6*/ 	.byte	0x3f
	.zero		1


	//   ....[68]....
        /*09e8*/ 	.word	0x000176e0
        /*09ec*/ 	.word	0x00000005
        /*09f0*/ 	.word	0x0002a880
        /*09f4*/ 	.short	0x010a
        /*09f6*/ 	.byte	0x3f
	.zero		1


	//   ....[69]....
        /*09f8*/ 	.word	0x00017700
        /*09fc*/ 	.word	0x00000003
        /*0a00*/ 	.word	0x0002a880
        /*0a04*/ 	.short	0x010a
        /*0a06*/ 	.byte	0x3f
	.zero		1


	//   ....[70]....
        /*0a08*/ 	.word	0x00017770
        /*0a0c*/ 	.word	0x00000003
        /*0a10*/ 	.word	0x0002a800
        /*0a14*/ 	.short	0x010a
        /*0a16*/ 	.byte	0x3f
	.zero		1


	//   ....[71]....
        /*0a18*/ 	.word	0x000177c0
        /*0a1c*/ 	.word	0x00000009
        /*0a20*/ 	.word	0x0002a830
        /*0a24*/ 	.short	0x010a
        /*0a26*/ 	.byte	0x3f
	.zero		1


	//   ....[72]....
        /*0a28*/ 	.word	0x00017820
        /*0a2c*/ 	.word	0x00000008
        /*0a30*/ 	.word	0x0002a830
        /*0a34*/ 	.short	0x010a
        /*0a36*/ 	.byte	0x3f
	.zero		1


	//   ....[73]....
        /*0a38*/ 	.word	0x00017880
        /*0a3c*/ 	.word	0x00000008
        /*0a40*/ 	.word	0x0002a850
        /*0a44*/ 	.short	0x010a
        /*0a46*/ 	.byte	0x3f
	.zero		1


	//   ....[74]....
        /*0a48*/ 	.word	0x000178e0
        /*0a4c*/ 	.word	0x00000006
        /*0a50*/ 	.word	0x0002a830
        /*0a54*/ 	.short	0x010a
        /*0a56*/ 	.byte	0x3f
	.zero		1


	//   ....[75]....
        /*0a58*/ 	.word	0x00017940
        /*0a5c*/ 	.word	0x00000006
        /*0a60*/ 	.word	0x0002a850
        /*0a64*/ 	.short	0x010a
        /*0a66*/ 	.byte	0x3f
	.zero		1


	//   ....[76]....
        /*0a68*/ 	.word	0x000179a0
        /*0a6c*/ 	.word	0x00000006
        /*0a70*/ 	.word	0x0002a830
        /*0a74*/ 	.short	0x010a
        /*0a76*/ 	.byte	0x3f
	.zero		1


	//   ....[77]....
        /*0a78*/ 	.word	0x00017a00
        /*0a7c*/ 	.word	0x00000006
        /*0a80*/ 	.word	0x0002a850
        /*0a84*/ 	.short	0x010a
        /*0a86*/ 	.byte	0x3f
	.zero		1


	//   ....[78]....
        /*0a88*/ 	.word	0x00017a60
        /*0a8c*/ 	.word	0x00000007
        /*0a90*/ 	.word	0x0002a850
        /*0a94*/ 	.short	0x010a
        /*0a96*/ 	.byte	0x3f
	.zero		1


	//   ....[79]....
        /*0a98*/ 	.word	0x00017bb0
        /*0a9c*/ 	.word	0x00000004
        /*0aa0*/ 	.word	0x0002a880
        /*0aa4*/ 	.short	0x010a
        /*0aa6*/ 	.byte	0x3f
	.zero		1


	//   ....[80]....
        /*0aa8*/ 	.word	0x00017c00
        /*0aac*/ 	.word	0x00000004
        /*0ab0*/ 	.word	0x0002a840
        /*0ab4*/ 	.short	0x010a
        /*0ab6*/ 	.byte	0x3f
	.zero		1


	//   ....[81]....
        /*0ab8*/ 	.word	0x00018190
        /*0abc*/ 	.word	0x00000011
        /*0ac0*/ 	.word	0x0002a820
        /*0ac4*/ 	.short	0x010a
        /*0ac6*/ 	.byte	0x3f
	.zero		1


	//   ....[82]....
        /*0ac8*/ 	.word	0x000181e0
        /*0acc*/ 	.word	0x00000006
        /*0ad0*/ 	.word	0x0002a880
        /*0ad4*/ 	.short	0x010a
        /*0ad6*/ 	.byte	0x3f
	.zero		1


	//   ....[83]....
        /*0ad8*/ 	.word	0x00018230
        /*0adc*/ 	.word	0x00000006
        /*0ae0*/ 	.word	0x0002a840
        /*0ae4*/ 	.short	0x010a
        /*0ae6*/ 	.byte	0x3f
	.zero		1


	//   ....[84]....
        /*0ae8*/ 	.word	0x00018280
        /*0aec*/ 	.word	0x0000000d
        /*0af0*/ 	.word	0x0002a870
        /*0af4*/ 	.short	0x010a
        /*0af6*/ 	.byte	0x3f
	.zero		1


	//   ....[85]....
        /*0af8*/ 	.word	0x000182d0
        /*0afc*/ 	.word	0x0000000d
        /*0b00*/ 	.word	0x0002a860
        /*0b04*/ 	.short	0x010a
        /*0b06*/ 	.byte	0x3f
	.zero		1


	//   ....[86]....
        /*0b08*/ 	.word	0x00018320
        /*0b0c*/ 	.word	0x0000000c
        /*0b10*/ 	.word	0x0002a870
        /*0b14*/ 	.short	0x010a
        /*0b16*/ 	.byte	0x3f
	.zero		1


	//   ....[87]....
        /*0b18*/ 	.word	0x00018370
        /*0b1c*/ 	.word	0x0000000c
        /*0b20*/ 	.word	0x0002a860
        /*0b24*/ 	.short	0x010a
        /*0b26*/ 	.byte	0x3f
	.zero		1


	//   ....[88]....
        /*0b28*/ 	.word	0x000183c0
        /*0b2c*/ 	.word	0x00000003
        /*0b30*/ 	.word	0x0002a820
        /*0b34*/ 	.short	0x010a
        /*0b36*/ 	.byte	0x3f
	.zero		1


	//   ....[89]....
        /*0b38*/ 	.word	0x00018560
        /*0b3c*/ 	.word	0x00000007
        /*0b40*/ 	.word	0x00000000
        /*0b44*/ 	.short	0x010a
        /*0b46*/ 	.byte	0x3f
	.zero		1


	//   ....[90]....
        /*0b48*/ 	.word	0x000185b0
        /*0b4c*/ 	.word	0x00000005
        /*0b50*/ 	.word	0x00000000
        /*0b54*/ 	.short	0x010a
        /*0b56*/ 	.byte	0x3f
	.zero		1


	//   ....[91]....
        /*0b58*/ 	.word	0x00018600
        /*0b5c*/ 	.word	0x00000005
        /*0b60*/ 	.word	0x0002a860
        /*0b64*/ 	.short	0x010a
        /*0b66*/ 	.byte	0x3f
	.zero		1


	//   ....[92]....
        /*0b68*/ 	.word	0x00018650
        /*0b6c*/ 	.word	0x00000003
        /*0b70*/ 	.word	0x0002a860
        /*0b74*/ 	.short	0x010a
        /*0b76*/ 	.byte	0x3f
	.zero		1


	//   ....[93]....
        /*0b78*/ 	.word	0x000186a0
        /*0b7c*/ 	.word	0x00000005
        /*0b80*/ 	.word	0x0002a880
        /*0b84*/ 	.short	0x010a
        /*0b86*/ 	.byte	0x3f
	.zero		1


	//----- nvinfo : EIATTR_NUM_MBARRIERS
	.align		4
.L_218:
        /*0b88*/ 	.byte	0x03, 0x38
        /*0b8a*/ 	.short	0x0016


	//----- nvinfo : EIATTR_EXIT_INSTR_OFFSETS
	.align		4
        /*0b8c*/ 	.byte	0x04, 0x1c
        /*0b8e*/ 	.short	(.L_220 - .L_219)


	//   ....[0]....
.L_219:
        /*0b90*/ 	.word	0x00000a40


	//   ....[1]....
        /*0b94*/ 	.word	0x00013060


	//   ....[2]....
        /*0b98*/ 	.word	0x00017750


	//----- nvinfo : EIATTR_MAX_THREADS
	.align		4
.L_220:
        /*0b9c*/ 	.byte	0x04, 0x05
        /*0b9e*/ 	.short	(.L_222 - .L_221)
.L_221:
        /*0ba0*/ 	.word	0x00000180
        /*0ba4*/ 	.word	0x00000001
        /*0ba8*/ 	.word	0x00000001


	//----- nvinfo : EIATTR_CRS_STACK_SIZE
	.align		4
.L_222:
        /*0bac*/ 	.byte	0x04, 0x1e
        /*0bae*/ 	.short	(.L_224 - .L_223)
.L_223:
        /*0bb0*/ 	.word	0x00000000


	//----- nvinfo : EIATTR_CBANK_PARAM_SIZE
	.align		4
.L_224:
        /*0bb4*/ 	.byte	0x03, 0x19
        /*0bb6*/ 	.short	0x0af0


	//----- nvinfo : EIATTR_PARAM_CBANK
	.align		4
        /*0bb8*/ 	.byte	0x04, 0x0a
        /*0bba*/ 	.short	(.L_226 - .L_225)
	.align		4
.L_225:
        /*0bbc*/ 	.word	index@(.nv.constant0._ZN7cutlass13device_kernelIN5flash11enable_sm90INS1_16FlashAttnFwdSm90INS1_25CollectiveMainloopFwdSm90ILi2EN4cute5tupleIJNS5_1CILi1EEES8_S8_EEENS6_IJNS7_ILi128EEESA_NS7_ILi192EEEEEELi192ENS_12float_e4m3_tEfNS_4arch4Sm90ELb0ELb1ELb1ELb0ELb0ELb0ELb0ELb1ELb1ELb1ELb0ELb0EEENS1_21CollectiveEpilogueFwdINS6_IJSA_SB_SA_EEES9_NS_10bfloat16_tESF_Li256ELb0ELb1ELb0ELb1EEENS1_30DynamicPersistentTileSchedulerILi256ELi128ELb0ELb1ELb1EEEEEEEEEvNT_6ParamsE)
        /*0bc0*/ 	.short	0x0210
        /*0bc2*/ 	.short	0x0af0


	//----- nvinfo : EIATTR_SW_WAR
	.align		4
.L_226:
        /*0bc4*/ 	.byte	0x04, 0x36
        /*0bc6*/ 	.short	(.L_228 - .L_227)
.L_227:
        /*0bc8*/ 	.word	0x00000008
.L_228:


//--------------------- .nv.info._ZN7cutlass13device_kernelIN5flash11enable_sm90INS1_16FlashAttnFwdSm90INS1_25CollectiveMainloopFwdSm90ILi2EN4cute5tupleIJNS5_1CILi1EEES8_S8_EEENS6_IJNS7_ILi128EEESA_NS7_ILi192EEEEEELi192ENS_12float_e4m3_tEfNS_4arch4Sm90ELb0ELb1ELb1ELb1ELb0ELb0ELb0ELb1ELb1ELb1ELb0ELb0EEENS1_21CollectiveEpilogueFwdINS6_IJSA_SB_SA_EEES9_NS_10bfloat16_tESF_Li256ELb1ELb1ELb0ELb1EEENS1_36VarlenDynamicPersistentTileSchedulerILi128ELi128ELi256ELi128ELb0ELb1ELb1ELb1ELb0ELb1EEEEEEEEEvNT_6ParamsE --------------------------
	.section	.nv.info._ZN7cutlass13device_kernelIN5flash11enable_sm90INS1_16FlashAttnFwdSm90INS1_25CollectiveMainloopFwdSm90ILi2EN4cute5tupleIJNS5_1CILi1EEES8_S8_EEENS6_IJNS7_ILi128EEESA_NS7_ILi192EEEEEELi192ENS_12float_e4m3_tEfNS_4arch4Sm90ELb0ELb1ELb1ELb1ELb0ELb0ELb0ELb1ELb1ELb1ELb0ELb0EEENS1_21CollectiveEpilogueFwdINS6_IJSA_SB_SA_EEES9_NS_10bfloat16_tESF_Li256ELb1ELb1ELb0ELb1EEENS1_36VarlenDynamicPersistentTileSchedulerILi128ELi128ELi256ELi128ELb0ELb1ELb1ELb1ELb0ELb1EEEEEEEEEvNT_6ParamsE,"",@"SHT_CUDA_INFO"
	.sectionflags	@""
	.align	4


	//----- nvinfo : EIATTR_CUDA_API_VERSION
	.align		4
        /*0000*/ 	.byte	0x04, 0x37
        /*0002*/ 	.short	(.L_230 - .L_229)
.L_229:
        /*0004*/ 	.word	0x00000082


	//----- nvinfo : EIATTR_KPARAM_INFO
	.align		4
.L_230:
        /*0008*/ 	.byte	0x04, 0x17
        /*000a*/ 	.short	(.L_232 - .L_231)
.L_231:
        /*000c*/ 	.word	0x00000000
        /*0010*/ 	.short	0x0000
        /*0012*/ 	.short	0x0070
        /*0014*/ 	.byte	0x00, 0xf0, 0x01, 0x2a


	//----- nvinfo : EIATTR_SPARSE_MMA_MASK
	.align		4
.L_232:
        /*0018*/ 	.byte	0x03, 0x50
        /*001a*/ 	.short	0x0000


	//----- nvinfo : EIATTR_MAXREG_COUNT
	.align		4
        /*001c*/ 	.byte	0x03, 0x1b
        /*001e*/ 	.short	0x00a8


	//----- nvinfo : EIATTR_NUM_BARRIERS
	.align		4
        /*0020*/ 	.byte	0x02, 0x4c
        /*0022*/ 	.byte	0x10
	.zero		1


	//----- nvinfo : EIATTR_EXTERNS
	.align		4
        /*0024*/ 	.byte	0x04, 0x0f
        /*0026*/ 	.short	(.L_234 - .L_233)


	//   ....[0]....
	.align		4
.L_233:
        /*0028*/ 	.word	index@(__assertfail)


	//----- nvinfo : EIATTR_ANNOTATIONS
	.align		4
.L_234:
        /*002c*/ 	.byte	0x04, 0x55
        /*002e*/ 	.short	(.L_236 - .L_235)


	//   ....[0]....
.L_235:
        /* <DEDUP_REMOVED lines=32> */


	//----- nvinfo : EIATTR_MERCURY_ISA_VERSION
	.align		4
.L_236:
        /*0218*/ 	.byte	0x03, 0x5f
        /*021a*/ 	.short	0x0101


	//----- nvinfo : EIATTR_UNUSED_LOAD_BYTE_OFFSET
	.align		4
        /*021c*/ 	.byte	0x04, 0x44
        /*021e*/ 	.short	(.L_238 - .L_237)


	//   ....[0]....
.L_237:
        /*0220*/ 	.word	0x00000a40
        /*0224*/ 	.word	0x0000fff0


	//   ....[1]....
        /*0228*/ 	.word	0x000105a0
        /*022c*/ 	.word	0x0000fff0


	//----- nvinfo : EIATTR_INT_WARP_WIDE_INSTR_OFFSETS
	.align		4
.L_238:
        /*0230*/ 	.byte	0x04, 0x31
        /*0232*/ 	.short	(.L_240 - .L_239)


	//   ....[0]....
.L_239:
        /*0234*/ 	.word	0x00000130


	//   ....[1]....
        /*0238*/ 	.word	0x00000170


	//   ....[2]....
        /*023c*/ 	.word	0x000001e0


	//   ....[3]....
        /*0240*/ 	.word	0x00015110


	//   ....[4]....
        /*0244*/ 	.word	0x000151a0


	//   ....[5]....
        /*0248*/ 	.word	0x00017e50


	//   ....[6]....
        /*024c*/ 	.word	0x00017ee0


	//----- nvinfo : EIATTR_COOP_GROUP_MASK_REGIDS
	.align		4
.L_240:
        /*0250*/ 	.byte	0x04, 0x29
        /*0252*/ 	.short	(.L_242 - .L_241)


	//   ....[0]....
.L_241:
        /*0254*/ 	.word	0xffffffff


	//   ....[1]....
        /*0258*/ 	.word	0xffffffff


	//   ....[2]....
        /*025c*/ 	.word	0xffffffff


	//   ....[3]....
        /*0260*/ 	.word	0xffffffff


	//   ....[4]....
        /*0264*/ 	.word	0xffffffff


	//   ....[5]....
        /*0268*/ 	.word	0xffffffff


	//   ....[6]....
        /*026c*/ 	.word	0xffffffff


	//   ....[7]....
        /*0270*/ 	.word	0xffffffff


	//   ....[8]....
        /*0274*/ 	.word	0xffffffff


	//   ....[9]....
        /*0278*/ 	.word	0xffffffff


	//   ....[10]....
        /*027c*/ 	.word	0xffffffff


	//   ....[11]....
        /*0280*/ 	.word	0xffffffff


	//   ....[12]....
        /*0284*/ 	.word	0xffffffff


	//   ....[13]....
        /*0288*/ 	.word	0xffffffff


	//   ....[14]....
        /*028c*/ 	.word	0xffffffff


	//   ....[15]....
        /*0290*/ 	.word	0xffffffff


	//   ....[16]....
        /*0294*/ 	.word	0xffffffff


	//   ....[17]....
        /*0298*/ 	.word	0xffffffff


	//   ....[18]....
        /*029c*/ 	.word	0xffffffff


	//   ....[19]....
        /*02a0*/ 	.word	0xffffffff


	//   ....[20]....
        /*02a4*/ 	.word	0xffffffff


	//   ....[21]....
        /*02a8*/ 	.word	0xffffffff


	//   ....[22]....
        /*02ac*/ 	.word	0xffffffff


	//   ....[23]....
        /*02b0*/ 	.word	0xffffffff


	//   ....[24]....
        /*02b4*/ 	.word	0xffffffff


	//   ....[25]....
        /*02b8*/ 	.word	0xffffffff


	//   ....[26]....
        /*02bc*/ 	.word	0xffffffff


	//   ....[27]....
        /*02c0*/ 	.word	0xffffffff


	//   ....[28]....
        /*02c4*/ 	.word	0xffffffff


	//   ....[29]....
        /*02c8*/ 	.word	0xffffffff


	//   ....[30]....
        /*02cc*/ 	.word	0xffffffff


	//   ....[31]....
        /*02d0*/ 	.word	0xffffffff


	//   ....[32]....
        /*02d4*/ 	.word	0xffffffff


	//   ....[33]....
        /*02d8*/ 	.word	0xffffffff


	//   ....[34]....
        /*02dc*/ 	.word	0xffffffff


	//   ....[35]....
        /*02e0*/ 	.word	0xffffffff


	//   ....[36]....
        /*02e4*/ 	.word	0xffffffff


	//   ....[37]....
        /*02e8*/ 	.word	0xffffffff


	//   ....[38]....
        /*02ec*/ 	.word	0xffffffff


	//   ....[39]....
        /*02f0*/ 	.word	0xffffffff


	//   ....[40]....
        /*02f4*/ 	.word	0xffffffff


	//   ....[41]....
        /*02f8*/ 	.word	0xffffffff


	//   ....[42]....
        /*02fc*/ 	.word	0xffffffff


	//   ....[43]....
        /*0300*/ 	.word	0xffffffff


	//   ....[44]....
        /*0304*/ 	.word	0xffffffff


	//   ....[45]....
        /*0308*/ 	.word	0xffffffff


	//   ....[46]....
        /*030c*/ 	.word	0xffffffff


	//   ....[47]....
        /*0310*/ 	.word	0xffffffff


	//   ....[48]....
        /*0314*/ 	.word	0xffffffff


	//   ....[49]....
        /*0318*/ 	.word	0xffffffff


	//   ....[50]....
        /*031c*/ 	.word	0xffffffff


	//   ....[51]....
        /*0320*/ 	.word	0xffffffff


	//   ....[52]....
        /*0324*/ 	.word	0xffffffff


	//   ....[53]....
        /*0328*/ 	.word	0xffffffff


	//   ....[54]....
        /*032c*/ 	.word	0xffffffff


	//   ....[55]....
        /*0330*/ 	.word	0xffffffff


	//   ....[56]....
        /*0334*/ 	.word	0xffffffff


	//   ....[57]....
        /*0338*/ 	.word	0xffffffff


	//   ....[58]....
        /*033c*/ 	.word	0xffffffff


	//   ....[59]....
        /*0340*/ 	.word	0xffffffff


	//   ....[60]....
        /*0344*/ 	.word	0xffffffff


	//   ....[61]....
        /*0348*/ 	.word	0xffffffff


	//   ....[62]....
        /*034c*/ 	.word	0xffffffff


	//   ....[63]....
        /*0350*/ 	.word	0xffffffff


	//   ....[64]....
        /*0354*/ 	.word	0xffffffff


	//   ....[65]....
        /*0358*/ 	.word	0xffffffff


	//   ....[66]....
        /*035c*/ 	.word	0xffffffff


	//   ....[67]....
        /*0360*/ 	.word	0xffffffff


	//   ....[68]....
        /*0364*/ 	.word	0xffffffff


	//   ....[69]....
        /*0368*/ 	.word	0xffffffff


	//   ....[70]....
        /*036c*/ 	.word	0xffffffff


	//   ....[71]....
        /*0370*/ 	.word	0xffffffff


	//   ....[72]....
        /*0374*/ 	.word	0xffffffff


	//   ....[73]....
        /*0378*/ 	.word	0xffffffff


	//   ....[74]....
        /*037c*/ 	.word	0xffffffff


	//   ....[75]....
        /*0380*/ 	.word	0xffffffff


	//   ....[76]....
        /*0384*/ 	.word	0xffffffff


	//   ....[77]....
        /*0388*/ 	.word	0xffffffff


	//   ....[78]....
        /*038c*/ 	.word	0xffffffff


	//   ....[79]....
        /*0390*/ 	.word	0xffffffff


	//   ....[80]....
        /*0394*/ 	.word	0xffffffff


	//   ....[81]....
        /*0398*/ 	.word	0xffffffff


	//   ....[82]....
        /*039c*/ 	.word	0xffffffff


	//   ....[83]....
        /*03a0*/ 	.word	0xffffffff


	//   ....[84]....
        /*03a4*/ 	.word	0xffffffff


	//   ....[85]....
        /*03a8*/ 	.word	0xffffffff


	//   ....[86]....
        /*03ac*/ 	.word	0xffffffff


	//   ....[87]....
        /*03b0*/ 	.word	0xffffffff


	//   ....[88]....
        /*03b4*/ 	.word	0xffffffff


	//   ....[89]....
        /*03b8*/ 	.word	0xffffffff


	//   ....[90]....
        /*03bc*/ 	.word	0xffffffff


	//   ....[91]....
        /*03c0*/ 	.word	0xffffffff


	//   ....[92]....
        /*03c4*/ 	.word	0xffffffff


	//   ....[93]....
        /*03c8*/ 	.word	0xffffffff


	//   ....[94]....
        /*03cc*/ 	.word	0xffffffff


	//   ....[95]....
        /*03d0*/ 	.word	0xffffffff


	//   ....[96]....
        /*03d4*/ 	.word	0xffffffff


	//   ....[97]....
        /*03d8*/ 	.word	0xffffffff


	//   ....[98]....
        /*03dc*/ 	.word	0xffffffff


	//   ....[99]....
        /*03e0*/ 	.word	0xffffffff


	//   ....[100]....
        /*03e4*/ 	.word	0xffffffff


	//   ....[101]....
        /*03e8*/ 	.word	0xffffffff


	//   ....[102]....
        /*03ec*/ 	.word	0xffffffff


	//   ....[103]....
        /*03f0*/ 	.word	0xffffffff


	//   ....[104]....
        /*03f4*/ 	.word	0xffffffff


	//   ....[105]....
        /*03f8*/ 	.word	0xffffffff


	//   ....[106]....
        /*03fc*/ 	.word	0xffffffff


	//   ....[107]....
        /*0400*/ 	.word	0xffffffff


	//   ....[108]....
        /*0404*/ 	.word	0xffffffff


	//   ....[109]....
        /*0408*/ 	.word	0xffffffff


	//   ....[110]....
        /*040c*/ 	.word	0xffffffff


	//   ....[111]....
        /*0410*/ 	.word	0xffffffff


	//   ....[112]....
        /*0414*/ 	.word	0xffffffff


	//   ....[113]....
        /*0418*/ 	.word	0xffffffff


	//   ....[114]....
        /*041c*/ 	.word	0xffffffff


	//   ....[115]....
        /*0420*/ 	.word	0xffffffff


	//   ....[116]....
        /*0424*/ 	.word	0xffffffff


	//   ....[117]....
        /*0428*/ 	.word	0xffffffff


	//   ....[118]....
        /*042c*/ 	.word	0xffffffff


	//   ....[119]....
        /*0430*/ 	.word	0xffffffff


	//   ....[120]....
        /*0434*/ 	.word	0xffffffff


	//   ....[121]....
        /*0438*/ 	.word	0xffffffff


	//   ....[122]....
        /*043c*/ 	.word	0xffffffff


	//   ....[123]....
        /*0440*/ 	.word	0xffffffff


	//   ....[124]....
        /*0444*/ 	.word	0xffffffff


	//   ....[125]....
        /*0448*/ 	.word	0xffffffff


	//   ....[126]....
        /*044c*/ 	.word	0xffffffff


	//   ....[127]....
        /*0450*/ 	.word	0xffffffff


	//   ....[128]....
        /*0454*/ 	.word	0xffffffff


	//   ....[129]....
        /*0458*/ 	.word	0xffffffff


	//   ....[130]....
        /*045c*/ 	.word	0xffffffff


	//   ....[131]....
        /*0460*/ 	.word	0xffffffff


	//   ....[132]....
        /*0464*/ 	.word	0xffffffff


	//   ....[133]....
        /*0468*/ 	.word	0xffffffff


	//   ....[134]....
        /*046c*/ 	.word	0xffffffff


	//   ....[135]....
        /*0470*/ 	.word	0xffffffff


	//   ....[136]....
        /*0474*/ 	.word	0xffffffff


	//   ....[137]....
        /*0478*/ 	.word	0xffffffff


	//   ....[138]....
        /*047c*/ 	.word	0xffffffff


	//   ....[139]....
        /*0480*/ 	.word	0xffffffff


	//   ....[140]....
        /*0484*/ 	.word	0xffffffff


	//   ....[141]....
        /*0488*/ 	.word	0xffffffff


	//   ....[142]....
        /*048c*/ 	.word	0xffffffff


	//   ....[143]....
        /*0490*/ 	.word	0xffffffff


	//   ....[144]....
        /*0494*/ 	.word	0xffffffff


	//   ....[145]....
        /*0498*/ 	.word	0x0500000f


	//   ....[146]....
        /*049c*/ 	.word	0x0500000f


	//   ....[147]....
        /*04a0*/ 	.word	0x0500000f


	//   ....[148]....
        /*04a4*/ 	.word	0x0500000f


	//   ....[149]....
        /*04a8*/ 	.word	0x0500000f


	//   ....[150]....
        /*04ac*/ 	.word	0x0500000f


	//   ....[151]....
        /*04b0*/ 	.word	0x0500000f


	//   ....[152]....
        /*04b4*/ 	.word	0x0500000f


	//   ....[153]....
        /*04b8*/ 	.word	0x0500000f


	//   ....[154]....
        /*04bc*/ 	.word	0x0500000f


	//----- nvinfo : EIATTR_COOP_GROUP_INSTR_OFFSETS
	.align		4
.L_242:
        /*04c0*/ 	.byte	0x04, 0x28
        /*04c2*/ 	.short	(.L_244 - .L_243)


	//   ....[0]....
.L_243:
        /*04c4*/ 	.word	0x00000070


	//   ....[1]....
        /*04c8*/ 	.word	0x00000140


	//   ....[2]....
        /*04cc*/ 	.word	0x00000190


	//   ....[3]....
        /*04d0*/ 	.word	0x000003c0


	//   ....[4]....
        /*04d4*/ 	.word	0x00000520


	//   ....[5]....
        /*04d8*/ 	.word	0x00000640


	//   ....[6]....
        /*04dc*/ 	.word	0x000007a0


	//   ....[7]....
        /*04e0*/ 	.word	0x00001a80


	//   ....[8]....
        /*04e4*/ 	.word	0x000023f0


	//   ....[9]....
        /*04e8*/ 	.word	0x000038e0


	//   ....[10]....
        /*04ec*/ 	.word	0x00004220


	//   ....[11]....
        /*04f0*/ 	.word	0x000042d0


	//   ....[12]....
        /*04f4*/ 	.word	0x00004a80


	//   ....[13]....
        /*04f8*/ 	.word	0x00004ae0


	//   ....[14]....
        /*04fc*/ 	.word	0x00006940


	//   ....[15]....
        /*0500*/ 	.word	0x00006ba0


	//   ....[16]....
        /*0504*/ 	.word	0x00007670


	//   ....[17]....
        /*0508*/ 	.word	0x000076b0


	//   ....[18]....
        /*050c*/ 	.word	0x00008130


	//   ....[19]....
        /*0510*/ 	.word	0x000081d0


	//   ....[20]....
        /*0514*/ 	.word	0x0000a890


	//   ....[21]....
        /*0518*/ 	.word	0x0000a8b0


	//   ....[22]....
        /*051c*/ 	.word	0x0000a8e0


	//   ....[23]....
        /*0520*/ 	.word	0x0000a900


	//   ....[24]....
        /*0524*/ 	.word	0x0000ce00


	//   ....[25]....
        /*0528*/ 	.word	0x0000d0b0


	//   ....[26]....
        /*052c*/ 	.word	0x0000dbb0


	//   ....[27]....
        /*0530*/ 	.word	0x0000dbd0


	//   ....[28]....
        /*0534*/ 	.word	0x0000e650


	//   ....[29]....
        /*0538*/ 	.word	0x0000e6b0


	//   ....[30]....
        /*053c*/ 	.word	0x0000fc50


	//   ....[31]....
        /*0540*/ 	.word	0x0000fc60


	//   ....[32]....
        /*0544*/ 	.word	0x0000fc90


	//   ....[33]....
        /*0548*/ 	.word	0x0000fca0


	//   ....[34]....
        /*054c*/ 	.word	0x00011110


	//   ....[35]....
        /*0550*/ 	.word	0x00011140


	//   ....[36]....
        /*0554*/ 	.word	0x00011170


	//   ....[37]....
        /*0558*/ 	.word	0x000111a0


	//   ....[38]....
        /*055c*/ 	.word	0x000111d0


	//   ....[39]....
        /*0560*/ 	.word	0x000111f0


	//   ....[40]....
        /*0564*/ 	.word	0x00011200


	//   ....[41]....
        /*0568*/ 	.word	0x00011210


	//   ....[42]....
        /*056c*/ 	.word	0x00011220


	//   ....[43]....
        /*0570*/ 	.word	0x00011230


	//   ....[44]....
        /*0574*/ 	.word	0x00011240


	//   ....[45]....
        /*0578*/ 	.word	0x00011270


	//   ....[46]....
        /*057c*/ 	.word	0x000112a0


	//   ....[47]....
        /*0580*/ 	.word	0x000112d0


	//   ....[48]....
        /*0584*/ 	.word	0x00011300


	//   ....[49]....
        /*0588*/ 	.word	0x00011310


	//   ....[50]....
        /*058c*/ 	.word	0x00011320


	//   ....[51]....
        /*0590*/ 	.word	0x00011350


	//   ....[52]....
        /*0594*/ 	.word	0x00011380


	//   ....[53]....
        /*0598*/ 	.word	0x00011390


	//   ....[54]....
        /*059c*/ 	.word	0x000113a0


	//   ....[55]....
        /*05a0*/ 	.word	0x000113d0


	//   ....[56]....
        /*05a4*/ 	.word	0x00011400


	//   ....[57]....
        /*05a8*/ 	.word	0x00011410


	//   ....[58]....
        /*05ac*/ 	.word	0x00011470


	//   ....[59]....
        /*05b0*/ 	.word	0x00011480


	//   ....[60]....
        /*05b4*/ 	.word	0x00011490


	//   ....[61]....
        /*05b8*/ 	.word	0x000114b0


	//   ....[62]....
        /*05bc*/ 	.word	0x000114e0


	//   ....[63]....
        /*05c0*/ 	.word	0x000114f0


	//   ....[64]....
        /*05c4*/ 	.word	0x00011500


	//   ....[65]....
        /*05c8*/ 	.word	0x00011510


	//   ....[66]....
        /*05cc*/ 	.word	0x00011520


	//   ....[67]....
        /*05d0*/ 	.word	0x00011530


	//   ....[68]....
        /*05d4*/ 	.word	0x00011550


	//   ....[69]....
        /*05d8*/ 	.word	0x00011560


	//   ....[70]....
        /*05dc*/ 	.word	0x00011570


	//   ....[71]....
        /*05e0*/ 	.word	0x00011580


	//   ....[72]....
        /*05e4*/ 	.word	0x00011590


	//   ....[73]....
        /*05e8*/ 	.word	0x000115c0


	//   ....[74]....
        /*05ec*/ 	.word	0x000115d0


	//   ....[75]....
        /*05f0*/ 	.word	0x000115e0


	//   ....[76]....
        /*05f4*/ 	.word	0x000115f0


	//   ....[77]....
        /*05f8*/ 	.word	0x00011620


	//   ....[78]....
        /*05fc*/ 	.word	0x00011650


	//   ....[79]....
        /*0600*/ 	.word	0x00011660


	//   ....[80]....
        /*0604*/ 	.word	0x00011690


	//   ....[81]....
        /*0608*/ 	.word	0x000116a0


	//   ....[82]....
        /*060c*/ 	.word	0x00011d30


	//   ....[83]....
        /*0610*/ 	.word	0x00011d60


	//   ....[84]....
        /*0614*/ 	.word	0x00011d90


	//   ....[85]....
        /*0618*/ 	.word	0x00011dc0


	//   ....[86]....
        /*061c*/ 	.word	0x000124f0


	//   ....[87]....
        /*0620*/ 	.word	0x00012530


	//   ....[88]....
        /*0624*/ 	.word	0x00012630


	//   ....[89]....
        /*0628*/ 	.word	0x00012650


	//   ....[90]....
        /*062c*/ 	.word	0x00012750


	//   ....[91]....
        /*0630*/ 	.word	0x00012770


	//   ....[92]....
        /*0634*/ 	.word	0x00012880


	//   ....[93]....
        /*0638*/ 	.word	0x000128a0


	//   ....[94]....
        /*063c*/ 	.word	0x000131b0


	//   ....[95]....
        /*0640*/ 	.word	0x000131d0


	//   ....[96]....
        /*0644*/ 	.word	0x000132d0


	//   ....[97]....
        /*0648*/ 	.word	0x000132f0


	//   ....[98]....
        /*064c*/ 	.word	0x000133f0


	//   ....[99]....
        /*0650*/ 	.word	0x00013410


	//   ....[100]....
        /*0654*/ 	.word	0x00013520


	//   ....[101]....
        /*0658*/ 	.word	0x00013540


	//   ....[102]....
        /*065c*/ 	.word	0x000136e0


	//   ....[103]....
        /*0660*/ 	.word	0x000138d0


	//   ....[104]....
        /*0664*/ 	.word	0x00013900


	//   ....[105]....
        /*0668*/ 	.word	0x00013930


	//   ....[106]....
        /*066c*/ 	.word	0x00013970


	//   ....[107]....
        /*0670*/ 	.word	0x000139a0


	//   ....[108]....
        /*0674*/ 	.word	0x000139e0


	//   ....[109]....
        /*0678*/ 	.word	0x00013b70


	//   ....[110]....
        /*067c*/ 	.word	0x00013ba0


	//   ....[111]....
        /*0680*/ 	.word	0x00013bd0


	//   ....[112]....
        /*0684*/ 	.word	0x00013c00


	//   ....[113]....
        /*0688*/ 	.word	0x00013c30


	//   ....[114]....
        /*068c*/ 	.word	0x00013c70


	//   ....[115]....
        /*0690*/ 	.word	0x00013d10


	//   ....[116]....
        /*0694*/ 	.word	0x00013da0


	//   ....[117]....
        /*0698*/ 	.word	0x00013e50


	//   ....[118]....
        /*069c*/ 	.word	0x000158c0


	//   ....[119]....
        /*06a0*/ 	.word	0x000166a0


	//   ....[120]....
        /*06a4*/ 	.word	0x000166d0


	//   ....[121]....
        /*06a8*/ 	.word	0x000167a0


	//   ....[122]....
        /*06ac*/ 	.word	0x000167b0


	//   ....[123]....
        /*06b0*/ 	.word	0x00016840


	//   ....[124]....
        /*06b4*/ 	.word	0x00016850


	//   ....[125]....
        /*06b8*/ 	.word	0x00016860


	//   ....[126]....
        /*06bc*/ 	.word	0x00016870


	//   ....[127]....
        /*06c0*/ 	.word	0x000188e0


	//   ....[128]....
        /*06c4*/ 	.word	0x000188f0


	//   ....[129]....
        /*06c8*/ 	.word	0x00018920


	//   ....[130]....
        /*06cc*/ 	.word	0x00018950


	//   ....[131]....
        /*06d0*/ 	.word	0x00018980


	//   ....[132]....
        /*06d4*/ 	.word	0x000189b0


	//   ....[133]....
        /*06d8*/ 	.word	0x000189e0


	//   ....[134]....
        /*06dc*/ 	.word	0x000189f0


	//   ....[135]....
        /*06e0*/ 	.word	0x00018b30


	//   ....[136]....
        /*06e4*/ 	.word	0x00018b70


	//   ....[137]....
        /*06e8*/ 	.word	0x00018ba0


	//   ....[138]....
        /*06ec*/ 	.word	0x00018bd0


	//   ....[139]....
        /*06f0*/ 	.word	0x00018c00


	//   ....[140]....
        /*06f4*/ 	.word	0x00018c30


	//   ....[141]....
        /*06f8*/ 	.word	0x00018cc0


	//   ....[142]....
        /*06fc*/ 	.word	0x00018d50


	//   ....[143]....
        /*0700*/ 	.word	0x00018dc0


	//   ....[144]....
        /*0704*/ 	.word	0x00019460


	//   ....[145]....
        /*0708*/ 	.word	0x00019af0


	//   ....[146]....
        /*070c*/ 	.word	0x00019ce0


	//   ....[147]....
        /*0710*/ 	.word	0x00019d40


	//   ....[148]....
        /*0714*/ 	.word	0x00019da0


	//   ....[149]....
        /*0718*/ 	.word	0x00019ea0


	//   ....[150]....
        /*071c*/ 	.word	0x00019f40


	//   ....[151]....
        /*0720*/ 	.word	0x0001a040


	//   ....[152]....
        /*0724*/ 	.word	0x0001a0a0


	//   ....[153]....
        /*0728*/ 	.word	0x0001a180


	//   ....[154]....
        /*072c*/ 	.word	0x0001a4d0


	//----- nvinfo : EIATTR_REG_RECONFIG
	.align		4
.L_244:
        /*0730*/ 	.byte	0x01, 0x54
	.zero		2


	//----- nvinfo : EIATTR_SYSCALL_OFFSETS
	.align		4
        /*0734*/ 	.byte	0x04, 0x46
        /*0736*/ 	.short	(.L_246 - .L_245)


	//   ....[0]....
.L_245:
        /*0738*/ 	.word	0x00001c60


	//   ....[1]....
        /*073c*/ 	.word	0x00015310


	//   ....[2]....
        /*0740*/ 	.word	0x000154a0


	//   ....[3]....
        /*0744*/ 	.word	0x000155f0


	//   ....[4]....
        /*0748*/ 	.word	0x00015730


	//   ....[5]....
        /*074c*/ 	.word	0x00016200


	//----- nvinfo : EIATTR_MBARRIER_INSTR_OFFSETS
	.align		4
.L_246:
        /*0750*/ 	.byte	0x04, 0x39
        /*0752*/ 	.short	(.L_248 - .L_247)


	//   ....[0]....
.L_247:
        /*0754*/ 	.word	0x00000270
        /*0758*/ 	.word	0x000000ff
        /*075c*/ 	.word	0x0002a800
        /*0760*/ 	.short	0x0100
        /*0762*/ 	.byte	0x08
	.zero		1


	//   ....[1]....
        /*0764*/ 	.word	0x00000280
        /*0768*/ 	.word	0x000000ff
        /*076c*/ 	.word	0x0002a820
        /*0770*/ 	.short	0x0100
        /*0772*/ 	.byte	0x08
	.zero		1


	//   ....[2]....
        /*0774*/ 	.word	0x00000370
        /*0778*/ 	.word	0x000000ff
        /*077c*/ 	.word	0x0002a830
        /*0780*/ 	.short	0x0100
        /*0782*/ 	.byte	0x08
	.zero		1


	//   ....[3]....
        /*0784*/ 	.word	0x00000380
        /*0788*/ 	.word	0x000000ff
        /*078c*/ 	.word	0x0002a840
        /*0790*/ 	.short	0x0100
        /*0792*/ 	.byte	0x08
	.zero		1


	//   ....[4]....
        /*0794*/ 	.word	0x00000390
        /*0798*/ 	.word	0x000000ff
        /*079c*/ 	.word	0x0002a838
        /*07a0*/ 	.short	0x0100
        /*07a2*/ 	.byte	0x08
	.zero		1


	//   ....[5]....
        /*07a4*/ 	.word	0x000003a0
        /*07a8*/ 	.word	0x000000ff
        /*07ac*/ 	.word	0x0002a848
        /*07b0*/ 	.short	0x0100
        /*07b2*/ 	.byte	0x08
	.zero		1


	//   ....[6]....
        /*07b4*/ 	.word	0x000004d0
        /*07b8*/ 	.word	0x000000ff
        /*07bc*/ 	.word	0x0002a850
        /*07c0*/ 	.short	0x0100
        /*07c2*/ 	.byte	0x08
	.zero		1


	//   ....[7]....
        /*07c4*/ 	.word	0x000004e0
        /*07c8*/ 	.word	0x000000ff
        /*07cc*/ 	.word	0x0002a860
        /*07d0*/ 	.short	0x0100
        /*07d2*/ 	.byte	0x08
	.zero		1


	//   ....[8]....
        /*07d4*/ 	.word	0x000004f0
        /*07d8*/ 	.word	0x000000ff
        /*07dc*/ 	.word	0x0002a858
        /*07e0*/ 	.short	0x0100
        /*07e2*/ 	.byte	0x08
	.zero		1


	//   ....[9]....
        /*07e4*/ 	.word	0x00000500
        /*07e8*/ 	.word	0x000000ff
        /*07ec*/ 	.word	0x0002a868
        /*07f0*/ 	.short	0x0100
        /*07f2*/ 	.byte	0x08
	.zero		1


	//   ....[10]....
        /*07f4*/ 	.word	0x000005f0
        /*07f8*/ 	.word	0x000000ff
        /*07fc*/ 	.word	0x0002a870
        /*0800*/ 	.short	0x0100
        /*0802*/ 	.byte	0x06
	.zero		1


	//   ....[11]....
        /*0804*/ 	.word	0x00000600
        /*0808*/ 	.word	0x000000ff
        /*080c*/ 	.word	0x0002a880
        /*0810*/ 	.short	0x0100
        /*0812*/ 	.byte	0x06
	.zero		1


	//   ....[12]....
        /*0814*/ 	.word	0x00000610
        /*0818*/ 	.word	0x000000ff
        /*081c*/ 	.word	0x0002a878
        /*0820*/ 	.short	0x0100
        /*0822*/ 	.byte	0x06
	.zero		1


	//   ....[13]....
        /*0824*/ 	.word	0x00000620
        /*0828*/ 	.word	0x000000ff
        /*082c*/ 	.word	0x0002a888
        /*0830*/ 	.short	0x0100
        /*0832*/ 	.byte	0x06
	.zero		1


	//   ....[14]....
        /*0834*/ 	.word	0x00000750
        /*0838*/ 	.word	0x000000ff
        /*083c*/ 	.word	0x0002a890
        /*0840*/ 	.short	0x0100
        /*0842*/ 	.byte	0x08
	.zero		1


	//   ....[15]....
        /*0844*/ 	.word	0x00000760
        /*0848*/ 	.word	0x000000ff
        /*084c*/ 	.word	0x0002a8a0
        /*0850*/ 	.short	0x0100
        /*0852*/ 	.byte	0x08
	.zero		1


	//   ....[16]....
        /*0854*/ 	.word	0x00000770
        /*0858*/ 	.word	0x000000ff
        /*085c*/ 	.word	0x0002a898
        /*0860*/ 	.short	0x0100
        /*0862*/ 	.byte	0x08
	.zero		1


	//   ....[17]....
        /*0864*/ 	.word	0x00000780
        /*0868*/ 	.word	0x000000ff
        /*086c*/ 	.word	0x0002a8a8
        /*0870*/ 	.short	0x0100
        /*0872*/ 	.byte	0x08
	.zero		1


	//   ....[18]....
        /*0874*/ 	.word	0x000008b0
        /*0878*/ 	.word	0x000000ff
        /*087c*/ 	.word	0x0002a8b0
        /*0880*/ 	.short	0x0100
        /*0882*/ 	.byte	0x08
	.zero		1


	//   ....[19]....
        /*0884*/ 	.word	0x000008c0
        /*0888*/ 	.word	0x000000ff
        /*088c*/ 	.word	0x0002a8c0
        /*0890*/ 	.short	0x0100
        /*0892*/ 	.byte	0x08
	.zero		1


	//   ....[20]....
        /*0894*/ 	.word	0x000008d0
        /*0898*/ 	.word	0x000000ff
        /*089c*/ 	.word	0x0002a8b8
        /*08a0*/ 	.short	0x0100
        /*08a2*/ 	.byte	0x08
	.zero		1


	//   ....[21]....
        /*08a4*/ 	.word	0x000008e0
        /*08a8*/ 	.word	0x000000ff
        /*08ac*/ 	.word	0x0002a8c8
        /*08b0*/ 	.short	0x0100
        /*08b2*/ 	.byte	0x08
	.zero		1


	//   ....[22]....
        /*08b4*/ 	.word	0x00001fb0
        /*08b8*/ 	.word	0x000000ff
        /*08bc*/ 	.word	0x0002a800
        /*08c0*/ 	.short	0x010a
        /*08c2*/ 	.byte	0x24
	.zero		1


	//   ....[23]....
        /*08c4*/ 	.word	0x00002050
        /*08c8*/ 	.word	0x00000007
        /*08cc*/ 	.word	0x0002a830
        /*08d0*/ 	.short	0x010a
        /*08d2*/ 	.byte	0x3f
	.zero		1


	//   ....[24]....
        /*08d4*/ 	.word	0x000020b0
        /*08d8*/ 	.word	0x00000007
        /*08dc*/ 	.word	0x0002a830
        /*08e0*/ 	.short	0x010a
        /*08e2*/ 	.byte	0x3f
	.zero		1


	//   ....[25]....
        /*08e4*/ 	.word	0x00002600
        /*08e8*/ 	.word	0x00000003
        /*08ec*/ 	.word	0x00000000
        /*08f0*/ 	.short	0x0101
        /*08f2*/ 	.byte	0x3f
	.zero		1


	//   ....[26]....
        /*08f4*/ 	.word	0x00005b90
        /*08f8*/ 	.word	0x000000ff
        /*08fc*/ 	.word	0x0002a830
        /*0900*/ 	.short	0x010a
        /*0902*/ 	.byte	0x06
	.zero		1


	//   ....[27]....
        /*0904*/ 	.word	0x00005bd0
        /*0908*/ 	.word	0x000000ff
        /*090c*/ 	.word	0x0002a830
        /*0910*/ 	.short	0x010a
        /*0912*/ 	.byte	0x06
	.zero		1


	//   ....[28]....
        /*0914*/ 	.word	0x00005e70
        /*0918*/ 	.word	0x000000ff
        /*091c*/ 	.word	0x0002a850
        /*0920*/ 	.short	0x010a
        /*0922*/ 	.byte	0x06
	.zero		1


	//   ....[29]....
        /*0924*/ 	.word	0x00005eb0
        /*0928*/ 	.word	0x000000ff
        /*092c*/ 	.word	0x0002a850
        /*0930*/ 	.short	0x010a
        /*0932*/ 	.byte	0x06
	.zero		1


	//   ....[30]....
        /*0934*/ 	.word	0x00006a00
        /*0938*/ 	.word	0x00000079
        /*093c*/ 	.word	0x00000000
        /*0940*/ 	.short	0x0101
        /*0942*/ 	.byte	0x3f
	.zero		1


	//   ....[31]....
        /*0944*/ 	.word	0x00008c30
        /*0948*/ 	.word	0x000000ff
        /*094c*/ 	.word	0x00000000
        /*0950*/ 	.short	0x0101
        /*0952*/ 	.byte	0x06
	.zero		1


	//   ....[32]....
        /*0954*/ 	.word	0x000097a0
        /*0958*/ 	.word	0x000000ff
        /*095c*/ 	.word	0x0002a830
        /*0960*/ 	.short	0x010a
        /*0962*/ 	.byte	0x06
	.zero		1


	//   ....[33]....
        /*0964*/ 	.word	0x000097e0
        /*0968*/ 	.word	0x000000ff
        /*096c*/ 	.word	0x0002a830
        /*0970*/ 	.short	0x010a
        /*0972*/ 	.byte	0x06
	.zero		1


	//   ....[34]....
        /*0974*/ 	.word	0x00009ab0
        /*0978*/ 	.word	0x000000ff
        /*097c*/ 	.word	0x0002a850
        /*0980*/ 	.short	0x010a
        /*0982*/ 	.byte	0x06
	.zero		1


	//   ....[35]....
        /*0984*/ 	.word	0x00009af0
        /*0988*/ 	.word	0x000000ff
        /*098c*/ 	.word	0x0002a850
        /*0990*/ 	.short	0x010a
        /*0992*/ 	.byte	0x06
	.zero		1


	//   ....[36]....
        /*0994*/ 	.word	0x0000b490
        /*0998*/ 	.word	0x00000003
        /*099c*/ 	.word	0x00000000
        /*09a0*/ 	.short	0x0101
        /*09a2*/ 	.byte	0x3f
	.zero		1


	//   ....[37]....
        /*09a4*/ 	.word	0x0000b7a0
        /*09a8*/ 	.word	0x000000ff
        /*09ac*/ 	.word	0x00000000
        /*09b0*/ 	.short	0x0101
        /*09b2*/ 	.byte	0x06
	.zero		1


	//   ....[38]....
        /*09b4*/ 	.word	0x0000c090
        /*09b8*/ 	.word	0x000000ff
        /*09bc*/ 	.word	0x0002a830
        /*09c0*/ 	.short	0x010a
        /*09c2*/ 	.byte	0x06
	.zero		1


	//   ....[39]....
        /*09c4*/ 	.word	0x0000c0d0
        /*09c8*/ 	.word	0x000000ff
        /*09cc*/ 	.word	0x0002a830
        /*09d0*/ 	.short	0x010a
        /*09d2*/ 	.byte	0x06
	.zero		1


	//   ....[40]....
        /*09d4*/ 	.word	0x0000c3a0
        /*09d8*/ 	.word	0x000000ff
        /*09dc*/ 	.word	0x0002a850
        /*09e0*/ 	.short	0x010a
        /*09e2*/ 	.byte	0x06
	.zero		1


	//   ....[41]....
        /*09e4*/ 	.word	0x0000c3e0
        /*09e8*/ 	.word	0x000000ff
        /*09ec*/ 	.word	0x0002a850
        /*09f0*/ 	.short	0x010a
        /*09f2*/ 	.byte	0x06
	.zero		1


	//   ....[42]....
        /*09f4*/ 	.word	0x0000ceb0
        /*09f8*/ 	.word	0x00000078
        /*09fc*/ 	.word	0x00000000
        /*0a00*/ 	.short	0x0101
        /*0a02*/ 	.byte	0x3f
	.zero		1


	//   ....[43]....
        /*0a04*/ 	.word	0x0000f130
        /*0a08*/ 	.word	0x000000ff
        /*0a0c*/ 	.word	0x00000000
        /*0a10*/ 	.short	0x0101
        /*0a12*/ 	.byte	0x06
	.zero		1


	//   ....[44]....
        /*0a14*/ 	.word	0x0000f920
        /*0a18*/ 	.word	0x000000ff
        /*0a1c*/ 	.word	0x0002a850
        /*0a20*/ 	.short	0x010a
        /*0a22*/ 	.byte	0x09
	.zero		1


	//   ....[45]....
        /*0a24*/ 	.word	0x0000f960
        /*0a28*/ 	.word	0x000000ff
        /*0a2c*/ 	.word	0x0002a850
        /*0a30*/ 	.short	0x010a
        /*0a32*/ 	.byte	0x09
	.zero		1


	//   ....[46]....
        /*0a34*/ 	.word	0x00010030
        /*0a38*/ 	.word	0x000000ff
        /*0a3c*/ 	.word	0x00000000
        /*0a40*/ 	.short	0x0101
        /*0a42*/ 	.byte	0x04
	.zero		1


	//   ....[47]....
        /*0a44*/ 	.word	0x00012520
        /*0a48*/ 	.word	0x00000003
        /*0a4c*/ 	.word	0x00000000
        /*0a50*/ 	.short	0x0101
        /*0a52*/ 	.byte	0x3f
	.zero		1


	//   ....[48]....
        /*0a54*/ 	.word	0x00015b10
        /*0a58*/ 	.word	0x00000004
        /*0a5c*/ 	.word	0x0002a880
        /*0a60*/ 	.short	0x010a
        /*0a62*/ 	.byte	0x3f
	.zero		1


	//   ....[49]....
        /*0a64*/ 	.word	0x00015da0
        /*0a68*/ 	.word	0x00000004
        /*0a6c*/ 	.word	0x0002a840
        /*0a70*/ 	.short	0x010a
        /*0a72*/ 	.byte	0x3f
	.zero		1


	//   ....[50]....
        /*0a74*/ 	.word	0x000169b0
        /*0a78*/ 	.word	0x00000011
        /*0a7c*/ 	.word	0x0002a800
        /*0a80*/ 	.short	0x0107
        /*0a82*/ 	.byte	0x3f
	.zero		1


	//   ....[51]....
        /*0a84*/ 	.word	0x00016ab0
        /*0a88*/ 	.word	0x00000011
        /*0a8c*/ 	.word	0x0002a800
        /*0a90*/ 	.short	0x0101
        /*0a92*/ 	.byte	0x3f
	.zero		1


	//   ....[52]....
        /*0a94*/ 	.word	0x00016ad0
        /*0a98*/ 	.word	0x00000011
        /*0a9c*/ 	.word	0x0002a820
        /*0aa0*/ 	.short	0x010a
        /*0aa2*/ 	.byte	0x3f
	.zero		1


	//   ....[53]....
        /*0aa4*/ 	.word	0x00016dd0
        /*0aa8*/ 	.word	0x00000006
        /*0aac*/ 	.word	0x0002a880
        /*0ab0*/ 	.short	0x010a
        /*0ab2*/ 	.byte	0x3f
	.zero		1


	//   ....[54]....
        /*0ab4*/ 	.word	0x00017220
        /*0ab8*/ 	.word	0x00000006
        /*0abc*/ 	.word	0x0002a840
        /*0ac0*/ 	.short	0x010a
        /*0ac2*/ 	.byte	0x3f
	.zero		1


	//   ....[55]....
        /*0ac4*/ 	.word	0x000176d0
        /*0ac8*/ 	.word	0x0000000d
        /*0acc*/ 	.word	0x0002a870
        /*0ad0*/ 	.short	0x010a
        /*0ad2*/ 	.byte	0x3f
	.zero		1


	//   ....[56]....
        /*0ad4*/ 	.word	0x00017740
        /*0ad8*/ 	.word	0x0000000d
        /*0adc*/ 	.word	0x0002a860
        /*0ae0*/ 	.short	0x010a
        /*0ae2*/ 	.byte	0x3f
	.zero		1


	//   ....[57]....
        /*0ae4*/ 	.word	0x00017d20
        /*0ae8*/ 	.word	0x0000000d
        /*0aec*/ 	.word	0x0002a850
        /*0af0*/ 	.short	0x0101
        /*0af2*/ 	.byte	0x3f
	.zero		1


	//   ....[58]....
        /*0af4*/ 	.word	0x00017da0
        /*0af8*/ 	.word	0x0000000d
        /*0afc*/ 	.word	0x00000000
        /*0b00*/ 	.short	0x0101
        /*0b02*/ 	.byte	0x3f
	.zero		1


	//   ....[59]....
        /*0b04*/ 	.word	0x00017fb0
        /*0b08*/ 	.word	0x0000000c
        /*0b0c*/ 	.word	0x0002a870
        /*0b10*/ 	.short	0x010a
        /*0b12*/ 	.byte	0x3f
	.zero		1


	//   ....[60]....
        /*0b14*/ 	.word	0x00018020
        /*0b18*/ 	.word	0x0000000c
        /*0b1c*/ 	.word	0x0002a860
        /*0b20*/ 	.short	0x010a
        /*0b22*/ 	.byte	0x3f
	.zero		1


	//   ....[61]....
        /*0b24*/ 	.word	0x00018600
        /*0b28*/ 	.word	0x0000000c
        /*0b2c*/ 	.word	0x0002a850
        /*0b30*/ 	.short	0x0101
        /*0b32*/ 	.byte	0x3f
	.zero		1


	//   ....[62]....
        /*0b34*/ 	.word	0x00018650
        /*0b38*/ 	.word	0x0000000c
        /*0b3c*/ 	.word	0x00000000
        /*0b40*/ 	.short	0x0101
        /*0b42*/ 	.byte	0x3f
	.zero		1


	//   ....[63]....
        /*0b44*/ 	.word	0x000193e0
        /*0b48*/ 	.word	0x00000003
        /*0b4c*/ 	.word	0x0002a820
        /*0b50*/ 	.short	0x010a
        /*0b52*/ 	.byte	0x3f
	.zero		1


	//   ....[64]....
        /*0b54*/ 	.word	0x00019580
        /*0b58*/ 	.word	0x00000007
        /*0b5c*/ 	.word	0x00000000
        /*0b60*/ 	.short	0x010a
        /*0b62*/ 	.byte	0x3f
	.zero		1


	//   ....[65]....
        /*0b64*/ 	.word	0x000195f0
        /*0b68*/ 	.word	0x00000005
        /*0b6c*/ 	.word	0x00000000
        /*0b70*/ 	.short	0x010a
        /*0b72*/ 	.byte	0x3f
	.zero		1


	//   ....[66]....
        /*0b74*/ 	.word	0x00019640
        /*0b78*/ 	.word	0x00000005
        /*0b7c*/ 	.word	0x0002a860
        /*0b80*/ 	.short	0x010a
        /*0b82*/ 	.byte	0x3f
	.zero		1


	//   ....[67]....
        /*0b84*/ 	.word	0x00019690
        /*0b88*/ 	.word	0x00000003
        /*0b8c*/ 	.word	0x0002a860
        /*0b90*/ 	.short	0x010a
        /*0b92*/ 	.byte	0x3f
	.zero		1


	//   ....[68]....
        /*0b94*/ 	.word	0x000196d0
        /*0b98*/ 	.word	0x00000005
        /*0b9c*/ 	.word	0x0002a880
        /*0ba0*/ 	.short	0x010a
        /*0ba2*/ 	.byte	0x3f
	.zero		1


	//   ....[69]....
        /*0ba4*/ 	.word	0x000196f0
        /*0ba8*/ 	.word	0x00000003
        /*0bac*/ 	.word	0x0002a880
        /*0bb0*/ 	.short	0x010a
        /*0bb2*/ 	.byte	0x3f
	.zero		1


	//   ....[70]....
        /*0bb4*/ 	.word	0x00019760
        /*0bb8*/ 	.word	0x00000003
        /*0bbc*/ 	.word	0x0002a800
        /*0bc0*/ 	.short	0x010a
        /*0bc2*/ 	.byte	0x3f
	.zero		1


	//   ....[71]....
        /*0bc4*/ 	.word	0x000197b0
        /*0bc8*/ 	.word	0x00000007
        /*0bcc*/ 	.word	0x0002a830
        /*0bd0*/ 	.short	0x010a
        /*0bd2*/ 	.byte	0x3f
	.zero		1


	//   ....[72]....
        /*0bd4*/ 	.word	0x00019810
        /*0bd8*/ 	.word	0x00000008
        /*0bdc*/ 	.word	0x0002a830
        /*0be0*/ 	.short	0x010a
        /*0be2*/ 	.byte	0x3f
	.zero		1


	//   ....[73]....
        /*0be4*/ 	.word	0x00019870
        /*0be8*/ 	.word	0x00000008
        /*0bec*/ 	.word	0x0002a850
        /*0bf0*/ 	.short	0x010a
        /*0bf2*/ 	.byte	0x3f
	.zero		1


	//   ....[74]....
        /*0bf4*/ 	.word	0x000198d0
        /*0bf8*/ 	.word	0x00000006
        /*0bfc*/ 	.word	0x0002a830
        /*0c00*/ 	.short	0x010a
        /*0c02*/ 	.byte	0x3f
	.zero		1


	//   ....[75]....
        /*0c04*/ 	.word	0x00019930
        /*0c08*/ 	.word	0x00000006
        /*0c0c*/ 	.word	0x0002a850
        /*0c10*/ 	.short	0x010a
        /*0c12*/ 	.byte	0x3f
	.zero		1


	//   ....[76]....
        /*0c14*/ 	.word	0x00019990
        /*0c18*/ 	.word	0x00000006
        /*0c1c*/ 	.word	0x0002a830
        /*0c20*/ 	.short	0x010a
        /*0c22*/ 	.byte	0x3f
	.zero		1


	//   ....[77]....
        /*0c24*/ 	.word	0x000199f0
        /*0c28*/ 	.word	0x00000006
        /*0c2c*/ 	.word	0x0002a850
        /*0c30*/ 	.short	0x010a
        /*0c32*/ 	.byte	0x3f
	.zero		1


	//   ....[78]....
        /*0c34*/ 	.word	0x00019a50
        /*0c38*/ 	.word	0x00000007
        /*0c3c*/ 	.word	0x0002a850
        /*0c40*/ 	.short	0x010a
        /*0c42*/ 	.byte	0x3f
	.zero		1


	//   ....[79]....
        /*0c44*/ 	.word	0x00019ba0
        /*0c48*/ 	.word	0x00000004
        /*0c4c*/ 	.word	0x0002a880
        /*0c50*/ 	.short	0x010a
        /*0c52*/ 	.byte	0x3f
	.zero		1


	//   ....[80]....
        /*0c54*/ 	.word	0x00019bf0
        /*0c58*/ 	.word	0x00000004
        /*0c5c*/ 	.word	0x0002a840
        /*0c60*/ 	.short	0x010a
        /*0c62*/ 	.byte	0x3f
	.zero		1


	//   ....[81]....
        /*0c64*/ 	.word	0x0001a1c0
        /*0c68*/ 	.word	0x00000011
        /*0c6c*/ 	.word	0x0002a820
        /*0c70*/ 	.short	0x010a
        /*0c72*/ 	.byte	0x3f
	.zero		1


	//   ....[82]....
        /*0c74*/ 	.word	0x0001a210
        /*0c78*/ 	.word	0x00000006
        /*0c7c*/ 	.word	0x0002a880
        /*0c80*/ 	.short	0x010a
        /*0c82*/ 	.byte	0x3f
	.zero		1


	//   ....[83]....
        /*0c84*/ 	.word	0x0001a260
        /*0c88*/ 	.word	0x00000006
        /*0c8c*/ 	.word	0x0002a840
        /*0c90*/ 	.short	0x010a
        /*0c92*/ 	.byte	0x3f
	.zero		1


	//   ....[84]....
        /*0c94*/ 	.word	0x0001a2b0
        /*0c98*/ 	.word	0x0000000d
        /*0c9c*/ 	.word	0x0002a870
        /*0ca0*/ 	.short	0x010a
        /*0ca2*/ 	.byte	0x3f
	.zero		1


	//   ....[85]....
        /*0ca4*/ 	.word	0x0001a300
        /*0ca8*/ 	.word	0x0000000d
        /*0cac*/ 	.word	0x0002a860
        /*0cb0*/ 	.short	0x010a
        /*0cb2*/ 	.byte	0x3f
	.zero		1


	//   ....[86]....
        /*0cb4*/ 	.word	0x0001a350
        /*0cb8*/ 	.word	0x0000000c
        /*0cbc*/ 	.word	0x0002a870
        /*0cc0*/ 	.short	0x010a
        /*0cc2*/ 	.byte	0x3f
	.zero		1


	//   ....[87]....
        /*0cc4*/ 	.word	0x0001a3a0
        /*0cc8*/ 	.word	0x0000000c
        /*0ccc*/ 	.word	0x0002a860
        /*0cd0*/ 	.short	0x010a
        /*0cd2*/ 	.byte	0x3f
	.zero		1


	//   ....[88]....
        /*0cd4*/ 	.word	0x0001a3f0
        /*0cd8*/ 	.word	0x00000003
        /*0cdc*/ 	.word	0x0002a820
        /*0ce0*/ 	.short	0x010a
        /*0ce2*/ 	.byte	0x3f
	.zero		1


	//   ....[89]....
        /*0ce4*/ 	.word	0x0001a590
        /*0ce8*/ 	.word	0x00000007
        /*0cec*/ 	.word	0x00000000
        /*0cf0*/ 	.short	0x010a
        /*0cf2*/ 	.byte	0x3f
	.zero		1


	//   ....[90]....
        /*0cf4*/ 	.word	0x0001a5e0
        /*0cf8*/ 	.word	0x00000005
        /*0cfc*/ 	.word	0x00000000
        /*0d00*/ 	.short	0x010a
        /*0d02*/ 	.byte	0x3f
	.zero		1


	//   ....[91]....
        /*0d04*/ 	.word	0x0001a630
        /*0d08*/ 	.word	0x00000005
        /*0d0c*/ 	.word	0x0002a860
        /*0d10*/ 	.short	0x010a
        /*0d12*/ 	.byte	0x3f
	.zero		1


	//   ....[92]....
        /*0d14*/ 	.word	0x0001a680
        /*0d18*/ 	.word	0x00000003
        /*0d1c*/ 	.word	0x0002a860
        /*0d20*/ 	.short	0x010a
        /*0d22*/ 	.byte	0x3f
	.zero		1


	//   ....[93]....
        /*0d24*/ 	.word	0x0001a6d0
        /*0d28*/ 	.word	0x00000005
        /*0d2c*/ 	.word	0x0002a880
        /*0d30*/ 	.short	0x010a
        /*0d32*/ 	.byte	0x3f
	.zero		1


	//----- nvinfo : EIATTR_NUM_MBARRIERS
	.align		4
.L_248:
        /*0d34*/ 	.byte	0x03, 0x38
        /*0d36*/ 	.short	0x0016


	//----- nvinfo : EIATTR_EXIT_INSTR_OFFSETS
	.align		4
        /*0d38*/ 	.byte	0x04, 0x1c
        /*0d3a*/ 	.short	(.L_250 - .L_249)


	//   ....[0]....
.L_249:
        /*0d3c*/ 	.word	0x00000a80


	//   ....[1]....
        /*0d40*/ 	.word	0x00013680


	//   ....[2]....
        /*0d44*/ 	.word	0x00019740


	//----- nvinfo : EIATTR_MAX_THREADS
	.align		4
.L_250:
        /*0d48*/ 	.byte	0x04, 0x05
        /*0d4a*/ 	.short	(.L_252 - .L_251)
.L_251:
        /*0d4c*/ 	.word	0x00000180
        /*0d50*/ 	.word	0x00000001
        /*0d54*/ 	.word	0x00000001


	//----- nvinfo : EIATTR_CRS_STACK_SIZE
	.align		4
.L_252:
        /*0d58*/ 	.byte	0x04, 0x1e
        /*0d5a*/ 	.short	(.L_254 - .L_253)
.L_253:
        /*0d5c*/ 	.word	0x00000000


	//----- nvinfo : EIATTR_CBANK_PARAM_SIZE
	.align		4
.L_254:
        /*0d60*/ 	.byte	0x03, 0x19
        /*0d62*/ 	.short	0x0af0


	//----- nvinfo : EIATTR_PARAM_CBANK
	.align		4
        /*0d64*/ 	.byte	0x04, 0x0a
        /*0d66*/ 	.short	(.L_256 - .L_255)
	.align		4
.L_255:
        /*0d68*/ 	.word	index@(.nv.constant0._ZN7cutlass13device_kernelIN5flash11enable_sm90INS1_16FlashAttnFwdSm90INS1_25CollectiveMainloopFwdSm90ILi2EN4cute5tupleIJNS5_1CILi1EEES8_S8_EEENS6_IJNS7_ILi128EEESA_NS7_ILi192EEEEEELi192ENS_12float_e4m3_tEfNS_4arch4Sm90ELb0ELb1ELb1ELb1ELb0ELb0ELb0ELb1ELb1ELb1ELb0ELb0EEENS1_21CollectiveEpilogueFwdINS6_IJSA_SB_SA_EEES9_NS_10bfloat16_tESF_Li256ELb1ELb1ELb0ELb1EEENS1_36VarlenDynamicPersistentTileSchedulerILi128ELi128ELi256ELi128ELb0ELb1ELb1ELb1ELb0ELb1EEEEEEEEEvNT_6ParamsE)
        /*0d6c*/ 	.short	0x0210
        /*0d6e*/ 	.short	0x0af0


	//----- nvinfo : EIATTR_SW_WAR
	.align		4
.L_256:
        /*0d70*/ 	.byte	0x04, 0x36
        /*0d72*/ 	.short	(.L_258 - .L_257)
.L_257:
        /*0d74*/ 	.word	0x00000008
.L_258:


//--------------------- .nv.info._ZN7cutlass13device_kernelIN5flash11enable_sm90INS1_16FlashAttnFwdSm90INS1_25CollectiveMainloopFwdSm90ILi2EN4cute5tupleIJNS5_1CILi1EEES8_S8_EEENS6_IJNS7_ILi128EEESA_NS7_ILi192EEEEEELi192ENS_12float_e4m3_tEfNS_4arch4Sm90ELb0ELb1ELb1ELb1ELb0ELb1ELb0ELb1ELb1ELb1ELb0ELb0EEENS1_21CollectiveEpilogueFwdINS6_IJSA_SB_SA_EEES9_NS_10bfloat16_tESF_Li256ELb1ELb1ELb0ELb1EEENS1_36VarlenDynamicPersistentTileSchedulerILi128ELi128ELi256ELi128ELb0ELb1ELb1ELb1ELb0ELb1EEEEEEEEEvNT_6ParamsE --------------------------
	.section	.nv.info._ZN7cutlass13device_kernelIN5flash11enable_sm90INS1_16FlashAttnFwdSm90INS1_25CollectiveMainloopFwdSm90ILi2EN4cute5tupleIJNS5_1CILi1EEES8_S8_EEENS6_IJNS7_ILi128EEESA_NS7_ILi192EEEEEELi192ENS_12float_e4m3_tEfNS_4arch4Sm90ELb0ELb1ELb1ELb1ELb0ELb1ELb0ELb1ELb1ELb1ELb0ELb0EEENS1_21CollectiveEpilogueFwdINS6_IJSA_SB_SA_EEES9_NS_10bfloat16_tESF_Li256ELb1ELb1ELb0ELb1EEENS1_36VarlenDynamicPersistentTileSchedulerILi128ELi128ELi256ELi128ELb0ELb1ELb1ELb1ELb0ELb1EEEEEEEEEvNT_6ParamsE,"",@"SHT_CUDA_INFO"
	.sectionflags	@""
	.align	4


	//----- nvinfo : EIATTR_CUDA_API_VERSION
	.align		4
        /*0000*/ 	.byte	0x04, 0x37
        /*0002*/ 	.short	(.L_260 - .L_259)
.L_259:
        /*0004*/ 	.word	0x00000082


	//----- nvinfo : EIATTR_KPARAM_INFO
	.align		4
.L_260:
        /*0008*/ 	.byte	0x04, 0x17
        /*000a*/ 	.short	(.L_262 - .L_261)
.L_261:
        /*000c*/ 	.word	0x00000000
        /*0010*/ 	.short	0x0000
        /*0012*/ 	.short	0x0070
        /*0014*/ 	.byte	0x00, 0xf0, 0x01, 0x2a


	//----- nvinfo : EIATTR_SPARSE_MMA_MASK
	.align		4
.L_262:
        /*0018*/ 	.byte	0x03, 0x50
        /*001a*/ 	.short	0x0000


	//----- nvinfo : EIATTR_MAXREG_COUNT
	.align		4
        /*001c*/ 	.byte	0x03, 0x1b
        /*001e*/ 	.short	0x00a8


	//----- nvinfo : EIATTR_NUM_BARRIERS
	.align		4
        /*0020*/ 	.byte	0x02, 0x4c
        /*0022*/ 	.byte	0x10
	.zero		1


	//----- nvinfo : EIATTR_EXTERNS
	.align		4
        /*0024*/ 	.byte	0x04, 0x0f
        /*0026*/ 	.short	(.L_264 - .L_263)


	//   ....[0]....
	.align		4
.L_263:
        /*0028*/ 	.word	index@(__assertfail)


	//----- nvinfo : EIATTR_ANNOTATIONS
	.align		4
.L_264:
        /*002c*/ 	.byte	0x04, 0x55
        /*002e*/ 	.short	(.L_266 - .L_265)


	//   ....[0]....
.L_265:
        /* <DEDUP_REMOVED lines=68> */


	//----- nvinfo : EIATTR_MERCURY_ISA_VERSION
	.align		4
.L_266:
        /*0458*/ 	.byte	0x03, 0x5f
        /*045a*/ 	.short	0x0101


	//----- nvinfo : EIATTR_UNUSED_LOAD_BYTE_OFFSET
	.align		4
        /*045c*/ 	.byte	0x04, 0x44
        /*045e*/ 	.short	(.L_268 - .L_267)


	//   ....[0]....
.L_267:
        /*0460*/ 	.word	0x00000ad0
        /*0464*/ 	.word	0x0000fff0


	//   ....[1]....
        /*0468*/ 	.word	0x0001fab0
        /*046c*/ 	.word	0x0000fff0


	//----- nvinfo : EIATTR_INT_WARP_WIDE_INSTR_OFFSETS
	.align		4
.L_268:
        /*0470*/ 	.byte	0x04, 0x31
        /*0472*/ 	.short	(.L_270 - .L_269)


	//   ....[0]....
.L_269:
        /*0474*/ 	.word	0x00000190


	//   ....[1]....
        /*0478*/ 	.word	0x000001d0


	//   ....[2]....
        /*047c*/ 	.word	0x00000240


	//   ....[3]....
        /*0480*/ 	.word	0x00025f40


	//   ....[4]....
        /*0484*/ 	.word	0x00025fa0


	//   ....[5]....
        /*0488*/ 	.word	0x00028d10


	//   ....[6]....
        /*048c*/ 	.word	0x00028d70


	//----- nvinfo : EIATTR_COOP_GROUP_MASK_REGIDS
	.align		4
.L_270:
        /*0490*/ 	.byte	0x04, 0x29
        /*0492*/ 	.short	(.L_272 - .L_271)


	//   ....[0]....
.L_271:
        /*0494*/ 	.word	0xffffffff


	//   ....[1]....
        /*0498*/ 	.word	0xffffffff


	//   ....[2]....
        /*049c*/ 	.word	0xffffffff


	//   ....[3]....
        /*04a0*/ 	.word	0xffffffff


	//   ....[4]....
        /*04a4*/ 	.word	0xffffffff


	//   ....[5]....
        /*04a8*/ 	.word	0xffffffff


	//   ....[6]....
        /*04ac*/ 	.word	0xffffffff


	//   ....[7]....
        /*04b0*/ 	.word	0xffffffff


	//   ....[8]....
        /*04b4*/ 	.word	0xffffffff


	//   ....[9]....
        /*04b8*/ 	.word	0xffffffff


	//   ....[10]....
        /*04bc*/ 	.word	0xffffffff


	//   ....[11]....
        /*04c0*/ 	.word	0xffffffff


	//   ....[12]....
        /*04c4*/ 	.word	0xffffffff


	//   ....[13]....
        /*04c8*/ 	.word	0xffffffff


	//   ....[14]....
        /*04cc*/ 	.word	0xffffffff


	//   ....[15]....
        /*04d0*/ 	.word	0xffffffff


	//   ....[16]....
        /*04d4*/ 	.word	0xffffffff


	//   ....[17]....
        /*04d8*/ 	.word	0xffffffff


	//   ....[18]....
        /*04dc*/ 	.word	0xffffffff


	//   ....[19]....
        /*04e0*/ 	.word	0xffffffff


	//   ....[20]....
        /*04e4*/ 	.word	0xffffffff


	//   ....[21]....
        /*04e8*/ 	.word	0xffffffff


	//   ....[22]....
        /*04ec*/ 	.word	0xffffffff


	//   ....[23]....
        /*04f0*/ 	.word	0xffffffff


	//   ....[24]....
        /*04f4*/ 	.word	0xffffffff


	//   ....[25]....
        /*04f8*/ 	.word	0xffffffff


	//   ....[26]....
        /*04fc*/ 	.word	0xffffffff


	//   ....[27]....
        /*0500*/ 	.word	0xffffffff


	//   ....[28]....
        /*0504*/ 	.word	0xffffffff


	//   ....[29]....
        /*0508*/ 	.word	0xffffffff


	//   ....[30]....
        /*050c*/ 	.word	0xffffffff


	//   ....[31]....
        /*0510*/ 	.word	0xffffffff


	//   ....[32]....
        /*0514*/ 	.word	0xffffffff


	//   ....[33]....
        /*0518*/ 	.word	0xffffffff


	//   ....[34]....
        /*051c*/ 	.word	0xffffffff


	//   ....[35]....
        /*0520*/ 	.word	0xffffffff


	//   ....[36]....
        /*0524*/ 	.word	0xffffffff


	//   ....[37]....
        /*0528*/ 	.word	0xffffffff


	//   ....[38]....
        /*052c*/ 	.word	0xffffffff


	//   ....[39]....
        /*0530*/ 	.word	0xffffffff


	//   ....[40]....
        /*0534*/ 	.word	0xffffffff


	//   ....[41]....
        /*0538*/ 	.word	0xffffffff


	//   ....[42]....
        /*053c*/ 	.word	0xffffffff


	//   ....[43]....
        /*0540*/ 	.word	0xffffffff


	//   ....[44]....
        /*0544*/ 	.word	0xffffffff


	//   ....[45]....
        /*0548*/ 	.word	0xffffffff


	//   ....[46]....
        /*054c*/ 	.word	0xffffffff


	//   ....[47]....
        /*0550*/ 	.word	0xffffffff


	//   ....[48]....
        /*0554*/ 	.word	0xffffffff


	//   ....[49]....
        /*0558*/ 	.word	0xffffffff


	//   ....[50]....
        /*055c*/ 	.word	0xffffffff


	//   ....[51]....
        /*0560*/ 	.word	0xffffffff


	//   ....[52]....
        /*0564*/ 	.word	0xffffffff


	//   ....[53]....
        /*0568*/ 	.word	0xffffffff


	//   ....[54]....
        /*056c*/ 	.word	0xffffffff


	//   ....[55]....
        /*0570*/ 	.word	0xffffffff


	//   ....[56]....
        /*0574*/ 	.word	0xffffffff


	//   ....[57]....
        /*0578*/ 	.word	0xffffffff


	//   ....[58]....
        /*057c*/ 	.word	0xffffffff


	//   ....[59]....
        /*0580*/ 	.word	0xffffffff


	//   ....[60]....
        /*0584*/ 	.word	0xffffffff


	//   ....[61]....
        /*0588*/ 	.word	0xffffffff


	//   ....[62]....
        /*058c*/ 	.word	0xffffffff


	//   ....[63]....
        /*0590*/ 	.word	0xffffffff


	//   ....[64]....
        /*0594*/ 	.word	0xffffffff


	//   ....[65]....
        /*0598*/ 	.word	0xffffffff


	//   ....[66]....
        /*059c*/ 	.word	0xffffffff


	//   ....[67]....
        /*05a0*/ 	.word	0xffffffff


	//   ....[68]....
        /*05a4*/ 	.word	0xffffffff


	//   ....[69]....
        /*05a8*/ 	.word	0xffffffff


	//   ....[70]....
        /*05ac*/ 	.word	0xffffffff


	//   ....[71]....
        /*05b0*/ 	.word	0xffffffff


	//   ....[72]....
        /*05b4*/ 	.word	0xffffffff


	//   ....[73]....
        /*05b8*/ 	.word	0xffffffff


	//   ....[74]....
        /*05bc*/ 	.word	0xffffffff


	//   ....[75]....
        /*05c0*/ 	.word	0xffffffff


	//   ....[76]....
        /*05c4*/ 	.word	0xffffffff


	//   ....[77]....
        /*05c8*/ 	.word	0xffffffff


	//   ....[78]....
        /*05cc*/ 	.word	0xffffffff


	//   ....[79]....
        /*05d0*/ 	.word	0xffffffff


	//   ....[80]....
        /*05d4*/ 	.word	0xffffffff


	//   ....[81]....
        /*05d8*/ 	.word	0xffffffff


	//   ....[82]....
        /*05dc*/ 	.word	0xffffffff


	//   ....[83]....
        /*05e0*/ 	.word	0xffffffff


	//   ....[84]....
        /*05e4*/ 	.word	0xffffffff


	//   ....[85]....
        /*05e8*/ 	.word	0xffffffff


	//   ....[86]....
        /*05ec*/ 	.word	0xffffffff


	//   ....[87]....
        /*05f0*/ 	.word	0xffffffff


	//   ....[88]....
        /*05f4*/ 	.word	0xffffffff


	//   ....[89]....
        /*05f8*/ 	.word	0xffffffff


	//   ....[90]....
        /*05fc*/ 	.word	0xffffffff


	//   ....[91]....
        /*0600*/ 	.word	0xffffffff


	//   ....[92]....
        /*0604*/ 	.word	0xffffffff


	//   ....[93]....
        /*0608*/ 	.word	0xffffffff


	//   ....[94]....
        /*060c*/ 	.word	0xffffffff


	//   ....[95]....
        /*0610*/ 	.word	0xffffffff


	//   ....[96]....
        /*0614*/ 	.word	0xffffffff


	//   ....[97]....
        /*0618*/ 	.word	0xffffffff


	//   ....[98]....
        /*061c*/ 	.word	0xffffffff


	//   ....[99]....
        /*0620*/ 	.word	0xffffffff


	//   ....[100]....
        /*0624*/ 	.word	0xffffffff


	//   ....[101]....
        /*0628*/ 	.word	0xffffffff


	//   ....[102]....
        /*062c*/ 	.word	0xffffffff


	//   ....[103]....
        /*0630*/ 	.word	0xffffffff


	//   ....[104]....
        /*0634*/ 	.word	0xffffffff


	//   ....[105]....
        /*0638*/ 	.word	0xffffffff


	//   ....[106]....
        /*063c*/ 	.word	0xffffffff


	//   ....[107]....
        /*0640*/ 	.word	0xffffffff


	//   ....[108]....
        /*0644*/ 	.word	0xffffffff


	//   ....[109]....
        /*0648*/ 	.word	0xffffffff


	//   ....[110]....
        /*064c*/ 	.word	0xffffffff


	//   ....[111]....
        /*0650*/ 	.word	0xffffffff


	//   ....[112]....
        /*0654*/ 	.word	0xffffffff


	//   ....[113]....
        /*0658*/ 	.word	0xffffffff


	//   ....[114]....
        /*065c*/ 	.word	0xffffffff


	//   ....[115]....
        /*0660*/ 	.word	0xffffffff


	//   ....[116]....
        /*0664*/ 	.word	0xffffffff


	//   ....[117]....
        /*0668*/ 	.word	0xffffffff


	//   ....[118]....
        /*066c*/ 	.word	0xffffffff


	//   ....[119]....
        /*0670*/ 	.word	0xffffffff


	//   ....[120]....
        /*0674*/ 	.word	0xffffffff


	//   ....[121]....
        /*0678*/ 	.word	0xffffffff


	//   ....[122]....
        /*067c*/ 	.word	0xffffffff


	//   ....[123]....
        /*0680*/ 	.word	0xffffffff


	//   ....[124]....
        /*0684*/ 	.word	0xffffffff


	//   ....[125]....
        /*0688*/ 	.word	0xffffffff


	//   ....[126]....
        /*068c*/ 	.word	0xffffffff


	//   ....[127]....
        /*0690*/ 	.word	0xffffffff


	//   ....[128]....
        /*0694*/ 	.word	0xffffffff


	//   ....[129]....
        /*0698*/ 	.word	0xffffffff


	//   ....[130]....
        /*069c*/ 	.word	0xffffffff


	//   ....[131]....
        /*06a0*/ 	.word	0xffffffff


	//   ....[132]....
        /*06a4*/ 	.word	0xffffffff


	//   ....[133]....
        /*06a8*/ 	.word	0xffffffff


	//   ....[134]....
        /*06ac*/ 	.word	0xffffffff


	//   ....[135]....
        /*06b0*/ 	.word	0xffffffff


	//   ....[136]....
        /*06b4*/ 	.word	0xffffffff


	//   ....[137]....
        /*06b8*/ 	.word	0xffffffff


	//   ....[138]....
        /*06bc*/ 	.word	0xffffffff


	//   ....[139]....
        /*06c0*/ 	.word	0xffffffff


	//   ....[140]....
        /*06c4*/ 	.word	0xffffffff


	//   ....[141]....
        /*06c8*/ 	.word	0xffffffff


	//   ....[142]....
        /*06cc*/ 	.word	0xffffffff


	//   ....[143]....
        /*06d0*/ 	.word	0xffffffff


	//   ....[144]....
        /*06d4*/ 	.word	0xffffffff


	//   ....[145]....
        /*06d8*/ 	.word	0xffffffff


	//   ....[146]....
        /*06dc*/ 	.word	0xffffffff


	//   ....[147]....
        /*06e0*/ 	.word	0xffffffff


	//   ....[148]....
        /*06e4*/ 	.word	0xffffffff


	//   ....[149]....
        /*06e8*/ 	.word	0xffffffff


	//   ....[150]....
        /*06ec*/ 	.word	0xffffffff


	//   ....[151]....
        /*06f0*/ 	.word	0xffffffff


	//   ....[152]....
        /*06f4*/ 	.word	0xffffffff


	//   ....[153]....
        /*06f8*/ 	.word	0xffffffff


	//   ....[154]....
        /*06fc*/ 	.word	0x0500000f


	//   ....[155]....
        /*0700*/ 	.word	0x0500000f


	//   ....[156]....
        /*0704*/ 	.word	0x0500000f


	//   ....[157]....
        /*0708*/ 	.word	0x0500000f


	//   ....[158]....
        /*070c*/ 	.word	0x0500000f


	//   ....[159]....
        /*0710*/ 	.word	0x0500000f


	//   ....[160]....
        /*0714*/ 	.word	0x0500000f


	//   ....[161]....
        /*0718*/ 	.word	0x0500000f


	//   ....[162]....
        /*071c*/ 	.word	0x0500000f


	//   ....[163]....
        /*0720*/ 	.word	0x0500000f


	//   ....[164]....
        /*0724*/ 	.word	0x0500000f


	//   ....[165]....
        /*0728*/ 	.word	0x0500000f


	//   ....[166]....
        /*072c*/ 	.word	0x0500000f


	//   ....[167]....
        /*0730*/ 	.word	0x0500000f


	//   ....[168]....
        /*0734*/ 	.word	0x0500000f


	//   ....[169]....
        /*0738*/ 	.word	0x0500000f


	//   ....[170]....
        /*073c*/ 	.word	0x0500000f


	//   ....[171]....
        /*0740*/ 	.word	0x0500000f


	//   ....[172]....
        /*0744*/ 	.word	0x0500000f


	//   ....[173]....
        /*0748*/ 	.word	0x0500000f


	//   ....[174]....
        /*074c*/ 	.word	0x0500000f


	//   ....[175]....
        /*0750*/ 	.word	0x0500000f


	//   ....[176]....
        /*0754*/ 	.word	0x0500000f


	//   ....[177]....
        /*0758*/ 	.word	0x0500000f


	//   ....[178]....
        /*075c*/ 	.word	0x0500000f


	//   ....[179]....
        /*0760*/ 	.word	0x0500000f


	//   ....[180]....
        /*0764*/ 	.word	0x0500000f


	//   ....[181]....
        /*0768*/ 	.word	0x0500000f


	//   ....[182]....
        /*076c*/ 	.word	0x0500000f


	//   ....[183]....
        /*0770*/ 	.word	0x0500000f


	//   ....[184]....
        /*0774*/ 	.word	0x0500000f


	//   ....[185]....
        /*0778*/ 	.word	0x0500000f


	//   ....[186]....
        /*077c*/ 	.word	0x0500000f


	//   ....[187]....
        /*0780*/ 	.word	0x0500000f


	//   ....[188]....
        /*0784*/ 	.word	0x0500000f


	//   ....[189]....
        /*0788*/ 	.word	0x0500000f


	//   ....[190]....
        /*078c*/ 	.word	0x0500000f


	//   ....[191]....
        /*0790*/ 	.word	0x0500000f


	//   ....[192]....
        /*0794*/ 	.word	0x0500000f


	//   ....[193]....
        /*0798*/ 	.word	0x0500000f


	//   ....[194]....
        /*079c*/ 	.word	0x0500000f


	//   ....[195]....
        /*07a0*/ 	.word	0x0500000f


	//   ....[196]....
        /*07a4*/ 	.word	0x0500000f


	//   ....[197]....
        /*07a8*/ 	.word	0x0500000f


	//   ....[198]....
        /*07ac*/ 	.word	0x0500000f


	//   ....[199]....
        /*07b0*/ 	.word	0x0500000f


	//   ....[200]....
        /*07b4*/ 	.word	0x0500000f


	//   ....[201]....
        /*07b8*/ 	.word	0x0500000f


	//   ....[202]....
        /*07bc*/ 	.word	0x0500000f


	//   ....[203]....
        /*07c0*/ 	.word	0x0500000f


	//   ....[204]....
        /*07c4*/ 	.word	0x0500000f


	//   ....[205]....
        /*07c8*/ 	.word	0x0500000f


	//   ....[206]....
        /*07cc*/ 	.word	0x0500000f


	//   ....[207]....
        /*07d0*/ 	.word	0x0500000f


	//   ....[208]....
        /*07d4*/ 	.word	0x0500000f


	//   ....[209]....
        /*07d8*/ 	.word	0x0500000f


	//   ....[210]....
        /*07dc*/ 	.word	0x0500000f


	//   ....[211]....
        /*07e0*/ 	.word	0x0500000f


	//   ....[212]....
        /*07e4*/ 	.word	0x0500000f


	//   ....[213]....
        /*07e8*/ 	.word	0x0500000f


	//   ....[214]....
        /*07ec*/ 	.word	0x0500000f


	//   ....[215]....
        /*07f0*/ 	.word	0x0500000f


	//   ....[216]....
        /*07f4*/ 	.word	0x0500000f


	//   ....[217]....
        /*07f8*/ 	.word	0x0500000f


	//   ....[218]....
        /*07fc*/ 	.word	0x0500000f


	//   ....[219]....
        /*0800*/ 	.word	0x0500000f


	//   ....[220]....
        /*0804*/ 	.word	0x0500000f


	//   ....[221]....
        /*0808*/ 	.word	0x0500000f


	//   ....[222]....
        /*080c*/ 	.word	0x0500000f


	//   ....[223]....
        /*0810*/ 	.word	0x0500000f


	//   ....[224]....
        /*0814*/ 	.word	0x0500000f


	//   ....[225]....
        /*0818*/ 	.word	0x0500000f


	//   ....[226]....
        /*081c*/ 	.word	0x0500000f


	//   ....[227]....
        /*0820*/ 	.word	0x0500000f


	//   ....[228]....
        /*0824*/ 	.word	0x0500000f


	//   ....[229]....
        /*0828*/ 	.word	0x0500000f


	//   ....[230]....
        /*082c*/ 	.word	0x0500000f


	//   ....[231]....
        /*0830*/ 	.word	0x0500000f


	//   ....[232]....
        /*0834*/ 	.word	0x0500000f


	//   ....[233]....
        /*0838*/ 	.word	0x0500000f


	//   ....[234]....
        /*083c*/ 	.word	0x0500000f


	//   ....[235]....
        /*0840*/ 	.word	0x0500000f


	//   ....[236]....
        /*0844*/ 	.word	0x0500000f


	//   ....[237]....
        /*0848*/ 	.word	0x0500000f


	//   ....[238]....
        /*084c*/ 	.word	0x0500000f


	//   ....[239]....
        /*0850*/ 	.word	0x0500000f


	//   ....[240]....
        /*0854*/ 	.word	0x0500000f


	//   ....[241]....
        /*0858*/ 	.word	0x0500000f


	//   ....[242]....
        /*085c*/ 	.word	0x0500000f


	//   ....[243]....
        /*0860*/ 	.word	0x0500000f


	//   ....[244]....
        /*0864*/ 	.word	0x0500000f


	//   ....[245]....
        /*0868*/ 	.word	0x0500000f


	//   ....[246]....
        /*086c*/ 	.word	0x0500000f


	//----- nvinfo : EIATTR_COOP_GROUP_INSTR_OFFSETS
	.align		4
.L_272:
        /*0870*/ 	.byte	0x04, 0x28
        /*0872*/ 	.short	(.L_274 - .L_273)


	//   ....[0]....
.L_273:
        /*0874*/ 	.word	0x00000070


	//   ....[1]....
        /*0878*/ 	.word	0x000001a0


	//   ....[2]....
        /*087c*/ 	.word	0x000001f0


	//   ....[3]....
        /*0880*/ 	.word	0x00000420


	//   ....[4]....
        /*0884*/ 	.word	0x00000580


	//   ....[5]....
        /*0888*/ 	.word	0x000006a0


	//   ....[6]....
        /*088c*/ 	.word	0x00000800


	//   ....[7]....
        /*0890*/ 	.word	0x00009d30


	//   ....[8]....
        /*0894*/ 	.word	0x0000a680


	//   ....[9]....
        /*0898*/ 	.word	0x0000a690


	//   ....[10]....
        /*089c*/ 	.word	0x0000a6a0


	//   ....[11]....
        /*08a0*/ 	.word	0x0000a6b0


	//   ....[12]....
        /*08a4*/ 	.word	0x0000dca0


	//   ....[13]....
        /*08a8*/ 	.word	0x0000dcb0


	//   ....[14]....
        /*08ac*/ 	.word	0x0000dcc0


	//   ....[15]....
        /*08b0*/ 	.word	0x0000dcd0


	//   ....[16]....
        /*08b4*/ 	.word	0x00011850


	//   ....[17]....
        /*08b8*/ 	.word	0x00012af0


	//   ....[18]....
        /*08bc*/ 	.word	0x00013230


	//   ....[19]....
        /*08c0*/ 	.word	0x000132d0


	//   ....[20]....
        /*08c4*/ 	.word	0x00013bd0


	//   ....[21]....
        /*08c8*/ 	.word	0x00013c30


	//   ....[22]....
        /*08cc*/ 	.word	0x00015ca0


	//   ....[23]....
        /*08d0*/ 	.word	0x00015e70


	//   ....[24]....
        /*08d4*/ 	.word	0x00016b30


	//   ....[25]....
        /*08d8*/ 	.word	0x00016bf0


	//   ....[26]....
        /*08dc*/ 	.word	0x000173c0


	//   ....[27]....
        /*08e0*/ 	.word	0x00017410


	//   ....[28]....
        /*08e4*/ 	.word	0x00019c40


	//   ....[29]....
        /*08e8*/ 	.word	0x00019c60


	//   ....[30]....
        /*08ec*/ 	.word	0x00019cb0


	//   ....[31]....
        /*08f0*/ 	.word	0x00019cc0


	//   ....[32]....
        /*08f4*/ 	.word	0x0001c110


	//   ....[33]....
        /*08f8*/ 	.word	0x0001c550


	//   ....[34]....
        /*08fc*/ 	.word	0x0001d240


	//   ....[35]....
        /*0900*/ 	.word	0x0001d2f0


	//   ....[36]....
        /*0904*/ 	.word	0x0001da80


	//   ....[37]....
        /*0908*/ 	.word	0x0001daf0


	//   ....[38]....
        /*090c*/ 	.word	0x0001f0e0


	//   ....[39]....
        /*0910*/ 	.word	0x0001f140


	//   ....[40]....
        /*0914*/ 	.word	0x0001f160


	//   ....[41]....
        /*0918*/ 	.word	0x0001f180


	//   ....[42]....
        /*091c*/ 	.word	0x00020380


	//   ....[43]....
        /*0920*/ 	.word	0x000203b0


	//   ....[44]....
        /*0924*/ 	.word	0x000203e0


	//   ....[45]....
        /*0928*/ 	.word	0x00020410


	//   ....[46]....
        /*092c*/ 	.word	0x00020440


	//   ....[47]....
        /*0930*/ 	.word	0x00020470


	//   ....[48]....
        /*0934*/ 	.word	0x000204a0


	//   ....[49]....
        /*0938*/ 	.word	0x000204d0


	//   ....[50]....
        /*093c*/ 	.word	0x00020500


	//   ....[51]....
        /*0940*/ 	.word	0x00020530


	//   ....[52]....
        /*0944*/ 	.word	0x00020560


	//   ....[53]....
        /*0948*/ 	.word	0x00020590


	//   ....[54]....
        /*094c*/ 	.word	0x000205c0


	//   ....[55]....
        /*0950*/ 	.word	0x000205f0


	//   ....[56]....
        /*0954*/ 	.word	0x00020620


	//   ....[57]....
        /*0958*/ 	.word	0x00020650


	//   ....[58]....
        /*095c*/ 	.word	0x00020680


	//   ....[59]....
        /*0960*/ 	.word	0x000206b0


	//   ....[60]....
        /*0964*/ 	.word	0x000206e0


	//   ....[61]....
        /*0968*/ 	.word	0x00020710


	//   ....[62]....
        /*096c*/ 	.word	0x00020740


	//   ....[63]....
        /*0970*/ 	.word	0x00020770


	//   ....[64]....
        /*0974*/ 	.word	0x000207a0


	//   ....[65]....
        /*0978*/ 	.word	0x000207d0


	//   ....[66]....
        /*097c*/ 	.word	0x00020800


	//   ....[67]....
        /*0980*/ 	.word	0x00020830


	//   ....[68]....
        /*0984*/ 	.word	0x00020860


	//   ....[69]....
        /*0988*/ 	.word	0x00020890


	//   ....[70]....
        /*098c*/ 	.word	0x000208c0


	//   ....[71]....
        /*0990*/ 	.word	0x000208f0


	//   ....[72]....
        /*0994*/ 	.word	0x00020920


	//   ....[73]....
        /*0998*/ 	.word	0x00020950


	//   ....[74]....
        /*099c*/ 	.word	0x00020980


	//   ....[75]....
        /*09a0*/ 	.word	0x000209b0


	//   ....[76]....
        /*09a4*/ 	.word	0x000209e0


	//   ....[77]....
        /*09a8*/ 	.word	0x00020a10


	//   ....[78]....
        /*09ac*/ 	.word	0x00020a30


	//   ....[79]....
        /*09b0*/ 	.word	0x00020a40


	//   ....[80]....
        /*09b4*/ 	.word	0x00020a50


	//   ....[81]....
        /*09b8*/ 	.word	0x00020a60


	//   ....[82]....
        /*09bc*/ 	.word	0x00020a90


	//   ....[83]....
        /*09c0*/ 	.word	0x00020ac0


	//   ....[84]....
        /*09c4*/ 	.word	0x00020af0


	//   ....[85]....
        /*09c8*/ 	.word	0x00020b20


	//   ....[86]....
        /*09cc*/ 	.word	0x00020b50


	//   ....[87]....
        /*09d0*/ 	.word	0x00020b80


	//   ....[88]....
        /*09d4*/ 	.word	0x00020bb0


	//   ....[89]....
        /*09d8*/ 	.word	0x00020bc0


	//   ....[90]....
        /*09dc*/ 	.word	0x00021190


	//   ....[91]....
        /*09e0*/ 	.word	0x000211d0


	//   ....[92]....
        /*09e4*/ 	.word	0x00021210


	//   ....[93]....
        /*09e8*/ 	.word	0x00021240


	//   ....[94]....
        /*09ec*/ 	.word	0x00021990


	//   ....[95]....
        /*09f0*/ 	.word	0x000219d0


	//   ....[96]....
        /*09f4*/ 	.word	0x00021ad0


	//   ....[97]....
        /*09f8*/ 	.word	0x00021af0


	//   ....[98]....
        /*09fc*/ 	.word	0x00021bf0


	//   ....[99]....
        /*0a00*/ 	.word	0x00021c10


	//   ....[100]....
        /*0a04*/ 	.word	0x00021d20


	//   ....[101]....
        /*0a08*/ 	.word	0x00021d40


	//   ....[102]....
        /*0a0c*/ 	.word	0x00022560


	//   ....[103]....
        /*0a10*/ 	.word	0x00022570


	//   ....[104]....
        /*0a14*/ 	.word	0x00022700


	//   ....[105]....
        /*0a18*/ 	.word	0x00022710


	//   ....[106]....
        /*0a1c*/ 	.word	0x00022890


	//   ....[107]....
        /*0a20*/ 	.word	0x000228a0


	//   ....[108]....
        /*0a24*/ 	.word	0x00022a20


	//   ....[109]....
        /*0a28*/ 	.word	0x00022a30


	//   ....[110]....
        /*0a2c*/ 	.word	0x00022c10


	//   ....[111]....
        /*0a30*/ 	.word	0x00022df0


	//   ....[112]....
        /*0a34*/ 	.word	0x00022e20


	//   ....[113]....
        /*0a38*/ 	.word	0x00022e50


	//   ....[114]....
        /*0a3c*/ 	.word	0x00022e80


	//   ....[115]....
        /*0a40*/ 	.word	0x00022eb0


	//   ....[116]....
        /*0a44*/ 	.word	0x00022ee0


	//   ....[117]....
        /*0a48*/ 	.word	0x00023050


	//   ....[118]....
        /*0a4c*/ 	.word	0x00023080


	//   ....[119]....
        /*0a50*/ 	.word	0x000230b0


	//   ....[120]....
        /*0a54*/ 	.word	0x000230e0


	//   ....[121]....
        /*0a58*/ 	.word	0x00023110


	//   ....[122]....
        /*0a5c*/ 	.word	0x00023140


	//   ....[123]....
        /*0a60*/ 	.word	0x000231e0


	//   ....[124]....
        /*0a64*/ 	.word	0x00023240


	//   ....[125]....
        /*0a68*/ 	.word	0x000232d0


	//   ....[126]....
        /*0a6c*/ 	.word	0x00024580


	//   ....[127]....
        /*0a70*/ 	.word	0x000266e0


	//   ....[128]....
        /*0a74*/ 	.word	0x000274d0


	//   ....[129]....
        /*0a78*/ 	.word	0x000274f0


	//   ....[130]....
        /*0a7c*/ 	.word	0x00027550


	//   ....[131]....
        /*0a80*/ 	.word	0x000275d0


	//   ....[132]....
        /*0a84*/ 	.word	0x00027660


	//   ....[133]....
        /*0a88*/ 	.word	0x00027670


	//   ....[134]....
        /*0a8c*/ 	.word	0x000276c0


	//   ....[135]....
        /*0a90*/ 	.word	0x00027700


	//   ....[136]....
        /*0a94*/ 	.word	0x00029780


	//   ....[137]....
        /*0a98*/ 	.word	0x000297b0


	//   ....[138]....
        /*0a9c*/ 	.word	0x000297f0


	//   ....[139]....
        /*0aa0*/ 	.word	0x00029820


	//   ....[140]....
        /*0aa4*/ 	.word	0x00029850


	//   ....[141]....
        /*0aa8*/ 	.word	0x00029880


	//   ....[142]....
        /*0aac*/ 	.word	0x000298b0


	//   ....[143]....
        /*0ab0*/ 	.word	0x000298e0


	//   ....[144]....
        /*0ab4*/ 	.word	0x00029a70


	//   ....[145]....
        /*0ab8*/ 	.word	0x00029aa0


	//   ....[146]....
        /*0abc*/ 	.word	0x00029ad0


	//   ....[147]....
        /*0ac0*/ 	.word	0x00029b00


	//   ....[148]....
        /*0ac4*/ 	.word	0x00029b30


	//   ....[149]....
        /*0ac8*/ 	.word	0x00029b60


	//   ....[150]....
        /*0acc*/ 	.word	0x00029c20


	//   ....[151]....
        /*0ad0*/ 	.word	0x00029c40


	//   ....[152]....
        /*0ad4*/ 	.word	0x00029cb0


	//   ....[153]....
        /*0ad8*/ 	.word	0x0002a390


	//   ....[154]....
        /*0adc*/ 	.word	0x0002a890


	//   ....[155]....
        /*0ae0*/ 	.word	0x0002a930


	//   ....[156]....
        /*0ae4*/ 	.word	0x0002a9c0


	//   ....[157]....
        /*0ae8*/ 	.word	0x0002aa10


	//   ....[158]....
        /*0aec*/ 	.word	0x0002aa60


	//   ....[159]....
        /*0af0*/ 	.word	0x0002ab30


	//   ....[160]....
        /*0af4*/ 	.word	0x0002abc0


	//   ....[161]....
        /*0af8*/ 	.word	0x0002ac10


	//   ....[162]....
        /*0afc*/ 	.word	0x0002ac60


	//   ....[163]....
        /*0b00*/ 	.word	0x0002b010


	//   ....[164]....
        /*0b04*/ 	.word	0x0002b140


	//   ....[165]....
        /*0b08*/ 	.word	0x0002b270


	//   ....[166]....
        /*0b0c*/ 	.word	0x0002b3a0


	//   ....[167]....
        /*0b10*/ 	.word	0x0002b430


	//   ....[168]....
        /*0b14*/ 	.word	0x0002b4b0


	//   ....[169]....
        /*0b18*/ 	.word	0x0002b510


	//   ....[170]....
        /*0b1c*/ 	.word	0x0002b570


	//   ....[171]....
        /*0b20*/ 	.word	0x0002b5d0


	//   ....[172]....
        /*0b24*/ 	.word	0x0002b650


	//   ....[173]....
        /*0b28*/ 	.word	0x0002b6b0


	//   ....[174]....
        /*0b2c*/ 	.word	0x0002b730


	//   ....[175]....
        /*0b30*/ 	.word	0x0002b790


	//   ....[176]....
        /*0b34*/ 	.word	0x0002b810


	//   ....[177]....
        /*0b38*/ 	.word	0x0002b870


	//   ....[178]....
        /*0b3c*/ 	.word	0x0002b8f0


	//   ....[179]....
        /*0b40*/ 	.word	0x0002b950


	//   ....[180]....
        /*0b44*/ 	.word	0x0002b9d0


	//   ....[181]....
        /*0b48*/ 	.word	0x0002ba30


	//   ....[182]....
        /*0b4c*/ 	.word	0x0002bab0


	//   ....[183]....
        /*0b50*/ 	.word	0x0002bb10


	//   ....[184]....
        /*0b54*/ 	.word	0x0002bb90


	//   ....[185]....
        /*0b58*/ 	.word	0x0002bbf0


	//   ....[186]....
        /*0b5c*/ 	.word	0x0002bc70


	//   ....[187]....
        /*0b60*/ 	.word	0x0002bcd0


	//   ....[188]....
        /*0b64*/ 	.word	0x0002bd50


	//   ....[189]....
        /*0b68*/ 	.word	0x0002bdb0


	//   ....[190]....
        /*0b6c*/ 	.word	0x0002be30


	//   ....[191]....
        /*0b70*/ 	.word	0x0002be90


	//   ....[192]....
        /*0b74*/ 	.word	0x0002bef0


	//   ....[193]....
        /*0b78*/ 	.word	0x0002bf50


	//   ....[194]....
        /*0b7c*/ 	.word	0x0002bfb0


	//   ....[195]....
        /*0b80*/ 	.word	0x0002c010


	//   ....[196]....
        /*0b84*/ 	.word	0x0002c090


	//   ....[197]....
        /*0b88*/ 	.word	0x0002c0f0


	//   ....[198]....
        /*0b8c*/ 	.word	0x0002c170


	//   ....[199]....
        /*0b90*/ 	.word	0x0002c1d0


	//   ....[200]....
        /*0b94*/ 	.word	0x0002c250


	//   ....[201]....
        /*0b98*/ 	.word	0x0002c2b0


	//   ....[202]....
        /*0b9c*/ 	.word	0x0002c330


	//   ....[203]....
        /*0ba0*/ 	.word	0x0002c390


	//   ....[204]....
        /*0ba4*/ 	.word	0x0002c400


	//   ....[205]....
        /*0ba8*/ 	.word	0x0002c460


	//   ....[206]....
        /*0bac*/ 	.word	0x0002c4d0


	//   ....[207]....
        /*0bb0*/ 	.word	0x0002c530


	//   ....[208]....
        /*0bb4*/ 	.word	0x0002c5b0


	//   ....[209]....
        /*0bb8*/ 	.word	0x0002c620


	//   ....[210]....
        /*0bbc*/ 	.word	0x0002c690


	//   ....[211]....
        /*0bc0*/ 	.word	0x0002c7b0


	//   ....[212]....
        /*0bc4*/ 	.word	0x0002c800


	//   ....[213]....
        /*0bc8*/ 	.word	0x0002c890


	//   ....[214]....
        /*0bcc*/ 	.word	0x0002c920


	//   ....[215]....
        /*0bd0*/ 	.word	0x0002c9b0


	//   ....[216]....
        /*0bd4*/ 	.word	0x0002ca40


	//   ....[217]....
        /*0bd8*/ 	.word	0x0002cad0


	//   ....[218]....
        /*0bdc*/ 	.word	0x0002cb60


	//   ....[219]....
        /*0be0*/ 	.word	0x0002cc20


	//   ....[220]....
        /*0be4*/ 	.word	0x0002cf10


	//   ....[221]....
        /*0be8*/ 	.word	0x0002d120


	//   ....[222]....
        /*0bec*/ 	.word	0x0002d170


	//   ....[223]....
        /*0bf0*/ 	.word	0x0002d1d0


	//   ....[224]....
        /*0bf4*/ 	.word	0x0002d2e0


	//   ....[225]....
        /*0bf8*/ 	.word	0x0002d340


	//   ....[226]....
        /*0bfc*/ 	.word	0x0002d450


	//   ....[227]....
        /*0c00*/ 	.word	0x0002d4b0


	//   ....[228]....
        /*0c04*/ 	.word	0x0002d590


	//   ....[229]....
        /*0c08*/ 	.word	0x0002d8b0


	//   ....[230]....
        /*0c0c*/ 	.word	0x0002d950


	//   ....[231]....
        /*0c10*/ 	.word	0x0002da70


	//   ....[232]....
        /*0c14*/ 	.word	0x0002daf0


	//   ....[233]....
        /*0c18*/ 	.word	0x0002db70


	//   ....[234]....
        /*0c1c*/ 	.word	0x0002dbf0


	//   ....[235]....
        /*0c20*/ 	.word	0x0002dc70


	//   ....[236]....
        /*0c24*/ 	.word	0x0002dd00


	//   ....[237]....
        /*0c28*/ 	.word	0x0002dda0


	//   ....[238]....
        /*0c2c*/ 	.word	0x0002de50


	//   ....[239]....
        /*0c30*/ 	.word	0x0002ded0


	//   ....[240]....
        /*0c34*/ 	.word	0x0002df50


	//   ....[241]....
        /*0c38*/ 	.word	0x0002dfd0


	//   ....[242]....
        /*0c3c*/ 	.word	0x0002e060


	//   ....[243]....
        /*0c40*/ 	.word	0x0002e0e0


	//   ....[244]....
        /*0c44*/ 	.word	0x0002e180


	//   ....[245]....
        /*0c48*/ 	.word	0x0002e210


	//   ....[246]....
        /*0c4c*/ 	.word	0x0002e340


	//----- nvinfo : EIATTR_REG_RECONFIG
	.align		4
.L_274:
        /*0c50*/ 	.byte	0x01, 0x54
	.zero		2


	//----- nvinfo : EIATTR_SYSCALL_OFFSETS
	.align		4
        /*0c54*/ 	.byte	0x04, 0x46
        /*0c56*/ 	.short	(.L_276 - .L_275)


	//   ....[0]....
.L_275:
        /*0c58*/ 	.word	0x00001e00


	//   ....[1]....
        /*0c5c*/ 	.word	0x00001f50


	//   ....[2]....
        /*0c60*/ 	.word	0x00009ec0


	//   ....[3]....
        /*0c64*/ 	.word	0x0000a460


	//   ....[4]....
        /*0c68*/ 	.word	0x00026140


	//   ....[5]....
        /*0c6c*/ 	.word	0x000262e0


	//   ....[6]....
        /*0c70*/ 	.word	0x00026440


	//   ....[7]....
        /*0c74*/ 	.word	0x00026580


	//   ....[8]....
        /*0c78*/ 	.word	0x00027040


	//----- nvinfo : EIATTR_MBARRIER_INSTR_OFFSETS
	.align		4
.L_276:
        /*0c7c*/ 	.byte	0x04, 0x39
        /*0c7e*/ 	.short	(.L_278 - .L_277)


	//   ....[0]....
.L_277:
        /*0c80*/ 	.word	0x000002d0
        /*0c84*/ 	.word	0x000000ff
        /*0c88*/ 	.word	0x0002a800
        /*0c8c*/ 	.short	0x0100
        /*0c8e*/ 	.byte	0x08
	.zero		1


	//   ....[1]....
        /*0c90*/ 	.word	0x000002e0
        /*0c94*/ 	.word	0x000000ff
        /*0c98*/ 	.word	0x0002a820
        /*0c9c*/ 	.short	0x0100
        /*0c9e*/ 	.byte	0x08
	.zero		1


	//   ....[2]....
        /*0ca0*/ 	.word	0x000003d0
        /*0ca4*/ 	.word	0x000000ff
        /*0ca8*/ 	.word	0x0002a830
        /*0cac*/ 	.short	0x0100
        /*0cae*/ 	.byte	0x08
	.zero		1


	//   ....[3]....
        /*0cb0*/ 	.word	0x000003e0
        /*0cb4*/ 	.word	0x000000ff
        /*0cb8*/ 	.word	0x0002a840
        /*0cbc*/ 	.short	0x0100
        /*0cbe*/ 	.byte	0x08
	.zero		1


	//   ....[4]....
        /*0cc0*/ 	.word	0x000003f0
        /*0cc4*/ 	.word	0x000000ff
        /*0cc8*/ 	.word	0x0002a838
        /*0ccc*/ 	.short	0x0100
        /*0cce*/ 	.byte	0x08
	.zero		1


	//   ....[5]....
        /*0cd0*/ 	.word	0x00000400
        /*0cd4*/ 	.word	0x000000ff
        /*0cd8*/ 	.word	0x0002a848
        /*0cdc*/ 	.short	0x0100
        /*0cde*/ 	.byte	0x08
	.zero		1


	//   ....[6]....
        /*0ce0*/ 	.word	0x00000530
        /*0ce4*/ 	.word	0x000000ff
        /*0ce8*/ 	.word	0x0002a850
        /*0cec*/ 	.short	0x0100
        /*0cee*/ 	.byte	0x08
	.zero		1


	//   ....[7]....
        /*0cf0*/ 	.word	0x00000540
        /*0cf4*/ 	.word	0x000000ff
        /*0cf8*/ 	.word	0x0002a860
        /*0cfc*/ 	.short	0x0100
        /*0cfe*/ 	.byte	0x08
	.zero		1


	//   ....[8]....
        /*0d00*/ 	.word	0x00000550
        /*0d04*/ 	.word	0x000000ff
        /*0d08*/ 	.word	0x0002a858
        /*0d0c*/ 	.short	0x0100
        /*0d0e*/ 	.byte	0x08
	.zero		1


	//   ....[9]....
        /*0d10*/ 	.word	0x00000560
        /*0d14*/ 	.word	0x000000ff
        /*0d18*/ 	.word	0x0002a868
        /*0d1c*/ 	.short	0x0100
        /*0d1e*/ 	.byte	0x08
	.zero		1


	//   ....[10]....
        /*0d20*/ 	.word	0x00000650
        /*0d24*/ 	.word	0x000000ff
        /*0d28*/ 	.word	0x0002a870
        /*0d2c*/ 	.short	0x0100
        /*0d2e*/ 	.byte	0x06
	.zero		1


	//   ....[11]....
        /*0d30*/ 	.word	0x00000660
        /*0d34*/ 	.word	0x000000ff
        /*0d38*/ 	.word	0x0002a880
        /*0d3c*/ 	.short	0x0100
        /*0d3e*/ 	.byte	0x06
	.zero		1


	//   ....[12]....
        /*0d40*/ 	.word	0x00000670
        /*0d44*/ 	.word	0x000000ff
        /*0d48*/ 	.word	0x0002a878
        /*0d4c*/ 	.short	0x0100
        /*0d4e*/ 	.byte	0x06
	.zero		1


	//   ....[13]....
        /*0d50*/ 	.word	0x00000680
        /*0d54*/ 	.word	0x000000ff
        /*0d58*/ 	.word	0x0002a888
        /*0d5c*/ 	.short	0x0100
        /*0d5e*/ 	.byte	0x06
	.zero		1


	//   ....[14]....
        /*0d60*/ 	.word	0x000007b0
        /*0d64*/ 	.word	0x000000ff
        /*0d68*/ 	.word	0x0002a890
        /*0d6c*/ 	.short	0x0100
        /*0d6e*/ 	.byte	0x08
	.zero		1


	//   ....[15]....
        /*0d70*/ 	.word	0x000007c0
        /*0d74*/ 	.word	0x000000ff
        /*0d78*/ 	.word	0x0002a8a0
        /*0d7c*/ 	.short	0x0100
        /*0d7e*/ 	.byte	0x08
	.zero		1


	//   ....[16]....
        /*0d80*/ 	.word	0x000007d0
        /*0d84*/ 	.word	0x000000ff
        /*0d88*/ 	.word	0x0002a898
        /*0d8c*/ 	.short	0x0100
        /*0d8e*/ 	.byte	0x08
	.zero		1


	//   ....[17]....
        /*0d90*/ 	.word	0x000007e0
        /*0d94*/ 	.word	0x000000ff
        /*0d98*/ 	.word	0x0002a8a8
        /*0d9c*/ 	.short	0x0100
        /*0d9e*/ 	.byte	0x08
	.zero		1


	//   ....[18]....
        /*0da0*/ 	.word	0x00000910
        /*0da4*/ 	.word	0x000000ff
        /*0da8*/ 	.word	0x0002a8b0
        /*0dac*/ 	.short	0x0100
        /*0dae*/ 	.byte	0x08
	.zero		1


	//   ....[19]....
        /*0db0*/ 	.word	0x00000920
        /*0db4*/ 	.word	0x000000ff
        /*0db8*/ 	.word	0x0002a8c0
        /*0dbc*/ 	.short	0x0100
        /*0dbe*/ 	.byte	0x08
	.zero		1


	//   ....[20]....
        /*0dc0*/ 	.word	0x00000930
        /*0dc4*/ 	.word	0x000000ff
        /*0dc8*/ 	.word	0x0002a8b8
        /*0dcc*/ 	.short	0x0100
        /*0dce*/ 	.byte	0x08
	.zero		1


	//   ....[21]....
        /*0dd0*/ 	.word	0x00000940
        /*0dd4*/ 	.word	0x000000ff
        /*0dd8*/ 	.word	0x0002a8c8
        /*0ddc*/ 	.short	0x0100
        /*0dde*/ 	.byte	0x08
	.zero		1


	//   ....[22]....
        /*0de0*/ 	.word	0x00003020
        /*0de4*/ 	.word	0x00000067
        /*0de8*/ 	.word	0x0002a890
        /*0dec*/ 	.short	0x010a
        /*0dee*/ 	.byte	0x3f
	.zero		1


	//   ....[23]....
        /*0df0*/ 	.word	0x00005f30
        /*0df4*/ 	.word	0x00000067
        /*0df8*/ 	.word	0x0002a890
        /*0dfc*/ 	.short	0x010a
        /*0dfe*/ 	.byte	0x3f
	.zero		1


	//   ....[24]....
        /*0e00*/ 	.word	0x00008e80
        /*0e04*/ 	.word	0x00000067
        /*0e08*/ 	.word	0x0002a890
        /*0e0c*/ 	.short	0x010a
        /*0e0e*/ 	.byte	0x3f
	.zero		1


	//   ....[25]....
        /*0e10*/ 	.word	0x000090f0
        /*0e14*/ 	.word	0x00000004
        /*0e18*/ 	.word	0x00000000
        /*0e1c*/ 	.short	0x0101
        /*0e1e*/ 	.byte	0x3f
	.zero		1


	//   ....[26]....
        /*0e20*/ 	.word	0x00009130
        /*0e24*/ 	.word	0x00000067
        /*0e28*/ 	.word	0x0002a8b0
        /*0e2c*/ 	.short	0x010a
        /*0e2e*/ 	.byte	0x3f
	.zero		1


	//   ....[27]....
        /*0e30*/ 	.word	0x00009460
        /*0e34*/ 	.word	0x00000067
        /*0e38*/ 	.word	0x00000000
        /*0e3c*/ 	.short	0x0101
        /*0e3e*/ 	.byte	0x3f
	.zero		1


	//   ....[28]....
        /*0e40*/ 	.word	0x0000a1e0
        /*0e44*/ 	.word	0x00000010
        /*0e48*/ 	.word	0x0002a800
        /*0e4c*/ 	.short	0x010a
        /*0e4e*/ 	.byte	0x3f
	.zero		1


	//   ....[29]....
        /*0e50*/ 	.word	0x0000a230
        /*0e54*/ 	.word	0x00000010
        /*0e58*/ 	.word	0x0002a800
        /*0e5c*/ 	.short	0x010a
        /*0e5e*/ 	.byte	0x3f
	.zero		1


	//   ....[30]....
        /*0e60*/ 	.word	0x0000abe0
        /*0e64*/ 	.word	0x00000010
        /*0e68*/ 	.word	0x0002a800
        /*0e6c*/ 	.short	0x010a
        /*0e6e*/ 	.byte	0x3f
	.zero		1


	//   ....[31]....
        /*0e70*/ 	.word	0x0000e100
        /*0e74*/ 	.word	0x00000010
        /*0e78*/ 	.word	0x0002a800
        /*0e7c*/ 	.short	0x010a
        /*0e7e*/ 	.byte	0x3f
	.zero		1


	//   ....[32]....
        /*0e80*/ 	.word	0x000111d0
        /*0e84*/ 	.word	0x00000008
        /*0e88*/ 	.word	0x0002a830
        /*0e8c*/ 	.short	0x010a
        /*0e8e*/ 	.byte	0x3f
	.zero		1


	//   ....[33]....
        /*0e90*/ 	.word	0x00011240
        /*0e94*/ 	.word	0x00000008
        /*0e98*/ 	.word	0x0002a830
        /*0e9c*/ 	.short	0x010a
        /*0e9e*/ 	.byte	0x3f
	.zero		1


	//   ....[34]....
        /*0ea0*/ 	.word	0x00011b60
        /*0ea4*/ 	.word	0x00000008
        /*0ea8*/ 	.word	0x00000000
        /*0eac*/ 	.short	0x0101
        /*0eae*/ 	.byte	0x3f
	.zero		1


	//   ....[35]....
        /*0eb0*/ 	.word	0x00014d80
        /*0eb4*/ 	.word	0x00000007
        /*0eb8*/ 	.word	0x0002a830
        /*0ebc*/ 	.short	0x010a
        /*0ebe*/ 	.byte	0x3f
	.zero		1


	//   ....[36]....
        /*0ec0*/ 	.word	0x00014dd0
        /*0ec4*/ 	.word	0x00000007
        /*0ec8*/ 	.word	0x0002a830
        /*0ecc*/ 	.short	0x010a
        /*0ece*/ 	.byte	0x3f
	.zero		1


	//   ....[37]....
        /*0ed0*/ 	.word	0x00015120
        /*0ed4*/ 	.word	0x00000007
        /*0ed8*/ 	.word	0x0002a850
        /*0edc*/ 	.short	0x010a
        /*0ede*/ 	.byte	0x3f
	.zero		1


	//   ....[38]....
        /*0ee0*/ 	.word	0x00015160
        /*0ee4*/ 	.word	0x00000007
        /*0ee8*/ 	.word	0x0002a850
        /*0eec*/ 	.short	0x010a
        /*0eee*/ 	.byte	0x3f
	.zero		1


	//   ....[39]....
        /*0ef0*/ 	.word	0x00015cc0
        /*0ef4*/ 	.word	0x00000079
        /*0ef8*/ 	.word	0x00000000
        /*0efc*/ 	.short	0x0101
        /*0efe*/ 	.byte	0x3f
	.zero		1


	//   ....[40]....
        /*0f00*/ 	.word	0x00017ef0
        /*0f04*/ 	.word	0x00000008
        /*0f08*/ 	.word	0x00000000
        /*0f0c*/ 	.short	0x0101
        /*0f0e*/ 	.byte	0x3f
	.zero		1


	//   ....[41]....
        /*0f10*/ 	.word	0x00018a30
        /*0f14*/ 	.word	0x00000007
        /*0f18*/ 	.word	0x0002a830
        /*0f1c*/ 	.short	0x010a
        /*0f1e*/ 	.byte	0x3f
	.zero		1


	//   ....[42]....
        /*0f20*/ 	.word	0x00018a80
        /*0f24*/ 	.word	0x00000007
        /*0f28*/ 	.word	0x0002a830
        /*0f2c*/ 	.short	0x010a
        /*0f2e*/ 	.byte	0x3f
	.zero		1


	//   ....[43]....
        /*0f30*/ 	.word	0x00018e00
        /*0f34*/ 	.word	0x00000007
        /*0f38*/ 	.word	0x0002a850
        /*0f3c*/ 	.short	0x010a
        /*0f3e*/ 	.byte	0x3f
	.zero		1


	//   ....[44]....
        /*0f40*/ 	.word	0x00018e40
        /*0f44*/ 	.word	0x00000007
        /*0f48*/ 	.word	0x0002a850
        /*0f4c*/ 	.short	0x010a
        /*0f4e*/ 	.byte	0x3f
	.zero		1


	//   ....[45]....
        /*0f50*/ 	.word	0x0001a3e0
        /*0f54*/ 	.word	0x000000b0
        /*0f58*/ 	.word	0x00000000
        /*0f5c*/ 	.short	0x0101
        /*0f5e*/ 	.byte	0x3f
	.zero		1


	//   ....[46]....
        /*0f60*/ 	.word	0x0001ab70
        /*0f64*/ 	.word	0x00000007
        /*0f68*/ 	.word	0x00000000
        /*0f6c*/ 	.short	0x0101
        /*0f6e*/ 	.byte	0x3f
	.zero		1


	//   ....[47]....
        /*0f70*/ 	.word	0x0001b430
        /*0f74*/ 	.word	0x00000007
        /*0f78*/ 	.word	0x0002a830
        /*0f7c*/ 	.short	0x010a
        /*0f7e*/ 	.byte	0x3f
	.zero		1


	//   ....[48]....
        /*0f80*/ 	.word	0x0001b480
        /*0f84*/ 	.word	0x00000007
        /*0f88*/ 	.word	0x0002a830
        /*0f8c*/ 	.short	0x010a
        /*0f8e*/ 	.byte	0x3f
	.zero		1


	//   ....[49]....
        /*0f90*/ 	.word	0x0001b800
        /*0f94*/ 	.word	0x00000007
        /*0f98*/ 	.word	0x0002a850
        /*0f9c*/ 	.short	0x010a
        /*0f9e*/ 	.byte	0x3f
	.zero		1


	//   ....[50]....
        /*0fa0*/ 	.word	0x0001b840
        /*0fa4*/ 	.word	0x00000007
        /*0fa8*/ 	.word	0x0002a850
        /*0fac*/ 	.short	0x010a
        /*0fae*/ 	.byte	0x3f
	.zero		1


	//   ....[51]....
        /*0fb0*/ 	.word	0x0001c3c0
        /*0fb4*/ 	.word	0x00000015
        /*0fb8*/ 	.word	0x00000000
        /*0fbc*/ 	.short	0x0101
        /*0fbe*/ 	.byte	0x3f
	.zero		1


	//   ....[52]....
        /*0fc0*/ 	.word	0x0001e5f0
        /*0fc4*/ 	.word	0x00000006
        /*0fc8*/ 	.word	0x00000000
        /*0fcc*/ 	.short	0x0101
        /*0fce*/ 	.byte	0x3f
	.zero		1


	//   ....[53]....
        /*0fd0*/ 	.word	0x0001edd0
        /*0fd4*/ 	.word	0x0000000f
        /*0fd8*/ 	.word	0x0002a850
        /*0fdc*/ 	.short	0x010a
        /*0fde*/ 	.byte	0x3f
	.zero		1


	//   ....[54]....
        /*0fe0*/ 	.word	0x0001ee50
        /*0fe4*/ 	.word	0x0000000f
        /*0fe8*/ 	.word	0x0002a850
        /*0fec*/ 	.short	0x010a
        /*0fee*/ 	.byte	0x3f
	.zero		1


	//   ....[55]....
        /*0ff0*/ 	.word	0x0001f440
        /*0ff4*/ 	.word	0x00000002
        /*0ff8*/ 	.word	0x00000000
        /*0ffc*/ 	.short	0x0101
        /*0ffe*/ 	.byte	0x3f
	.zero		1


	//   ....[56]....
        /*1000*/ 	.word	0x000219b0
        /*1004*/ 	.word	0x00000000
        /*1008*/ 	.word	0x00000000
        /*100c*/ 	.short	0x0101
        /*100e*/ 	.byte	0x3f
	.zero		1


	//   ....[57]....
        /*1010*/ 	.word	0x00024670
        /*1014*/ 	.word	0x00000006
        /*1018*/ 	.word	0x0002a820
        /*101c*/ 	.short	0x010a
        /*101e*/ 	.byte	0x3f
	.zero		1


	//   ....[58]....
        /*1020*/ 	.word	0x00024760
        /*1024*/ 	.word	0x00000007
        /*1028*/ 	.word	0x0002a8a0
        /*102c*/ 	.short	0x010a
        /*102e*/ 	.byte	0x3f
	.zero		1


	//   ....[59]....
        /*1030*/ 	.word	0x00024bb0
        /*1034*/ 	.word	0x00000007
        /*1038*/ 	.word	0x0002a8c0
        /*103c*/ 	.short	0x010a
        /*103e*/ 	.byte	0x3f
	.zero		1


	//   ....[60]....
        /*1040*/ 	.word	0x00025150
        /*1044*/ 	.word	0x00000008
        /*1048*/ 	.word	0x0002a8a0
        /*104c*/ 	.short	0x010a
        /*104e*/ 	.byte	0x3f
	.zero		1


	//   ....[61]....
        /*1050*/ 	.word	0x00025590
        /*1054*/ 	.word	0x00000008
        /*1058*/ 	.word	0x0002a8c0
        /*105c*/ 	.short	0x010a
        /*105e*/ 	.byte	0x3f
	.zero		1


	//   ....[62]....
        /*1060*/ 	.word	0x00026980
        /*1064*/ 	.word	0x00000002
        /*1068*/ 	.word	0x0002a880
        /*106c*/ 	.short	0x010a
        /*106e*/ 	.byte	0x3f
	.zero		1


	//   ....[63]....
        /*1070*/ 	.word	0x00026be0
        /*1074*/ 	.word	0x00000002
        /*1078*/ 	.word	0x0002a840
        /*107c*/ 	.short	0x010a
        /*107e*/ 	.byte	0x3f
	.zero		1


	//   ....[64]....
        /*1080*/ 	.word	0x00027800
        /*1084*/ 	.word	0x00000008
        /*1088*/ 	.word	0x0002a800
        /*108c*/ 	.short	0x0107
        /*108e*/ 	.byte	0x3f
	.zero		1


	//   ....[65]....
        /*1090*/ 	.word	0x00027900
        /*1094*/ 	.word	0x00000002
        /*1098*/ 	.word	0x0002a800
        /*109c*/ 	.short	0x0101
        /*109e*/ 	.byte	0x3f
	.zero		1


	//   ....[66]....
        /*10a0*/ 	.word	0x00027920
        /*10a4*/ 	.word	0x00000002
        /*10a8*/ 	.word	0x0002a820
        /*10ac*/ 	.short	0x010a
        /*10ae*/ 	.byte	0x3f
	.zero		1


	//   ....[67]....
        /*10b0*/ 	.word	0x00027c70
        /*10b4*/ 	.word	0x00000006
        /*10b8*/ 	.word	0x0002a880
        /*10bc*/ 	.short	0x010a
        /*10be*/ 	.byte	0x3f
	.zero		1


	//   ....[68]....
        /*10c0*/ 	.word	0x000280c0
        /*10c4*/ 	.word	0x00000006
        /*10c8*/ 	.word	0x0002a840
        /*10cc*/ 	.short	0x010a
        /*10ce*/ 	.byte	0x3f
	.zero		1


	//   ....[69]....
        /*10d0*/ 	.word	0x00028580
        /*10d4*/ 	.word	0x0000000d
        /*10d8*/ 	.word	0x0002a870
        /*10dc*/ 	.short	0x010a
        /*10de*/ 	.byte	0x3f
	.zero		1


	//   ....[70]....
        /*10e0*/ 	.word	0x000285f0
        /*10e4*/ 	.word	0x0000000d
        /*10e8*/ 	.word	0x0002a860
        /*10ec*/ 	.short	0x010a
        /*10ee*/ 	.byte	0x3f
	.zero		1


	//   ....[71]....
        /*10f0*/ 	.word	0x00028be0
        /*10f4*/ 	.word	0x0000000d
        /*10f8*/ 	.word	0x0002a850
        /*10fc*/ 	.short	0x0101
        /*10fe*/ 	.byte	0x3f
	.zero		1


	//   ....[72]....
        /*1100*/ 	.word	0x00028c60
        /*1104*/ 	.word	0x0000000d
        /*1108*/ 	.word	0x00000000
        /*110c*/ 	.short	0x0101
        /*110e*/ 	.byte	0x3f
	.zero		1


	//   ....[73]....
        /*1110*/ 	.word	0x00028ea0
        /*1114*/ 	.word	0x0000000c
        /*1118*/ 	.word	0x0002a870
        /*111c*/ 	.short	0x010a
        /*111e*/ 	.byte	0x3f
	.zero		1


	//   ....[74]....
        /*1120*/ 	.word	0x00028f10
        /*1124*/ 	.word	0x0000000c
        /*1128*/ 	.word	0x0002a860
        /*112c*/ 	.short	0x010a
        /*112e*/ 	.byte	0x3f
	.zero		1


	//   ....[75]....
        /*1130*/ 	.word	0x00029520
        /*1134*/ 	.word	0x0000000c
        /*1138*/ 	.word	0x0002a850
        /*113c*/ 	.short	0x0101
        /*113e*/ 	.byte	0x3f
	.zero		1


	//   ....[76]....
        /*1140*/ 	.word	0x00029570
        /*1144*/ 	.word	0x0000000c
        /*1148*/ 	.word	0x00000000
        /*114c*/ 	.short	0x0101
        /*114e*/ 	.byte	0x3f
	.zero		1


	//   ....[77]....
        /*1150*/ 	.word	0x0002a310
        /*1154*/ 	.word	0x00000000
        /*1158*/ 	.word	0x0002a820
        /*115c*/ 	.short	0x010a
        /*115e*/ 	.byte	0x3f
	.zero		1


	//   ....[78]....
        /*1160*/ 	.word	0x0002a4c0
        /*1164*/ 	.word	0x00000006
        /*1168*/ 	.word	0x00000000
        /*116c*/ 	.short	0x010a
        /*116e*/ 	.byte	0x3f
	.zero		1


	//   ....[79]....
        /*1170*/ 	.word	0x0002a530
        /*1174*/ 	.word	0x00000007
        /*1178*/ 	.word	0x00000000
        /*117c*/ 	.short	0x010a
        /*117e*/ 	.byte	0x3f
	.zero		1


	//   ....[80]....
        /*1180*/ 	.word	0x0002a590
        /*1184*/ 	.word	0x00000004
        /*1188*/ 	.word	0x0002a860
        /*118c*/ 	.short	0x010a
        /*118e*/ 	.byte	0x3f
	.zero		1


	//   ....[81]....
        /*1190*/ 	.word	0x0002a5e0
        /*1194*/ 	.word	0x00000003
        /*1198*/ 	.word	0x0002a860
        /*119c*/ 	.short	0x010a
        /*119e*/ 	.byte	0x3f
	.zero		1


	//   ....[82]....
        /*11a0*/ 	.word	0x0002a620
        /*11a4*/ 	.word	0x00000004
        /*11a8*/ 	.word	0x0002a880
        /*11ac*/ 	.short	0x010a
        /*11ae*/ 	.byte	0x3f
	.zero		1


	//   ....[83]....
        /*11b0*/ 	.word	0x0002a640
        /*11b4*/ 	.word	0x00000003
        /*11b8*/ 	.word	0x0002a880
        /*11bc*/ 	.short	0x010a
        /*11be*/ 	.byte	0x3f
	.zero		1


	//   ....[84]....
        /*11c0*/ 	.word	0x0002a6a0
        /*11c4*/ 	.word	0x00000067
        /*11c8*/ 	.word	0x0002a890
        /*11cc*/ 	.short	0x010a
        /*11ce*/ 	.byte	0x3f
	.zero		1


	//   ....[85]....
        /*11d0*/ 	.word	0x0002a6f0
        /*11d4*/ 	.word	0x00000067
        /*11d8*/ 	.word	0x0002a890
        /*11dc*/ 	.short	0x010a
        /*11de*/ 	.byte	0x3f
	.zero		1


	//   ....[86]....
        /*11e0*/ 	.word	0x0002a740
        /*11e4*/ 	.word	0x00000067
        /*11e8*/ 	.word	0x0002a890
        /*11ec*/ 	.short	0x010a
        /*11ee*/ 	.byte	0x3f
	.zero		1


	//   ....[87]....
        /*11f0*/ 	.word	0x0002a790
        /*11f4*/ 	.word	0x00000067
        /*11f8*/ 	.word	0x0002a8b0
        /*11fc*/ 	.short	0x010a
        /*11fe*/ 	.byte	0x3f
	.zero		1


	//   ....[88]....
        /*1200*/ 	.word	0x0002aa90
        /*1204*/ 	.word	0x00000010
        /*1208*/ 	.word	0x0002a800
        /*120c*/ 	.short	0x010a
        /*120e*/ 	.byte	0x3f
	.zero		1


	//   ....[89]....
        /*1210*/ 	.word	0x0002aca0
        /*1214*/ 	.word	0x00000010
        /*1218*/ 	.word	0x0002a800
        /*121c*/ 	.short	0x010a
        /*121e*/ 	.byte	0x3f
	.zero		1


	//   ....[90]....
        /*1220*/ 	.word	0x0002acf0
        /*1224*/ 	.word	0x00000008
        /*1228*/ 	.word	0x0002a830
        /*122c*/ 	.short	0x010a
        /*122e*/ 	.byte	0x3f
	.zero		1


	//   ....[91]....
        /*1230*/ 	.word	0x0002ad40
        /*1234*/ 	.word	0x00000007
        /*1238*/ 	.word	0x0002a830
        /*123c*/ 	.short	0x010a
        /*123e*/ 	.byte	0x3f
	.zero		1


	//   ....[92]....
        /*1240*/ 	.word	0x0002ad90
        /*1244*/ 	.word	0x00000007
        /*1248*/ 	.word	0x0002a850
        /*124c*/ 	.short	0x010a
        /*124e*/ 	.byte	0x3f
	.zero		1


	//   ....[93]....
        /*1250*/ 	.word	0x0002ade0
        /*1254*/ 	.word	0x00000007
        /*1258*/ 	.word	0x0002a830
        /*125c*/ 	.short	0x010a
        /*125e*/ 	.byte	0x3f
	.zero		1


	//   ....[94]....
        /*1260*/ 	.word	0x0002ae30
        /*1264*/ 	.word	0x00000007
        /*1268*/ 	.word	0x0002a850
        /*126c*/ 	.short	0x010a
        /*126e*/ 	.byte	0x3f
	.zero		1


	//   ....[95]....
        /*1270*/ 	.word	0x0002ae80
        /*1274*/ 	.word	0x00000007
        /*1278*/ 	.word	0x0002a830
        /*127c*/ 	.short	0x010a
        /*127e*/ 	.byte	0x3f
	.zero		1


	//   ....[96]....
        /*1280*/ 	.word	0x0002aed0
        /*1284*/ 	.word	0x00000007
        /*1288*/ 	.word	0x0002a850
        /*128c*/ 	.short	0x010a
        /*128e*/ 	.byte	0x3f
	.zero		1


	//   ....[97]....
        /*1290*/ 	.word	0x0002af20
        /*1294*/ 	.word	0x0000000f
        /*1298*/ 	.word	0x0002a850
        /*129c*/ 	.short	0x010a
        /*129e*/ 	.byte	0x3f
	.zero		1


	//   ....[98]....
        /*12a0*/ 	.word	0x0002ccf0
        /*12a4*/ 	.word	0x00000005
        /*12a8*/ 	.word	0x0002a820
        /*12ac*/ 	.short	0x010a
        /*12ae*/ 	.byte	0x3f
	.zero		1


	//   ....[99]....
        /*12b0*/ 	.word	0x0002cd40
        /*12b4*/ 	.word	0x00000007
        /*12b8*/ 	.word	0x0002a8a0
        /*12bc*/ 	.short	0x010a
        /*12be*/ 	.byte	0x3f
	.zero		1


	//   ....[100]....
        /*12c0*/ 	.word	0x0002cd90
        /*12c4*/ 	.word	0x00000007
        /*12c8*/ 	.word	0x0002a8c0
        /*12cc*/ 	.short	0x010a
        /*12ce*/ 	.byte	0x3f
	.zero		1


	//   ....[101]....
        /*12d0*/ 	.word	0x0002cde0
        /*12d4*/ 	.word	0x00000008
        /*12d8*/ 	.word	0x0002a8a0
        /*12dc*/ 	.short	0x010a
        /*12de*/ 	.byte	0x3f
	.zero		1


	//   ....[102]....
        /*12e0*/ 	.word	0x0002ce30
        /*12e4*/ 	.word	0x00000008
        /*12e8*/ 	.word	0x0002a8c0
        /*12ec*/ 	.short	0x010a
        /*12ee*/ 	.byte	0x3f
	.zero		1


	//   ....[103]....
        /*12f0*/ 	.word	0x0002cfd0
        /*12f4*/ 	.word	0x00000002
        /*12f8*/ 	.word	0x0002a880
        /*12fc*/ 	.short	0x010a
        /*12fe*/ 	.byte	0x3f
	.zero		1


	//   ....[104]....
        /*1300*/ 	.word	0x0002d020
        /*1304*/ 	.word	0x00000002
        /*1308*/ 	.word	0x0002a840
        /*130c*/ 	.short	0x010a
        /*130e*/ 	.byte	0x3f
	.zero		1


	//   ....[105]....
        /*1310*/ 	.word	0x0002d620
        /*1314*/ 	.word	0x00000002
        /*1318*/ 	.word	0x0002a820
        /*131c*/ 	.short	0x010a
        /*131e*/ 	.byte	0x3f
	.zero		1


	//   ....[106]....
        /*1320*/ 	.word	0x0002d670
        /*1324*/ 	.word	0x00000006
        /*1328*/ 	.word	0x0002a880
        /*132c*/ 	.short	0x010a
        /*132e*/ 	.byte	0x3f
	.zero		1


	//   ....[107]....
        /*1330*/ 	.word	0x0002d6c0
        /*1334*/ 	.word	0x00000006
        /*1338*/ 	.word	0x0002a840
        /*133c*/ 	.short	0x010a
        /*133e*/ 	.byte	0x3f
	.zero		1


	//   ....[108]....
        /*1340*/ 	.word	0x0002d710
        /*1344*/ 	.word	0x0000000d
        /*1348*/ 	.word	0x0002a870
        /*134c*/ 	.short	0x010a
        /*134e*/ 	.byte	0x3f
	.zero		1


	//   ....[109]....
        /*1350*/ 	.word	0x0002d760
        /*1354*/ 	.word	0x0000000d
        /*1358*/ 	.word	0x0002a860
        /*135c*/ 	.short	0x010a
        /*135e*/ 	.byte	0x3f
	.zero		1


	//   ....[110]....
        /*1360*/ 	.word	0x0002d7b0
        /*1364*/ 	.word	0x0000000c
        /*1368*/ 	.word	0x0002a870
        /*136c*/ 	.short	0x010a
        /*136e*/ 	.byte	0x3f
	.zero		1


	//   ....[111]....
        /*1370*/ 	.word	0x0002d800
        /*1374*/ 	.word	0x0000000c
        /*1378*/ 	.word	0x0002a860
        /*137c*/ 	.short	0x010a
        /*137e*/ 	.byte	0x3f
	.zero		1


	//   ....[112]....
        /*1380*/ 	.word	0x0002e260
        /*1384*/ 	.word	0x00000000
        /*1388*/ 	.word	0x0002a820
        /*138c*/ 	.short	0x010a
        /*138e*/ 	.byte	0x3f
	.zero		1


	//   ....[113]....
        /*1390*/ 	.word	0x0002e400
        /*1394*/ 	.word	0x00000006
        /*1398*/ 	.word	0x00000000
        /*139c*/ 	.short	0x010a
        /*139e*/ 	.byte	0x3f
	.zero		1


	//   ....[114]....
        /*13a0*/ 	.word	0x0002e450
        /*13a4*/ 	.word	0x00000007
        /*13a8*/ 	.word	0x00000000
        /*13ac*/ 	.short	0x010a
        /*13ae*/ 	.byte	0x3f
	.zero		1


	//   ....[115]....
        /*13b0*/ 	.word	0x0002e4a0
        /*13b4*/ 	.word	0x00000004
        /*13b8*/ 	.word	0x0002a860
        /*13bc*/ 	.short	0x010a
        /*13be*/ 	.byte	0x3f
	.zero		1


	//   ....[116]....
        /*13c0*/ 	.word	0x0002e4f0
        /*13c4*/ 	.word	0x00000003
        /*13c8*/ 	.word	0x0002a860
        /*13cc*/ 	.short	0x010a
        /*13ce*/ 	.byte	0x3f
	.zero		1


	//   ....[117]....
        /*13d0*/ 	.word	0x0002e540
        /*13d4*/ 	.word	0x00000004
        /*13d8*/ 	.word	0x0002a880
        /*13dc*/ 	.short	0x010a
        /*13de*/ 	.byte	0x3f
	.zero		1


	//----- nvinfo : EIATTR_NUM_MBARRIERS
	.align		4
.L_278:
        /*13e0*/ 	.byte	0x03, 0x38
        /*13e2*/ 	.short	0x0016


	//----- nvinfo : EIATTR_EXIT_INSTR_OFFSETS
	.align		4
        /*13e4*/ 	.byte	0x04, 0x1c
        /*13e6*/ 	.short	(.L_280 - .L_279)


	//   ....[0]....
.L_279:
        /*13e8*/ 	.word	0x0002a690


	//----- nvinfo : EIATTR_MAX_THREADS
	.align		4
.L_280:
        /*13ec*/ 	.byte	0x04, 0x05
        /*13ee*/ 	.short	(.L_282 - .L_281)
.L_281:
        /*13f0*/ 	.word	0x00000180
        /*13f4*/ 	.word	0x00000001
        /*13f8*/ 	.word	0x00000001


	//----- nvinfo : EIATTR_CRS_STACK_SIZE
	.align		4
.L_282:
        /*13fc*/ 	.byte	0x04, 0x1e
        /*13fe*/ 	.short	(.L_284 - .L_283)
.L_283:
        /*1400*/ 	.word	0x00000000


	//----- nvinfo : EIATTR_CBANK_PARAM_SIZE
	.align		4
.L_284:
        /*1404*/ 	.byte	0x03, 0x19
        /*1406*/ 	.short	0x0af0


	//----- nvinfo : EIATTR_PARAM_CBANK
	.align		4
        /*1408*/ 	.byte	0x04, 0x0a
        /*140a*/ 	.short	(.L_286 - .L_285)
	.align		4
.L_285:
        /*140c*/ 	.word	index@(.nv.constant0._ZN7cutlass13device_kernelIN5flash11enable_sm90INS1_16FlashAttnFwdSm90INS1_25CollectiveMainloopFwdSm90ILi2EN4cute5tupleIJNS5_1CILi1EEES8_S8_EEENS6_IJNS7_ILi128EEESA_NS7_ILi192EEEEEELi192ENS_12float_e4m3_tEfNS_4arch4Sm90ELb0ELb1ELb1ELb1ELb0ELb1ELb0ELb1ELb1ELb1ELb0ELb0EEENS1_21CollectiveEpilogueFwdINS6_IJSA_SB_SA_EEES9_NS_10bfloat16_tESF_Li256ELb1ELb1ELb0ELb1EEENS1_36VarlenDynamicPersistentTileSchedulerILi128ELi128ELi256ELi128ELb0ELb1ELb1ELb1ELb0ELb1EEEEEEEEEvNT_6ParamsE)
        /*1410*/ 	.short	0x0210
        /*1412*/ 	.short	0x0af0


	//----- nvinfo : EIATTR_SW_WAR
	.align		4
.L_286:
        /*1414*/ 	.byte	0x04, 0x36
        /*1416*/ 	.short	(.L_288 - .L_287)
.L_287:
        /*1418*/ 	.word	0x00000008
.L_288:


//--------------------- .nv.info._ZN7cutlass13device_kernelIN5flash11enable_sm90INS1_16FlashAttnFwdSm90INS1_25CollectiveMainloopFwdSm90ILi2EN4cute5tupleIJNS5_1CILi1EEES8_S8_EEENS6_IJNS7_ILi128EEENS7_ILi160EEENS7_ILi192EEEEEELi192ENS_12float_e4m3_tEfNS_4arch4Sm90ELb1ELb0ELb1ELb0ELb0ELb0ELb0ELb1ELb1ELb1ELb0ELb0EEENS1_21CollectiveEpilogueFwdINS6_IJSA_SC_SB_EEES9_NS_10bfloat16_tESG_Li256ELb0ELb1ELb0ELb1EEENS1_30DynamicPersistentTileSchedulerILi256ELi128ELb0ELb1ELb1EEEEEEEEEvNT_6ParamsE --------------------------
	.section	.nv.info._ZN7cutlass13device_kernelIN5flash11enable_sm90INS1_16FlashAttnFwdSm90INS1_25CollectiveMainloopFwdSm90ILi2EN4cute5tupleIJNS5_1CILi1EEES8_S8_EEENS6_IJNS7_ILi128EEENS7_ILi160EEENS7_ILi192EEEEEELi192ENS_12float_e4m3_tEfNS_4arch4Sm90ELb1ELb0ELb1ELb0ELb0ELb0ELb0ELb1ELb1ELb1ELb0ELb0EEENS1_21CollectiveEpilogueFwdINS6_IJSA_SC_SB_EEES9_NS_10bfloat16_tESG_Li256ELb0ELb1ELb0ELb1EEENS1_30DynamicPersistentTileSchedulerILi256ELi128ELb0ELb1ELb1EEEEEEEEEvNT_6ParamsE,"",@"SHT_CUDA_INFO"
	.sectionflags	@""
	.align	4


	//----- nvinfo : EIATTR_CUDA_API_VERSION
	.align		4
        /*0000*/ 	.byte	0x04, 0x37
        /*0002*/ 	.short	(.L_290 - .L_289)
.L_289:
        /*0004*/ 	.word	0x00000082


	//----- nvinfo : EIATTR_KPARAM_INFO
	.align		4
.L_290:
        /*0008*/ 	.byte	0x04, 0x17
        /*000a*/ 	.short	(.L_292 - .L_291)
.L_291:
        /*000c*/ 	.word	0x00000000
        /*0010*/ 	.short	0x0000
        /*0012*/ 	.short	0x0070
        /*0014*/ 	.byte	0x00, 0xf0, 0x01, 0x2a


	//----- nvinfo : EIATTR_SPARSE_MMA_MASK
	.align		4
.L_292:
        /*0018*/ 	.byte	0x03, 0x50
        /*001a*/ 	.short	0x0000


	//----- nvinfo : EIATTR_MAXREG_COUNT
	.align		4
        /*001c*/ 	.byte	0x03, 0x1b
        /*001e*/ 	.short	0x00a8


	//----- nvinfo : EIATTR_NUM_BARRIERS
	.align		4
        /*0020*/ 	.byte	0x02, 0x4c
        /*0022*/ 	.byte	0x10
	.zero		1


	//----- nvinfo : EIATTR_EXTERNS
	.align		4
        /*0024*/ 	.byte	0x04, 0x0f
        /*0026*/ 	.short	(.L_294 - .L_293)


	//   ....[0]....
	.align		4
.L_293:
        /*0028*/ 	.word	index@(__assertfail)


	//----- nvinfo : EIATTR_ANNOTATIONS
	.align		4
.L_294:
        /*002c*/ 	.byte	0x04, 0x55
        /*002e*/ 	.short	(.L_296 - .L_295)


	//   ....[0]....
.L_295:
        /* <DEDUP_REMOVED lines=19> */


	//----- nvinfo : EIATTR_MERCURY_ISA_VERSION
	.align		4
.L_296:
        /*0148*/ 	.byte	0x03, 0x5f
        /*014a*/ 	.short	0x0101


	//----- nvinfo : EIATTR_INT_WARP_WIDE_INSTR_OFFSETS
	.align		4
        /*014c*/ 	.byte	0x04, 0x31
        /*014e*/ 	.short	(.L_298 - .L_297)


	//   ....[0]....
.L_297:
        /*0150*/ 	.word	0x00000130


	//   ....[1]....
        /*0154*/ 	.word	0x00000170


	//   ....[2]....
        /*0158*/ 	.word	0x000001e0


	//   ....[3]....
        /*015c*/ 	.word	0x00011940


	//   ....[4]....
        /*0160*/ 	.word	0x000119d0


	//   ....[5]....
        /*0164*/ 	.word	0x000146b0


	//   ....[6]....
        /*0168*/ 	.word	0x00014740


	//----- nvinfo : EIATTR_COOP_GROUP_MASK_REGIDS
	.align		4
.L_298:
        /*016c*/ 	.byte	0x04, 0x29
        /*016e*/ 	.short	(.L_300 - .L_299)


	//   ....[0]....
.L_299:
        /*0170*/ 	.word	0xffffffff


	//   ....[1]....
        /*0174*/ 	.word	0xffffffff


	//   ....[2]....
        /*0178*/ 	.word	0xffffffff


	//   ....[3]....
        /*017c*/ 	.word	0xffffffff


	//   ....[4]....
        /*0180*/ 	.word	0xffffffff


	//   ....[5]....
        /*0184*/ 	.word	0xffffffff


	//   ....[6]....
        /*0188*/ 	.word	0xffffffff


	//   ....[7]....
        /*018c*/ 	.word	0xffffffff


	//   ....[8]....
        /*0190*/ 	.word	0xffffffff


	//   ....[9]....
        /*0194*/ 	.word	0xffffffff


	//   ....[10]....
        /*0198*/ 	.word	0xffffffff


	//   ....[11]....
        /*019c*/ 	.word	0xffffffff


	//   ....[12]....
        /*01a0*/ 	.word	0xffffffff


	//   ....[13]....
        /*01a4*/ 	.word	0xffffffff


	//   ....[14]....
        /*01a8*/ 	.word	0xffffffff


	//   ....[15]....
        /*01ac*/ 	.word	0xffffffff


	//   ....[16]....
        /*01b0*/ 	.word	0xffffffff


	//   ....[17]....
        /*01b4*/ 	.word	0xffffffff


	//   ....[18]....
        /*01b8*/ 	.word	0xffffffff


	//   ....[19]....
        /*01bc*/ 	.word	0xffffffff


	//   ....[20]....
        /*01c0*/ 	.word	0xffffffff


	//   ....[21]....
        /*01c4*/ 	.word	0xffffffff


	//   ....[22]....
        /*01c8*/ 	.word	0xffffffff


	//   ....[23]....
        /*01cc*/ 	.word	0xffffffff


	//   ....[24]....
        /*01d0*/ 	.word	0xffffffff


	//   ....[25]....
        /*01d4*/ 	.word	0xffffffff


	//   ....[26]....
        /*01d8*/ 	.word	0xffffffff


	//   ....[27]....
        /*01dc*/ 	.word	0xffffffff


	//   ....[28]....
        /*01e0*/ 	.word	0xffffffff


	//   ....[29]....
        /*01e4*/ 	.word	0xffffffff


	//   ....[30]....
        /*01e8*/ 	.word	0xffffffff


	//   ....[31]....
        /*01ec*/ 	.word	0xffffffff


	//   ....[32]....
        /*01f0*/ 	.word	0xffffffff


	//   ....[33]....
        /*01f4*/ 	.word	0xffffffff


	//   ....[34]....
        /*01f8*/ 	.word	0xffffffff


	//   ....[35]....
        /*01fc*/ 	.word	0xffffffff


	//   ....[36]....
        /*0200*/ 	.word	0xffffffff


	//   ....[37]....
        /*0204*/ 	.word	0xffffffff


	//   ....[38]....
        /*0208*/ 	.word	0xffffffff


	//   ....[39]....
        /*020c*/ 	.word	0xffffffff


	//   ....[40]....
        /*0210*/ 	.word	0xffffffff


	//   ....[41]....
        /*0214*/ 	.word	0xffffffff


	//   ....[42]....
        /*0218*/ 	.word	0xffffffff


	//   ....[43]....
        /*021c*/ 	.word	0xffffffff


	//   ....[44]....
        /*0220*/ 	.word	0xffffffff


	//   ....[45]....
        /*0224*/ 	.word	0xffffffff


	//   ....[46]....
        /*0228*/ 	.word	0xffffffff


	//   ....[47]....
        /*022c*/ 	.word	0xffffffff


	//   ....[48]....
        /*0230*/ 	.word	0xffffffff


	//   ....[49]....
        /*0234*/ 	.word	0xffffffff


	//   ....[50]....
        /*0238*/ 	.word	0xffffffff


	//   ....[51]....
        /*023c*/ 	.word	0xffffffff


	//   ....[52]....
        /*0240*/ 	.word	0xffffffff


	//   ....[53]....
        /*0244*/ 	.word	0xffffffff


	//   ....[54]....
        /*0248*/ 	.word	0xffffffff


	//   ....[55]....
        /*024c*/ 	.word	0xffffffff


	//   ....[56]....
        /*0250*/ 	.word	0xffffffff


	//   ....[57]....
        /*0254*/ 	.word	0xffffffff


	//   ....[58]....
        /*0258*/ 	.word	0xffffffff


	//   ....[59]....
        /*025c*/ 	.word	0xffffffff


	//   ....[60]....
        /*0260*/ 	.word	0xffffffff


	//   ....[61]....
        /*0264*/ 	.word	0xffffffff


	//   ....[62]....
        /*0268*/ 	.word	0xffffffff


	//   ....[63]....
        /*026c*/ 	.word	0xffffffff


	//   ....[64]....
        /*0270*/ 	.word	0xffffffff


	//   ....[65]....
        /*0274*/ 	.word	0xffffffff


	//   ....[66]....
        /*0278*/ 	.word	0xffffffff


	//   ....[67]....
        /*027c*/ 	.word	0xffffffff


	//   ....[68]....
        /*0280*/ 	.word	0xffffffff


	//   ....[69]....
        /*0284*/ 	.word	0xffffffff


	//   ....[70]....
        /*0288*/ 	.word	0xffffffff


	//   ....[71]....
        /*028c*/ 	.word	0xffffffff


	//   ....[72]....
        /*0290*/ 	.word	0xffffffff


	//   ....[73]....
        /*0294*/ 	.word	0xffffffff


	//   ....[74]....
        /*0298*/ 	.word	0xffffffff


	//   ....[75]....
        /*029c*/ 	.word	0xffffffff


	//   ....[76]....
        /*02a0*/ 	.word	0xffffffff


	//   ....[77]....
        /*02a4*/ 	.word	0xffffffff


	//   ....[78]....
        /*02a8*/ 	.word	0xffffffff


	//   ....[79]....
        /*02ac*/ 	.word	0xffffffff


	//   ....[80]....
        /*02b0*/ 	.word	0xffffffff


	//   ....[81]....
        /*02b4*/ 	.word	0xffffffff


	//   ....[82]....
        /*02b8*/ 	.word	0xffffffff


	//   ....[83]....
        /*02bc*/ 	.word	0xffffffff


	//   ....[84]....
        /*02c0*/ 	.word	0xffffffff


	//   ....[85]....
        /*02c4*/ 	.word	0xffffffff


	//   ....[86]....
        /*02c8*/ 	.word	0xffffffff


	//   ....[87]....
        /*02cc*/ 	.word	0xffffffff


	//   ....[88]....
        /*02d0*/ 	.word	0xffffffff


	//   ....[89]....
        /*02d4*/ 	.word	0xffffffff


	//   ....[90]....
        /*02d8*/ 	.word	0xffffffff


	//   ....[91]....
        /*02dc*/ 	.word	0xffffffff


	//   ....[92]....
        /*02e0*/ 	.word	0xffffffff


	//   ....[93]....
        /*02e4*/ 	.word	0xffffffff


	//   ....[94]....
        /*02e8*/ 	.word	0xffffffff


	//   ....[95]....
        /*02ec*/ 	.word	0xffffffff


	//   ....[96]....
        /*02f0*/ 	.word	0xffffffff


	//   ....[97]....
        /*02f4*/ 	.word	0xffffffff


	//   ....[98]....
        /*02f8*/ 	.word	0xffffffff


	//   ....[99]....
        /*02fc*/ 	.word	0xffffffff


	//   ....[100]....
        /*0300*/ 	.word	0xffffffff


	//   ....[101]....
        /*0304*/ 	.word	0xffffffff


	//   ....[102]....
        /*0308*/ 	.word	0xffffffff


	//   ....[103]....
        /*030c*/ 	.word	0xffffffff


	//   ....[104]....
        /*0310*/ 	.word	0xffffffff


	//   ....[105]....
        /*0314*/ 	.word	0xffffffff


	//   ....[106]....
        /*0318*/ 	.word	0xffffffff


	//   ....[107]....
        /*031c*/ 	.word	0xffffffff


	//   ....[108]....
        /*0320*/ 	.word	0x0500000f


	//   ....[109]....
        /*0324*/ 	.word	0x0500000f


	//   ....[110]....
        /*0328*/ 	.word	0x0500000f


	//   ....[111]....
        /*032c*/ 	.word	0x0500000f


	//   ....[112]....
        /*0330*/ 	.word	0x0500000f


	//   ....[113]....
        /*0334*/ 	.word	0x0500000f


	//   ....[114]....
        /*0338*/ 	.word	0x0500000f


	//   ....[115]....
        /*033c*/ 	.word	0x0500000f


	//   ....[116]....
        /*0340*/ 	.word	0x0500000f


	//   ....[117]....
        /*0344*/ 	.word	0x0500000f


	//----- nvinfo : EIATTR_COOP_GROUP_INSTR_OFFSETS
	.align		4
.L_300:
        /*0348*/ 	.byte	0x04, 0x28
        /*034a*/ 	.short	(.L_302 - .L_301)


	//   ....[0]....
.L_301:
        /*034c*/ 	.word	0x00000070


	//   ....[1]....
        /*0350*/ 	.word	0x00000140


	//   ....[2]....
        /*0354*/ 	.word	0x00000190


	//   ....[3]....
        /*0358*/ 	.word	0x000003c0


	//   ....[4]....
        /*035c*/ 	.word	0x00000520


	//   ....[5]....
        /*0360*/ 	.word	0x00000640


	//   ....[6]....
        /*0364*/ 	.word	0x000007a0


	//   ....[7]....
        /*0368*/ 	.word	0x00001590


	//   ....[8]....
        /*036c*/ 	.word	0x00002cc0


	//   ....[9]....
        /*0370*/ 	.word	0x00003520


	//   ....[10]....
        /*0374*/ 	.word	0x00003a40


	//   ....[11]....
        /*0378*/ 	.word	0x00003b10


	//   ....[12]....
        /*037c*/ 	.word	0x00004810


	//   ....[13]....
        /*0380*/ 	.word	0x00004890


	//   ....[14]....
        /*0384*/ 	.word	0x000069a0


	//   ....[15]....
        /*0388*/ 	.word	0x00007860


	//   ....[16]....
        /*038c*/ 	.word	0x00007890


	//   ....[17]....
        /*0390*/ 	.word	0x00007950


	//   ....[18]....
        /*0394*/ 	.word	0x00008650


	//   ....[19]....
        /*0398*/ 	.word	0x000086e0


	//   ....[20]....
        /*039c*/ 	.word	0x0000bc10


	//   ....[21]....
        /*03a0*/ 	.word	0x0000bc60


	//   ....[22]....
        /*03a4*/ 	.word	0x0000bcd0


	//   ....[23]....
        /*03a8*/ 	.word	0x0000bce0


	//   ....[24]....
        /*03ac*/ 	.word	0x0000da90


	//   ....[25]....
        /*03b0*/ 	.word	0x0000daa0


	//   ....[26]....
        /*03b4*/ 	.word	0x0000dad0


	//   ....[27]....
        /*03b8*/ 	.word	0x0000dae0


	//   ....[28]....
        /*03bc*/ 	.word	0x0000f360


	//   ....[29]....
        /*03c0*/ 	.word	0x0000f390


	//   ....[30]....
        /*03c4*/ 	.word	0x0000f3c0


	//   ....[31]....
        /*03c8*/ 	.word	0x0000f3f0


	//   ....[32]....
        /*03cc*/ 	.word	0x0000f420


	//   ....[33]....
        /*03d0*/ 	.word	0x0000f460


	//   ....[34]....
        /*03d4*/ 	.word	0x0000f4a0


	//   ....[35]....
        /*03d8*/ 	.word	0x0000f4c0


	//   ....[36]....
        /*03dc*/ 	.word	0x0000f4e0


	//   ....[37]....
        /*03e0*/ 	.word	0x0000f520


	//   ....[38]....
        /*03e4*/ 	.word	0x0000f550


	//   ....[39]....
        /*03e8*/ 	.word	0x0000f560


	//   ....[40]....
        /*03ec*/ 	.word	0x0000f590


	//   ....[41]....
        /*03f0*/ 	.word	0x0000f5a0


	//   ....[42]....
        /*03f4*/ 	.word	0x0000f5b0


	//   ....[43]....
        /*03f8*/ 	.word	0x0000f5c0


	//   ....[44]....
        /*03fc*/ 	.word	0x0000f5e0


	//   ....[45]....
        /*0400*/ 	.word	0x0000f5f0


	//   ....[46]....
        /*0404*/ 	.word	0x0000f600


	//   ....[47]....
        /*0408*/ 	.word	0x0000f630


	//   ....[48]....
        /*040c*/ 	.word	0x0000f660


	//   ....[49]....
        /*0410*/ 	.word	0x0000f670


	//   ....[50]....
        /*0414*/ 	.word	0x0000f680


	//   ....[51]....
        /*0418*/ 	.word	0x0000f690


	//   ....[52]....
        /*041c*/ 	.word	0x0000f6a0


	//   ....[53]....
        /*0420*/ 	.word	0x0000f6c0


	//   ....[54]....
        /*0424*/ 	.word	0x0000f6d0


	//   ....[55]....
        /*0428*/ 	.word	0x0000f6e0


	//   ....[56]....
        /*042c*/ 	.word	0x0000f6f0


	//   ....[57]....
        /*0430*/ 	.word	0x0000f700


	//   ....[58]....
        /*0434*/ 	.word	0x0000f710


	//   ....[59]....
        /*0438*/ 	.word	0x0000f720


	//   ....[60]....
        /*043c*/ 	.word	0x0000f730


	//   ....[61]....
        /*0440*/ 	.word	0x0000f740


	//   ....[62]....
        /*0444*/ 	.word	0x0000f750


	//   ....[63]....
        /*0448*/ 	.word	0x0000f760


	//   ....[64]....
        /*044c*/ 	.word	0x0000f770


	//   ....[65]....
        /*0450*/ 	.word	0x0000f780


	//   ....[66]....
        /*0454*/ 	.word	0x0000f790


	//   ....[67]....
        /*0458*/ 	.word	0x0000f7a0


	//   ....[68]....
        /*045c*/ 	.word	0x0000f7b0


	//   ....[69]....
        /*0460*/ 	.word	0x0000f7c0


	//   ....[70]....
        /*0464*/ 	.word	0x0000f7d0


	//   ....[71]....
        /*0468*/ 	.word	0x0000f7e0


	//   ....[72]....
        /*046c*/ 	.word	0x0000f7f0


	//   ....[73]....
        /*0470*/ 	.word	0x0000f800


	//   ....[74]....
        /*0474*/ 	.word	0x0000f810


	//   ....[75]....
        /*0478*/ 	.word	0x0000f820


	//   ....[76]....
        /*047c*/ 	.word	0x0000fb30


	//   ....[77]....
        /*0480*/ 	.word	0x0000fb60


	//   ....[78]....
        /*0484*/ 	.word	0x0000fb90


	//   ....[79]....
        /*0488*/ 	.word	0x0000fbc0


	//   ....[80]....
        /*048c*/ 	.word	0x000100d0


	//   ....[81]....
        /*0490*/ 	.word	0x00010110


	//   ....[82]....
        /*0494*/ 	.word	0x00010210


	//   ....[83]....
        /*0498*/ 	.word	0x00010230


	//   ....[84]....
        /*049c*/ 	.word	0x00010330


	//   ....[85]....
        /*04a0*/ 	.word	0x00010350


	//   ....[86]....
        /*04a4*/ 	.word	0x00010460


	//   ....[87]....
        /*04a8*/ 	.word	0x00010480


	//   ....[88]....
        /*04ac*/ 	.word	0x00010b60


	//   ....[89]....
        /*04b0*/ 	.word	0x00010b80


	//   ....[90]....
        /*04b4*/ 	.word	0x00010c80


	//   ....[91]....
        /*04b8*/ 	.word	0x00010ca0


	//   ....[92]....
        /*04bc*/ 	.word	0x00010da0


	//   ....[93]....
        /*04c0*/ 	.word	0x00010dc0


	//   ....[94]....
        /*04c4*/ 	.word	0x00010ed0


	//   ....[95]....
        /*04c8*/ 	.word	0x00010ef0


	//   ....[96]....
        /*04cc*/ 	.word	0x000110b0


	//   ....[97]....
        /*04d0*/ 	.word	0x00012120


	//   ....[98]....
        /*04d4*/ 	.word	0x00012df0


	//   ....[99]....
        /*04d8*/ 	.word	0x00012e20


	//   ....[100]....
        /*04dc*/ 	.word	0x00012f00


	//   ....[101]....
        /*04e0*/ 	.word	0x00012f20


	//   ....[102]....
        /*04e4*/ 	.word	0x00012fc0


	//   ....[103]....
        /*04e8*/ 	.word	0x00012fe0


	//   ....[104]....
        /*04ec*/ 	.word	0x00012ff0


	//   ....[105]....
        /*04f0*/ 	.word	0x00013080


	//   ....[106]....
        /*04f4*/ 	.word	0x00015100


	//   ....[107]....
        /*04f8*/ 	.word	0x000152a0


	//   ....[108]....
        /*04fc*/ 	.word	0x00015870


	//   ....[109]....
        /*0500*/ 	.word	0x00015a20


	//   ....[110]....
        /*0504*/ 	.word	0x00015a80


	//   ....[111]....
        /*0508*/ 	.word	0x00015b10


	//   ....[112]....
        /*050c*/ 	.word	0x00015c30


	//   ....[113]....
        /*0510*/ 	.word	0x00015c90


	//   ....[114]....
        /*0514*/ 	.word	0x00015db0


	//   ....[115]....
        /*0518*/ 	.word	0x00015e10


	//   ....[116]....
        /*051c*/ 	.word	0x00015eb0


	//   ....[117]....
        /*0520*/ 	.word	0x00016260


	//----- nvinfo : EIATTR_REG_RECONFIG
	.align		4
.L_302:
        /*0524*/ 	.byte	0x01, 0x54
	.zero		2


	//----- nvinfo : EIATTR_SYSCALL_OFFSETS
	.align		4
        /*0528*/ 	.byte	0x04, 0x46
        /*052a*/ 	.short	(.L_304 - .L_303)


	//   ....[0]....
.L_303:
        /*052c*/ 	.word	0x00001770


	//   ....[1]....
        /*0530*/ 	.word	0x00011b40


	//   ....[2]....
        /*0534*/ 	.word	0x00011cd0


	//   ....[3]....
        /*0538*/ 	.word	0x00011e20


	//   ....[4]....
        /*053c*/ 	.word	0x00011f60


	//   ....[5]....
        /*0540*/ 	.word	0x000129d0


	//----- nvinfo : EIATTR_MBARRIER_INSTR_OFFSETS
	.align		4
.L_304:
        /*0544*/ 	.byte	0x04, 0x39
        /*0546*/ 	.short	(.L_306 - .L_305)


	//   ....[0]....
.L_305:
        /*0548*/ 	.word	0x00000270
        /*054c*/ 	.word	0x000000ff
        /*0550*/ 	.word	0x00033400
        /*0554*/ 	.short	0x0100
        /*0556*/ 	.byte	0x08
	.zero		1


	//   ....[1]....
        /*0558*/ 	.word	0x00000280
        /*055c*/ 	.word	0x000000ff
        /*0560*/ 	.word	0x00033420
        /*0564*/ 	.short	0x0100
        /*0566*/ 	.byte	0x08
	.zero		1


	//   ....[2]....
        /*0568*/ 	.word	0x00000370
        /*056c*/ 	.word	0x000000ff
        /*0570*/ 	.word	0x00033430
        /*0574*/ 	.short	0x0100
        /*0576*/ 	.byte	0x08
	.zero		1


	//   ....[3]....
        /*0578*/ 	.word	0x00000380
        /*057c*/ 	.word	0x000000ff
        /*0580*/ 	.word	0x00033440
        /*0584*/ 	.short	0x0100
        /*0586*/ 	.byte	0x08
	.zero		1


	//   ....[4]....
        /*0588*/ 	.word	0x00000390
        /*058c*/ 	.word	0x000000ff
        /*0590*/ 	.word	0x00033438
        /*0594*/ 	.short	0x0100
        /*0596*/ 	.byte	0x08
	.zero		1


	//   ....[5]....
        /*0598*/ 	.word	0x000003a0
        /*059c*/ 	.word	0x000000ff
        /*05a0*/ 	.word	0x00033448
        /*05a4*/ 	.short	0x0100
        /*05a6*/ 	.byte	0x08
	.zero		1


	//   ....[6]....
        /*05a8*/ 	.word	0x000004d0
        /*05ac*/ 	.word	0x000000ff
        /*05b0*/ 	.word	0x00033450
        /*05b4*/ 	.short	0x0100
        /*05b6*/ 	.byte	0x08
	.zero		1


	//   ....[7]....
        /*05b8*/ 	.word	0x000004e0
        /*05bc*/ 	.word	0x000000ff
        /*05c0*/ 	.word	0x00033460
        /*05c4*/ 	.short	0x0100
        /*05c6*/ 	.byte	0x08
	.zero		1


	//   ....[8]....
        /*05c8*/ 	.word	0x000004f0
        /*05cc*/ 	.word	0x000000ff
        /*05d0*/ 	.word	0x00033458
        /*05d4*/ 	.short	0x0100
        /*05d6*/ 	.byte	0x08
	.zero		1


	//   ....[9]....
        /*05d8*/ 	.word	0x00000500
        /*05dc*/ 	.word	0x000000ff
        /*05e0*/ 	.word	0x00033468
        /*05e4*/ 	.short	0x0100
        /*05e6*/ 	.byte	0x08
	.zero		1


	//   ....[10]....
        /*05e8*/ 	.word	0x000005f0
        /*05ec*/ 	.word	0x000000ff
        /*05f0*/ 	.word	0x00033470
        /*05f4*/ 	.short	0x0100
        /*05f6*/ 	.byte	0x06
	.zero		1


	//   ....[11]....
        /*05f8*/ 	.word	0x00000600
        /*05fc*/ 	.word	0x000000ff
        /*0600*/ 	.word	0x00033480
        /*0604*/ 	.short	0x0100
        /*0606*/ 	.byte	0x06
	.zero		1


	//   ....[12]....
        /*0608*/ 	.word	0x00000610
        /*060c*/ 	.word	0x000000ff
        /*0610*/ 	.word	0x00033478
        /*0614*/ 	.short	0x0100
        /*0616*/ 	.byte	0x06
	.zero		1


	//   ....[13]....
        /*0618*/ 	.word	0x00000620
        /*061c*/ 	.word	0x000000ff
        /*0620*/ 	.word	0x00033488
        /*0624*/ 	.short	0x0100
        /*0626*/ 	.byte	0x06
	.zero		1


	//   ....[14]....
        /*0628*/ 	.word	0x00000750
        /*062c*/ 	.word	0x000000ff
        /*0630*/ 	.word	0x00033490
        /*0634*/ 	.short	0x0100
        /*0636*/ 	.byte	0x08
	.zero		1


	//   ....[15]....
        /*0638*/ 	.word	0x00000760
        /*063c*/ 	.word	0x000000ff
        /*0640*/ 	.word	0x000334a0
        /*0644*/ 	.short	0x0100
        /*0646*/ 	.byte	0x08
	.zero		1


	//   ....[16]....
        /*0648*/ 	.word	0x00000770
        /*064c*/ 	.word	0x000000ff
        /*0650*/ 	.word	0x00033498
        /*0654*/ 	.short	0x0100
        /*0656*/ 	.byte	0x08
	.zero		1


	//   ....[17]....
        /*0658*/ 	.word	0x00000780
        /*065c*/ 	.word	0x000000ff
        /*0660*/ 	.word	0x000334a8
        /*0664*/ 	.short	0x0100
        /*0666*/ 	.byte	0x08
	.zero		1


	//   ....[18]....
        /*0668*/ 	.word	0x000008b0
        /*066c*/ 	.word	0x000000ff
        /*0670*/ 	.word	0x000334b0
        /*0674*/ 	.short	0x0100
        /*0676*/ 	.byte	0x08
	.zero		1


	//   ....[19]....
        /*0678*/ 	.word	0x000008c0
        /*067c*/ 	.word	0x000000ff
        /*0680*/ 	.word	0x000334c0
        /*0684*/ 	.short	0x0100
        /*0686*/ 	.byte	0x08
	.zero		1


	//   ....[20]....
        /*0688*/ 	.word	0x000008d0
        /*068c*/ 	.word	0x000000ff
        /*0690*/ 	.word	0x000334b8
        /*0694*/ 	.short	0x0100
        /*0696*/ 	.byte	0x08
	.zero		1


	//   ....[21]....
        /*0698*/ 	.word	0x000008e0
        /*069c*/ 	.word	0x000000ff
        /*06a0*/ 	.word	0x000334c8
        /*06a4*/ 	.short	0x0100
        /*06a6*/ 	.byte	0x08
	.zero		1


	//   ....[22]....
        /*06a8*/ 	.word	0x00001ac0
        /*06ac*/ 	.word	0x000000ff
        /*06b0*/ 	.word	0x00033400
        /*06b4*/ 	.short	0x010a
        /*06b6*/ 	.byte	0x29
	.zero		1


	//   ....[23]....
        /*06b8*/ 	.word	0x00001b60
        /*06bc*/ 	.word	0x00000002
        /*06c0*/ 	.word	0x00033430
        /*06c4*/ 	.short	0x010a
        /*06c6*/ 	.byte	0x3f
	.zero		1


	//   ....[24]....
        /*06c8*/ 	.word	0x00001bc0
        /*06cc*/ 	.word	0x00000002
        /*06d0*/ 	.word	0x00033430
        /*06d4*/ 	.short	0x010a
        /*06d6*/ 	.byte	0x3f
	.zero		1


	//   ....[25]....
        /*06d8*/ 	.word	0x00003450
        /*06dc*/ 	.word	0x00000002
        /*06e0*/ 	.word	0x00000000
        /*06e4*/ 	.short	0x0101
        /*06e6*/ 	.byte	0x3f
	.zero		1


	//   ....[26]....
        /*06e8*/ 	.word	0x00005a60
        /*06ec*/ 	.word	0x000000ff
        /*06f0*/ 	.word	0x00033430
        /*06f4*/ 	.short	0x010a
        /*06f6*/ 	.byte	0x06
	.zero		1


	//   ....[27]....
        /*06f8*/ 	.word	0x00005aa0
        /*06fc*/ 	.word	0x000000ff
        /*0700*/ 	.word	0x00033430
        /*0704*/ 	.short	0x010a
        /*0706*/ 	.byte	0x06
	.zero		1


	//   ....[28]....
        /*0708*/ 	.word	0x000066e0
        /*070c*/ 	.word	0x000000ff
        /*0710*/ 	.word	0x00033450
        /*0714*/ 	.short	0x010a
        /*0716*/ 	.byte	0x06
	.zero		1


	//   ....[29]....
        /*0718*/ 	.word	0x00006720
        /*071c*/ 	.word	0x000000ff
        /*0720*/ 	.word	0x00033450
        /*0724*/ 	.short	0x010a
        /*0726*/ 	.byte	0x06
	.zero		1


	//   ....[30]....
        /*0728*/ 	.word	0x00009140
        /*072c*/ 	.word	0x00000002
        /*0730*/ 	.word	0x00000000
        /*0734*/ 	.short	0x0101
        /*0736*/ 	.byte	0x3f
	.zero		1


	//   ....[31]....
        /*0738*/ 	.word	0x000095a0
        /*073c*/ 	.word	0x000000ff
        /*0740*/ 	.word	0x00000000
        /*0744*/ 	.short	0x0101
        /*0746*/ 	.byte	0x06
	.zero		1


	//   ....[32]....
        /*0748*/ 	.word	0x00009ee0
        /*074c*/ 	.word	0x000000ff
        /*0750*/ 	.word	0x00033430
        /*0754*/ 	.short	0x010a
        /*0756*/ 	.byte	0x06
	.zero		1


	//   ....[33]....
        /*0758*/ 	.word	0x00009f20
        /*075c*/ 	.word	0x000000ff
        /*0760*/ 	.word	0x00033430
        /*0764*/ 	.short	0x010a
        /*0766*/ 	.byte	0x06
	.zero		1


	//   ....[34]....
        /*0768*/ 	.word	0x0000ab30
        /*076c*/ 	.word	0x000000ff
        /*0770*/ 	.word	0x00033450
        /*0774*/ 	.short	0x010a
        /*0776*/ 	.byte	0x06
	.zero		1


	//   ....[35]....
        /*0778*/ 	.word	0x0000ab70
        /*077c*/ 	.word	0x000000ff
        /*0780*/ 	.word	0x00033450
        /*0784*/ 	.short	0x010a
        /*0786*/ 	.byte	0x06
	.zero		1


	//   ....[36]....
        /*0788*/ 	.word	0x0000cb60
        /*078c*/ 	.word	0x00000002
        /*0790*/ 	.word	0x00000000
        /*0794*/ 	.short	0x0101
        /*0796*/ 	.byte	0x3f
	.zero		1


	//   ....[37]....
        /*0798*/ 	.word	0x0000ce70
        /*079c*/ 	.word	0x000000ff
        /*07a0*/ 	.word	0x00000000
        /*07a4*/ 	.short	0x0101
        /*07a6*/ 	.byte	0x06
	.zero		1


	//   ....[38]....
        /*07a8*/ 	.word	0x0000d6f0
        /*07ac*/ 	.word	0x000000ff
        /*07b0*/ 	.word	0x00033450
        /*07b4*/ 	.short	0x010a
        /*07b6*/ 	.byte	0x09
	.zero		1


	//   ....[39]....
        /*07b8*/ 	.word	0x0000d730
        /*07bc*/ 	.word	0x000000ff
        /*07c0*/ 	.word	0x00033450
        /*07c4*/ 	.short	0x010a
        /*07c6*/ 	.byte	0x09
	.zero		1


	//   ....[40]....
        /*07c8*/ 	.word	0x0000de70
        /*07cc*/ 	.word	0x000000ff
        /*07d0*/ 	.word	0x00000000
        /*07d4*/ 	.short	0x0101
        /*07d6*/ 	.byte	0x04
	.zero		1


	//   ....[41]....
        /*07d8*/ 	.word	0x00010100
        /*07dc*/ 	.word	0x00000003
        /*07e0*/ 	.word	0x00000000
        /*07e4*/ 	.short	0x0101
        /*07e6*/ 	.byte	0x3f
	.zero		1


	//   ....[42]....
        /*07e8*/ 	.word	0x00012350
        /*07ec*/ 	.word	0x00000004
        /*07f0*/ 	.word	0x00033480
        /*07f4*/ 	.short	0x010a
        /*07f6*/ 	.byte	0x3f
	.zero		1


	//   ....[43]....
        /*07f8*/ 	.word	0x000125d0
        /*07fc*/ 	.word	0x00000004
        /*0800*/ 	.word	0x00033440
        /*0804*/ 	.short	0x010a
        /*0806*/ 	.byte	0x3f
	.zero		1


	//   ....[44]....
        /*0808*/ 	.word	0x00013160
        /*080c*/ 	.word	0x00000011
        /*0810*/ 	.word	0x00033400
        /*0814*/ 	.short	0x0107
        /*0816*/ 	.byte	0x3f
	.zero		1


	//   ....[45]....
        /*0818*/ 	.word	0x00013260
        /*081c*/ 	.word	0x00000011
        /*0820*/ 	.word	0x00033400
        /*0824*/ 	.short	0x0101
        /*0826*/ 	.byte	0x3f
	.zero		1


	//   ....[46]....
        /*0828*/ 	.word	0x00013280
        /*082c*/ 	.word	0x00000011
        /*0830*/ 	.word	0x00033420
        /*0834*/ 	.short	0x010a
        /*0836*/ 	.byte	0x3f
	.zero		1


	//   ....[47]....
        /*0838*/ 	.word	0x00013590
        /*083c*/ 	.word	0x00000006
        /*0840*/ 	.word	0x00033480
        /*0844*/ 	.short	0x010a
        /*0846*/ 	.byte	0x3f
	.zero		1


	//   ....[48]....
        /*0848*/ 	.word	0x000139b0
        /*084c*/ 	.word	0x00000006
        /*0850*/ 	.word	0x00033440
        /*0854*/ 	.short	0x010a
        /*0856*/ 	.byte	0x3f
	.zero		1


	//   ....[49]....
        /*0858*/ 	.word	0x00013e60
        /*085c*/ 	.word	0x00000003
        /*0860*/ 	.word	0x00033470
        /*0864*/ 	.short	0x010a
        /*0866*/ 	.byte	0x3f
	.zero		1


	//   ....[50]....
        /*0868*/ 	.word	0x00013ed0
        /*086c*/ 	.word	0x00000003
        /*0870*/ 	.word	0x00033460
        /*0874*/ 	.short	0x010a
        /*0876*/ 	.byte	0x3f
	.zero		1


	//   ....[51]....
        /*0878*/ 	.word	0x00014590
        /*087c*/ 	.word	0x00000003
        /*0880*/ 	.word	0x00033450
        /*0884*/ 	.short	0x0101
        /*0886*/ 	.byte	0x3f
	.zero		1


	//   ....[52]....
        /*0888*/ 	.word	0x00014610
        /*088c*/ 	.word	0x00000003
        /*0890*/ 	.word	0x00000000
        /*0894*/ 	.short	0x0101
        /*0896*/ 	.byte	0x3f
	.zero		1


	//   ....[53]....
        /*0898*/ 	.word	0x00014820
        /*089c*/ 	.word	0x00000003
        /*08a0*/ 	.word	0x00033470
        /*08a4*/ 	.short	0x010a
        /*08a6*/ 	.byte	0x3f
	.zero		1


	//   ....[54]....
        /*08a8*/ 	.word	0x00014880
        /*08ac*/ 	.word	0x00000003
        /*08b0*/ 	.word	0x00033460
        /*08b4*/ 	.short	0x010a
        /*08b6*/ 	.byte	0x3f
	.zero		1


	//   ....[55]....
        /*08b8*/ 	.word	0x00014f40
        /*08bc*/ 	.word	0x00000003
        /*08c0*/ 	.word	0x00033450
        /*08c4*/ 	.short	0x0101
        /*08c6*/ 	.byte	0x3f
	.zero		1


	//   ....[56]....
        /*08c8*/ 	.word	0x00014fb0
        /*08cc*/ 	.word	0x00000000
        /*08d0*/ 	.word	0x00000000
        /*08d4*/ 	.short	0x0101
        /*08d6*/ 	.byte	0x3f
	.zero		1


	//   ....[57]....
        /*08d8*/ 	.word	0x00015220
        /*08dc*/ 	.word	0x00000003
        /*08e0*/ 	.word	0x00033420
        /*08e4*/ 	.short	0x010a
        /*08e6*/ 	.byte	0x3f
	.zero		1


	//   ....[58]....
        /*08e8*/ 	.word	0x000153c0
        /*08ec*/ 	.word	0x00000007
        /*08f0*/ 	.word	0x00000000
        /*08f4*/ 	.short	0x010a
        /*08f6*/ 	.byte	0x3f
	.zero		1


	//   ....[59]....
        /*08f8*/ 	.word	0x00015430
        /*08fc*/ 	.word	0x00000005
        /*0900*/ 	.word	0x00000000
        /*0904*/ 	.short	0x010a
        /*0906*/ 	.byte	0x3f
	.zero		1


	//   ....[60]....
        /*0908*/ 	.word	0x00015480
        /*090c*/ 	.word	0x00000005
        /*0910*/ 	.word	0x00033460
        /*0914*/ 	.short	0x010a
        /*0916*/ 	.byte	0x3f
	.zero		1


	//   ....[61]....
        /*0918*/ 	.word	0x000154d0
        /*091c*/ 	.word	0x00000003
        /*0920*/ 	.word	0x00033460
        /*0924*/ 	.short	0x010a
        /*0926*/ 	.byte	0x3f
	.zero		1


	//   ....[62]....
        /*0928*/ 	.word	0x00015510
        /*092c*/ 	.word	0x00000005
        /*0930*/ 	.word	0x00033480
        /*0934*/ 	.short	0x010a
        /*0936*/ 	.byte	0x3f
	.zero		1


	//   ....[63]....
        /*0938*/ 	.word	0x00015530
        /*093c*/ 	.word	0x00000003
        /*0940*/ 	.word	0x00033480
        /*0944*/ 	.short	0x010a
        /*0946*/ 	.byte	0x3f
	.zero		1


	//   ....[64]....
        /*0948*/ 	.word	0x000155a0
        /*094c*/ 	.word	0x00000003
        /*0950*/ 	.word	0x00033400
        /*0954*/ 	.short	0x010a
        /*0956*/ 	.byte	0x3f
	.zero		1


	//   ....[65]....
        /*0958*/ 	.word	0x000155f0
        /*095c*/ 	.word	0x00000002
        /*0960*/ 	.word	0x00033430
        /*0964*/ 	.short	0x010a
        /*0966*/ 	.byte	0x3f
	.zero		1


	//   ....[66]....
        /*0968*/ 	.word	0x00015650
        /*096c*/ 	.word	0x00000007
        /*0970*/ 	.word	0x00033430
        /*0974*/ 	.short	0x010a
        /*0976*/ 	.byte	0x3f
	.zero		1


	//   ....[67]....
        /*0978*/ 	.word	0x000156b0
        /*097c*/ 	.word	0x00000007
        /*0980*/ 	.word	0x00033450
        /*0984*/ 	.short	0x010a
        /*0986*/ 	.byte	0x3f
	.zero		1


	//   ....[68]....
        /*0988*/ 	.word	0x00015710
        /*098c*/ 	.word	0x00000007
        /*0990*/ 	.word	0x00033430
        /*0994*/ 	.short	0x010a
        /*0996*/ 	.byte	0x3f
	.zero		1


	//   ....[69]....
        /*0998*/ 	.word	0x00015770
        /*099c*/ 	.word	0x00000007
        /*09a0*/ 	.word	0x00033450
        /*09a4*/ 	.short	0x010a
        /*09a6*/ 	.byte	0x3f
	.zero		1


	//   ....[70]....
        /*09a8*/ 	.word	0x000157d0
        /*09ac*/ 	.word	0x00000005
        /*09b0*/ 	.word	0x00033450
        /*09b4*/ 	.short	0x010a
        /*09b6*/ 	.byte	0x3f
	.zero		1


	//   ....[71]....
        /*09b8*/ 	.word	0x00015920
        /*09bc*/ 	.word	0x00000004
        /*09c0*/ 	.word	0x00033480
        /*09c4*/ 	.short	0x010a
        /*09c6*/ 	.byte	0x3f
	.zero		1


	//   ....[72]....
        /*09c8*/ 	.word	0x00015970
        /*09cc*/ 	.word	0x00000004
        /*09d0*/ 	.word	0x00033440
        /*09d4*/ 	.short	0x010a
        /*09d6*/ 	.byte	0x3f
	.zero		1


	//   ....[73]....
        /*09d8*/ 	.word	0x00015f50
        /*09dc*/ 	.word	0x00000011
        /*09e0*/ 	.word	0x00033420
        /*09e4*/ 	.short	0x010a
        /*09e6*/ 	.byte	0x3f
	.zero		1


	//   ....[74]....
        /*09e8*/ 	.word	0x00015fa0
        /*09ec*/ 	.word	0x00000006
        /*09f0*/ 	.word	0x00033480
        /*09f4*/ 	.short	0x010a
        /*09f6*/ 	.byte	0x3f
	.zero		1


	//   ....[75]....
        /*09f8*/ 	.word	0x00015ff0
        /*09fc*/ 	.word	0x00000006
        /*0a00*/ 	.word	0x00033440
        /*0a04*/ 	.short	0x010a
        /*0a06*/ 	.byte	0x3f
	.zero		1


	//   ....[76]....
        /*0a08*/ 	.word	0x00016040
        /*0a0c*/ 	.word	0x00000003
        /*0a10*/ 	.word	0x00033470
        /*0a14*/ 	.short	0x010a
        /*0a16*/ 	.byte	0x3f
	.zero		1


	//   ....[77]....
        /*0a18*/ 	.word	0x00016090
        /*0a1c*/ 	.word	0x00000003
        /*0a20*/ 	.word	0x00033460
        /*0a24*/ 	.short	0x010a
        /*0a26*/ 	.byte	0x3f
	.zero		1


	//   ....[78]....
        /*0a28*/ 	.word	0x000160e0
        /*0a2c*/ 	.word	0x00000003
        /*0a30*/ 	.word	0x00033470
        /*0a34*/ 	.short	0x010a
        /*0a36*/ 	.byte	0x3f
	.zero		1


	//   ....[79]....
        /*0a38*/ 	.word	0x00016130
        /*0a3c*/ 	.word	0x00000003
        /*0a40*/ 	.word	0x00033460
        /*0a44*/ 	.short	0x010a
        /*0a46*/ 	.byte	0x3f
	.zero		1


	//   ....[80]....
        /*0a48*/ 	.word	0x00016180
        /*0a4c*/ 	.word	0x00000003
        /*0a50*/ 	.word	0x00033420
        /*0a54*/ 	.short	0x010a
        /*0a56*/ 	.byte	0x3f
	.zero		1


	//   ....[81]....
        /*0a58*/ 	.word	0x00016320
        /*0a5c*/ 	.word	0x00000007
        /*0a60*/ 	.word	0x00000000
        /*0a64*/ 	.short	0x010a
        /*0a66*/ 	.byte	0x3f
	.zero		1


	//   ....[82]....
        /*0a68*/ 	.word	0x00016370
        /*0a6c*/ 	.word	0x00000005
        /*0a70*/ 	.word	0x00000000
        /*0a74*/ 	.short	0x010a
        /*0a76*/ 	.byte	0x3f
	.zero		1


	//   ....[83]....
        /*0a78*/ 	.word	0x000163c0
        /*0a7c*/ 	.word	0x00000005
        /*0a80*/ 	.word	0x00033460
        /*0a84*/ 	.short	0x010a
        /*0a86*/ 	.byte	0x3f
	.zero		1


	//   ....[84]....
        /*0a88*/ 	.word	0x00016410
        /*0a8c*/ 	.word	0x00000003
        /*0a90*/ 	.word	0x00033460
        /*0a94*/ 	.short	0x010a
        /*0a96*/ 	.byte	0x3f
	.zero		1


	//   ....[85]....
        /*0a98*/ 	.word	0x00016460
        /*0a9c*/ 	.word	0x00000005
        /*0aa0*/ 	.word	0x00033480
        /*0aa4*/ 	.short	0x010a
        /*0aa6*/ 	.byte	0x3f
	.zero		1


	//----- nvinfo : EIATTR_NUM_MBARRIERS
	.align		4
.L_306:
        /*0aa8*/ 	.byte	0x03, 0x38
        /*0aaa*/ 	.short	0x0016


	//----- nvinfo : EIATTR_EXIT_INSTR_OFFSETS
	.align		4
        /*0aac*/ 	.byte	0x04, 0x1c
        /*0aae*/ 	.short	(.L_308 - .L_307)


	//   ....[0]....
.L_307:
        /*0ab0*/ 	.word	0x00000a40


	//   ....[1]....
        /*0ab4*/ 	.word	0x00011030


	//   ....[2]....
        /*0ab8*/ 	.word	0x00015580


	//----- nvinfo : EIATTR_MAX_THREADS
	.align		4
.L_308:
        /*0abc*/ 	.byte	0x04, 0x05
        /*0abe*/ 	.short	(.L_310 - .L_309)
.L_309:
        /*0ac0*/ 	.word	0x00000180
        /*0ac4*/ 	.word	0x00000001
        /*0ac8*/ 	.word	0x00000001


	//----- nvinfo : EIATTR_CRS_STACK_SIZE
	.align		4
.L_310:
        /*0acc*/ 	.byte	0x04, 0x1e
        /*0ace*/ 	.short	(.L_312 - .L_311)
.L_311:
        /*0ad0*/ 	.word	0x00000000


	//----- nvinfo : EIATTR_CBANK_PARAM_SIZE
	.align		4
.L_312:
        /*0ad4*/ 	.byte	0x03, 0x19
        /*0ad6*/ 	.short	0x0af0


	//----- nvinfo : EIATTR_PARAM_CBANK
	.align		4
        /*0ad8*/ 	.byte	0x04, 0x0a
        /*0ada*/ 	.short	(.L_314 - .L_313)
	.align		4
.L_313:
        /*0adc*/ 	.word	index@(.nv.constant0._ZN7cutlass13device_kernelIN5flash11enable_sm90INS1_16FlashAttnFwdSm90INS1_25CollectiveMainloopFwdSm90ILi2EN4cute5tupleIJNS5_1CILi1EEES8_S8_EEENS6_IJNS7_ILi128EEENS7_ILi160EEENS7_ILi192EEEEEELi192ENS_12float_e4m3_tEfNS_4arch4Sm90ELb1ELb0ELb1ELb0ELb0ELb0ELb0ELb1ELb1ELb1ELb0ELb0EEENS1_21CollectiveEpilogueFwdINS6_IJSA_SC_SB_EEES9_NS_10bfloat16_tESG_Li256ELb0ELb1ELb0ELb1EEENS1_30DynamicPersistentTileSchedulerILi256ELi128ELb0ELb1ELb1EEEEEEEEEvNT_6ParamsE)
        /*0ae0*/ 	.short	0x0210
        /*0ae2*/ 	.short	0x0af0


	//----- nvinfo : EIATTR_SW_WAR
	.align		4
.L_314:
        /*0ae4*/ 	.byte	0x04, 0x36
        /*0ae6*/ 	.short	(.L_316 - .L_315)
.L_315:
        /*0ae8*/ 	.word	0x00000008
.L_316:


//--------------------- .nv.info._ZN7cutlass13device_kernelIN5flash11enable_sm90INS1_16FlashAttnFwdSm90INS1_25CollectiveMainloopFwdSm90ILi2EN4cute5tupleIJNS5_1CILi1EEES8_S8_EEENS6_IJNS7_ILi128EEENS7_ILi160EEENS7_ILi192EEEEEELi192ENS_12float_e4m3_tEfNS_4arch4Sm90ELb1ELb0ELb1ELb1ELb0ELb0ELb0ELb1ELb1ELb1ELb0ELb0EEENS1_21CollectiveEpilogueFwdINS6_IJSA_SC_SB_EEES9_NS_10bfloat16_tESG_Li256ELb1ELb1ELb0ELb1EEENS1_36VarlenDynamicPersistentTileSchedulerILi128ELi160ELi256ELi128ELb0ELb1ELb1ELb1ELb1ELb1EEEEEEEEEvNT_6ParamsE --------------------------
	.section	.nv.info._ZN7cutlass13device_kernelIN5flash11enable_sm90INS1_16FlashAttnFwdSm90INS1_25CollectiveMainloopFwdSm90ILi2EN4cute5tupleIJNS5_1CILi1EEES8_S8_EEENS6_IJNS7_ILi128EEENS7_ILi160EEENS7_ILi192EEEEEELi192ENS_12float_e4m3_tEfNS_4arch4Sm90ELb1ELb0ELb1ELb1ELb0ELb0ELb0ELb1ELb1ELb1ELb0ELb0EEENS1_21CollectiveEpilogueFwdINS6_IJSA_SC_SB_EEES9_NS_10bfloat16_tESG_Li256ELb1ELb1ELb0ELb1EEENS1_36VarlenDynamicPersistentTileSchedulerILi128ELi160ELi256ELi128ELb0ELb1ELb1ELb1ELb1ELb1EEEEEEEEEvNT_6ParamsE,"",@"SHT_CUDA_INFO"
	.sectionflags	@""
	.align	4


	//----- nvinfo : EIATTR_CUDA_API_VERSION
	.align		4
        /*0000*/ 	.byte	0x04, 0x37
        /*0002*/ 	.short	(.L_318 - .L_317)
.L_317:
        /*0004*/ 	.word	0x00000082


	//----- nvinfo : EIATTR_KPARAM_INFO
	.align		4
.L_318:
        /*0008*/ 	.byte	0x04, 0x17
        /*000a*/ 	.short	(.L_320 - .L_319)
.L_319:
        /*000c*/ 	.word	0x00000000
        /*0010*/ 	.short	0x0000
        /*0012*/ 	.short	0x0070
        /*0014*/ 	.byte	0x00, 0xf0, 0x01, 0x2a


	//----- nvinfo : EIATTR_SPARSE_MMA_MASK
	.align		4
.L_320:
        /*0018*/ 	.byte	0x03, 0x50
        /*001a*/ 	.short	0x0000


	//----- nvinfo : EIATTR_MAXREG_COUNT
	.align		4
        /*001c*/ 	.byte	0x03, 0x1b
        /*001e*/ 	.short	0x00a8


	//----- nvinfo : EIATTR_NUM_BARRIERS
	.align		4
        /*0020*/ 	.byte	0x02, 0x4c
        /*0022*/ 	.byte	0x10
	.zero		1


	//----- nvinfo : EIATTR_EXTERNS
	.align		4
        /*0024*/ 	.byte	0x04, 0x0f
        /*0026*/ 	.short	(.L_322 - .L_321)


	//   ....[0]....
	.align		4
.L_321:
        /*0028*/ 	.word	index@(__assertfail)


	//----- nvinfo : EIATTR_ANNOTATIONS
	.align		4
.L_322:
        /*002c*/ 	.byte	0x04, 0x55
        /*002e*/ 	.short	(.L_324 - .L_323)


	//   ....[0]....
.L_323:
        /* <DEDUP_REMOVED lines=29> */


	//----- nvinfo : EIATTR_MERCURY_ISA_VERSION
	.align		4
.L_324:
        /*01f0*/ 	.byte	0x03, 0x5f
        /*01f2*/ 	.short	0x0101


	//----- nvinfo : EIATTR_UNUSED_LOAD_BYTE_OFFSET
	.align		4
        /*01f4*/ 	.byte	0x04, 0x44
        /*01f6*/ 	.short	(.L_326 - .L_325)


	//   ....[0]....
.L_325:
        /*01f8*/ 	.word	0x00000a40
        /*01fc*/ 	.word	0x0000fff0


	//   ....[1]....
        /*0200*/ 	.word	0x0000e500
        /*0204*/ 	.word	0x0000fff0


	//----- nvinfo : EIATTR_INT_WARP_WIDE_INSTR_OFFSETS
	.align		4
.L_326:
        /*0208*/ 	.byte	0x04, 0x31
        /*020a*/ 	.short	(.L_328 - .L_327)


	//   ....[0]....
.L_327:
        /*020c*/ 	.word	0x00000130


	//   ....[1]....
        /*0210*/ 	.word	0x00000170


	//   ....[2]....
        /*0214*/ 	.word	0x000001e0


	//   ....[3]....
        /*0218*/ 	.word	0x00012c30


	//   ....[4]....
        /*021c*/ 	.word	0x00012cc0


	//   ....[5]....
        /*0220*/ 	.word	0x00015970


	//   ....[6]....
        /*0224*/ 	.word	0x00015a00


	//----- nvinfo : EIATTR_COOP_GROUP_MASK_REGIDS
	.align		4
.L_328:
        /*0228*/ 	.byte	0x04, 0x29
        /*022a*/ 	.short	(.L_330 - .L_329)


	//   ....[0]....
.L_329:
        /*022c*/ 	.word	0xffffffff


	//   ....[1]....
        /*0230*/ 	.word	0xffffffff


	//   ....[2]....
        /*0234*/ 	.word	0xffffffff


	//   ....[3]....
        /*0238*/ 	.word	0xffffffff


	//   ....[4]....
        /*023c*/ 	.word	0xffffffff


	//   ....[5]....
        /*0240*/ 	.word	0xffffffff


	//   ....[6]....
        /*0244*/ 	.word	0xffffffff


	//   ....[7]....
        /*0248*/ 	.word	0xffffffff


	//   ....[8]....
        /*024c*/ 	.word	0xffffffff


	//   ....[9]....
        /*0250*/ 	.word	0xffffffff


	//   ....[10]....
        /*0254*/ 	.word	0xffffffff


	//   ....[11]....
        /*0258*/ 	.word	0xffffffff


	//   ....[12]....
        /*025c*/ 	.word	0xffffffff


	//   ....[13]....
        /*0260*/ 	.word	0xffffffff


	//   ....[14]....
        /*0264*/ 	.word	0xffffffff


	//   ....[15]....
        /*0268*/ 	.word	0xffffffff


	//   ....[16]....
        /*026c*/ 	.word	0xffffffff


	//   ....[17]....
        /*0270*/ 	.word	0xffffffff


	//   ....[18]....
        /*0274*/ 	.word	0xffffffff


	//   ....[19]....
        /*0278*/ 	.word	0xffffffff


	//   ....[20]....
        /*027c*/ 	.word	0xffffffff


	//   ....[21]....
        /*0280*/ 	.word	0xffffffff


	//   ....[22]....
        /*0284*/ 	.word	0xffffffff


	//   ....[23]....
        /*0288*/ 	.word	0xffffffff


	//   ....[24]....
        /*028c*/ 	.word	0xffffffff


	//   ....[25]....
        /*0290*/ 	.word	0xffffffff


	//   ....[26]....
        /*0294*/ 	.word	0xffffffff


	//   ....[27]....
        /*0298*/ 	.word	0xffffffff


	//   ....[28]....
        /*029c*/ 	.word	0xffffffff


	//   ....[29]....
        /*02a0*/ 	.word	0xffffffff


	//   ....[30]....
        /*02a4*/ 	.word	0xffffffff


	//   ....[31]....
        /*02a8*/ 	.word	0xffffffff


	//   ....[32]....
        /*02ac*/ 	.word	0xffffffff


	//   ....[33]....
        /*02b0*/ 	.word	0xffffffff


	//   ....[34]....
        /*02b4*/ 	.word	0xffffffff


	//   ....[35]....
        /*02b8*/ 	.word	0xffffffff


	//   ....[36]....
        /*02bc*/ 	.word	0xffffffff


	//   ....[37]....
        /*02c0*/ 	.word	0xffffffff


	//   ....[38]....
        /*02c4*/ 	.word	0xffffffff


	//   ....[39]....
        /*02c8*/ 	.word	0xffffffff


	//   ....[40]....
        /*02cc*/ 	.word	0xffffffff


	//   ....[41]....
        /*02d0*/ 	.word	0xffffffff


	//   ....[42]....
        /*02d4*/ 	.word	0xffffffff


	//   ....[43]....
        /*02d8*/ 	.word	0xffffffff


	//   ....[44]....
        /*02dc*/ 	.word	0xffffffff


	//   ....[45]....
        /*02e0*/ 	.word	0xffffffff


	//   ....[46]....
        /*02e4*/ 	.word	0xffffffff


	//   ....[47]....
        /*02e8*/ 	.word	0xffffffff


	//   ....[48]....
        /*02ec*/ 	.word	0xffffffff


	//   ....[49]....
        /*02f0*/ 	.word	0xffffffff


	//   ....[50]....
        /*02f4*/ 	.word	0xffffffff


	//   ....[51]....
        /*02f8*/ 	.word	0xffffffff


	//   ....[52]....
        /*02fc*/ 	.word	0xffffffff


	//   ....[53]....
        /*0300*/ 	.word	0xffffffff


	//   ....[54]....
        /*0304*/ 	.word	0xffffffff


	//   ....[55]....
        /*0308*/ 	.word	0xffffffff


	//   ....[56]....
        /*030c*/ 	.word	0xffffffff


	//   ....[57]....
        /*0310*/ 	.word	0xffffffff


	//   ....[58]....
        /*0314*/ 	.word	0xffffffff


	//   ....[59]....
        /*0318*/ 	.word	0xffffffff


	//   ....[60]....
        /*031c*/ 	.word	0xffffffff


	//   ....[61]....
        /*0320*/ 	.word	0xffffffff


	//   ....[62]....
        /*0324*/ 	.word	0xffffffff


	//   ....[63]....
        /*0328*/ 	.word	0xffffffff


	//   ....[64]....
        /*032c*/ 	.word	0xffffffff


	//   ....[65]....
        /*0330*/ 	.word	0xffffffff


	//   ....[66]....
        /*0334*/ 	.word	0xffffffff


	//   ....[67]....
        /*0338*/ 	.word	0xffffffff


	//   ....[68]....
        /*033c*/ 	.word	0xffffffff


	//   ....[69]....
        /*0340*/ 	.word	0xffffffff


	//   ....[70]....
        /*0344*/ 	.word	0xffffffff


	//   ....[71]....
        /*0348*/ 	.word	0xffffffff


	//   ....[72]....
        /*034c*/ 	.word	0xffffffff


	//   ....[73]....
        /*0350*/ 	.word	0xffffffff


	//   ....[74]....
        /*0354*/ 	.word	0xffffffff


	//   ....[75]....
        /*0358*/ 	.word	0xffffffff


	//   ....[76]....
        /*035c*/ 	.word	0xffffffff


	//   ....[77]....
        /*0360*/ 	.word	0xffffffff


	//   ....[78]....
        /*0364*/ 	.word	0xffffffff


	//   ....[79]....
        /*0368*/ 	.word	0xffffffff


	//   ....[80]....
        /*036c*/ 	.word	0xffffffff


	//   ....[81]....
        /*0370*/ 	.word	0xffffffff


	//   ....[82]....
        /*0374*/ 	.word	0xffffffff


	//   ....[83]....
        /*0378*/ 	.word	0xffffffff


	//   ....[84]....
        /*037c*/ 	.word	0xffffffff


	//   ....[85]....
        /*0380*/ 	.word	0xffffffff


	//   ....[86]....
        /*0384*/ 	.word	0xffffffff


	//   ....[87]....
        /*0388*/ 	.word	0xffffffff


	//   ....[88]....
        /*038c*/ 	.word	0xffffffff


	//   ....[89]....
        /*0390*/ 	.word	0xffffffff


	//   ....[90]....
        /*0394*/ 	.word	0xffffffff


	//   ....[91]....
        /*0398*/ 	.word	0xffffffff


	//   ....[92]....
        /*039c*/ 	.word	0xffffffff


	//   ....[93]....
        /*03a0*/ 	.word	0xffffffff


	//   ....[94]....
        /*03a4*/ 	.word	0xffffffff


	//   ....[95]....
        /*03a8*/ 	.word	0xffffffff


	//   ....[96]....
        /*03ac*/ 	.word	0xffffffff


	//   ....[97]....
        /*03b0*/ 	.word	0xffffffff


	//   ....[98]....
        /*03b4*/ 	.word	0xffffffff


	//   ....[99]....
        /*03b8*/ 	.word	0xffffffff


	//   ....[100]....
        /*03bc*/ 	.word	0xffffffff


	//   ....[101]....
        /*03c0*/ 	.word	0xffffffff


	//   ....[102]....
        /*03c4*/ 	.word	0xffffffff


	//   ....[103]....
        /*03c8*/ 	.word	0xffffffff


	//   ....[104]....
        /*03cc*/ 	.word	0xffffffff


	//   ....[105]....
        /*03d0*/ 	.word	0xffffffff


	//   ....[106]....
        /*03d4*/ 	.word	0xffffffff


	//   ....[107]....
        /*03d8*/ 	.word	0xffffffff


	//   ....[108]....
        /*03dc*/ 	.word	0xffffffff


	//   ....[109]....
        /*03e0*/ 	.word	0xffffffff


	//   ....[110]....
        /*03e4*/ 	.word	0xffffffff


	//   ....[111]....
        /*03e8*/ 	.word	0xffffffff


	//   ....[112]....
        /*03ec*/ 	.word	0xffffffff


	//   ....[113]....
        /*03f0*/ 	.word	0xffffffff


	//   ....[114]....
        /*03f4*/ 	.word	0xffffffff


	//   ....[115]....
        /*03f8*/ 	.word	0xffffffff


	//   ....[116]....
        /*03fc*/ 	.word	0xffffffff


	//   ....[117]....
        /*0400*/ 	.word	0xffffffff


	//   ....[118]....
        /*0404*/ 	.word	0xffffffff


	//   ....[119]....
        /*0408*/ 	.word	0xffffffff


	//   ....[120]....
        /*040c*/ 	.word	0xffffffff


	//   ....[121]....
        /*0410*/ 	.word	0xffffffff


	//   ....[122]....
        /*0414*/ 	.word	0xffffffff


	//   ....[123]....
        /*0418*/ 	.word	0xffffffff


	//   ....[124]....
        /*041c*/ 	.word	0xffffffff


	//   ....[125]....
        /*0420*/ 	.word	0xffffffff


	//   ....[126]....
        /*0424*/ 	.word	0xffffffff


	//   ....[127]....
        /*0428*/ 	.word	0xffffffff


	//   ....[128]....
        /*042c*/ 	.word	0xffffffff


	//   ....[129]....
        /*0430*/ 	.word	0xffffffff


	//   ....[130]....
        /*0434*/ 	.word	0xffffffff


	//   ....[131]....
        /*0438*/ 	.word	0xffffffff


	//   ....[132]....
        /*043c*/ 	.word	0xffffffff


	//   ....[133]....
        /*0440*/ 	.word	0xffffffff


	//   ....[134]....
        /*0444*/ 	.word	0xffffffff


	//   ....[135]....
        /*0448*/ 	.word	0xffffffff


	//   ....[136]....
        /*044c*/ 	.word	0xffffffff


	//   ....[137]....
        /*0450*/ 	.word	0xffffffff


	//   ....[138]....
        /*0454*/ 	.word	0xffffffff


	//   ....[139]....
        /*0458*/ 	.word	0x0500000f


	//   ....[140]....
        /*045c*/ 	.word	0x0500000f


	//   ....[141]....
        /*0460*/ 	.word	0x0500000f


	//   ....[142]....
        /*0464*/ 	.word	0x0500000f


	//   ....[143]....
        /*0468*/ 	.word	0x0500000f


	//   ....[144]....
        /*046c*/ 	.word	0x0500000f


	//   ....[145]....
        /*0470*/ 	.word	0x0500000f


	//   ....[146]....
        /*0474*/ 	.word	0x0500000f


	//   ....[147]....
        /*0478*/ 	.word	0x0500000f


	//   ....[148]....
        /*047c*/ 	.word	0x0500000f


	//----- nvinfo : EIATTR_COOP_GROUP_INSTR_OFFSETS
	.align		4
.L_330:
        /*0480*/ 	.byte	0x04, 0x28
        /*0482*/ 	.short	(.L_332 - .L_331)


	//   ....[0]....
.L_331:
        /*0484*/ 	.word	0x00000070


	//   ....[1]....
        /*0488*/ 	.word	0x00000140


	//   ....[2]....
        /*048c*/ 	.word	0x00000190


	//   ....[3]....
        /*0490*/ 	.word	0x000003c0


	//   ....[4]....
        /*0494*/ 	.word	0x00000520


	//   ....[5]....
        /*0498*/ 	.word	0x00000640


	//   ....[6]....
        /*049c*/ 	.word	0x000007a0


	//   ....[7]....
        /*04a0*/ 	.word	0x00001760


	//   ....[8]....
        /*04a4*/ 	.word	0x00002ea0


	//   ....[9]....
        /*04a8*/ 	.word	0x00002ec0


	//   ....[10]....
        /*04ac*/ 	.word	0x00003c10


	//   ....[11]....
        /*04b0*/ 	.word	0x00003c70


	//   ....[12]....
        /*04b4*/ 	.word	0x00004950


	//   ....[13]....
        /*04b8*/ 	.word	0x000049d0


	//   ....[14]....
        /*04bc*/ 	.word	0x00006af0


	//   ....[15]....
        /*04c0*/ 	.word	0x00006cb0


	//   ....[16]....
        /*04c4*/ 	.word	0x00007a30


	//   ....[17]....
        /*04c8*/ 	.word	0x00007b10


	//   ....[18]....
        /*04cc*/ 	.word	0x000087a0


	//   ....[19]....
        /*04d0*/ 	.word	0x00008830


	//   ....[20]....
        /*04d4*/ 	.word	0x0000bd60


	//   ....[21]....
        /*04d8*/ 	.word	0x0000bdb0


	//   ....[22]....
        /*04dc*/ 	.word	0x0000be20


	//   ....[23]....
        /*04e0*/ 	.word	0x0000be30


	//   ....[24]....
        /*04e4*/ 	.word	0x0000dbb0


	//   ....[25]....
        /*04e8*/ 	.word	0x0000dbc0


	//   ....[26]....
        /*04ec*/ 	.word	0x0000dbf0


	//   ....[27]....
        /*04f0*/ 	.word	0x0000dc00


	//   ....[28]....
        /*04f4*/ 	.word	0x0000f060


	//   ....[29]....
        /*04f8*/ 	.word	0x0000f090


	//   ....[30]....
        /*04fc*/ 	.word	0x0000f0c0


	//   ....[31]....
        /*0500*/ 	.word	0x0000f0f0


	//   ....[32]....
        /*0504*/ 	.word	0x0000f120


	//   ....[33]....
        /*0508*/ 	.word	0x0000f140


	//   ....[34]....
        /*050c*/ 	.word	0x0000f150


	//   ....[35]....
        /*0510*/ 	.word	0x0000f160


	//   ....[36]....
        /*0514*/ 	.word	0x0000f170


	//   ....[37]....
        /*0518*/ 	.word	0x0000f180


	//   ....[38]....
        /*051c*/ 	.word	0x0000f190


	//   ....[39]....
        /*0520*/ 	.word	0x0000f1c0


	//   ....[40]....
        /*0524*/ 	.word	0x0000f1f0


	//   ....[41]....
        /*0528*/ 	.word	0x0000f220


	//   ....[42]....
        /*052c*/ 	.word	0x0000f250


	//   ....[43]....
        /*0530*/ 	.word	0x0000f260


	//   ....[44]....
        /*0534*/ 	.word	0x0000f270


	//   ....[45]....
        /*0538*/ 	.word	0x0000f2a0


	//   ....[46]....
        /*053c*/ 	.word	0x0000f2d0


	//   ....[47]....
        /*0540*/ 	.word	0x0000f2e0


	//   ....[48]....
        /*0544*/ 	.word	0x0000f2f0


	//   ....[49]....
        /*0548*/ 	.word	0x0000f320


	//   ....[50]....
        /*054c*/ 	.word	0x0000f360


	//   ....[51]....
        /*0550*/ 	.word	0x0000f370


	//   ....[52]....
        /*0554*/ 	.word	0x0000f3a0


	//   ....[53]....
        /*0558*/ 	.word	0x0000f3d0


	//   ....[54]....
        /*055c*/ 	.word	0x0000f400


	//   ....[55]....
        /*0560*/ 	.word	0x0000f410


	//   ....[56]....
        /*0564*/ 	.word	0x0000f420


	//   ....[57]....
        /*0568*/ 	.word	0x0000f430


	//   ....[58]....
        /*056c*/ 	.word	0x0000f440


	//   ....[59]....
        /*0570*/ 	.word	0x0000f470


	//   ....[60]....
        /*0574*/ 	.word	0x0000f480


	//   ....[61]....
        /*0578*/ 	.word	0x0000f490


	//   ....[62]....
        /*057c*/ 	.word	0x0000f4a0


	//   ....[63]....
        /*0580*/ 	.word	0x0000f4b0


	//   ....[64]....
        /*0584*/ 	.word	0x0000f4c0


	//   ....[65]....
        /*0588*/ 	.word	0x0000f4d0


	//   ....[66]....
        /*058c*/ 	.word	0x0000f4e0


	//   ....[67]....
        /*0590*/ 	.word	0x0000f510


	//   ....[68]....
        /*0594*/ 	.word	0x0000f540


	//   ....[69]....
        /*0598*/ 	.word	0x0000f550


	//   ....[70]....
        /*059c*/ 	.word	0x0000f560


	//   ....[71]....
        /*05a0*/ 	.word	0x0000f570


	//   ....[72]....
        /*05a4*/ 	.word	0x0000f5a0


	//   ....[73]....
        /*05a8*/ 	.word	0x0000f5b0


	//   ....[74]....
        /*05ac*/ 	.word	0x0000f5c0


	//   ....[75]....
        /*05b0*/ 	.word	0x0000f5d0


	//   ....[76]....
        /*05b4*/ 	.word	0x0000fc70


	//   ....[77]....
        /*05b8*/ 	.word	0x0000fca0


	//   ....[78]....
        /*05bc*/ 	.word	0x0000fce0


	//   ....[79]....
        /*05c0*/ 	.word	0x0000fd20


	//   ....[80]....
        /*05c4*/ 	.word	0x00010430


	//   ....[81]....
        /*05c8*/ 	.word	0x00010470


	//   ....[82]....
        /*05cc*/ 	.word	0x00010570


	//   ....[83]....
        /*05d0*/ 	.word	0x00010590


	//   ....[84]....
        /*05d4*/ 	.word	0x00010690


	//   ....[85]....
        /*05d8*/ 	.word	0x000106b0


	//   ....[86]....
        /*05dc*/ 	.word	0x000107c0


	//   ....[87]....
        /*05e0*/ 	.word	0x000107e0


	//   ....[88]....
        /*05e4*/ 	.word	0x000110e0


	//   ....[89]....
        /*05e8*/ 	.word	0x00011100


	//   ....[90]....
        /*05ec*/ 	.word	0x00011200


	//   ....[91]....
        /*05f0*/ 	.word	0x00011220


	//   ....[92]....
        /*05f4*/ 	.word	0x00011320


	//   ....[93]....
        /*05f8*/ 	.word	0x00011340


	//   ....[94]....
        /*05fc*/ 	.word	0x00011450


	//   ....[95]....
        /*0600*/ 	.word	0x00011470


	//   ....[96]....
        /*0604*/ 	.word	0x000115f0


	//   ....[97]....
        /*0608*/ 	.word	0x000117d0


	//   ....[98]....
        /*060c*/ 	.word	0x00011800


	//   ....[99]....
        /*0610*/ 	.word	0x00011830


	//   ....[100]....
        /*0614*/ 	.word	0x00011870


	//   ....[101]....
        /*0618*/ 	.word	0x000118a0


	//   ....[102]....
        /*061c*/ 	.word	0x000118e0


	//   ....[103]....
        /*0620*/ 	.word	0x00011a70


	//   ....[104]....
        /*0624*/ 	.word	0x00011aa0


	//   ....[105]....
        /*0628*/ 	.word	0x00011ad0


	//   ....[106]....
        /*062c*/ 	.word	0x00011b00


	//   ....[107]....
        /*0630*/ 	.word	0x00011b30


	//   ....[108]....
        /*0634*/ 	.word	0x00011b70


	//   ....[109]....
        /*0638*/ 	.word	0x00011c10


	//   ....[110]....
        /*063c*/ 	.word	0x00011ca0


	//   ....[111]....
        /*0640*/ 	.word	0x00011d50


	//   ....[112]....
        /*0644*/ 	.word	0x000133b0


	//   ....[113]....
        /*0648*/ 	.word	0x00014130


	//   ....[114]....
        /*064c*/ 	.word	0x00014150


	//   ....[115]....
        /*0650*/ 	.word	0x00014200


	//   ....[116]....
        /*0654*/ 	.word	0x00014210


	//   ....[117]....
        /*0658*/ 	.word	0x000142a0


	//   ....[118]....
        /*065c*/ 	.word	0x000142b0


	//   ....[119]....
        /*0660*/ 	.word	0x000142c0


	//   ....[120]....
        /*0664*/ 	.word	0x000142d0


	//   ....[121]....
        /*0668*/ 	.word	0x000164d0


	//   ....[122]....
        /*066c*/ 	.word	0x00016500


	//   ....[123]....
        /*0670*/ 	.word	0x00016530


	//   ....[124]....
        /*0674*/ 	.word	0x00016570


	//   ....[125]....
        /*0678*/ 	.word	0x000165a0


	//   ....[126]....
        /*067c*/ 	.word	0x000165b0


	//   ....[127]....
        /*0680*/ 	.word	0x000165e0


	//   ....[128]....
        /*0684*/ 	.word	0x000165f0


	//   ....[129]....
        /*0688*/ 	.word	0x00016730


	//   ....[130]....
        /*068c*/ 	.word	0x00016760


	//   ....[131]....
        /*0690*/ 	.word	0x00016790


	//   ....[132]....
        /*0694*/ 	.word	0x000167c0


	//   ....[133]....
        /*0698*/ 	.word	0x000167f0


	//   ....[134]....
        /*069c*/ 	.word	0x00016830


	//   ....[135]....
        /*06a0*/ 	.word	0x000168c0


	//   ....[136]....
        /*06a4*/ 	.word	0x00016950


	//   ....[137]....
        /*06a8*/ 	.word	0x000169c0


	//   ....[138]....
        /*06ac*/ 	.word	0x00017050


	//   ....[139]....
        /*06b0*/ 	.word	0x00017620


	//   ....[140]....
        /*06b4*/ 	.word	0x00017800


	//   ....[141]....
        /*06b8*/ 	.word	0x00017860


	//   ....[142]....
        /*06bc*/ 	.word	0x000178e0


	//   ....[143]....
        /*06c0*/ 	.word	0x000179d0


	//   ....[144]....
        /*06c4*/ 	.word	0x00017a30


	//   ....[145]....
        /*06c8*/ 	.word	0x00017b30


	//   ....[146]....
        /*06cc*/ 	.word	0x00017b90


	//   ....[147]....
        /*06d0*/ 	.word	0x00017c70


	//   ....[148]....
        /*06d4*/ 	.word	0x00017fc0


	//----- nvinfo : EIATTR_REG_RECONFIG
	.align		4
.L_332:
        /*06d8*/ 	.byte	0x01, 0x54
	.zero		2


	//----- nvinfo : EIATTR_SYSCALL_OFFSETS
	.align		4
        /*06dc*/ 	.byte	0x04, 0x46
        /*06de*/ 	.short	(.L_334 - .L_333)


	//   ....[0]....
.L_333:
        /*06e0*/ 	.word	0x00001940


	//   ....[1]....
        /*06e4*/ 	.word	0x00012e30


	//   ....[2]....
        /*06e8*/ 	.word	0x00012f90


	//   ....[3]....
        /*06ec*/ 	.word	0x000130e0


	//   ....[4]....
        /*06f0*/ 	.word	0x00013220


	//   ....[5]....
        /*06f4*/ 	.word	0x00013d10


	//----- nvinfo : EIATTR_MBARRIER_INSTR_OFFSETS
	.align		4
.L_334:
        /*06f8*/ 	.byte	0x04, 0x39
        /*06fa*/ 	.short	(.L_336 - .L_335)


	//   ....[0]....
.L_335:
        /*06fc*/ 	.word	0x00000270
        /*0700*/ 	.word	0x000000ff
        /*0704*/ 	.word	0x00033400
        /*0708*/ 	.short	0x0100
        /*070a*/ 	.byte	0x08
	.zero		1


	//   ....[1]....
        /*070c*/ 	.word	0x00000280
        /*0710*/ 	.word	0x000000ff
        /*0714*/ 	.word	0x00033420
        /*0718*/ 	.short	0x0100
        /*071a*/ 	.byte	0x08
	.zero		1


	//   ....[2]....
        /*071c*/ 	.word	0x00000370
        /*0720*/ 	.word	0x000000ff
        /*0724*/ 	.word	0x00033430
        /*0728*/ 	.short	0x0100
        /*072a*/ 	.byte	0x08
	.zero		1


	//   ....[3]....
        /*072c*/ 	.word	0x00000380
        /*0730*/ 	.word	0x000000ff
        /*0734*/ 	.word	0x00033440
        /*0738*/ 	.short	0x0100
        /*073a*/ 	.byte	0x08
	.zero		1


	//   ....[4]....
        /*073c*/ 	.word	0x00000390
        /*0740*/ 	.word	0x000000ff
        /*0744*/ 	.word	0x00033438
        /*0748*/ 	.short	0x0100
        /*074a*/ 	.byte	0x08
	.zero		1


	//   ....[5]....
        /*074c*/ 	.word	0x000003a0
        /*0750*/ 	.word	0x000000ff
        /*0754*/ 	.word	0x00033448
        /*0758*/ 	.short	0x0100
        /*075a*/ 	.byte	0x08
	.zero		1


	//   ....[6]....
        /*075c*/ 	.word	0x000004d0
        /*0760*/ 	.word	0x000000ff
        /*0764*/ 	.word	0x00033450
        /*0768*/ 	.short	0x0100
        /*076a*/ 	.byte	0x08
	.zero		1


	//   ....[7]....
        /*076c*/ 	.word	0x000004e0
        /*0770*/ 	.word	0x000000ff
        /*0774*/ 	.word	0x00033460
        /*0778*/ 	.short	0x0100
        /*077a*/ 	.byte	0x08
	.zero		1


	//   ....[8]....
        /*077c*/ 	.word	0x000004f0
        /*0780*/ 	.word	0x000000ff
        /*0784*/ 	.word	0x00033458
        /*0788*/ 	.short	0x0100
        /*078a*/ 	.byte	0x08
	.zero		1


	//   ....[9]....
        /*078c*/ 	.word	0x00000500
        /*0790*/ 	.word	0x000000ff
        /*0794*/ 	.word	0x00033468
        /*0798*/ 	.short	0x0100
        /*079a*/ 	.byte	0x08
	.zero		1


	//   ....[10]....
        /*079c*/ 	.word	0x000005f0
        /*07a0*/ 	.word	0x000000ff
        /*07a4*/ 	.word	0x00033470
        /*07a8*/ 	.short	0x0100
        /*07aa*/ 	.byte	0x06
	.zero		1


	//   ....[11]....
        /*07ac*/ 	.word	0x00000600
        /*07b0*/ 	.word	0x000000ff
        /*07b4*/ 	.word	0x00033480
        /*07b8*/ 	.short	0x0100
        /*07ba*/ 	.byte	0x06
	.zero		1


	//   ....[12]....
        /*07bc*/ 	.word	0x00000610
        /*07c0*/ 	.word	0x000000ff
        /*07c4*/ 	.word	0x00033478
        /*07c8*/ 	.short	0x0100
        /*07ca*/ 	.byte	0x06
	.zero		1


	//   ....[13]....
        /*07cc*/ 	.word	0x00000620
        /*07d0*/ 	.word	0x000000ff
        /*07d4*/ 	.word	0x00033488
        /*07d8*/ 	.short	0x0100
        /*07da*/ 	.byte	0x06
	.zero		1


	//   ....[14]....
        /*07dc*/ 	.word	0x00000750
        /*07e0*/ 	.word	0x000000ff
        /*07e4*/ 	.word	0x00033490
        /*07e8*/ 	.short	0x0100
        /*07ea*/ 	.byte	0x08
	.zero		1


	//   ....[15]....
        /*07ec*/ 	.word	0x00000760
        /*07f0*/ 	.word	0x000000ff
        /*07f4*/ 	.word	0x000334a0
        /*07f8*/ 	.short	0x0100
        /*07fa*/ 	.byte	0x08
	.zero		1


	//   ....[16]....
        /*07fc*/ 	.word	0x00000770
        /*0800*/ 	.word	0x000000ff
        /*0804*/ 	.word	0x00033498
        /*0808*/ 	.short	0x0100
        /*080a*/ 	.byte	0x08
	.zero		1


	//   ....[17]....
        /*080c*/ 	.word	0x00000780
        /*0810*/ 	.word	0x000000ff
        /*0814*/ 	.word	0x000334a8
        /*0818*/ 	.short	0x0100
        /*081a*/ 	.byte	0x08
	.zero		1


	//   ....[18]....
        /*081c*/ 	.word	0x000008b0
        /*0820*/ 	.word	0x000000ff
        /*0824*/ 	.word	0x000334b0
        /*0828*/ 	.short	0x0100
        /*082a*/ 	.byte	0x08
	.zero		1


	//   ....[19]....
        /*082c*/ 	.word	0x000008c0
        /*0830*/ 	.word	0x000000ff
        /*0834*/ 	.word	0x000334c0
        /*0838*/ 	.short	0x0100
        /*083a*/ 	.byte	0x08
	.zero		1


	//   ....[20]....
        /*083c*/ 	.word	0x000008d0
        /*0840*/ 	.word	0x000000ff
        /*0844*/ 	.word	0x000334b8
        /*0848*/ 	.short	0x0100
        /*084a*/ 	.byte	0x08
	.zero		1


	//   ....[21]....
        /*084c*/ 	.word	0x000008e0
        /*0850*/ 	.word	0x000000ff
        /*0854*/ 	.word	0x000334c8
        /*0858*/ 	.short	0x0100
        /*085a*/ 	.byte	0x08
	.zero		1


	//   ....[22]....
        /*085c*/ 	.word	0x00001c70
        /*0860*/ 	.word	0x000000ff
        /*0864*/ 	.word	0x00033400
        /*0868*/ 	.short	0x010a
        /*086a*/ 	.byte	0x29
	.zero		1


	//   ....[23]....
        /*086c*/ 	.word	0x00001d10
        /*0870*/ 	.word	0x00000002
        /*0874*/ 	.word	0x00033430
        /*0878*/ 	.short	0x010a
        /*087a*/ 	.byte	0x3f
	.zero		1


	//   ....[24]....
        /*087c*/ 	.word	0x00001d70
        /*0880*/ 	.word	0x00000002
        /*0884*/ 	.word	0x00033430
        /*0888*/ 	.short	0x010a
        /*088a*/ 	.byte	0x3f
	.zero		1


	//   ....[25]....
        /*088c*/ 	.word	0x00003660
        /*0890*/ 	.word	0x00000002
        /*0894*/ 	.word	0x00000000
        /*0898*/ 	.short	0x0101
        /*089a*/ 	.byte	0x3f
	.zero		1


	//   ....[26]....
        /*089c*/ 	.word	0x00005bb0
        /*08a0*/ 	.word	0x000000ff
        /*08a4*/ 	.word	0x00033430
        /*08a8*/ 	.short	0x010a
        /*08aa*/ 	.byte	0x06
	.zero		1


	//   ....[27]....
        /*08ac*/ 	.word	0x00005bf0
        /*08b0*/ 	.word	0x000000ff
        /*08b4*/ 	.word	0x00033430
        /*08b8*/ 	.short	0x010a
        /*08ba*/ 	.byte	0x06
	.zero		1


	//   ....[28]....
        /*08bc*/ 	.word	0x00006830
        /*08c0*/ 	.word	0x000000ff
        /*08c4*/ 	.word	0x00033450
        /*08c8*/ 	.short	0x010a
        /*08ca*/ 	.byte	0x06
	.zero		1


	//   ....[29]....
        /*08cc*/ 	.word	0x00006870
        /*08d0*/ 	.word	0x000000ff
        /*08d4*/ 	.word	0x00033450
        /*08d8*/ 	.short	0x010a
        /*08da*/ 	.byte	0x06
	.zero		1


	//   ....[30]....
        /*08dc*/ 	.word	0x000093c0
        /*08e0*/ 	.word	0x00000002
        /*08e4*/ 	.word	0x00000000
        /*08e8*/ 	.short	0x0101
        /*08ea*/ 	.byte	0x3f
	.zero		1


	//   ....[31]....
        /*08ec*/ 	.word	0x000096f0
        /*08f0*/ 	.word	0x000000ff
        /*08f4*/ 	.word	0x00000000
        /*08f8*/ 	.short	0x0101
        /*08fa*/ 	.byte	0x06
	.zero		1


	//   ....[32]....
        /*08fc*/ 	.word	0x0000a030
        /*0900*/ 	.word	0x000000ff
        /*0904*/ 	.word	0x00033430
        /*0908*/ 	.short	0x010a
        /*090a*/ 	.byte	0x06
	.zero		1


	//   ....[33]....
        /*090c*/ 	.word	0x0000a070
        /*0910*/ 	.word	0x000000ff
        /*0914*/ 	.word	0x00033430
        /*0918*/ 	.short	0x010a
        /*091a*/ 	.byte	0x06
	.zero		1


	//   ....[34]....
        /*091c*/ 	.word	0x0000ac80
        /*0920*/ 	.word	0x000000ff
        /*0924*/ 	.word	0x00033450
        /*0928*/ 	.short	0x010a
        /*092a*/ 	.byte	0x06
	.zero		1


	//   ....[35]....
        /*092c*/ 	.word	0x0000acc0
        /*0930*/ 	.word	0x000000ff
        /*0934*/ 	.word	0x00033450
        /*0938*/ 	.short	0x010a
        /*093a*/ 	.byte	0x06
	.zero		1


	//   ....[36]....
        /*093c*/ 	.word	0x0000ccb0
        /*0940*/ 	.word	0x00000002
        /*0944*/ 	.word	0x00000000
        /*0948*/ 	.short	0x0101
        /*094a*/ 	.byte	0x3f
	.zero		1


	//   ....[37]....
        /*094c*/ 	.word	0x0000cfc0
        /*0950*/ 	.word	0x000000ff
        /*0954*/ 	.word	0x00000000
        /*0958*/ 	.short	0x0101
        /*095a*/ 	.byte	0x06
	.zero		1


	//   ....[38]....
        /*095c*/ 	.word	0x0000d840
        /*0960*/ 	.word	0x000000ff
        /*0964*/ 	.word	0x00033450
        /*0968*/ 	.short	0x010a
        /*096a*/ 	.byte	0x09
	.zero		1


	//   ....[39]....
        /*096c*/ 	.word	0x0000d880
        /*0970*/ 	.word	0x000000ff
        /*0974*/ 	.word	0x00033450
        /*0978*/ 	.short	0x010a
        /*097a*/ 	.byte	0x09
	.zero		1


	//   ....[40]....
        /*097c*/ 	.word	0x0000df80
        /*0980*/ 	.word	0x000000ff
        /*0984*/ 	.word	0x00000000
        /*0988*/ 	.short	0x0101
        /*098a*/ 	.byte	0x04
	.zero		1


	//   ....[41]....
        /*098c*/ 	.word	0x00010460
        /*0990*/ 	.word	0x00000003
        /*0994*/ 	.word	0x00000000
        /*0998*/ 	.short	0x0101
        /*099a*/ 	.byte	0x3f
	.zero		1


	//   ....[42]....
        /*099c*/ 	.word	0x000135e0
        /*09a0*/ 	.word	0x00000004
        /*09a4*/ 	.word	0x00033480
        /*09a8*/ 	.short	0x010a
        /*09aa*/ 	.byte	0x3f
	.zero		1


	//   ....[43]....
        /*09ac*/ 	.word	0x00013870
        /*09b0*/ 	.word	0x00000004
        /*09b4*/ 	.word	0x00033440
        /*09b8*/ 	.short	0x010a
        /*09ba*/ 	.byte	0x3f
	.zero		1


	//   ....[44]....
        /*09bc*/ 	.word	0x00014410
        /*09c0*/ 	.word	0x00000011
        /*09c4*/ 	.word	0x00033400
        /*09c8*/ 	.short	0x0107
        /*09ca*/ 	.byte	0x3f
	.zero		1


	//   ....[45]....
        /*09cc*/ 	.word	0x00014510
        /*09d0*/ 	.word	0x00000011
        /*09d4*/ 	.word	0x00033400
        /*09d8*/ 	.short	0x0101
        /*09da*/ 	.byte	0x3f
	.zero		1


	//   ....[46]....
        /*09dc*/ 	.word	0x00014530
        /*09e0*/ 	.word	0x00000011
        /*09e4*/ 	.word	0x00033420
        /*09e8*/ 	.short	0x010a
        /*09ea*/ 	.byte	0x3f
	.zero		1


	//   ....[47]....
        /*09ec*/ 	.word	0x00014820
        /*09f0*/ 	.word	0x00000006
        /*09f4*/ 	.word	0x00033480
        /*09f8*/ 	.short	0x010a
        /*09fa*/ 	.byte	0x3f
	.zero		1


	//   ....[48]....
        /*09fc*/ 	.word	0x00014c70
        /*0a00*/ 	.word	0x00000006
        /*0a04*/ 	.word	0x00033440
        /*0a08*/ 	.short	0x010a
        /*0a0a*/ 	.byte	0x3f
	.zero		1


	//   ....[49]....
        /*0a0c*/ 	.word	0x00015120
        /*0a10*/ 	.word	0x00000003
        /*0a14*/ 	.word	0x00033470
        /*0a18*/ 	.short	0x010a
        /*0a1a*/ 	.byte	0x3f
	.zero		1


	//   ....[50]....
        /*0a1c*/ 	.word	0x00015190
        /*0a20*/ 	.word	0x00000003
        /*0a24*/ 	.word	0x00033460
        /*0a28*/ 	.short	0x010a
        /*0a2a*/ 	.byte	0x3f
	.zero		1


	//   ....[51]....
        /*0a2c*/ 	.word	0x00015850
        /*0a30*/ 	.word	0x00000003
        /*0a34*/ 	.word	0x00033450
        /*0a38*/ 	.short	0x0101
        /*0a3a*/ 	.byte	0x3f
	.zero		1


	//   ....[52]....
        /*0a3c*/ 	.word	0x000158d0
        /*0a40*/ 	.word	0x00000003
        /*0a44*/ 	.word	0x00000000
        /*0a48*/ 	.short	0x0101
        /*0a4a*/ 	.byte	0x3f
	.zero		1


	//   ....[53]....
        /*0a4c*/ 	.word	0x00015ae0
        /*0a50*/ 	.word	0x00000003
        /*0a54*/ 	.word	0x00033470
        /*0a58*/ 	.short	0x010a
        /*0a5a*/ 	.byte	0x3f
	.zero		1


	//   ....[54]....
        /*0a5c*/ 	.word	0x00015b40
        /*0a60*/ 	.word	0x00000003
        /*0a64*/ 	.word	0x00033460
        /*0a68*/ 	.short	0x010a
        /*0a6a*/ 	.byte	0x3f
	.zero		1


	//   ....[55]....
        /*0a6c*/ 	.word	0x00016200
        /*0a70*/ 	.word	0x00000003
        /*0a74*/ 	.word	0x00033450
        /*0a78*/ 	.short	0x0101
        /*0a7a*/ 	.byte	0x3f
	.zero		1


	//   ....[56]....
        /*0a7c*/ 	.word	0x00016250
        /*0a80*/ 	.word	0x00000000
        /*0a84*/ 	.word	0x00000000
        /*0a88*/ 	.short	0x0101
        /*0a8a*/ 	.byte	0x3f
	.zero		1


	//   ....[57]....
        /*0a8c*/ 	.word	0x00016fd0
        /*0a90*/ 	.word	0x00000003
        /*0a94*/ 	.word	0x00033420
        /*0a98*/ 	.short	0x010a
        /*0a9a*/ 	.byte	0x3f
	.zero		1


	//   ....[58]....
        /*0a9c*/ 	.word	0x00017170
        /*0aa0*/ 	.word	0x00000007
        /*0aa4*/ 	.word	0x00000000
        /*0aa8*/ 	.short	0x010a
        /*0aaa*/ 	.byte	0x3f
	.zero		1


	//   ....[59]....
        /*0aac*/ 	.word	0x000171e0
        /*0ab0*/ 	.word	0x00000005
        /*0ab4*/ 	.word	0x00000000
        /*0ab8*/ 	.short	0x010a
        /*0aba*/ 	.byte	0x3f
	.zero		1


	//   ....[60]....
        /*0abc*/ 	.word	0x00017230
        /*0ac0*/ 	.word	0x00000005
        /*0ac4*/ 	.word	0x00033460
        /*0ac8*/ 	.short	0x010a
        /*0aca*/ 	.byte	0x3f
	.zero		1


	//   ....[61]....
        /*0acc*/ 	.word	0x00017280
        /*0ad0*/ 	.word	0x00000003
        /*0ad4*/ 	.word	0x00033460
        /*0ad8*/ 	.short	0x010a
        /*0ada*/ 	.byte	0x3f
	.zero		1


	//   ....[62]....
        /*0adc*/ 	.word	0x000172c0
        /*0ae0*/ 	.word	0x00000005
        /*0ae4*/ 	.word	0x00033480
        /*0ae8*/ 	.short	0x010a
        /*0aea*/ 	.byte	0x3f
	.zero		1


	//   ....[63]....
        /*0aec*/ 	.word	0x000172e0
        /*0af0*/ 	.word	0x00000003
        /*0af4*/ 	.word	0x00033480
        /*0af8*/ 	.short	0x010a
        /*0afa*/ 	.byte	0x3f
	.zero		1


	//   ....[64]....
        /*0afc*/ 	.word	0x00017350
        /*0b00*/ 	.word	0x00000003
        /*0b04*/ 	.word	0x00033400
        /*0b08*/ 	.short	0x010a
        /*0b0a*/ 	.byte	0x3f
	.zero		1


	//   ....[65]....
        /*0b0c*/ 	.word	0x000173a0
        /*0b10*/ 	.word	0x00000002
        /*0b14*/ 	.word	0x00033430
        /*0b18*/ 	.short	0x010a
        /*0b1a*/ 	.byte	0x3f
	.zero		1


	//   ....[66]....
        /*0b1c*/ 	.word	0x00017400
        /*0b20*/ 	.word	0x00000007
        /*0b24*/ 	.word	0x00033430
        /*0b28*/ 	.short	0x010a
        /*0b2a*/ 	.byte	0x3f
	.zero		1


	//   ....[67]....
        /*0b2c*/ 	.word	0x00017460
        /*0b30*/ 	.word	0x00000007
        /*0b34*/ 	.word	0x00033450
        /*0b38*/ 	.short	0x010a
        /*0b3a*/ 	.byte	0x3f
	.zero		1


	//   ....[68]....
        /*0b3c*/ 	.word	0x000174c0
        /*0b40*/ 	.word	0x00000007
        /*0b44*/ 	.word	0x00033430
        /*0b48*/ 	.short	0x010a
        /*0b4a*/ 	.byte	0x3f
	.zero		1


	//   ....[69]....
        /*0b4c*/ 	.word	0x00017520
        /*0b50*/ 	.word	0x00000007
        /*0b54*/ 	.word	0x00033450
        /*0b58*/ 	.short	0x010a
        /*0b5a*/ 	.byte	0x3f
	.zero		1


	//   ....[70]....
        /*0b5c*/ 	.word	0x00017580
        /*0b60*/ 	.word	0x00000005
        /*0b64*/ 	.word	0x00033450
        /*0b68*/ 	.short	0x010a
        /*0b6a*/ 	.byte	0x3f
	.zero		1


	//   ....[71]....
        /*0b6c*/ 	.word	0x000176d0
        /*0b70*/ 	.word	0x00000004
        /*0b74*/ 	.word	0x00033480
        /*0b78*/ 	.short	0x010a
        /*0b7a*/ 	.byte	0x3f
	.zero		1


	//   ....[72]....
        /*0b7c*/ 	.word	0x00017720
        /*0b80*/ 	.word	0x00000004
        /*0b84*/ 	.word	0x00033440
        /*0b88*/ 	.short	0x010a
        /*0b8a*/ 	.byte	0x3f
	.zero		1


	//   ....[73]....
        /*0b8c*/ 	.word	0x00017cb0
        /*0b90*/ 	.word	0x00000011
        /*0b94*/ 	.word	0x00033420
        /*0b98*/ 	.short	0x010a
        /*0b9a*/ 	.byte	0x3f
	.zero		1


	//   ....[74]....
        /*0b9c*/ 	.word	0x00017d00
        /*0ba0*/ 	.word	0x00000006
        /*0ba4*/ 	.word	0x00033480
        /*0ba8*/ 	.short	0x010a
        /*0baa*/ 	.byte	0x3f
	.zero		1


	//   ....[75]....
        /*0bac*/ 	.word	0x00017d50
        /*0bb0*/ 	.word	0x00000006
        /*0bb4*/ 	.word	0x00033440
        /*0bb8*/ 	.short	0x010a
        /*0bba*/ 	.byte	0x3f
	.zero		1


	//   ....[76]....
        /*0bbc*/ 	.word	0x00017da0
        /*0bc0*/ 	.word	0x00000003
        /*0bc4*/ 	.word	0x00033470
        /*0bc8*/ 	.short	0x010a
        /*0bca*/ 	.byte	0x3f
	.zero		1


	//   ....[77]....
        /*0bcc*/ 	.word	0x00017df0
        /*0bd0*/ 	.word	0x00000003
        /*0bd4*/ 	.word	0x00033460
        /*0bd8*/ 	.short	0x010a
        /*0bda*/ 	.byte	0x3f
	.zero		1


	//   ....[78]....
        /*0bdc*/ 	.word	0x00017e40
        /*0be0*/ 	.word	0x00000003
        /*0be4*/ 	.word	0x00033470
        /*0be8*/ 	.short	0x010a
        /*0bea*/ 	.byte	0x3f
	.zero		1


	//   ....[79]....
        /*0bec*/ 	.word	0x00017e90
        /*0bf0*/ 	.word	0x00000003
        /*0bf4*/ 	.word	0x00033460
        /*0bf8*/ 	.short	0x010a
        /*0bfa*/ 	.byte	0x3f
	.zero		1


	//   ....[80]....
        /*0bfc*/ 	.word	0x00017ee0
        /*0c00*/ 	.word	0x00000003
        /*0c04*/ 	.word	0x00033420
        /*0c08*/ 	.short	0x010a
        /*0c0a*/ 	.byte	0x3f
	.zero		1


	//   ....[81]....
        /*0c0c*/ 	.word	0x00018080
        /*0c10*/ 	.word	0x00000007
        /*0c14*/ 	.word	0x00000000
        /*0c18*/ 	.short	0x010a
        /*0c1a*/ 	.byte	0x3f
	.zero		1


	//   ....[82]....
        /*0c1c*/ 	.word	0x000180d0
        /*0c20*/ 	.word	0x00000005
        /*0c24*/ 	.word	0x00000000
        /*0c28*/ 	.short	0x010a
        /*0c2a*/ 	.byte	0x3f
	.zero		1


	//   ....[83]....
        /*0c2c*/ 	.word	0x00018120
        /*0c30*/ 	.word	0x00000005
        /*0c34*/ 	.word	0x00033460
        /*0c38*/ 	.short	0x010a
        /*0c3a*/ 	.byte	0x3f
	.zero		1


	//   ....[84]....
        /*0c3c*/ 	.word	0x00018170
        /*0c40*/ 	.word	0x00000003
        /*0c44*/ 	.word	0x00033460
        /*0c48*/ 	.short	0x010a
        /*0c4a*/ 	.byte	0x3f
	.zero		1


	//   ....[85]....
        /*0c4c*/ 	.word	0x000181c0
        /*0c50*/ 	.word	0x00000005
        /*0c54*/ 	.word	0x00033480
        /*0c58*/ 	.short	0x010a
        /*0c5a*/ 	.byte	0x3f
	.zero		1


	//----- nvinfo : EIATTR_NUM_MBARRIERS
	.align		4
.L_336:
        /*0c5c*/ 	.byte	0x03, 0x38
        /*0c5e*/ 	.short	0x0016


	//----- nvinfo : EIATTR_EXIT_INSTR_OFFSETS
	.align		4
        /*0c60*/ 	.byte	0x04, 0x1c
        /*0c62*/ 	.short	(.L_338 - .L_337)


	//   ....[0]....
.L_337:
        /*0c64*/ 	.word	0x00000a80


	//   ....[1]....
        /*0c68*/ 	.word	0x000115a0


	//   ....[2]....
        /*0c6c*/ 	.word	0x00017330


	//----- nvinfo : EIATTR_MAX_THREADS
	.align		4
.L_338:
        /*0c70*/ 	.byte	0x04, 0x05
        /*0c72*/ 	.short	(.L_340 - .L_339)
.L_339:
        /*0c74*/ 	.word	0x00000180
        /*0c78*/ 	.word	0x00000001
        /*0c7c*/ 	.word	0x00000001


	//----- nvinfo : EIATTR_CRS_STACK_SIZE
	.align		4
.L_340:
        /*0c80*/ 	.byte	0x04, 0x1e
        /*0c82*/ 	.short	(.L_342 - .L_341)
.L_341:
        /*0c84*/ 	.word	0x00000000


	//----- nvinfo : EIATTR_CBANK_PARAM_SIZE
	.align		4
.L_342:
        /*0c88*/ 	.byte	0x03, 0x19
        /*0c8a*/ 	.short	0x0af0


	//----- nvinfo : EIATTR_PARAM_CBANK
	.align		4
        /*0c8c*/ 	.byte	0x04, 0x0a
        /*0c8e*/ 	.short	(.L_344 - .L_343)
	.align		4
.L_343:
        /*0c90*/ 	.word	index@(.nv.constant0._ZN7cutlass13device_kernelIN5flash11enable_sm90INS1_16FlashAttnFwdSm90INS1_25CollectiveMainloopFwdSm90ILi2EN4cute5tupleIJNS5_1CILi1EEES8_S8_EEENS6_IJNS7_ILi128EEENS7_ILi160EEENS7_ILi192EEEEEELi192ENS_12float_e4m3_tEfNS_4arch4Sm90ELb1ELb0ELb1ELb1ELb0ELb0ELb0ELb1ELb1ELb1ELb0ELb0EEENS1_21CollectiveEpilogueFwdINS6_IJSA_SC_SB_EEES9_NS_10bfloat16_tESG_Li256ELb1ELb1ELb0ELb1EEENS1_36VarlenDynamicPersistentTileSchedulerILi128ELi160ELi256ELi128ELb0ELb1ELb1ELb1ELb1ELb1EEEEEEEEEvNT_6ParamsE)
        /*0c94*/ 	.short	0x0210
        /*0c96*/ 	.short	0x0af0


	//----- nvinfo : EIATTR_SW_WAR
	.align		4
.L_344:
        /*0c98*/ 	.byte	0x04, 0x36
        /*0c9a*/ 	.short	(.L_346 - .L_345)
.L_345:
        /*0c9c*/ 	.word	0x00000008
.L_346:


//--------------------- .nv.info._ZN7cutlass13device_kernelIN5flash11enable_sm90INS1_16FlashAttnFwdSm90INS1_25CollectiveMainloopFwdSm90ILi2EN4cute5tupleIJNS5_1CILi1EEES8_S8_EEENS6_IJNS7_ILi128EEENS7_ILi160EEENS7_ILi192EEEEEELi192ENS_12float_e4m3_tEfNS_4arch4Sm90ELb1ELb0ELb1ELb1ELb0ELb1ELb0ELb1ELb1ELb1ELb0ELb0EEENS1_21CollectiveEpilogueFwdINS6_IJSA_SC_SB_EEES9_NS_10bfloat16_tESG_Li256ELb1ELb1ELb0ELb1EEENS1_36VarlenDynamicPersistentTileSchedulerILi128ELi160ELi256ELi128ELb0ELb1ELb1ELb1ELb1ELb1EEEEEEEEEvNT_6ParamsE --------------------------
	.section	.nv.info._ZN7cutlass13device_kernelIN5flash11enable_sm90INS1_16FlashAttnFwdSm90INS1_25CollectiveMainloopFwdSm90ILi2EN4cute5tupleIJNS5_1CILi1EEES8_S8_EEENS6_IJNS7_ILi128EEENS7_ILi160EEENS7_ILi192EEEEEELi192ENS_12float_e4m3_tEfNS_4arch4Sm90ELb1ELb0ELb1ELb1ELb0ELb1ELb0ELb1ELb1ELb1ELb0ELb0EEENS1_21CollectiveEpilogueFwdINS6_IJSA_SC_SB_EEES9_NS_10bfloat16_tESG_Li256ELb1ELb1ELb0ELb1EEENS1_36VarlenDynamicPersistentTileSchedulerILi128ELi160ELi256ELi128ELb0ELb1ELb1ELb1ELb1ELb1EEEEEEEEEvNT_6ParamsE,"",@"SHT_CUDA_INFO"
	.sectionflags	@""
	.align	4


	//----- nvinfo : EIATTR_CUDA_API_VERSION
	.align		4
        /*0000*/ 	.byte	0x04, 0x37
        /*0002*/ 	.short	(.L_348 - .L_347)
.L_347:
        /*0004*/ 	.word	0x00000082


	//----- nvinfo : EIATTR_KPARAM_INFO
	.align		4
.L_348:
        /*0008*/ 	.byte	0x04, 0x17
        /*000a*/ 	.short	(.L_350 - .L_349)
.L_349:
        /*000c*/ 	.word	0x00000000
        /*0010*/ 	.short	0x0000
        /*0012*/ 	.short	0x0070
        /*0014*/ 	.byte	0x00, 0xf0, 0x01, 0x2a


	//----- nvinfo : EIATTR_SPARSE_MMA_MASK
	.align		4
.L_350:
        /*0018*/ 	.byte	0x03, 0x50
        /*001a*/ 	.short	0x0000


	//----- nvinfo : EIATTR_MAXREG_COUNT
	.align		4
        /*001c*/ 	.byte	0x03, 0x1b
        /*001e*/ 	.short	0x00a8


	//----- nvinfo : EIATTR_NUM_BARRIERS
	.align		4
        /*0020*/ 	.byte	0x02, 0x4c
        /*0022*/ 	.byte	0x10
	.zero		1


	//----- nvinfo : EIATTR_EXTERNS
	.align		4
        /*0024*/ 	.byte	0x04, 0x0f
        /*0026*/ 	.short	(.L_352 - .L_351)


	//   ....[0]....
	.align		4
.L_351:
        /*0028*/ 	.word	index@(__assertfail)


	//----- nvinfo : EIATTR_ANNOTATIONS
	.align		4
.L_352:
        /*002c*/ 	.byte	0x04, 0x55
        /*002e*/ 	.short	(.L_354 - .L_353)


	//   ....[0]....
.L_353:
        /* <DEDUP_REMOVED lines=107> */


	//----- nvinfo : EIATTR_MERCURY_ISA_VERSION
	.align		4
.L_354:
        /*06c8*/ 	.byte	0x03, 0x5f
        /*06ca*/ 	.short	0x0101


	//----- nvinfo : EIATTR_UNUSED_LOAD_BYTE_OFFSET
	.align		4
        /*06cc*/ 	.byte	0x04, 0x44
        /*06ce*/ 	.short	(.L_356 - .L_355)


	//   ....[0]....
.L_355:
        /*06d0*/ 	.word	0x00000ae0
        /*06d4*/ 	.word	0x0000fff0


	//   ....[1]....
        /*06d8*/ 	.word	0x00024e40
        /*06dc*/ 	.word	0x0000fff0


	//----- nvinfo : EIATTR_INT_WARP_WIDE_INSTR_OFFSETS
	.align		4
.L_356:
        /*06e0*/ 	.byte	0x04, 0x31
        /*06e2*/ 	.short	(.L_358 - .L_357)


	//   ....[0]....
.L_357:
        /*06e4*/ 	.word	0x00000190


	//   ....[1]....
        /*06e8*/ 	.word	0x000001d0


	//   ....[2]....
        /*06ec*/ 	.word	0x00000240


	//   ....[3]....
        /*06f0*/ 	.word	0x0002af60


	//   ....[4]....
        /*06f4*/ 	.word	0x0002aff0


	//   ....[5]....
        /*06f8*/ 	.word	0x0002df50


	//   ....[6]....
        /*06fc*/ 	.word	0x0002dfe0


	//----- nvinfo : EIATTR_COOP_GROUP_MASK_REGIDS
	.align		4
.L_358:
        /*0700*/ 	.byte	0x04, 0x29
        /*0702*/ 	.short	(.L_360 - .L_359)


	//   ....[0]....
.L_359:
        /*0704*/ 	.word	0xffffffff


	//   ....[1]....
        /*0708*/ 	.word	0xffffffff


	//   ....[2]....
        /*070c*/ 	.word	0xffffffff


	//   ....[3]....
        /*0710*/ 	.word	0xffffffff


	//   ....[4]....
        /*0714*/ 	.word	0xffffffff


	//   ....[5]....
        /*0718*/ 	.word	0xffffffff


	//   ....[6]....
        /*071c*/ 	.word	0xffffffff


	//   ....[7]....
        /*0720*/ 	.word	0xffffffff


	//   ....[8]....
        /*0724*/ 	.word	0xffffffff


	//   ....[9]....
        /*0728*/ 	.word	0xffffffff


	//   ....[10]....
        /*072c*/ 	.word	0xffffffff


	//   ....[11]....
        /*0730*/ 	.word	0xffffffff


	//   ....[12]....
        /*0734*/ 	.word	0xffffffff


	//   ....[13]....
        /*0738*/ 	.word	0xffffffff


	//   ....[14]....
        /*073c*/ 	.word	0xffffffff


	//   ....[15]....
        /*0740*/ 	.word	0xffffffff


	//   ....[16]....
        /*0744*/ 	.word	0xffffffff


	//   ....[17]....
        /*0748*/ 	.word	0xffffffff


	//   ....[18]....
        /*074c*/ 	.word	0xffffffff


	//   ....[19]....
        /*0750*/ 	.word	0xffffffff


	//   ....[20]....
        /*0754*/ 	.word	0xffffffff


	//   ....[21]....
        /*0758*/ 	.word	0xffffffff


	//   ....[22]....
        /*075c*/ 	.word	0xffffffff


	//   ....[23]....
        /*0760*/ 	.word	0xffffffff


	//   ....[24]....
        /*0764*/ 	.word	0xffffffff


	//   ....[25]....
        /*0768*/ 	.word	0xffffffff


	//   ....[26]....
        /*076c*/ 	.word	0xffffffff


	//   ....[27]....
        /*0770*/ 	.word	0xffffffff


	//   ....[28]....
        /*0774*/ 	.word	0xffffffff


	//   ....[29]....
        /*0778*/ 	.word	0xffffffff


	//   ....[30]....
        /*077c*/ 	.word	0xffffffff


	//   ....[31]....
        /*0780*/ 	.word	0xffffffff


	//   ....[32]....
        /*0784*/ 	.word	0xffffffff


	//   ....[33]....
        /*0788*/ 	.word	0xffffffff


	//   ....[34]....
        /*078c*/ 	.word	0xffffffff


	//   ....[35]....
        /*0790*/ 	.word	0xffffffff


	//   ....[36]....
        /*0794*/ 	.word	0xffffffff


	//   ....[37]....
        /*0798*/ 	.word	0xffffffff


	//   ....[38]....
        /*079c*/ 	.word	0xffffffff


	//   ....[39]....
        /*07a0*/ 	.word	0xffffffff


	//   ....[40]....
        /*07a4*/ 	.word	0xffffffff


	//   ....[41]....
        /*07a8*/ 	.word	0xffffffff


	//   ....[42]....
        /*07ac*/ 	.word	0xffffffff


	//   ....[43]....
        /*07b0*/ 	.word	0xffffffff


	//   ....[44]....
        /*07b4*/ 	.word	0xffffffff


	//   ....[45]....
        /*07b8*/ 	.word	0xffffffff


	//   ....[46]....
        /*07bc*/ 	.word	0xffffffff


	//   ....[47]....
        /*07c0*/ 	.word	0xffffffff


	//   ....[48]....
        /*07c4*/ 	.word	0xffffffff


	//   ....[49]....
        /*07c8*/ 	.word	0xffffffff


	//   ....[50]....
        /*07cc*/ 	.word	0xffffffff


	//   ....[51]....
        /*07d0*/ 	.word	0xffffffff


	//   ....[52]....
        /*07d4*/ 	.word	0xffffffff


	//   ....[53]....
        /*07d8*/ 	.word	0xffffffff


	//   ....[54]....
        /*07dc*/ 	.word	0xffffffff


	//   ....[55]....
        /*07e0*/ 	.word	0xffffffff


	//   ....[56]....
        /*07e4*/ 	.word	0xffffffff


	//   ....[57]....
        /*07e8*/ 	.word	0xffffffff


	//   ....[58]....
        /*07ec*/ 	.word	0xffffffff


	//   ....[59]....
        /*07f0*/ 	.word	0xffffffff


	//   ....[60]....
        /*07f4*/ 	.word	0xffffffff


	//   ....[61]....
        /*07f8*/ 	.word	0xffffffff


	//   ....[62]....
        /*07fc*/ 	.word	0xffffffff


	//   ....[63]....
        /*0800*/ 	.word	0xffffffff


	//   ....[64]....
        /*0804*/ 	.word	0xffffffff


	//   ....[65]....
        /*0808*/ 	.word	0xffffffff


	//   ....[66]....
        /*080c*/ 	.word	0xffffffff


	//   ....[67]....
        /*0810*/ 	.word	0xffffffff


	//   ....[68]....
        /*0814*/ 	.word	0xffffffff


	//   ....[69]....
        /*0818*/ 	.word	0xffffffff


	//   ....[70]....
        /*081c*/ 	.word	0xffffffff


	//   ....[71]....
        /*0820*/ 	.word	0xffffffff


	//   ....[72]....
        /*0824*/ 	.word	0xffffffff


	//   ....[73]....
        /*0828*/ 	.word	0xffffffff


	//   ....[74]....
        /*082c*/ 	.word	0xffffffff


	//   ....[75]....
        /*0830*/ 	.word	0xffffffff


	//   ....[76]....
        /*0834*/ 	.word	0xffffffff


	//   ....[77]....
        /*0838*/ 	.word	0xffffffff


	//   ....[78]....
        /*083c*/ 	.word	0xffffffff


	//   ....[79]....
        /*0840*/ 	.word	0xffffffff


	//   ....[80]....
        /*0844*/ 	.word	0xffffffff


	//   ....[81]....
        /*0848*/ 	.word	0xffffffff


	//   ....[82]....
        /*084c*/ 	.word	0xffffffff


	//   ....[83]....
        /*0850*/ 	.word	0xffffffff


	//   ....[84]....
        /*0854*/ 	.word	0xffffffff


	//   ....[85]....
        /*0858*/ 	.word	0xffffffff


	//   ....[86]....
        /*085c*/ 	.word	0xffffffff


	//   ....[87]....
        /*0860*/ 	.word	0xffffffff


	//   ....[88]....
        /*0864*/ 	.word	0xffffffff


	//   ....[89]....
        /*0868*/ 	.word	0xffffffff


	//   ....[90]....
        /*086c*/ 	.word	0xffffffff


	//   ....[91]....
        /*0870*/ 	.word	0xffffffff


	//   ....[92]....
        /*0874*/ 	.word	0xffffffff


	//   ....[93]....
        /*0878*/ 	.word	0xffffffff


	//   ....[94]....
        /*087c*/ 	.word	0xffffffff


	//   ....[95]....
        /*0880*/ 	.word	0xffffffff


	//   ....[96]....
        /*0884*/ 	.word	0xffffffff


	//   ....[97]....
        /*0888*/ 	.word	0xffffffff


	//   ....[98]....
        /*088c*/ 	.word	0xffffffff


	//   ....[99]....
        /*0890*/ 	.word	0xffffffff


	//   ....[100]....
        /*0894*/ 	.word	0xffffffff


	//   ....[101]....
        /*0898*/ 	.word	0xffffffff


	//   ....[102]....
        /*089c*/ 	.word	0xffffffff


	//   ....[103]....
        /*08a0*/ 	.word	0xffffffff


	//   ....[104]....
        /*08a4*/ 	.word	0xffffffff


	//   ....[105]....
        /*08a8*/ 	.word	0xffffffff


	//   ....[106]....
        /*08ac*/ 	.word	0xffffffff


	//   ....[107]....
        /*08b0*/ 	.word	0xffffffff


	//   ....[108]....
        /*08b4*/ 	.word	0xffffffff


	//   ....[109]....
        /*08b8*/ 	.word	0xffffffff


	//   ....[110]....
        /*08bc*/ 	.word	0xffffffff


	//   ....[111]....
        /*08c0*/ 	.word	0xffffffff


	//   ....[112]....
        /*08c4*/ 	.word	0xffffffff


	//   ....[113]....
        /*08c8*/ 	.word	0xffffffff


	//   ....[114]....
        /*08cc*/ 	.word	0xffffffff


	//   ....[115]....
        /*08d0*/ 	.word	0xffffffff


	//   ....[116]....
        /*08d4*/ 	.word	0xffffffff


	//   ....[117]....
        /*08d8*/ 	.word	0xffffffff


	//   ....[118]....
        /*08dc*/ 	.word	0xffffffff


	//   ....[119]....
        /*08e0*/ 	.word	0xffffffff


	//   ....[120]....
        /*08e4*/ 	.word	0xffffffff


	//   ....[121]....
        /*08e8*/ 	.word	0xffffffff


	//   ....[122]....
        /*08ec*/ 	.word	0xffffffff


	//   ....[123]....
        /*08f0*/ 	.word	0xffffffff


	//   ....[124]....
        /*08f4*/ 	.word	0xffffffff


	//   ....[125]....
        /*08f8*/ 	.word	0xffffffff


	//   ....[126]....
        /*08fc*/ 	.word	0xffffffff


	//   ....[127]....
        /*0900*/ 	.word	0xffffffff


	//   ....[128]....
        /*0904*/ 	.word	0xffffffff


	//   ....[129]....
        /*0908*/ 	.word	0xffffffff


	//   ....[130]....
        /*090c*/ 	.word	0xffffffff


	//   ....[131]....
        /*0910*/ 	.word	0xffffffff


	//   ....[132]....
        /*0914*/ 	.word	0xffffffff


	//   ....[133]....
        /*0918*/ 	.word	0xffffffff


	//   ....[134]....
        /*091c*/ 	.word	0xffffffff


	//   ....[135]....
        /*0920*/ 	.word	0xffffffff


	//   ....[136]....
        /*0924*/ 	.word	0xffffffff


	//   ....[137]....
        /*0928*/ 	.word	0xffffffff


	//   ....[138]....
        /*092c*/ 	.word	0xffffffff


	//   ....[139]....
        /*0930*/ 	.word	0xffffffff


	//   ....[140]....
        /*0934*/ 	.word	0xffffffff


	//   ....[141]....
        /*0938*/ 	.word	0xffffffff


	//   ....[142]....
        /*093c*/ 	.word	0xffffffff


	//   ....[143]....
        /*0940*/ 	.word	0xffffffff


	//   ....[144]....
        /*0944*/ 	.word	0xffffffff


	//   ....[145]....
        /*0948*/ 	.word	0xffffffff


	//   ....[146]....
        /*094c*/ 	.word	0xffffffff


	//   ....[147]....
        /*0950*/ 	.word	0xffffffff


	//   ....[148]....
        /*0954*/ 	.word	0x0500000f


	//   ....[149]....
        /*0958*/ 	.word	0x0500000f


	//   ....[150]....
        /*095c*/ 	.word	0x0500000f


	//   ....[151]....
        /*0960*/ 	.word	0x0500000f


	//   ....[152]....
        /*0964*/ 	.word	0x0500000f


	//   ....[153]....
        /*0968*/ 	.word	0x0500000f


	//   ....[154]....
        /*096c*/ 	.word	0x0500000f


	//   ....[155]....
        /*0970*/ 	.word	0x0500000f


	//   ....[156]....
        /*0974*/ 	.word	0x0500000f


	//   ....[157]....
        /*0978*/ 	.word	0x0500000f


	//   ....[158]....
        /*097c*/ 	.word	0x0500000f


	//   ....[159]....
        /*0980*/ 	.word	0x0500000f


	//   ....[160]....
        /*0984*/ 	.word	0x0500000f


	//   ....[161]....
        /*0988*/ 	.word	0x0500000f


	//   ....[162]....
        /*098c*/ 	.word	0x0500000f


	//   ....[163]....
        /*0990*/ 	.word	0x0500000f


	//   ....[164]....
        /*0994*/ 	.word	0x0500000f


	//   ....[165]....
        /*0998*/ 	.word	0x0500000f


	//   ....[166]....
        /*099c*/ 	.word	0x0500000f


	//   ....[167]....
        /*09a0*/ 	.word	0x0500000f


	//   ....[168]....
        /*09a4*/ 	.word	0x0500000f


	//   ....[169]....
        /*09a8*/ 	.word	0x0500000f


	//   ....[170]....
        /*09ac*/ 	.word	0x0500000f


	//   ....[171]....
        /*09b0*/ 	.word	0x0500000f


	//   ....[172]....
        /*09b4*/ 	.word	0x0500000f


	//   ....[173]....
        /*09b8*/ 	.word	0x0500000f


	//   ....[174]....
        /*09bc*/ 	.word	0x0500000f


	//   ....[175]....
        /*09c0*/ 	.word	0x0500000f


	//   ....[176]....
        /*09c4*/ 	.word	0x0500000f


	//   ....[177]....
        /*09c8*/ 	.word	0x0500000f


	//   ....[178]....
        /*09cc*/ 	.word	0x0500000f


	//   ....[179]....
        /*09d0*/ 	.word	0x0500000f


	//   ....[180]....
        /*09d4*/ 	.word	0x0500000f


	//   ....[181]....
        /*09d8*/ 	.word	0x0500000f


	//   ....[182]....
        /*09dc*/ 	.word	0x0500000f


	//   ....[183]....
        /*09e0*/ 	.word	0x0500000f


	//   ....[184]....
        /*09e4*/ 	.word	0x0500000f


	//   ....[185]....
        /*09e8*/ 	.word	0x0500000f


	//   ....[186]....
        /*09ec*/ 	.word	0x0500000f


	//   ....[187]....
        /*09f0*/ 	.word	0x0500000f


	//   ....[188]....
        /*09f4*/ 	.word	0x0500000f


	//   ....[189]....
        /*09f8*/ 	.word	0x0500000f


	//   ....[190]....
        /*09fc*/ 	.word	0x0500000f


	//   ....[191]....
        /*0a00*/ 	.word	0x0500000f


	//   ....[192]....
        /*0a04*/ 	.word	0x0500000f


	//   ....[193]....
        /*0a08*/ 	.word	0x0500000f


	//   ....[194]....
        /*0a0c*/ 	.word	0x0500000f


	//   ....[195]....
        /*0a10*/ 	.word	0x0500000f


	//   ....[196]....
        /*0a14*/ 	.word	0x0500000f


	//   ....[197]....
        /*0a18*/ 	.word	0x0500000f


	//   ....[198]....
        /*0a1c*/ 	.word	0x0500000f


	//   ....[199]....
        /*0a20*/ 	.word	0x0500000f


	//   ....[200]....
        /*0a24*/ 	.word	0x0500000f


	//   ....[201]....
        /*0a28*/ 	.word	0x0500000f


	//   ....[202]....
        /*0a2c*/ 	.word	0x0500000f


	//   ....[203]....
        /*0a30*/ 	.word	0x0500000f


	//   ....[204]....
        /*0a34*/ 	.word	0x0500000f


	//   ....[205]....
        /*0a38*/ 	.word	0x0500000f


	//   ....[206]....
        /*0a3c*/ 	.word	0x0500000f


	//   ....[207]....
        /*0a40*/ 	.word	0x0500000f


	//   ....[208]....
        /*0a44*/ 	.word	0x0500000f


	//   ....[209]....
        /*0a48*/ 	.word	0x0500000f


	//   ....[210]....
        /*0a4c*/ 	.word	0x0500000f


	//   ....[211]....
        /*0a50*/ 	.word	0x0500000f


	//   ....[212]....
        /*0a54*/ 	.word	0x0500000f


	//   ....[213]....
        /*0a58*/ 	.word	0x0500000f


	//   ....[214]....
        /*0a5c*/ 	.word	0x0500000f


	//   ....[215]....
        /*0a60*/ 	.word	0x0500000f


	//   ....[216]....
        /*0a64*/ 	.word	0x0500000f


	//   ....[217]....
        /*0a68*/ 	.word	0x0500000f


	//   ....[218]....
        /*0a6c*/ 	.word	0x0500000f


	//   ....[219]....
        /*0a70*/ 	.word	0x0500000f


	//   ....[220]....
        /*0a74*/ 	.word	0x0500000f


	//   ....[221]....
        /*0a78*/ 	.word	0x0500000f


	//   ....[222]....
        /*0a7c*/ 	.word	0x0500000f


	//   ....[223]....
        /*0a80*/ 	.word	0x0500000f


	//   ....[224]....
        /*0a84*/ 	.word	0x0500000f


	//   ....[225]....
        /*0a88*/ 	.word	0x0500000f


	//   ....[226]....
        /*0a8c*/ 	.word	0x0500000f


	//   ....[227]....
        /*0a90*/ 	.word	0x0500000f


	//   ....[228]....
        /*0a94*/ 	.word	0x0500000f


	//   ....[229]....
        /*0a98*/ 	.word	0x0500000f


	//   ....[230]....
        /*0a9c*/ 	.word	0x0500000f


	//   ....[231]....
        /*0aa0*/ 	.word	0x0500000f


	//   ....[232]....
        /*0aa4*/ 	.word	0x0500000f


	//   ....[233]....
        /*0aa8*/ 	.word	0x0500000f


	//   ....[234]....
        /*0aac*/ 	.word	0x0500000f


	//   ....[235]....
        /*0ab0*/ 	.word	0x0500000f


	//   ....[236]....
        /*0ab4*/ 	.word	0x0500000f


	//   ....[237]....
        /*0ab8*/ 	.word	0x0500000f


	//   ....[238]....
        /*0abc*/ 	.word	0x0500000f


	//   ....[239]....
        /*0ac0*/ 	.word	0x0500000f


	//   ....[240]....
        /*0ac4*/ 	.word	0x0500000f


	//----- nvinfo : EIATTR_COOP_GROUP_INSTR_OFFSETS
	.align		4
.L_360:
        /*0ac8*/ 	.byte	0x04, 0x28
        /*0aca*/ 	.short	(.L_362 - .L_361)


	//   ....[0]....
.L_361:
        /*0acc*/ 	.word	0x00000070


	//   ....[1]....
        /*0ad0*/ 	.word	0x000001a0


	//   ....[2]....
        /*0ad4*/ 	.word	0x000001f0


	//   ....[3]....
        /*0ad8*/ 	.word	0x00000420


	//   ....[4]....
        /*0adc*/ 	.word	0x00000580


	//   ....[5]....
        /*0ae0*/ 	.word	0x000006a0


	//   ....[6]....
        /*0ae4*/ 	.word	0x00000800


	//   ....[7]....
        /*0ae8*/ 	.word	0x00010160


	//   ....[8]....
        /*0aec*/ 	.word	0x00010ac0


	//   ....[9]....
        /*0af0*/ 	.word	0x00010ad0


	//   ....[10]....
        /*0af4*/ 	.word	0x00010ae0


	//   ....[11]....
        /*0af8*/ 	.word	0x00010af0


	//   ....[12]....
        /*0afc*/ 	.word	0x00014140


	//   ....[13]....
        /*0b00*/ 	.word	0x00014150


	//   ....[14]....
        /*0b04*/ 	.word	0x00014160


	//   ....[15]....
        /*0b08*/ 	.word	0x00014170


	//   ....[16]....
        /*0b0c*/ 	.word	0x00018950


	//   ....[17]....
        /*0b10*/ 	.word	0x000196e0


	//   ....[18]....
        /*0b14*/ 	.word	0x000196f0


	//   ....[19]....
        /*0b18*/ 	.word	0x00019710


	//   ....[20]....
        /*0b1c*/ 	.word	0x0001a420


	//   ....[21]....
        /*0b20*/ 	.word	0x0001a440


	//   ....[22]....
        /*0b24*/ 	.word	0x0001d590


	//   ....[23]....
        /*0b28*/ 	.word	0x0001d5b0


	//   ....[24]....
        /*0b2c*/ 	.word	0x0001e060


	//   ....[25]....
        /*0b30*/ 	.word	0x0001e190


	//   ....[26]....
        /*0b34*/ 	.word	0x0001ec60


	//   ....[27]....
        /*0b38*/ 	.word	0x0001ecc0


	//   ....[28]....
        /*0b3c*/ 	.word	0x00022600


	//   ....[29]....
        /*0b40*/ 	.word	0x00022650


	//   ....[30]....
        /*0b44*/ 	.word	0x00022680


	//   ....[31]....
        /*0b48*/ 	.word	0x000226c0


	//   ....[32]....
        /*0b4c*/ 	.word	0x00024490


	//   ....[33]....
        /*0b50*/ 	.word	0x000244f0


	//   ....[34]....
        /*0b54*/ 	.word	0x00024510


	//   ....[35]....
        /*0b58*/ 	.word	0x00024530


	//   ....[36]....
        /*0b5c*/ 	.word	0x00025730


	//   ....[37]....
        /*0b60*/ 	.word	0x00025760


	//   ....[38]....
        /*0b64*/ 	.word	0x00025790


	//   ....[39]....
        /*0b68*/ 	.word	0x000257c0


	//   ....[40]....
        /*0b6c*/ 	.word	0x00025800


	//   ....[41]....
        /*0b70*/ 	.word	0x00025830


	//   ....[42]....
        /*0b74*/ 	.word	0x00025860


	//   ....[43]....
        /*0b78*/ 	.word	0x00025890


	//   ....[44]....
        /*0b7c*/ 	.word	0x000258c0


	//   ....[45]....
        /*0b80*/ 	.word	0x000258f0


	//   ....[46]....
        /*0b84*/ 	.word	0x00025920


	//   ....[47]....
        /*0b88*/ 	.word	0x00025950


	//   ....[48]....
        /*0b8c*/ 	.word	0x00025980


	//   ....[49]....
        /*0b90*/ 	.word	0x000259b0


	//   ....[50]....
        /*0b94*/ 	.word	0x000259e0


	//   ....[51]....
        /*0b98*/ 	.word	0x00025a10


	//   ....[52]....
        /*0b9c*/ 	.word	0x00025a40


	//   ....[53]....
        /*0ba0*/ 	.word	0x00025a70


	//   ....[54]....
        /*0ba4*/ 	.word	0x00025aa0


	//   ....[55]....
        /*0ba8*/ 	.word	0x00025ad0


	//   ....[56]....
        /*0bac*/ 	.word	0x00025b00


	//   ....[57]....
        /*0bb0*/ 	.word	0x00025b30


	//   ....[58]....
        /*0bb4*/ 	.word	0x00025b60


	//   ....[59]....
        /*0bb8*/ 	.word	0x00025b90


	//   ....[60]....
        /*0bbc*/ 	.word	0x00025bc0


	//   ....[61]....
        /*0bc0*/ 	.word	0x00025bf0


	//   ....[62]....
        /*0bc4*/ 	.word	0x00025c20


	//   ....[63]....
        /*0bc8*/ 	.word	0x00025c50


	//   ....[64]....
        /*0bcc*/ 	.word	0x00025c80


	//   ....[65]....
        /*0bd0*/ 	.word	0x00025cb0


	//   ....[66]....
        /*0bd4*/ 	.word	0x00025ce0


	//   ....[67]....
        /*0bd8*/ 	.word	0x00025d10


	//   ....[68]....
        /*0bdc*/ 	.word	0x00025d40


	//   ....[69]....
        /*0be0*/ 	.word	0x00025d70


	//   ....[70]....
        /*0be4*/ 	.word	0x00025da0


	//   ....[71]....
        /*0be8*/ 	.word	0x00025dd0


	//   ....[72]....
        /*0bec*/ 	.word	0x00025df0


	//   ....[73]....
        /*0bf0*/ 	.word	0x00025e00


	//   ....[74]....
        /*0bf4*/ 	.word	0x00025e10


	//   ....[75]....
        /*0bf8*/ 	.word	0x00025e20


	//   ....[76]....
        /*0bfc*/ 	.word	0x00025e50


	//   ....[77]....
        /*0c00*/ 	.word	0x00025e80


	//   ....[78]....
        /*0c04*/ 	.word	0x00025eb0


	//   ....[79]....
        /*0c08*/ 	.word	0x00025ee0


	//   ....[80]....
        /*0c0c*/ 	.word	0x00025f10


	//   ....[81]....
        /*0c10*/ 	.word	0x00025f40


	//   ....[82]....
        /*0c14*/ 	.word	0x00025f70


	//   ....[83]....
        /*0c18*/ 	.word	0x00025f80


	//   ....[84]....
        /*0c1c*/ 	.word	0x000267f0


	//   ....[85]....
        /*0c20*/ 	.word	0x000268d0


	//   ....[86]....
        /*0c24*/ 	.word	0x00026900


	//   ....[87]....
        /*0c28*/ 	.word	0x00026920


	//   ....[88]....
        /*0c2c*/ 	.word	0x00026e80


	//   ....[89]....
        /*0c30*/ 	.word	0x00026ea0


	//   ....[90]....
        /*0c34*/ 	.word	0x00026fe0


	//   ....[91]....
        /*0c38*/ 	.word	0x00027000


	//   ....[92]....
        /*0c3c*/ 	.word	0x00027100


	//   ....[93]....
        /*0c40*/ 	.word	0x00027120


	//   ....[94]....
        /*0c44*/ 	.word	0x00027230


	//   ....[95]....
        /*0c48*/ 	.word	0x00027250


	//   ....[96]....
        /*0c4c*/ 	.word	0x00027b20


	//   ....[97]....
        /*0c50*/ 	.word	0x00027b30


	//   ....[98]....
        /*0c54*/ 	.word	0x00027cf0


	//   ....[99]....
        /*0c58*/ 	.word	0x00027d00


	//   ....[100]....
        /*0c5c*/ 	.word	0x00027eb0


	//   ....[101]....
        /*0c60*/ 	.word	0x00027ec0


	//   ....[102]....
        /*0c64*/ 	.word	0x00028070


	//   ....[103]....
        /*0c68*/ 	.word	0x00028080


	//   ....[104]....
        /*0c6c*/ 	.word	0x000282a0


	//   ....[105]....
        /*0c70*/ 	.word	0x00028480


	//   ....[106]....
        /*0c74*/ 	.word	0x000284b0


	//   ....[107]....
        /*0c78*/ 	.word	0x000284e0


	//   ....[108]....
        /*0c7c*/ 	.word	0x00028510


	//   ....[109]....
        /*0c80*/ 	.word	0x00028540


	//   ....[110]....
        /*0c84*/ 	.word	0x00028570


	//   ....[111]....
        /*0c88*/ 	.word	0x000286e0


	//   ....[112]....
        /*0c8c*/ 	.word	0x00028710


	//   ....[113]....
        /*0c90*/ 	.word	0x00028740


	//   ....[114]....
        /*0c94*/ 	.word	0x00028770


	//   ....[115]....
        /*0c98*/ 	.word	0x000287a0


	//   ....[116]....
        /*0c9c*/ 	.word	0x000287d0


	//   ....[117]....
        /*0ca0*/ 	.word	0x00028870


	//   ....[118]....
        /*0ca4*/ 	.word	0x000288d0


	//   ....[119]....
        /*0ca8*/ 	.word	0x00028960


	//   ....[120]....
        /*0cac*/ 	.word	0x00029910


	//   ....[121]....
        /*0cb0*/ 	.word	0x0002b730


	//   ....[122]....
        /*0cb4*/ 	.word	0x0002c5b0


	//   ....[123]....
        /*0cb8*/ 	.word	0x0002c5d0


	//   ....[124]....
        /*0cbc*/ 	.word	0x0002c5f0


	//   ....[125]....
        /*0cc0*/ 	.word	0x0002c6b0


	//   ....[126]....
        /*0cc4*/ 	.word	0x0002c6e0


	//   ....[127]....
        /*0cc8*/ 	.word	0x0002c770


	//   ....[128]....
        /*0ccc*/ 	.word	0x0002c780


	//   ....[129]....
        /*0cd0*/ 	.word	0x0002c810


	//   ....[130]....
        /*0cd4*/ 	.word	0x0002eaa0


	//   ....[131]....
        /*0cd8*/ 	.word	0x0002ead0


	//   ....[132]....
        /*0cdc*/ 	.word	0x0002eb10


	//   ....[133]....
        /*0ce0*/ 	.word	0x0002eb40


	//   ....[134]....
        /*0ce4*/ 	.word	0x0002eb70


	//   ....[135]....
        /*0ce8*/ 	.word	0x0002eba0


	//   ....[136]....
        /*0cec*/ 	.word	0x0002ebd0


	//   ....[137]....
        /*0cf0*/ 	.word	0x0002ec00


	//   ....[138]....
        /*0cf4*/ 	.word	0x0002ed80


	//   ....[139]....
        /*0cf8*/ 	.word	0x0002edb0


	//   ....[140]....
        /*0cfc*/ 	.word	0x0002ede0


	//   ....[141]....
        /*0d00*/ 	.word	0x0002ee10


	//   ....[142]....
        /*0d04*/ 	.word	0x0002ee40


	//   ....[143]....
        /*0d08*/ 	.word	0x0002ee70


	//   ....[144]....
        /*0d0c*/ 	.word	0x0002ef30


	//   ....[145]....
        /*0d10*/ 	.word	0x0002ef50


	//   ....[146]....
        /*0d14*/ 	.word	0x0002efc0


	//   ....[147]....
        /*0d18*/ 	.word	0x0002f690


	//   ....[148]....
        /*0d1c*/ 	.word	0x0002fb90


	//   ....[149]....
        /*0d20*/ 	.word	0x0002fc30


	//   ....[150]....
        /*0d24*/ 	.word	0x0002fcc0


	//   ....[151]....
        /*0d28*/ 	.word	0x0002fd10


	//   ....[152]....
        /*0d2c*/ 	.word	0x0002fd60


	//   ....[153]....
        /*0d30*/ 	.word	0x0002fe30


	//   ....[154]....
        /*0d34*/ 	.word	0x0002fec0


	//   ....[155]....
        /*0d38*/ 	.word	0x0002ff10


	//   ....[156]....
        /*0d3c*/ 	.word	0x0002ff60


	//   ....[157]....
        /*0d40*/ 	.word	0x00030250


	//   ....[158]....
        /*0d44*/ 	.word	0x00030380


	//   ....[159]....
        /*0d48*/ 	.word	0x000304b0


	//   ....[160]....
        /*0d4c*/ 	.word	0x000305d0


	//   ....[161]....
        /*0d50*/ 	.word	0x000306a0


	//   ....[162]....
        /*0d54*/ 	.word	0x00030720


	//   ....[163]....
        /*0d58*/ 	.word	0x00030780


	//   ....[164]....
        /*0d5c*/ 	.word	0x000307e0


	//   ....[165]....
        /*0d60*/ 	.word	0x00030840


	//   ....[166]....
        /*0d64*/ 	.word	0x000308c0


	//   ....[167]....
        /*0d68*/ 	.word	0x00030920


	//   ....[168]....
        /*0d6c*/ 	.word	0x000309a0


	//   ....[169]....
        /*0d70*/ 	.word	0x00030a00


	//   ....[170]....
        /*0d74*/ 	.word	0x00030a80


	//   ....[171]....
        /*0d78*/ 	.word	0x00030ae0


	//   ....[172]....
        /*0d7c*/ 	.word	0x00030b60


	//   ....[173]....
        /*0d80*/ 	.word	0x00030bc0


	//   ....[174]....
        /*0d84*/ 	.word	0x00030c40


	//   ....[175]....
        /*0d88*/ 	.word	0x00030ca0


	//   ....[176]....
        /*0d8c*/ 	.word	0x00030d20


	//   ....[177]....
        /*0d90*/ 	.word	0x00030d80


	//   ....[178]....
        /*0d94*/ 	.word	0x00030e00


	//   ....[179]....
        /*0d98*/ 	.word	0x00030e60


	//   ....[180]....
        /*0d9c*/ 	.word	0x00030ee0


	//   ....[181]....
        /*0da0*/ 	.word	0x00030f40


	//   ....[182]....
        /*0da4*/ 	.word	0x00030fc0


	//   ....[183]....
        /*0da8*/ 	.word	0x00031020


	//   ....[184]....
        /*0dac*/ 	.word	0x000310a0


	//   ....[185]....
        /*0db0*/ 	.word	0x00031100


	//   ....[186]....
        /*0db4*/ 	.word	0x00031160


	//   ....[187]....
        /*0db8*/ 	.word	0x000311c0


	//   ....[188]....
        /*0dbc*/ 	.word	0x00031220


	//   ....[189]....
        /*0dc0*/ 	.word	0x00031280


	//   ....[190]....
        /*0dc4*/ 	.word	0x00031300


	//   ....[191]....
        /*0dc8*/ 	.word	0x00031360


	//   ....[192]....
        /*0dcc*/ 	.word	0x000313e0


	//   ....[193]....
        /*0dd0*/ 	.word	0x00031440


	//   ....[194]....
        /*0dd4*/ 	.word	0x000314c0


	//   ....[195]....
        /*0dd8*/ 	.word	0x00031520


	//   ....[196]....
        /*0ddc*/ 	.word	0x000315a0


	//   ....[197]....
        /*0de0*/ 	.word	0x00031600


	//   ....[198]....
        /*0de4*/ 	.word	0x00031670


	//   ....[199]....
        /*0de8*/ 	.word	0x000316d0


	//   ....[200]....
        /*0dec*/ 	.word	0x00031740


	//   ....[201]....
        /*0df0*/ 	.word	0x000317a0


	//   ....[202]....
        /*0df4*/ 	.word	0x00031820


	//   ....[203]....
        /*0df8*/ 	.word	0x00031880


	//   ....[204]....
        /*0dfc*/ 	.word	0x000318f0


	//   ....[205]....
        /*0e00*/ 	.word	0x00031a10


	//   ....[206]....
        /*0e04*/ 	.word	0x00031a60


	//   ....[207]....
        /*0e08*/ 	.word	0x00031af0


	//   ....[208]....
        /*0e0c*/ 	.word	0x00031b80


	//   ....[209]....
        /*0e10*/ 	.word	0x00031c10


	//   ....[210]....
        /*0e14*/ 	.word	0x00031ca0


	//   ....[211]....
        /*0e18*/ 	.word	0x00031d30


	//   ....[212]....
        /*0e1c*/ 	.word	0x00031dc0


	//   ....[213]....
        /*0e20*/ 	.word	0x00031e80


	//   ....[214]....
        /*0e24*/ 	.word	0x00032170


	//   ....[215]....
        /*0e28*/ 	.word	0x00032390


	//   ....[216]....
        /*0e2c*/ 	.word	0x000323e0


	//   ....[217]....
        /*0e30*/ 	.word	0x00032440


	//   ....[218]....
        /*0e34*/ 	.word	0x000324f0


	//   ....[219]....
        /*0e38*/ 	.word	0x000325b0


	//   ....[220]....
        /*0e3c*/ 	.word	0x00032690


	//   ....[221]....
        /*0e40*/ 	.word	0x00032760


	//   ....[222]....
        /*0e44*/ 	.word	0x00032860


	//   ....[223]....
        /*0e48*/ 	.word	0x00032b40


	//   ....[224]....
        /*0e4c*/ 	.word	0x00032be0


	//   ....[225]....
        /*0e50*/ 	.word	0x00032d00


	//   ....[226]....
        /*0e54*/ 	.word	0x00032d80


	//   ....[227]....
        /*0e58*/ 	.word	0x00032e00


	//   ....[228]....
        /*0e5c*/ 	.word	0x00032e80


	//   ....[229]....
        /*0e60*/ 	.word	0x00032f00


	//   ....[230]....
        /*0e64*/ 	.word	0x00032f90


	//   ....[231]....
        /*0e68*/ 	.word	0x00033030


	//   ....[232]....
        /*0e6c*/ 	.word	0x000330e0


	//   ....[233]....
        /*0e70*/ 	.word	0x00033160


	//   ....[234]....
        /*0e74*/ 	.word	0x000331e0


	//   ....[235]....
        /*0e78*/ 	.word	0x00033260


	//   ....[236]....
        /*0e7c*/ 	.word	0x000332f0


	//   ....[237]....
        /*0e80*/ 	.word	0x00033370


	//   ....[238]....
        /*0e84*/ 	.word	0x00033410


	//   ....[239]....
        /*0e88*/ 	.word	0x000334a0


	//   ....[240]....
        /*0e8c*/ 	.word	0x000335d0


	//----- nvinfo : EIATTR_REG_RECONFIG
	.align		4
.L_362:
        /*0e90*/ 	.byte	0x01, 0x54
	.zero		2


	//----- nvinfo : EIATTR_SYSCALL_OFFSETS
	.align		4
        /*0e94*/ 	.byte	0x04, 0x46
        /*0e96*/ 	.short	(.L_364 - .L_363)


	//   ....[0]....
.L_363:
        /*0e98*/ 	.word	0x00001ca0


	//   ....[1]....
        /*0e9c*/ 	.word	0x00001df0


	//   ....[2]....
        /*0ea0*/ 	.word	0x000102f0


	//   ....[3]....
        /*0ea4*/ 	.word	0x000108a0


	//   ....[4]....
        /*0ea8*/ 	.word	0x0002b160


	//   ....[5]....
        /*0eac*/ 	.word	0x0002b300


	//   ....[6]....
        /*0eb0*/ 	.word	0x0002b460


	//   ....[7]....
        /*0eb4*/ 	.word	0x0002b5b0


	//   ....[8]....
        /*0eb8*/ 	.word	0x0002c180


	//----- nvinfo : EIATTR_MBARRIER_INSTR_OFFSETS
	.align		4
.L_364:
        /*0ebc*/ 	.byte	0x04, 0x39
        /*0ebe*/ 	.short	(.L_366 - .L_365)


	//   ....[0]....
.L_365:
        /*0ec0*/ 	.word	0x000002d0
        /*0ec4*/ 	.word	0x000000ff
        /*0ec8*/ 	.word	0x00033400
        /*0ecc*/ 	.short	0x0100
        /*0ece*/ 	.byte	0x08
	.zero		1


	//   ....[1]....
        /*0ed0*/ 	.word	0x000002e0
        /*0ed4*/ 	.word	0x000000ff
        /*0ed8*/ 	.word	0x00033420
        /*0edc*/ 	.short	0x0100
        /*0ede*/ 	.byte	0x08
	.zero		1


	//   ....[2]....
        /*0ee0*/ 	.word	0x000003d0
        /*0ee4*/ 	.word	0x000000ff
        /*0ee8*/ 	.word	0x00033430
        /*0eec*/ 	.short	0x0100
        /*0eee*/ 	.byte	0x08
	.zero		1


	//   ....[3]....
        /*0ef0*/ 	.word	0x000003e0
        /*0ef4*/ 	.word	0x000000ff
        /*0ef8*/ 	.word	0x00033440
        /*0efc*/ 	.short	0x0100
        /*0efe*/ 	.byte	0x08
	.zero		1


	//   ....[4]....
        /*0f00*/ 	.word	0x000003f0
        /*0f04*/ 	.word	0x000000ff
        /*0f08*/ 	.word	0x00033438
        /*0f0c*/ 	.short	0x0100
        /*0f0e*/ 	.byte	0x08
	.zero		1


	//   ....[5]....
        /*0f10*/ 	.word	0x00000400
        /*0f14*/ 	.word	0x000000ff
        /*0f18*/ 	.word	0x00033448
        /*0f1c*/ 	.short	0x0100
        /*0f1e*/ 	.byte	0x08
	.zero		1


	//   ....[6]....
        /*0f20*/ 	.word	0x00000530
        /*0f24*/ 	.word	0x000000ff
        /*0f28*/ 	.word	0x00033450
        /*0f2c*/ 	.short	0x0100
        /*0f2e*/ 	.byte	0x08
	.zero		1


	//   ....[7]....
        /*0f30*/ 	.word	0x00000540
        /*0f34*/ 	.word	0x000000ff
        /*0f38*/ 	.word	0x00033460
        /*0f3c*/ 	.short	0x0100
        /*0f3e*/ 	.byte	0x08
	.zero		1


	//   ....[8]....
        /*0f40*/ 	.word	0x00000550
        /*0f44*/ 	.word	0x000000ff
        /*0f48*/ 	.word	0x00033458
        /*0f4c*/ 	.short	0x0100
        /*0f4e*/ 	.byte	0x08
	.zero		1


	//   ....[9]....
        /*0f50*/ 	.word	0x00000560
        /*0f54*/ 	.word	0x000000ff
        /*0f58*/ 	.word	0x00033468
        /*0f5c*/ 	.short	0x0100
        /*0f5e*/ 	.byte	0x08
	.zero		1


	//   ....[10]....
        /*0f60*/ 	.word	0x00000650
        /*0f64*/ 	.word	0x000000ff
        /*0f68*/ 	.word	0x00033470
        /*0f6c*/ 	.short	0x0100
        /*0f6e*/ 	.byte	0x06
	.zero		1


	//   ....[11]....
        /*0f70*/ 	.word	0x00000660
        /*0f74*/ 	.word	0x000000ff
        /*0f78*/ 	.word	0x00033480
        /*0f7c*/ 	.short	0x0100
        /*0f7e*/ 	.byte	0x06
	.zero		1


	//   ....[12]....
        /*0f80*/ 	.word	0x00000670
        /*0f84*/ 	.word	0x000000ff
        /*0f88*/ 	.word	0x00033478
        /*0f8c*/ 	.short	0x0100
        /*0f8e*/ 	.byte	0x06
	.zero		1


	//   ....[13]....
        /*0f90*/ 	.word	0x00000680
        /*0f94*/ 	.word	0x000000ff
        /*0f98*/ 	.word	0x00033488
        /*0f9c*/ 	.short	0x0100
        /*0f9e*/ 	.byte	0x06
	.zero		1


	//   ....[14]....
        /*0fa0*/ 	.word	0x000007b0
        /*0fa4*/ 	.word	0x000000ff
        /*0fa8*/ 	.word	0x00033490
        /*0fac*/ 	.short	0x0100
        /*0fae*/ 	.byte	0x08
	.zero		1


	//   ....[15]....
        /*0fb0*/ 	.word	0x000007c0
        /*0fb4*/ 	.word	0x000000ff
        /*0fb8*/ 	.word	0x000334a0
        /*0fbc*/ 	.short	0x0100
        /*0fbe*/ 	.byte	0x08
	.zero		1


	//   ....[16]....
        /*0fc0*/ 	.word	0x000007d0
        /*0fc4*/ 	.word	0x000000ff
        /*0fc8*/ 	.word	0x00033498
        /*0fcc*/ 	.short	0x0100
        /*0fce*/ 	.byte	0x08
	.zero		1


	//   ....[17]....
        /*0fd0*/ 	.word	0x000007e0
        /*0fd4*/ 	.word	0x000000ff
        /*0fd8*/ 	.word	0x000334a8
        /*0fdc*/ 	.short	0x0100
        /*0fde*/ 	.byte	0x08
	.zero		1


	//   ....[18]....
        /*0fe0*/ 	.word	0x00000910
        /*0fe4*/ 	.word	0x000000ff
        /*0fe8*/ 	.word	0x000334b0
        /*0fec*/ 	.short	0x0100
        /*0fee*/ 	.byte	0x08
	.zero		1


	//   ....[19]....
        /*0ff0*/ 	.word	0x00000920
        /*0ff4*/ 	.word	0x000000ff
        /*0ff8*/ 	.word	0x000334c0
        /*0ffc*/ 	.short	0x0100
        /*0ffe*/ 	.byte	0x08
	.zero		1


	//   ....[20]....
        /*1000*/ 	.word	0x00000930
        /*1004*/ 	.word	0x000000ff
        /*1008*/ 	.word	0x000334b8
        /*100c*/ 	.short	0x0100
        /*100e*/ 	.byte	0x08
	.zero		1


	//   ....[21]....
        /*1010*/ 	.word	0x00000940
        /*1014*/ 	.word	0x000000ff
        /*1018*/ 	.word	0x000334c8
        /*101c*/ 	.short	0x0100
        /*101e*/ 	.byte	0x08
	.zero		1


	//   ....[22]....
        /*1020*/ 	.word	0x000035d0
        /*1024*/ 	.word	0x00000065
        /*1028*/ 	.word	0x00033490
        /*102c*/ 	.short	0x010a
        /*102e*/ 	.byte	0x3f
	.zero		1


	//   ....[23]....
        /*1030*/ 	.word	0x00009340
        /*1034*/ 	.word	0x00000065
        /*1038*/ 	.word	0x00033490
        /*103c*/ 	.short	0x010a
        /*103e*/ 	.byte	0x3f
	.zero		1


	//   ....[24]....
        /*1040*/ 	.word	0x0000f260
        /*1044*/ 	.word	0x00000065
        /*1048*/ 	.word	0x00033490
        /*104c*/ 	.short	0x010a
        /*104e*/ 	.byte	0x3f
	.zero		1


	//   ....[25]....
        /*1050*/ 	.word	0x0000f640
        /*1054*/ 	.word	0x0000002c
        /*1058*/ 	.word	0x00000000
        /*105c*/ 	.short	0x0101
        /*105e*/ 	.byte	0x3f
	.zero		1


	//   ....[26]....
        /*1060*/ 	.word	0x0000f680
        /*1064*/ 	.word	0x00000065
        /*1068*/ 	.word	0x000334b0
        /*106c*/ 	.short	0x010a
        /*106e*/ 	.byte	0x3f
	.zero		1


	//   ....[27]....
        /*1070*/ 	.word	0x0000fba0
        /*1074*/ 	.word	0x00000065
        /*1078*/ 	.word	0x00000000
        /*107c*/ 	.short	0x0101
        /*107e*/ 	.byte	0x3f
	.zero		1


	//   ....[28]....
        /*1080*/ 	.word	0x00010620
        /*1084*/ 	.word	0x00000010
        /*1088*/ 	.word	0x00033400
        /*108c*/ 	.short	0x010a
        /*108e*/ 	.byte	0x3f
	.zero		1


	//   ....[29]....
        /*1090*/ 	.word	0x00010670
        /*1094*/ 	.word	0x00000010
        /*1098*/ 	.word	0x00033400
        /*109c*/ 	.short	0x010a
        /*109e*/ 	.byte	0x3f
	.zero		1


	//   ....[30]....
        /*10a0*/ 	.word	0x00011060
        /*10a4*/ 	.word	0x00000010
        /*10a8*/ 	.word	0x00033400
        /*10ac*/ 	.short	0x010a
        /*10ae*/ 	.byte	0x3f
	.zero		1


	//   ....[31]....
        /*10b0*/ 	.word	0x000145c0
        /*10b4*/ 	.word	0x00000010
        /*10b8*/ 	.word	0x00033400
        /*10bc*/ 	.short	0x010a
        /*10be*/ 	.byte	0x3f
	.zero		1


	//   ....[32]....
        /*10c0*/ 	.word	0x00017700
        /*10c4*/ 	.word	0x00000000
        /*10c8*/ 	.word	0x00033430
        /*10cc*/ 	.short	0x010a
        /*10ce*/ 	.byte	0x3f
	.zero		1


	//   ....[33]....
        /*10d0*/ 	.word	0x00017770
        /*10d4*/ 	.word	0x00000000
        /*10d8*/ 	.word	0x00033430
        /*10dc*/ 	.short	0x010a
        /*10de*/ 	.byte	0x3f
	.zero		1


	//   ....[34]....
        /*10e0*/ 	.word	0x0001a930
        /*10e4*/ 	.word	0x00000000
        /*10e8*/ 	.word	0x00000000
        /*10ec*/ 	.short	0x0101
        /*10ee*/ 	.byte	0x3f
	.zero		1


	//   ....[35]....
        /*10f0*/ 	.word	0x0001b980
        /*10f4*/ 	.word	0x0000000b
        /*10f8*/ 	.word	0x00033430
        /*10fc*/ 	.short	0x010a
        /*10fe*/ 	.byte	0x3f
	.zero		1


	//   ....[36]....
        /*1100*/ 	.word	0x0001b9d0
        /*1104*/ 	.word	0x0000000b
        /*1108*/ 	.word	0x00033430
        /*110c*/ 	.short	0x010a
        /*110e*/ 	.byte	0x3f
	.zero		1


	//   ....[37]....
        /*1110*/ 	.word	0x0001cad0
        /*1114*/ 	.word	0x0000000a
        /*1118*/ 	.word	0x00033450
        /*111c*/ 	.short	0x010a
        /*111e*/ 	.byte	0x3f
	.zero		1


	//   ....[38]....
        /*1120*/ 	.word	0x0001cb10
        /*1124*/ 	.word	0x0000000a
        /*1128*/ 	.word	0x00033450
        /*112c*/ 	.short	0x010a
        /*112e*/ 	.byte	0x3f
	.zero		1


	//   ....[39]....
        /*1130*/ 	.word	0x0001f250
        /*1134*/ 	.word	0x000000c3
        /*1138*/ 	.word	0x00000000
        /*113c*/ 	.short	0x0101
        /*113e*/ 	.byte	0x3f
	.zero		1


	//   ....[40]....
        /*1140*/ 	.word	0x0001f9e0
        /*1144*/ 	.word	0x00000097
        /*1148*/ 	.word	0x00000000
        /*114c*/ 	.short	0x0101
        /*114e*/ 	.byte	0x3f
	.zero		1


	//   ....[41]....
        /*1150*/ 	.word	0x00020370
        /*1154*/ 	.word	0x0000000a
        /*1158*/ 	.word	0x00033430
        /*115c*/ 	.short	0x010a
        /*115e*/ 	.byte	0x3f
	.zero		1


	//   ....[42]....
        /*1160*/ 	.word	0x000203c0
        /*1164*/ 	.word	0x0000000a
        /*1168*/ 	.word	0x00033430
        /*116c*/ 	.short	0x010a
        /*116e*/ 	.byte	0x3f
	.zero		1


	//   ....[43]....
        /*1170*/ 	.word	0x00021490
        /*1174*/ 	.word	0x0000000a
        /*1178*/ 	.word	0x00033450
        /*117c*/ 	.short	0x010a
        /*117e*/ 	.byte	0x3f
	.zero		1


	//   ....[44]....
        /*1180*/ 	.word	0x000214d0
        /*1184*/ 	.word	0x0000000a
        /*1188*/ 	.word	0x00033450
        /*118c*/ 	.short	0x010a
        /*118e*/ 	.byte	0x3f
	.zero		1


	//   ....[45]....
        /*1190*/ 	.word	0x000231e0
        /*1194*/ 	.word	0x000000c2
        /*1198*/ 	.word	0x00000000
        /*119c*/ 	.short	0x0101
        /*119e*/ 	.byte	0x3f
	.zero		1


	//   ....[46]....
        /*11a0*/ 	.word	0x00023830
        /*11a4*/ 	.word	0x00000008
        /*11a8*/ 	.word	0x00000000
        /*11ac*/ 	.short	0x0101
        /*11ae*/ 	.byte	0x3f
	.zero		1


	//   ....[47]....
        /*11b0*/ 	.word	0x000240f0
        /*11b4*/ 	.word	0x0000000b
        /*11b8*/ 	.word	0x00033450
        /*11bc*/ 	.short	0x010a
        /*11be*/ 	.byte	0x3f
	.zero		1


	//   ....[48]....
        /*11c0*/ 	.word	0x00024170
        /*11c4*/ 	.word	0x0000000b
        /*11c8*/ 	.word	0x00033450
        /*11cc*/ 	.short	0x010a
        /*11ce*/ 	.byte	0x3f
	.zero		1


	//   ....[49]....
        /*11d0*/ 	.word	0x000247d0
        /*11d4*/ 	.word	0x00000002
        /*11d8*/ 	.word	0x00000000
        /*11dc*/ 	.short	0x0101
        /*11de*/ 	.byte	0x3f
	.zero		1


	//   ....[50]....
        /*11e0*/ 	.word	0x00026e90
        /*11e4*/ 	.word	0x00000000
        /*11e8*/ 	.word	0x00000000
        /*11ec*/ 	.short	0x0101
        /*11ee*/ 	.byte	0x3f
	.zero		1


	//   ....[51]....
        /*11f0*/ 	.word	0x00029a00
        /*11f4*/ 	.word	0x00000006
        /*11f8*/ 	.word	0x00033420
        /*11fc*/ 	.short	0x010a
        /*11fe*/ 	.byte	0x3f
	.zero		1


	//   ....[52]....
        /*1200*/ 	.word	0x00029af0
        /*1204*/ 	.word	0x00000006
        /*1208*/ 	.word	0x000334a0
        /*120c*/ 	.short	0x010a
        /*120e*/ 	.byte	0x3f
	.zero		1


	//   ....[53]....
        /*1210*/ 	.word	0x00029f40
        /*1214*/ 	.word	0x00000006
        /*1218*/ 	.word	0x000334c0
        /*121c*/ 	.short	0x010a
        /*121e*/ 	.byte	0x3f
	.zero		1


	//   ....[54]....
        /*1220*/ 	.word	0x0002a4e0
        /*1224*/ 	.word	0x00000008
        /*1228*/ 	.word	0x000334a0
        /*122c*/ 	.short	0x010a
        /*122e*/ 	.byte	0x3f
	.zero		1


	//   ....[55]....
        /*1230*/ 	.word	0x0002a920
        /*1234*/ 	.word	0x00000008
        /*1238*/ 	.word	0x000334c0
        /*123c*/ 	.short	0x010a
        /*123e*/ 	.byte	0x3f
	.zero		1


	//   ....[56]....
        /*1240*/ 	.word	0x0002b9f0
        /*1244*/ 	.word	0x00000002
        /*1248*/ 	.word	0x00033480
        /*124c*/ 	.short	0x010a
        /*124e*/ 	.byte	0x3f
	.zero		1


	//   ....[57]....
        /*1250*/ 	.word	0x0002bc60
        /*1254*/ 	.word	0x00000002
        /*1258*/ 	.word	0x00033440
        /*125c*/ 	.short	0x010a
        /*125e*/ 	.byte	0x3f
	.zero		1


	//   ....[58]....
        /*1260*/ 	.word	0x0002c910
        /*1264*/ 	.word	0x00000009
        /*1268*/ 	.word	0x00033400
        /*126c*/ 	.short	0x0107
        /*126e*/ 	.byte	0x3f
	.zero		1


	//   ....[59]....
        /*1270*/ 	.word	0x0002ca10
        /*1274*/ 	.word	0x00000002
        /*1278*/ 	.word	0x00033400
        /*127c*/ 	.short	0x0101
        /*127e*/ 	.byte	0x3f
	.zero		1


	//   ....[60]....
        /*1280*/ 	.word	0x0002ca30
        /*1284*/ 	.word	0x00000002
        /*1288*/ 	.word	0x00033420
        /*128c*/ 	.short	0x010a
        /*128e*/ 	.byte	0x3f
	.zero		1


	//   ....[61]....
        /*1290*/ 	.word	0x0002cd80
        /*1294*/ 	.word	0x00000006
        /*1298*/ 	.word	0x00033480
        /*129c*/ 	.short	0x010a
        /*129e*/ 	.byte	0x3f
	.zero		1


	//   ....[62]....
        /*12a0*/ 	.word	0x0002d200
        /*12a4*/ 	.word	0x00000006
        /*12a8*/ 	.word	0x00033440
        /*12ac*/ 	.short	0x010a
        /*12ae*/ 	.byte	0x3f
	.zero		1


	//   ....[63]....
        /*12b0*/ 	.word	0x0002d6f0
        /*12b4*/ 	.word	0x00000003
        /*12b8*/ 	.word	0x00033470
        /*12bc*/ 	.short	0x010a
        /*12be*/ 	.byte	0x3f
	.zero		1


	//   ....[64]....
        /*12c0*/ 	.word	0x0002d760
        /*12c4*/ 	.word	0x00000003
        /*12c8*/ 	.word	0x00033460
        /*12cc*/ 	.short	0x010a
        /*12ce*/ 	.byte	0x3f
	.zero		1


	//   ....[65]....
        /*12d0*/ 	.word	0x0002de30
        /*12d4*/ 	.word	0x00000003
        /*12d8*/ 	.word	0x00033450
        /*12dc*/ 	.short	0x0101
        /*12de*/ 	.byte	0x3f
	.zero		1


	//   ....[66]....
        /*12e0*/ 	.word	0x0002deb0
        /*12e4*/ 	.word	0x00000003
        /*12e8*/ 	.word	0x00000000
        /*12ec*/ 	.short	0x0101
        /*12ee*/ 	.byte	0x3f
	.zero		1


	//   ....[67]....
        /*12f0*/ 	.word	0x0002e0e0
        /*12f4*/ 	.word	0x00000003
        /*12f8*/ 	.word	0x00033470
        /*12fc*/ 	.short	0x010a
        /*12fe*/ 	.byte	0x3f
	.zero		1


	//   ....[68]....
        /*1300*/ 	.word	0x0002e150
        /*1304*/ 	.word	0x00000003
        /*1308*/ 	.word	0x00033460
        /*130c*/ 	.short	0x010a
        /*130e*/ 	.byte	0x3f
	.zero		1


	//   ....[69]....
        /*1310*/ 	.word	0x0002e840
        /*1314*/ 	.word	0x00000003
        /*1318*/ 	.word	0x00033450
        /*131c*/ 	.short	0x0101
        /*131e*/ 	.byte	0x3f
	.zero		1


	//   ....[70]....
        /*1320*/ 	.word	0x0002e890
        /*1324*/ 	.word	0x00000003
        /*1328*/ 	.word	0x00000000
        /*132c*/ 	.short	0x0101
        /*132e*/ 	.byte	0x3f
	.zero		1


	//   ....[71]....
        /*1330*/ 	.word	0x0002f610
        /*1334*/ 	.word	0x00000000
        /*1338*/ 	.word	0x00033420
        /*133c*/ 	.short	0x010a
        /*133e*/ 	.byte	0x3f
	.zero		1


	//   ....[72]....
        /*1340*/ 	.word	0x0002f7c0
        /*1344*/ 	.word	0x00000006
        /*1348*/ 	.word	0x00000000
        /*134c*/ 	.short	0x010a
        /*134e*/ 	.byte	0x3f
	.zero		1


	//   ....[73]....
        /*1350*/ 	.word	0x0002f830
        /*1354*/ 	.word	0x00000007
        /*1358*/ 	.word	0x00000000
        /*135c*/ 	.short	0x010a
        /*135e*/ 	.byte	0x3f
	.zero		1


	//   ....[74]....
        /*1360*/ 	.word	0x0002f890
        /*1364*/ 	.word	0x00000004
        /*1368*/ 	.word	0x00033460
        /*136c*/ 	.short	0x010a
        /*136e*/ 	.byte	0x3f
	.zero		1


	//   ....[75]....
        /*1370*/ 	.word	0x0002f8e0
        /*1374*/ 	.word	0x00000003
        /*1378*/ 	.word	0x00033460
        /*137c*/ 	.short	0x010a
        /*137e*/ 	.byte	0x3f
	.zero		1


	//   ....[76]....
        /*1380*/ 	.word	0x0002f920
        /*1384*/ 	.word	0x00000004
        /*1388*/ 	.word	0x00033480
        /*138c*/ 	.short	0x010a
        /*138e*/ 	.byte	0x3f
	.zero		1


	//   ....[77]....
        /*1390*/ 	.word	0x0002f940
        /*1394*/ 	.word	0x00000003
        /*1398*/ 	.word	0x00033480
        /*139c*/ 	.short	0x010a
        /*139e*/ 	.byte	0x3f
	.zero		1


	//   ....[78]....
        /*13a0*/ 	.word	0x0002f9a0
        /*13a4*/ 	.word	0x00000065
        /*13a8*/ 	.word	0x00033490
        /*13ac*/ 	.short	0x010a
        /*13ae*/ 	.byte	0x3f
	.zero		1


	//   ....[79]....
        /*13b0*/ 	.word	0x0002f9f0
        /*13b4*/ 	.word	0x00000065
        /*13b8*/ 	.word	0x00033490
        /*13bc*/ 	.short	0x010a
        /*13be*/ 	.byte	0x3f
	.zero		1


	//   ....[80]....
        /*13c0*/ 	.word	0x0002fa40
        /*13c4*/ 	.word	0x00000065
        /*13c8*/ 	.word	0x00033490
        /*13cc*/ 	.short	0x010a
        /*13ce*/ 	.byte	0x3f
	.zero		1


	//   ....[81]....
        /*13d0*/ 	.word	0x0002fa90
        /*13d4*/ 	.word	0x00000065
        /*13d8*/ 	.word	0x000334b0
        /*13dc*/ 	.short	0x010a
        /*13de*/ 	.byte	0x3f
	.zero		1


	//   ....[82]....
        /*13e0*/ 	.word	0x0002fd90
        /*13e4*/ 	.word	0x00000010
        /*13e8*/ 	.word	0x00033400
        /*13ec*/ 	.short	0x010a
        /*13ee*/ 	.byte	0x3f
	.zero		1


	//   ....[83]....
        /*13f0*/ 	.word	0x0002ffa0
        /*13f4*/ 	.word	0x00000010
        /*13f8*/ 	.word	0x00033400
        /*13fc*/ 	.short	0x010a
        /*13fe*/ 	.byte	0x3f
	.zero		1


	//   ....[84]....
        /*1400*/ 	.word	0x0002fff0
        /*1404*/ 	.word	0x00000000
        /*1408*/ 	.word	0x00033430
        /*140c*/ 	.short	0x010a
        /*140e*/ 	.byte	0x3f
	.zero		1


	//   ....[85]....
        /*1410*/ 	.word	0x00030040
        /*1414*/ 	.word	0x0000000b
        /*1418*/ 	.word	0x00033430
        /*141c*/ 	.short	0x010a
        /*141e*/ 	.byte	0x3f
	.zero		1


	//   ....[86]....
        /*1420*/ 	.word	0x00030090
        /*1424*/ 	.word	0x0000000a
        /*1428*/ 	.word	0x00033450
        /*142c*/ 	.short	0x010a
        /*142e*/ 	.byte	0x3f
	.zero		1


	//   ....[87]....
        /*1430*/ 	.word	0x000300e0
        /*1434*/ 	.word	0x0000000a
        /*1438*/ 	.word	0x00033430
        /*143c*/ 	.short	0x010a
        /*143e*/ 	.byte	0x3f
	.zero		1


	//   ....[88]....
        /*1440*/ 	.word	0x00030130
        /*1444*/ 	.word	0x0000000a
        /*1448*/ 	.word	0x00033450
        /*144c*/ 	.short	0x010a
        /*144e*/ 	.byte	0x3f
	.zero		1


	//   ....[89]....
        /*1450*/ 	.word	0x00030180
        /*1454*/ 	.word	0x0000000b
        /*1458*/ 	.word	0x00033450
        /*145c*/ 	.short	0x010a
        /*145e*/ 	.byte	0x3f
	.zero		1


	//   ....[90]....
        /*1460*/ 	.word	0x00031f50
        /*1464*/ 	.word	0x00000005
        /*1468*/ 	.word	0x00033420
        /*146c*/ 	.short	0x010a
        /*146e*/ 	.byte	0x3f
	.zero		1


	//   ....[91]....
        /*1470*/ 	.word	0x00031fa0
        /*1474*/ 	.word	0x00000006
        /*1478*/ 	.word	0x000334a0
        /*147c*/ 	.short	0x010a
        /*147e*/ 	.byte	0x3f
	.zero		1


	//   ....[92]....
        /*1480*/ 	.word	0x00031ff0
        /*1484*/ 	.word	0x00000006
        /*1488*/ 	.word	0x000334c0
        /*148c*/ 	.short	0x010a
        /*148e*/ 	.byte	0x3f
	.zero		1


	//   ....[93]....
        /*1490*/ 	.word	0x00032040
        /*1494*/ 	.word	0x00000008
        /*1498*/ 	.word	0x000334a0
        /*149c*/ 	.short	0x010a
        /*149e*/ 	.byte	0x3f
	.zero		1


	//   ....[94]....
        /*14a0*/ 	.word	0x00032090
        /*14a4*/ 	.word	0x00000008
        /*14a8*/ 	.word	0x000334c0
        /*14ac*/ 	.short	0x010a
        /*14ae*/ 	.byte	0x3f
	.zero		1


	//   ....[95]....
        /*14b0*/ 	.word	0x00032230
        /*14b4*/ 	.word	0x00000002
        /*14b8*/ 	.word	0x00033480
        /*14bc*/ 	.short	0x010a
        /*14be*/ 	.byte	0x3f
	.zero		1


	//   ....[96]....
        /*14c0*/ 	.word	0x00032280
        /*14c4*/ 	.word	0x00000002
        /*14c8*/ 	.word	0x00033440
        /*14cc*/ 	.short	0x010a
        /*14ce*/ 	.byte	0x3f
	.zero		1


	//   ....[97]....
        /*14d0*/ 	.word	0x000328b0
        /*14d4*/ 	.word	0x00000002
        /*14d8*/ 	.word	0x00033420
        /*14dc*/ 	.short	0x010a
        /*14de*/ 	.byte	0x3f
	.zero		1


	//   ....[98]....
        /*14e0*/ 	.word	0x00032900
        /*14e4*/ 	.word	0x00000006
        /*14e8*/ 	.word	0x00033480
        /*14ec*/ 	.short	0x010a
        /*14ee*/ 	.byte	0x3f
	.zero		1


	//   ....[99]....
        /*14f0*/ 	.word	0x00032950
        /*14f4*/ 	.word	0x00000006
        /*14f8*/ 	.word	0x00033440
        /*14fc*/ 	.short	0x010a
        /*14fe*/ 	.byte	0x3f
	.zero		1


	//   ....[100]....
        /*1500*/ 	.word	0x000329a0
        /*1504*/ 	.word	0x00000003
        /*1508*/ 	.word	0x00033470
        /*150c*/ 	.short	0x010a
        /*150e*/ 	.byte	0x3f
	.zero		1


	//   ....[101]....
        /*1510*/ 	.word	0x000329f0
        /*1514*/ 	.word	0x00000003
        /*1518*/ 	.word	0x00033460
        /*151c*/ 	.short	0x010a
        /*151e*/ 	.byte	0x3f
	.zero		1


	//   ....[102]....
        /*1520*/ 	.word	0x00032a40
        /*1524*/ 	.word	0x00000003
        /*1528*/ 	.word	0x00033470
        /*152c*/ 	.short	0x010a
        /*152e*/ 	.byte	0x3f
	.zero		1


	//   ....[103]....
        /*1530*/ 	.word	0x00032a90
        /*1534*/ 	.word	0x00000003
        /*1538*/ 	.word	0x00033460
        /*153c*/ 	.short	0x010a
        /*153e*/ 	.byte	0x3f
	.zero		1


	//   ....[104]....
        /*1540*/ 	.word	0x000334f0
        /*1544*/ 	.word	0x00000000
        /*1548*/ 	.word	0x00033420
        /*154c*/ 	.short	0x010a
        /*154e*/ 	.byte	0x3f
	.zero		1


	//   ....[105]....
        /*1550*/ 	.word	0x00033690
        /*1554*/ 	.word	0x00000006
        /*1558*/ 	.word	0x00000000
        /*155c*/ 	.short	0x010a
        /*155e*/ 	.byte	0x3f
	.zero		1


	//   ....[106]....
        /*1560*/ 	.word	0x000336e0
        /*1564*/ 	.word	0x00000007
        /*1568*/ 	.word	0x00000000
        /*156c*/ 	.short	0x010a
        /*156e*/ 	.byte	0x3f
	.zero		1


	//   ....[107]....
        /*1570*/ 	.word	0x00033730
        /*1574*/ 	.word	0x00000004
        /*1578*/ 	.word	0x00033460
        /*157c*/ 	.short	0x010a
        /*157e*/ 	.byte	0x3f
	.zero		1


	//   ....[108]....
        /*1580*/ 	.word	0x00033780
        /*1584*/ 	.word	0x00000003
        /*1588*/ 	.word	0x00033460
        /*158c*/ 	.short	0x010a
        /*158e*/ 	.byte	0x3f
	.zero		1


	//   ....[109]....
        /*1590*/ 	.word	0x000337d0
        /*1594*/ 	.word	0x00000004
        /*1598*/ 	.word	0x00033480
        /*159c*/ 	.short	0x010a
        /*159e*/ 	.byte	0x3f
	.zero		1


	//----- nvinfo : EIATTR_NUM_MBARRIERS
	.align		4
.L_366:
        /*15a0*/ 	.byte	0x03, 0x38
        /*15a2*/ 	.short	0x0016


	//----- nvinfo : EIATTR_EXIT_INSTR_OFFSETS
	.align		4
        /*15a4*/ 	.byte	0x04, 0x1c
        /*15a6*/ 	.short	(.L_368 - .L_367)


	//   ....[0]....
.L_367:
        /*15a8*/ 	.word	0x0002f990


	//----- nvinfo : EIATTR_MAX_THREADS
	.align		4
.L_368:
        /*15ac*/ 	.byte	0x04, 0x05
        /*15ae*/ 	.short	(.L_370 - .L_369)
.L_369:
        /*15b0*/ 	.word	0x00000180
        /*15b4*/ 	.word	0x00000001
        /*15b8*/ 	.word	0x00000001


	//----- nvinfo : EIATTR_CRS_STACK_SIZE
	.align		4
.L_370:
        /*15bc*/ 	.byte	0x04, 0x1e
        /*15be*/ 	.short	(.L_372 - .L_371)
.L_371:
        /*15c0*/ 	.word	0x00000000


	//----- nvinfo : EIATTR_CBANK_PARAM_SIZE
	.align		4
.L_372:
        /*15c4*/ 	.byte	0x03, 0x19
        /*15c6*/ 	.short	0x0af0


	//----- nvinfo : EIATTR_PARAM_CBANK
	.align		4
        /*15c8*/ 	.byte	0x04, 0x0a
        /*15ca*/ 	.short	(.L_374 - .L_373)
	.align		4
.L_373:
        /*15cc*/ 	.word	index@(.nv.constant0._ZN7cutlass13device_kernelIN5flash11enable_sm90INS1_16FlashAttnFwdSm90INS1_25CollectiveMainloopFwdSm90ILi2EN4cute5tupleIJNS5_1CILi1EEES8_S8_EEENS6_IJNS7_ILi128EEENS7_ILi160EEENS7_ILi192EEEEEELi192ENS_12float_e4m3_tEfNS_4arch4Sm90ELb1ELb0ELb1ELb1ELb0ELb1ELb0ELb1ELb1ELb1ELb0ELb0EEENS1_21CollectiveEpilogueFwdINS6_IJSA_SC_SB_EEES9_NS_10bfloat16_tESG_Li256ELb1ELb1ELb0ELb1EEENS1_36VarlenDynamicPersistentTileSchedulerILi128ELi160ELi256ELi128ELb0ELb1ELb1ELb1ELb1ELb1EEEEEEEEEvNT_6ParamsE)
        /*15d0*/ 	.short	0x0210
        /*15d2*/ 	.short	0x0af0


	//----- nvinfo : EIATTR_SW_WAR
	.align		4
.L_374:
        /*15d4*/ 	.byte	0x04, 0x36
        /*15d6*/ 	.short	(.L_376 - .L_375)
.L_375:
        /*15d8*/ 	.word	0x00000008
.L_376:


//--------------------- .nv.callgraph             --------------------------
	.section	.nv.callgraph,"",@"SHT_CUDA_CALLGRAPH"
	.align	4
	.sectionentsize	8
	.align		4
        /*0000*/ 	.word	0x00000000
	.align		4
        /*0004*/ 	.word	0xffffffff
	.align		4
        /*0008*/ 	.word	index@(_ZN7cutlass13device_kernelIN5flash11enable_sm90INS1_16FlashAttnFwdSm90INS1_25CollectiveMainloopFwdSm90ILi2EN4cute5tupleIJNS5_1CILi1EEES8_S8_EEENS6_IJNS7_ILi128EEENS7_ILi160EEENS7_ILi192EEEEEELi192ENS_12float_e4m3_tEfNS_4arch4Sm90ELb0ELb0ELb1ELb0ELb0ELb0ELb0ELb1ELb1ELb1ELb0ELb0EEENS1_21CollectiveEpilogueFwdINS6_IJSA_SC_SB_EEES9_NS_10bfloat16_tESG_Li256ELb0ELb1ELb0ELb1EEENS1_29StaticPersistentTileSchedulerILb0EEEEEEEEEvNT_6ParamsE)
	.align		4
        /*000c*/ 	.word	index@(__assertfail)
	.align		4
        /*0010*/ 	.word	index@(_ZN7cutlass13device_kernelIN5flash11enable_sm90INS1_16FlashAttnFwdSm90INS1_25CollectiveMainloopFwdSm90ILi2EN4cute5tupleIJNS5_1CILi2EEENS7_ILi1EEES9_EEENS6_IJNS7_ILi128EEENS7_ILi160EEENS7_ILi192EEEEEELi192ENS_12float_e4m3_tEfNS_4arch4Sm90ELb0ELb0ELb1ELb0ELb0ELb0ELb0ELb1ELb1ELb1ELb0ELb0EEENS1_21CollectiveEpilogueFwdINS6_IJSB_SD_SC_EEESA_NS_10bfloat16_tESH_Li256ELb0ELb1ELb0ELb1EEENS1_29StaticPersistentTileSchedulerILb0EEEEEEEEEvNT_6ParamsE)
	.align		4
        /*0014*/ 	.word	index@(__assertfail)
	.align		4
        /*0018*/ 	.word	index@(_ZN7cutlass13device_kernelIN5flash11enable_sm90INS1_16FlashAttnFwdSm90INS1_25CollectiveMainloopFwdSm90ILi2EN4cute5tupleIJNS5_1CILi1EEES8_S8_EEENS6_IJNS7_ILi128EEENS7_ILi160EEENS7_ILi192EEEEEELi192ENS_12float_e4m3_tEfNS_4arch4Sm90ELb0ELb0ELb1ELb1ELb0ELb0ELb0ELb1ELb1ELb1ELb0ELb0EEENS1_21CollectiveEpilogueFwdINS6_IJSA_SC_SB_EEES9_NS_10bfloat16_tESG_Li256ELb1ELb1ELb0ELb1EEENS1_36VarlenDynamicPersistentTileSchedulerILi128ELi160ELi256ELi128ELb0ELb1ELb1ELb0ELb1ELb1EEEEEEEEEvNT_6ParamsE)
	.align		4
        /*001c*/ 	.word	index@(__assertfail)
	.align		4
        /*0020*/ 	.word	index@(_ZN7cutlass13device_kernelIN5flash11enable_sm90INS1_16FlashAttnFwdSm90INS1_25CollectiveMainloopFwdSm90ILi2EN4cute5tupleIJNS5_1CILi1EEES8_S8_EEENS6_IJNS7_ILi128EEENS7_ILi160EEENS7_ILi192EEEEEELi192ENS_12float_e4m3_tEfNS_4arch4Sm90ELb0ELb0ELb1ELb1ELb0ELb1ELb0ELb1ELb1ELb1ELb0ELb0EEENS1_21CollectiveEpilogueFwdINS6_IJSA_SC_SB_EEES9_NS_10bfloat16_tESG_Li256ELb1ELb1ELb0ELb1EEENS1_36VarlenDynamicPersistentTileSchedulerILi128ELi160ELi256ELi128ELb0ELb1ELb1ELb0ELb1ELb1EEEEEEEEEvNT_6ParamsE)
	.align		4
        /*0024*/ 	.word	index@(__assertfail)
	.align		4
        /*0028*/ 	.word	index@(_ZN7cutlass13device_kernelIN5flash11enable_sm90INS1_16FlashAttnFwdSm90INS1_25CollectiveMainloopFwdSm90ILi2EN4cute5tupleIJNS5_1CILi1EEES8_S8_EEENS6_IJNS7_ILi128EEESA_NS7_ILi192EEEEEELi192ENS_12float_e4m3_tEfNS_4arch4Sm90ELb0ELb1ELb1ELb0ELb0ELb0ELb0ELb1ELb1ELb1ELb0ELb0EEENS1_21CollectiveEpilogueFwdINS6_IJSA_SB_SA_EEES9_NS_10bfloat16_tESF_Li256ELb0ELb1ELb0ELb1EEENS1_30DynamicPersistentTileSchedulerILi256ELi128ELb0ELb1ELb1EEEEEEEEEvNT_6ParamsE)
	.align		4
        /*002c*/ 	.word	index@(__assertfail)
	.align		4
        /*0030*/ 	.word	index@(_ZN7cutlass13device_kernelIN5flash11enable_sm90INS1_16FlashAttnFwdSm90INS1_25CollectiveMainloopFwdSm90ILi2EN4cute5tupleIJNS5_1CILi1EEES8_S8_EEENS6_IJNS7_ILi128EEESA_NS7_ILi192EEEEEELi192ENS_12float_e4m3_tEfNS_4arch4Sm90ELb0ELb1ELb1ELb1ELb0ELb0ELb0ELb1ELb1ELb1ELb0ELb0EEENS1_21CollectiveEpilogueFwdINS6_IJSA_SB_SA_EEES9_NS_10bfloat16_tESF_Li256ELb1ELb1ELb0ELb1EEENS1_36VarlenDynamicPersistentTileSchedulerILi128ELi128ELi256ELi128ELb0ELb1ELb1ELb1ELb0ELb1EEEEEEEEEvNT_6ParamsE)
	.align		4
        /*0034*/ 	.word	index@(__assertfail)
	.align		4
        /*0038*/ 	.word	index@(_ZN7cutlass13device_kernelIN5flash11enable_sm90INS1_16FlashAttnFwdSm90INS1_25CollectiveMainloopFwdSm90ILi2EN4cute5tupleIJNS5_1CILi1EEES8_S8_EEENS6_IJNS7_ILi128EEESA_NS7_ILi192EEEEEELi192ENS_12float_e4m3_tEfNS_4arch4Sm90ELb0ELb1ELb1ELb1ELb0ELb1ELb0ELb1ELb1ELb1ELb0ELb0EEENS1_21CollectiveEpilogueFwdINS6_IJSA_SB_SA_EEES9_NS_10bfloat16_tESF_Li256ELb1ELb1ELb0ELb1EEENS1_36VarlenDynamicPersistentTileSchedulerILi128ELi128ELi256ELi128ELb0ELb1ELb1ELb1ELb0ELb1EEEEEEEEEvNT_6ParamsE)
	.align		4
        /*003c*/ 	.word	index@(__assertfail)
	.align		4
        /*0040*/ 	.word	index@(_ZN7cutlass13device_kernelIN5flash11enable_sm90INS1_16FlashAttnFwdSm90INS1_25CollectiveMainloopFwdSm90ILi2EN4cute5tupleIJNS5_1CILi1EEES8_S8_EEENS6_IJNS7_ILi128EEENS7_ILi160EEENS7_ILi192EEEEEELi192ENS_12float_e4m3_tEfNS_4arch4Sm90ELb1ELb0ELb1ELb0ELb0ELb0ELb0ELb1ELb1ELb1ELb0ELb0EEENS1_21CollectiveEpilogueFwdINS6_IJSA_SC_SB_EEES9_NS_10bfloat16_tESG_Li256ELb0ELb1ELb0ELb1EEENS1_30DynamicPersistentTileSchedulerILi256ELi128ELb0ELb1ELb1EEEEEEEEEvNT_6ParamsE)
	.align		4
        /*0044*/ 	.word	index@(__assertfail)
	.align		4
        /*0048*/ 	.word	index@(_ZN7cutlass13device_kernelIN5flash11enable_sm90INS1_16FlashAttnFwdSm90INS1_25CollectiveMainloopFwdSm90ILi2EN4cute5tupleIJNS5_1CILi1EEES8_S8_EEENS6_IJNS7_ILi128EEENS7_ILi160EEENS7_ILi192EEEEEELi192ENS_12float_e4m3_tEfNS_4arch4Sm90ELb1ELb0ELb1ELb1ELb0ELb0ELb0ELb1ELb1ELb1ELb0ELb0EEENS1_21CollectiveEpilogueFwdINS6_IJSA_SC_SB_EEES9_NS_10bfloat16_tESG_Li256ELb1ELb1ELb0ELb1EEENS1_36VarlenDynamicPersistentTileSchedulerILi128ELi160ELi256ELi128ELb0ELb1ELb1ELb1ELb1ELb1EEEEEEEEEvNT_6ParamsE)
	.align		4
        /*004c*/ 	.word	index@(__assertfail)
	.align		4
        /*0050*/ 	.word	index@(_ZN7cutlass13device_kernelIN5flash11enable_sm90INS1_16FlashAttnFwdSm90INS1_25CollectiveMainloopFwdSm90ILi2EN4cute5tupleIJNS5_1CILi1EEES8_S8_EEENS6_IJNS7_ILi128EEENS7_ILi160EEENS7_ILi192EEEEEELi192ENS_12float_e4m3_tEfNS_4arch4Sm90ELb1ELb0ELb1ELb1ELb0ELb1ELb0ELb1ELb1ELb1ELb0ELb0EEENS1_21CollectiveEpilogueFwdINS6_IJSA_SC_SB_EEES9_NS_10bfloat16_tESG_Li256ELb1ELb1ELb0ELb1EEENS1_36VarlenDynamicPersistentTileSchedulerILi128ELi160ELi256ELi128ELb0ELb1ELb1ELb1ELb1ELb1EEEEEEEEEvNT_6ParamsE)
	.align		4
        /*0054*/ 	.word	index@(__assertfail)
	.align		4
        /*0058*/ 	.word	0x00000000
	.align		4
        /*005c*/ 	.word	0xfffffffe
	.align		4
        /*0060*/ 	.word	0x00000000
	.align		4
        /*0064*/ 	.word	0xfffffffd
	.align		4
        /*0068*/ 	.word	0x00000000
	.align		4
        /*006c*/ 	.word	0xfffffffc


//--------------------- .nv.constant4             --------------------------
	.section	.nv.constant4,"a",@progbits
	.align	8
	.align		8
.nv.constant4:
        /*0000*/ 	.dword	__assertfail
	.align		8
        /*0008*/ 	.dword	__unnamed_1
	.align		8
        /*0010*/ 	.dword	__unnamed_2
	.align		8
        /*0018*/ 	.dword	__unnamed_3
	.align		8
        /*0020*/ 	.dword	__unnamed_4
	.align		8
        /*0028*/ 	.dword	__unnamed_5
	.align		8
        /*0030*/ 	.dword	__unnamed_6
	.align		8
        /*0038*/ 	.dword	_ZZN5flash28permute_output_fp8_VcolmajorIN4cute6TensorINS1_11ArrayEngineIN7cutlass10bfloat16_tELm96EEENS1_6LayoutINS1_5tupleIJNS8_IJNS1_1CILi2EEESA_NS9_ILi24EEEEEENS9_ILi1EEESD_EEENS8_IJNS8_IJSD_SA_NS9_ILi4EEEEEENS9_ILi0EEESH_EEEEEEEEEvRT_E9upper_map
	.align		8
        /*0040*/ 	.dword	__unnamed_7
	.align		8
        /*0048*/ 	.dword	__unnamed_8
	.align		8
        /*0050*/ 	.dword	__unnamed_9
	.align		8
        /*0058*/ 	.dword	__unnamed_10
	.align		8
        /*0060*/ 	.dword	__unnamed_11
	.align		8
        /*0068*/ 	.dword	_ZN82_INTERNAL_c0a4e693_46_flash_fwd_hdim192_e4m3_softcap_packgqa_sm90_cu_0106449f_32674cuda3std3__45__cpo5beginE
	.align		8
        /*0070*/ 	.dword	_ZN82_INTERNAL_c0a4e693_46_flash_fwd_hdim192_e4m3_softcap_packgqa_sm90_cu_0106449f_32674cuda3std3__45__cpo3endE
	.align		8
        /*0078*/ 	.dword	_ZN82_INTERNAL_c0a4e693_46_flash_fwd_hdim192_e4m3_softcap_packgqa_sm90_cu_0106449f_32674cuda3std3__45__cpo6cbeginE
	.align		8
        /*0080*/ 	.dword	_ZN82_INTERNAL_c0a4e693_46_flash_fwd_hdim192_e4m3_softcap_packgqa_sm90_cu_0106449f_32674cuda3std3__45__cpo4cendE
	.align		8
        /*0088*/ 	.dword	_ZN82_INTERNAL_c0a4e693_46_flash_fwd_hdim192_e4m3_softcap_packgqa_sm90_cu_0106449f_32674cuda3std3__484_GLOBAL__N__c0a4e693_46_flash_fwd_hdim192_e4m3_softcap_packgqa_sm90_cu_0106449f_32676ignoreE
	.align		8
        /*0090*/ 	.dword	_ZN82_INTERNAL_c0a4e693_46_flash_fwd_hdim192_e4m3_softcap_packgqa_sm90_cu_0106449f_32674cuda3std3__419piecewise_constructE
	.align		8
        /*0098*/ 	.dword	_ZN82_INTERNAL_c0a4e693_46_flash_fwd_hdim192_e4m3_softcap_packgqa_sm90_cu_0106449f_32674cuda3std3__48in_placeE
	.align		8
        /*00a0*/ 	.dword	_ZN82_INTERNAL_c0a4e693_46_flash_fwd_hdim192_e4m3_softcap_packgqa_sm90_cu_0106449f_32674cuda3std6ranges3__45__cpo4swapE
	.align		8
        /*00a8*/ 	.dword	_ZN82_INTERNAL_c0a4e693_46_flash_fwd_hdim192_e4m3_softcap_packgqa_sm90_cu_0106449f_32674cuda3std6ranges3__45__cpo9iter_moveE
	.align		8
        /*00b0*/ 	.dword	_ZN82_INTERNAL_c0a4e693_46_flash_fwd_hdim192_e4m3_softcap_packgqa_sm90_cu_0106449f_32674cute7productE
	.align		8
        /*00b8*/ 	.dword	_ZN82_INTERNAL_c0a4e693_46_flash_fwd_hdim192_e4m3_softcap_packgqa_sm90_cu_0106449f_32674cute1_E
	.align		8
        /*00c0*/ 	.dword	$str$25
	.align		8
        /*00c8*/ 	.dword	$str$26


//--------------------- .text._ZN7cutlass13device_kernelIN5flash11enable_sm90INS1_16FlashAttnFwdSm90INS1_25CollectiveMainloopFwdSm90ILi2EN4cute5tupleIJNS5_1CILi1EEES8_S8_EEENS6_IJNS7_ILi128EEENS7_ILi160EEENS7_ILi192EEEEEELi192ENS_12float_e4m3_tEfNS_4arch4Sm90ELb0ELb0ELb1ELb0ELb0ELb0ELb0ELb1ELb1ELb1ELb0ELb0EEENS1_21CollectiveEpilogueFwdINS6_IJSA_SC_SB_EEES9_NS_10bfloat16_tESG_Li256ELb0ELb1ELb0ELb1EEENS1_29StaticPersistentTileSchedulerILb0EEEEEEEEEvNT_6ParamsE --------------------------
	.section	.text._ZN7cutlass13device_kernelIN5flash11enable_sm90INS1_16FlashAttnFwdSm90INS1_25CollectiveMainloopFwdSm90ILi2EN4cute5tupleIJNS5_1CILi1EEES8_S8_EEENS6_IJNS7_ILi128EEENS7_ILi160EEENS7_ILi192EEEEEELi192ENS_12float_e4m3_tEfNS_4arch4Sm90ELb0ELb0ELb1ELb0ELb0ELb0ELb0ELb1ELb1ELb1ELb0ELb0EEENS1_21CollectiveEpilogueFwdINS6_IJSA_SC_SB_EEES9_NS_10bfloat16_tESG_Li256ELb0ELb1ELb0ELb1EEENS1_29StaticPersistentTileSchedulerILb0EEEEEEEEEvNT_6ParamsE,"ax",@progbits
	.align	128
.text._ZN7cutlass13device_kernelIN5flash11enable_sm90INS1_16FlashAttnFwdSm90INS1_25CollectiveMainloopFwdSm90ILi2EN4cute5tupleIJNS5_1CILi1EEES8_S8_EEENS6_IJNS7_ILi128EEENS7_ILi160EEENS7_ILi192EEEEEELi192ENS_12float_e4m3_tEfNS_4arch4Sm90ELb0ELb0ELb1ELb0ELb0ELb0ELb0ELb1ELb1ELb1ELb0ELb0EEENS1_21CollectiveEpilogueFwdINS6_IJSA_SC_SB_EEES9_NS_10bfloat16_tESG_Li256ELb0ELb1ELb0ELb1EEENS1_29StaticPersistentTileSchedulerILb0EEEEEEEEEvNT_6ParamsE:
        .type           _ZN7cutlass13device_kernelIN5flash11enable_sm90INS1_16FlashAttnFwdSm90INS1_25CollectiveMainloopFwdSm90ILi2EN4cute5tupleIJNS5_1CILi1EEES8_S8_EEENS6_IJNS7_ILi128EEENS7_ILi160EEENS7_ILi192EEEEEELi192ENS_12float_e4m3_tEfNS_4arch4Sm90ELb0ELb0ELb1ELb0ELb0ELb0ELb0ELb1ELb1ELb1ELb0ELb0EEENS1_21CollectiveEpilogueFwdINS6_IJSA_SC_SB_EEES9_NS_10bfloat16_tESG_Li256ELb0ELb1ELb0ELb1EEENS1_29StaticPersistentTileSchedulerILb0EEEEEEEEEvNT_6ParamsE,@function
        .size           _ZN7cutlass13device_kernelIN5flash11enable_sm90INS1_16FlashAttnFwdSm90INS1_25CollectiveMainloopFwdSm90ILi2EN4cute5tupleIJNS5_1CILi1EEES8_S8_EEENS6_IJNS7_ILi128EEENS7_ILi160EEENS7_ILi192EEEEEELi192ENS_12float_e4m3_tEfNS_4arch4Sm90ELb0ELb0ELb1ELb0ELb0ELb0ELb0ELb1ELb1ELb1ELb0ELb0EEENS1_21CollectiveEpilogueFwdINS6_IJSA_SC_SB_EEES9_NS_10bfloat16_tESG_Li256ELb0ELb1ELb0ELb1EEENS1_29StaticPersistentTileSchedulerILb0EEEEEEEEEvNT_6ParamsE,(.L_x_2884 - _ZN7cutlass13device_kernelIN5flash11enable_sm90INS1_16FlashAttnFwdSm90INS1_25CollectiveMainloopFwdSm90ILi2EN4cute5tupleIJNS5_1CILi1EEES8_S8_EEENS6_IJNS7_ILi128EEENS7_ILi160EEENS7_ILi192EEEEEELi192ENS_12float_e4m3_tEfNS_4arch4Sm90ELb0ELb0ELb1ELb0ELb0ELb0ELb0ELb1ELb1ELb1ELb0ELb0EEENS1_21CollectiveEpilogueFwdINS6_IJSA_SC_SB_EEES9_NS_10bfloat16_tESG_Li256ELb0ELb1ELb0ELb1EEENS1_29StaticPersistentTileSchedulerILb0EEEEEEEEEvNT_6ParamsE)
        .other          _ZN7cutlass13device_kernelIN5flash11enable_sm90INS1_16FlashAttnFwdSm90INS1_25CollectiveMainloopFwdSm90ILi2EN4cute5tupleIJNS5_1CILi1EEES8_S8_EEENS6_IJNS7_ILi128EEENS7_ILi160EEENS7_ILi192EEEEEELi192ENS_12float_e4m3_tEfNS_4arch4Sm90ELb0ELb0ELb1ELb0ELb0ELb0ELb0ELb1ELb1ELb1ELb0ELb0EEENS1_21CollectiveEpilogueFwdINS6_IJSA_SC_SB_EEES9_NS_10bfloat16_tESG_Li256ELb0ELb1ELb0ELb1EEENS1_29StaticPersistentTileSchedulerILb0EEEEEEEEEvNT_6ParamsE,@"STO_CUDA_ENTRY STV_DEFAULT"
_ZN7cutlass13device_kernelIN5flash11enable_sm90INS1_16FlashAttnFwdSm90INS1_25CollectiveMainloopFwdSm90ILi2EN4cute5tupleIJNS5_1CILi1EEES8_S8_EEENS6_IJNS7_ILi128EEENS7_ILi160EEENS7_ILi192EEEEEELi192ENS_12float_e4m3_tEfNS_4arch4Sm90ELb0ELb0ELb1ELb0ELb0ELb0ELb0ELb1ELb1ELb1ELb0ELb0EEENS1_21CollectiveEpilogueFwdINS6_IJSA_SC_SB_EEES9_NS_10bfloat16_tESG_Li256ELb0ELb1ELb0ELb1EEENS1_29StaticPersistentTileSchedulerILb0EEEEEEEEEvNT_6ParamsE:
[----:B------:R-:W0:Y:S02]  /*0000*/  LDC R1, c[0x0][0x28] ;  /* 0x00000a00ff017b82 */ /* 0x000e240000000800 */
[----:B0-----:R-:W-:Y:S01]  /*0010*/  VIADD R1, R1, 0xffffffe8 ;  /* 0xffffffe801017836 */ /* 0x001fe20000000000 */
[----:B------:R-:W0:Y:S01]  /*0020*/  S2R R3, SR_TID.X ;  /* 0x0000000000037919 */ /* 0x000e220000002100 */
[----:B------:R-:W-:Y:S01]  /*0030*/  ELECT P0, URZ, PT ;  /* 0x00000000003f782f */ /* 0x000fe20003800000 */
[----:B------:R-:W-:Y:S01]  /*0040*/  BSSY B0, `(.L_x_0) ;  /* 0x000000e000007945 */ /* 0x000fe20003800000 */
[--C-:B0-----:R-:W-:Y:S02]  /*0050*/  SHF.R.U32.HI R0, RZ, 0x5, R3.reuse ;  /* 0x00000005ff007819 */ /* 0x101fe40000011603 */
[----:B------:R-:W-:-:S03]  /*0060*/  SHF.R.U32.HI R23, RZ, 0x7, R3 ;  /* 0x00000007ff177819 */ /* 0x000fc60000011603 */
[----:B------:R-:W0:Y:S02]  /*0070*/  SHFL.IDX PT, R2, R0, RZ, 0x1f ;  /* 0x00001fff00027589 */ /* 0x000e2400000e0000 */
[----:B0-----:R-:W-:-:S13]  /*0080*/  ISETP.EQ.AND P0, PT, R2, RZ, P0 ;  /* 0x000000ff0200720c */ /* 0x001fda0000702270 */
[----:B------:R-:W-:Y:S05]  /*0090*/  @!P0 BRA `(.L_x_1) ;  /* 0x0000000000208947 */ /* 0x000fea0003800000 */
[----:B------:R-:W-:Y:S02]  /*00a0*/  ULDC.64 UR4, c[0x0][0x198] ;  /* 0x0000660000047ab9 */ /* 0x000fe40000000a00 */
[----:B------:R-:W-:Y:S02]  /*00b0*/  UIADD3 UR6, UP0, UR4, 0x370, URZ ;  /* 0x0000037004067890 */ /* 0x000fe4000ff1e03f */
[----:B------:R-:W-:Y:S02]  /*00c0*/  UIADD3 UR4, UP1, UR4, 0x470, URZ ;  /* 0x0000047004047890 */ /* 0x000fe4000ff3e03f */
[----:B------:R-:W-:Y:S02]  /*00d0*/  UIADD3.X UR7, URZ, UR5, URZ, UP0, !UPT ;  /* 0x000000053f077290 */ /* 0x000fe400087fe43f */
[----:B------:R-:W-:-:S07]  /*00e0*/  UIADD3.X UR5, URZ, UR5, URZ, UP1, !UPT ;  /* 0x000000053f057290 */ /* 0x000fce0008ffe43f */
[----:B------:R0:W-:Y:S02]  /*00f0*/  UTMACCTL.PF [UR6] ;  /* 0x00000000060079b9 */ /* 0x0001e40008040000 */
[----:B------:R0:W-:Y:S02]  /*0100*/  UTMACCTL.PF [UR4] ;  /* 0x00000000040079b9 */ /* 0x0001e40008040000 */
[----:B0-----:R-:W-:Y:S01]  /*0110*/  NOP ;  /* 0x0000000000007918 */ /* 0x001fe20000000000 */
.L_x_1:
[----:B------:R-:W-:Y:S05]  /*0120*/  BSYNC B0 ;  /* 0x0000000000007941 */ /* 0x000fea0003800000 */
.L_x_0:
[----:B------:R-:W-:Y:S01]  /*0130*/  VOTEU.ANY UP0, P0 ;  /* 0x00000000003f7886 */ /* 0x000fe20000000100 */
[----:B------:R-:W0:Y:S01]  /*0140*/  SHFL.IDX PT, R3, R23, RZ, 0x1f ;  /* 0x00001fff17037589 */ /* 0x000e2200000e0000 */
[----:B------:R-:W-:Y:S01]  /*0150*/  UMOV UR4, 0x80 ;  /* 0x0000008000047882 */ /* 0x000fe20000000000 */
[----:B------:R-:W-:Y:S01]  /*0160*/  UMOV UR7, 0x100 ;  /* 0x0000010000077882 */ /* 0x000fe20000000000 */
[----:B------:R-:W-:Y:S01]  /*0170*/  VOTEU.ANY UP1, P0 ;  /* 0x00000000003f7886 */ /* 0x000fe20000020100 */
[----:B------:R-:W1:Y:S01]  /*0180*/  @UP0 S2UR UR8, SR_CgaCtaId ;  /* 0x00000000000809c3 */ /* 0x000e620000008800 */
[----:B------:R-:W2:Y:S01]  /*0190*/  SHFL.IDX PT, R2, R0, RZ, 0x1f ;  /* 0x00001fff00027589 */ /* 0x000ea200000e0000 */
[----:B------:R-:W-:Y:S01]  /*01a0*/  @UP0 UMOV UR6, 0x400 ;  /* 0x0000040000060882 */ /* 0x000fe20000000000 */
[----:B------:R-:W-:-:S04]  /*01b0*/  @UP0 UIADD3 UR4, -UR4, 0x100000, URZ ;  /* 0x0010000004040890 */ /* 0x000fc8000fffe13f */
[----:B------:R-:W-:Y:S02]  /*01c0*/  @UP0 USHF.L.U32 UR5, UR4, 0xb, URZ ;  /* 0x0000000b04050899 */ /* 0x000fe4000800063f */
[----:B------:R-:W-:Y:S01]  /*01d0*/  @UP0 USHF.L.U32 UR4, UR4, 0x1, URZ ;  /* 0x0000000104040899 */ /* 0x000fe2000800063f */
[----:B------:R-:W-:Y:S01]  /*01e0*/  VOTEU.ANY UP2, P0 ;  /* 0x00000000003f7886 */ /* 0x000fe20000040100 */
[----:B0-----:R-:W-:Y:S01]  /*01f0*/  R2UR UR9, R3 ;  /* 0x00000000030972ca */ /* 0x001fe200000e0000 */
[----:B-1----:R-:W-:Y:S01]  /*0200*/  @UP0 ULEA UR8, UR8, UR6, 0x18 ;  /* 0x0000000608080291 */ /* 0x002fe2000f8ec03f */
[----:B--2---:R-:W-:Y:S01]  /*0210*/  ISETP.NE.AND P1, PT, R2, RZ, PT ;  /* 0x000000ff0200720c */ /* 0x004fe20003f25270 */
[----:B------:R-:W-:-:S04]  /*0220*/  @UP0 UIADD3 UR6, -UR7, 0x100000, URZ ;  /* 0x0010000007060890 */ /* 0x000fc8000fffe13f */
[----:B------:R-:W-:Y:S02]  /*0230*/  @UP0 USHF.L.U32 UR7, UR6, 0xb, URZ ;  /* 0x0000000b06070899 */ /* 0x000fe4000800063f */
[----:B------:R-:W-:-:S04]  /*0240*/  @UP0 USHF.L.U32 UR6, UR6, 0x1, URZ ;  /* 0x0000000106060899 */ /* 0x000fc8000800063f */
[----:B------:R-:W-:Y:S01]  /*0250*/  UISETP.NE.AND UP0, UPT, UR9, URZ, UPT ;  /* 0x0000003f0900728c */ /* 0x000fe2000bf05270 */
[----:B------:R-:W0:Y:S02]  /*0260*/  FENCE.VIEW.ASYNC.S ;  /* 0x00000000000073c6 */ /* 0x000e240000000000 */
[----:B0-----:R0:W1:Y:S05]  /*0270*/  @UP1 SYNCS.EXCH.64 URZ, [UR8+0x33400], UR4 ;  /* 0x03340004083f15b2 */ /* 0x00106a0008000100 */
[----:B------:R0:W2:Y:S01]  /*0280*/  @UP2 SYNCS.EXCH.64 URZ, [UR8+0x33420], UR6 ;  /* 0x03342006083f25b2 */ /* 0x0000a20008000100 */
[----:B------:R-:W-:Y:S05]  /*0290*/  @P1 BRA `(.L_x_2) ;  /* 0x0000000000481947 */ /* 0x000fea0003800000 */
[----:B0-----:R-:W0:Y:S01]  /*02a0*/  S2UR UR5, SR_CgaCtaId ;  /* 0x00000000000579c3 */ /* 0x001e220000008800 */
[----:B------:R-:W-:Y:S01]  /*02b0*/  UMOV UR4, 0x400 ;  /* 0x0000040000047882 */ /* 0x000fe20000000000 */
[----:B------:R-:W-:Y:S01]  /*02c0*/  UMOV UR6, 0x1 ;  /* 0x0000000100067882 */ /* 0x000fe20000000000 */
[----:B------:R-:W-:Y:S01]  /*02d0*/  UMOV UR7, 0x2 ;  /* 0x0000000200077882 */ /* 0x000fe20000000000 */
[----:B------:R-:W-:Y:S01]  /*02e0*/  ELECT P0, URZ, PT ;  /* 0x00000000003f782f */ /* 0x000fe20003800000 */
[----:B0-----:R-:W-:Y:S02]  /*02f0*/  ULEA UR8, UR5, UR4, 0x18 ;  /* 0x0000000405087291 */ /* 0x001fe4000f8ec03f */
[----:B------:R-:W-:-:S04]  /*0300*/  UIADD3 UR4, -UR6, 0x100000, URZ ;  /* 0x0010000006047890 */ /* 0x000fc8000fffe13f */
[----:B------:R-:W-:Y:S02]  /*0310*/  USHF.L.U32 UR5, UR4, 0xb, URZ ;  /* 0x0000000b04057899 */ /* 0x000fe4000800063f */
[----:B------:R-:W-:Y:S02]  /*0320*/  USHF.L.U32 UR4, UR4, 0x1, URZ ;  /* 0x0000000104047899 */ /* 0x000fe4000800063f */
[----:B------:R-:W-:-:S04]  /*0330*/  UIADD3 UR6, -UR7, 0x100000, URZ ;  /* 0x0010000007067890 */ /* 0x000fc8000fffe13f */
[----:B------:R-:W-:Y:S02]  /*0340*/  USHF.L.U32 UR7, UR6, 0xb, URZ ;  /* 0x0000000b06077899 */ /* 0x000fe4000800063f */
[----:B------:R-:W-:Y:S01]  /*0350*/  USHF.L.U32 UR6, UR6, 0x1, URZ ;  /* 0x0000000106067899 */ /* 0x000fe2000800063f */
[----:B------:R-:W0:Y:S03]  /*0360*/  FENCE.VIEW.ASYNC.S ;  /* 0x00000000000073c6 */ /* 0x000e260000000000 */
[----:B0-----:R3:W4:Y:S08]  /*0370*/  SYNCS.EXCH.64 URZ, [UR8+0x33430], UR4 ;  /* 0x03343004083f75b2 */ /* 0x0017300008000100 */
[----:B------:R3:W0:Y:S01]  /*0380*/  SYNCS.EXCH.64 URZ, [UR8+0x33440], UR6 ;  /* 0x03344006083f75b2 */ /* 0x0006220008000100 */
[----:B------:R3:W0:Y:S01]  /*0390*/  SYNCS.EXCH.64 URZ, [UR8+0x33438], UR4 ;  /* 0x03343804083f75b2 */ /* 0x0006220008000100 */
[----:B------:R3:W0:Y:S02]  /*03a0*/  SYNCS.EXCH.64 URZ, [UR8+0x33448], UR6 ;  /* 0x03344806083f75b2 */ /* 0x0006240008000100 */
[----:B---3--:R-:W-:Y:S01]  /*03b0*/  NOP ;  /* 0x0000000000007918 */ /* 0x008fe20000000000 */
.L_x_2:
[----:B------:R-:W3:Y:S01]  /*03c0*/  SHFL.IDX PT, R2, R0, RZ, 0x1f ;  /* 0x00001fff00027589 */ /* 0x000ee200000e0000 */
[----:B------:R-:W-:Y:S01]  /*03d0*/  NOP ;  /* 0x0000000000007918 */ /* 0x000fe20000000000 */
[----:B---3--:R-:W-:-:S13]  /*03e0*/  ISETP.NE.AND P0, PT, R2, RZ, PT ;  /* 0x000000ff0200720c */ /* 0x008fda0003f05270 */
        /* <DEDUP_REMOVED lines=14> */
[----:B0-----:R3:W0:Y:S08]  /*04d0*/  SYNCS.EXCH.64 URZ, [UR8+0x33450], UR4 ;  /* 0x03345004083f75b2 */ /* 0x0016300008000100 */
[----:B------:R3:W0:Y:S01]  /*04e0*/  SYNCS.EXCH.64 URZ, [UR8+0x33460], UR6 ;  /* 0x03346006083f75b2 */ /* 0x0006220008000100 */
[----:B------:R3:W0:Y:S01]  /*04f0*/  SYNCS.EXCH.64 URZ, [UR8+0x33458], UR4 ;  /* 0x03345804083f75b2 */ /* 0x0006220008000100 */
[----:B------:R3:W0:Y:S02]  /*0500*/  SYNCS.EXCH.64 URZ, [UR8+0x33468], UR6 ;  /* 0x03346806083f75b2 */ /* 0x0006240008000100 */
[----:B---3--:R-:W-:Y:S01]  /*0510*/  NOP ;  /* 0x0000000000007918 */ /* 0x008fe20000000000 */
.L_x_3:
[----:B------:R-:W3:Y:S01]  /*0520*/  SHFL.IDX PT, R2, R0, RZ, 0x1f ;  /* 0x00001fff00027589 */ /* 0x000ee200000e0000 */
[----:B------:R-:W-:Y:S01]  /*0530*/  NOP ;  /* 0x0000000000007918 */ /* 0x000fe20000000000 */
[----:B---3--:R-:W-:-:S13]  /*0540*/  ISETP.NE.AND P0, PT, R2, RZ, PT ;  /* 0x000000ff0200720c */ /* 0x008fda0003f05270 */
[----:B------:R-:W-:Y:S05]  /*0550*/  @P0 BRA `(.L_x_4) ;  /* 0x0000000000380947 */ /* 0x000fea0003800000 */
[----:B0-----:R-:W0:Y:S01]  /*0560*/  S2UR UR5, SR_CgaCtaId ;  /* 0x00000000000579c3 */ /* 0x001e220000008800 */
[----:B------:R-:W-:Y:S01]  /*0570*/  UMOV UR4, 0x400 ;  /* 0x0000040000047882 */ /* 0x000fe20000000000 */
[----:B------:R-:W-:Y:S01]  /*0580*/  UMOV UR7, 0x1 ;  /* 0x0000000100077882 */ /* 0x000fe20000000000 */
[----:B------:R-:W-:Y:S01]  /*0590*/  ELECT P0, URZ, PT ;  /* 0x00000000003f782f */ /* 0x000fe20003800000 */
[----:B0-----:R-:W-:Y:S02]  /*05a0*/  ULEA UR6, UR5, UR4, 0x18 ;  /* 0x0000000405067291 */ /* 0x001fe4000f8ec03f */
[----:B------:R-:W-:-:S04]  /*05b0*/  UIADD3 UR4, -UR7, 0x100000, URZ ;  /* 0x0010000007047890 */ /* 0x000fc8000fffe13f */
[----:B------:R-:W-:Y:S02]  /*05c0*/  USHF.L.U32 UR5, UR4, 0xb, URZ ;  /* 0x0000000b04057899 */ /* 0x000fe4000800063f */
[----:B------:R-:W-:Y:S01]  /*05d0*/  USHF.L.U32 UR4, UR4, 0x1, URZ ;  /* 0x0000000104047899 */ /* 0x000fe2000800063f */
[----:B------:R-:W0:Y:S11]  /*05e0*/  FENCE.VIEW.ASYNC.S ;  /* 0x00000000000073c6 */ /* 0x000e360000000000 */
[----:B0-----:R3:W0:Y:S01]  /*05f0*/  SYNCS.EXCH.64 URZ, [UR6+0x33470], UR4 ;  /* 0x03347004063f75b2 */ /* 0x0016220008000100 */
[----:B------:R3:W0:Y:S01]  /*0600*/  SYNCS.EXCH.64 URZ, [UR6+0x33480], UR4 ;  /* 0x03348004063f75b2 */ /* 0x0006220008000100 */
[----:B------:R3:W0:Y:S01]  /*0610*/  SYNCS.EXCH.64 URZ, [UR6+0x33478], UR4 ;  /* 0x03347804063f75b2 */ /* 0x0006220008000100 */
[----:B------:R3:W0:Y:S02]  /*0620*/  SYNCS.EXCH.64 URZ, [UR6+0x33488], UR4 ;  /* 0x03348804063f75b2 */ /* 0x0006240008000100 */
[----:B---3--:R-:W-:Y:S01]  /*0630*/  NOP ;  /* 0x0000000000007918 */ /* 0x008fe20000000000 */
.L_x_4:
        /* <DEDUP_REMOVED lines=22> */
.L_x_5:
        /* <DEDUP_REMOVED lines=22> */
.L_x_6:
[----:B------:R-:W-:Y:S01]  /*0900*/  PLOP3.LUT P0, PT, PT, PT, UP0, 0x80, 0x0 ;  /* 0x000000000000781c */ /* 0x000fe20003f0f008 */
[----:B------:R-:W-:Y:S01]  /*0910*/  UMOV UR38, 0x1 ;  /* 0x0000000100267882 */ /* 0x000fe20000000000 */
[----:B------:R-:W-:Y:S01]  /*0920*/  NOP ;  /* 0x0000000000007918 */ /* 0x000fe20000000000 */
[----:B------:R-:W-:Y:S01]  /*0930*/  USEL UR38, UR38, 0x2, !UP0 ;  /* 0x0000000226267887 */ /* 0x000fe2000c000000 */
[----:B------:R-:W-:Y:S01]  /*0940*/  ULDC.64 UR48, c[0x0][0x208] ;  /* 0x0000820000307ab9 */ /* 0x000fe20000000a00 */
[----:B012-4-:R-:W-:Y:S08]  /*0950*/  BAR.SYNC.DEFER_BLOCKING 0x0 ;  /* 0x0000000000007b1d */ /* 0x017ff00000010000 */
[----:B------:R-:W-:Y:S05]  /*0960*/  @!P0 BRA `(.L_x_7) ;  /* 0x000000b000bc8947 */ /* 0x000fea0003800000 */
.L_x_8:
[----:B------:R-:W-:-:S08]  /*0970*/  NOP ;  /* 0x0000000000007918 */ /* 0x000fd00000000000 */
[----:B------:R-:W0:Y:S02]  /*0980*/  USETMAXREG.TRY_ALLOC.CTAPOOL UP0, 0xf0 ;  /* 0x000000f0000079c8 */ /* 0x000e240008000600 */
[----:B0-----:R-:W-:-:S13]  /*0990*/  PLOP3.LUT P0, PT, PT, PT, UP0, 0x80, 0x0 ;  /* 0x000000000000781c */ /* 0x001fda0003f0f008 */
[----:B------:R-:W-:Y:S05]  /*09a0*/  @!P0 BRA `(.L_x_8) ;  /* 0xfffffffc00f08947 */ /* 0x000fea000383ffff */
[----:B------:R-:W0:Y:S01]  /*09b0*/  S2R R2, SR_TID.X ;  /* 0x0000000000027919 */ /* 0x000e220000002100 */
[----:B------:R-:W1:Y:S08]  /*09c0*/  S2UR UR41, SR_CTAID.X ;  /* 0x00000000002979c3 */ /* 0x000e700000002500 */
[----:B------:R-:W-:Y:S06]  /*09d0*/  BAR.ARV 0x8, 0x180 ;  /* 0x0206000000007b1d */ /* 0x000fec0000002000 */
[----:B0-----:R-:W-:-:S04]  /*09e0*/  LOP3.LUT R0, R2, 0xffffff80, RZ, 0xc0, !PT ;  /* 0xffffff8002007812 */ /* 0x001fc800078ec0ff */
[----:B------:R-:W-:Y:S02]  /*09f0*/  ISETP.NE.AND P0, PT, R0, 0x80, PT ;  /* 0x000000800000780c */ /* 0x000fe40003f05270 */
[----:B------:R-:W1:Y:S11]  /*0a00*/  LDC R0, c[0x0][0xc34] ;  /* 0x00030d00ff007b82 */ /* 0x000e760000000800 */
[----:B------:R-:W-:Y:S06]  /*0a10*/  @!P0 BAR.ARV 0x9, 0x100 ;  /* 0x0244000000008b1d */ /* 0x000fec0000002000 */
[----:B-1----:R-:W-:-:S13]  /*0a20*/  ISETP.LE.AND P0, PT, R0, UR41, PT ;  /* 0x0000002900007c0c */ /* 0x002fda000bf03270 */
[----:B------:R-:W-:Y:S05]  /*0a30*/  @P0 EXIT ;  /* 0x000000000000094d */ /* 0x000fea0003800000 */
[----:B------:R-:W-:Y:S01]  /*0a40*/  VIADD R18, R2, 0xffffff80 ;  /* 0xffffff8002127836 */ /* 0x000fe20000000000 */
[----:B------:R-:W-:Y:S01]  /*0a50*/  ULOP3.LUT UR45, UR38, 0x1, URZ, 0xfc, !UPT ;  /* 0x00000001262d7892 */ /* 0x000fe2000f8efc3f */
[----:B------:R-:W-:Y:S01]  /*0a60*/  IMAD.MOV.U32 R224, RZ, RZ, -0x2 ;  /* 0xfffffffeffe07424 */ /* 0x000fe200078e00ff */
[----:B------:R-:W-:Y:S01]  /*0a70*/  UMOV UR44, URZ ;  /* 0x0000003f002c7c82 */ /* 0x000fe20008000000 */
[----:B------:R-:W-:Y:S01]  /*0a80*/  UMOV UR43, URZ ;  /* 0x0000003f002b7c82 */ /* 0x000fe20008000000 */
[----:B------:R-:W-:Y:S01]  /*0a90*/  SHF.R.S32.HI R3, RZ, 0x1f, R18 ;  /* 0x0000001fff037819 */ /* 0x000fe20000011412 */
[----:B------:R-:W-:-:S03]  /*0aa0*/  UMOV UR51, URZ ;  /* 0x0000003f00337c82 */ /* 0x000fc60008000000 */
[CC--:B------:R-:W-:Y:S02]  /*0ab0*/  LEA.HI R5, R3.reuse, R18.reuse, RZ, 0x7 ;  /* 0x0000001203057211 */ /* 0x0c0fe400078f38ff */
[-C--:B------:R-:W-:Y:S02]  /*0ac0*/  LEA.HI R0, R3, R18.reuse, RZ, 0x5 ;  /* 0x0000001203007211 */ /* 0x080fe400078f28ff */
[----:B------:R-:W-:Y:S02]  /*0ad0*/  LOP3.LUT R7, R5, 0xffffff80, RZ, 0xc0, !PT ;  /* 0xffffff8005077812 */ /* 0x000fe400078ec0ff */
[CC--:B------:R-:W-:Y:S01]  /*0ae0*/  LEA.HI R2, R3.reuse, R18.reuse, RZ, 0x4 ;  /* 0x0000001203027211 */ /* 0x0c0fe200078f20ff */
[----:B------:R-:W-:Y:S01]  /*0af0*/  IMAD.SHL.U32 R4, R0, 0x20, RZ ;  /* 0x0000002000047824 */ /* 0x000fe200078e00ff */
[----:B------:R-:W-:Y:S01]  /*0b00*/  LEA.HI R6, R3, R18, RZ, 0x2 ;  /* 0x0000001203067211 */ /* 0x000fe200078f10ff */
[----:B------:R-:W-:Y:S01]  /*0b10*/  IMAD.IADD R22, R18, 0x1, -R7 ;  /* 0x0000000112167824 */ /* 0x000fe200078e0a07 */
[----:B------:R-:W-:-:S02]  /*0b20*/  SHF.R.S32.HI R9, RZ, 0x4, R2 ;  /* 0x00000004ff097819 */ /* 0x000fc40000011402 */
[----:B------:R-:W-:Y:S02]  /*0b30*/  LOP3.LUT R13, R6, 0xfffffffc, RZ, 0xc0, !PT ;  /* 0xfffffffc060d7812 */ /* 0x000fe400078ec0ff */
[----:B------:R-:W-:Y:S02]  /*0b40*/  SHF.R.S32.HI R7, RZ, 0x1f, R22 ;  /* 0x0000001fff077819 */ /* 0x000fe40000011416 */
[----:B------:R-:W-:Y:S01]  /*0b50*/  LEA.HI R19, R3, R18, RZ, 0x3 ;  /* 0x0000001203137211 */ /* 0x000fe200078f18ff */
[----:B------:R-:W-:Y:S01]  /*0b60*/  IMAD.IADD R13, R18, 0x1, -R13 ;  /* 0x00000001120d7824 */ /* 0x000fe200078e0a0d */
[----:B------:R-:W-:Y:S02]  /*0b70*/  LEA.HI R0, R7, R22, RZ, 0x2 ;  /* 0x0000001607007211 */ /* 0x000fe400078f10ff */
[----:B------:R-:W-:Y:S02]  /*0b80*/  LOP3.LUT R3, R2, 0x3fffff0, RZ, 0xc0, !PT ;  /* 0x03fffff002037812 */ /* 0x000fe400078ec0ff */
[----:B------:R-:W-:-:S02]  /*0b90*/  SHF.R.S32.HI R6, RZ, 0x2, R0 ;  /* 0x00000002ff067819 */ /* 0x000fc40000011400 */
[----:B------:R-:W-:Y:S01]  /*0ba0*/  SHF.R.S32.HI R11, RZ, 0x1f, R0 ;  /* 0x0000001fff0b7819 */ /* 0x000fe20000011400 */
[----:B------:R-:W-:Y:S01]  /*0bb0*/  IMAD.IADD R3, R18, 0x1, -R3 ;  /* 0x0000000112037824 */ /* 0x000fe200078e0a03 */
[----:B------:R-:W-:Y:S02]  /*0bc0*/  LEA.HI R2, R2, R9, RZ, 0x1 ;  /* 0x0000000902027211 */ /* 0x000fe400078f08ff */
[----:B------:R-:W-:Y:S02]  /*0bd0*/  LEA.HI R11, R11, R6, RZ, 0x3 ;  /* 0x000000060b0b7211 */ /* 0x000fe400078f18ff */
[----:B------:R-:W-:Y:S02]  /*0be0*/  SHF.R.S32.HI R220, RZ, 0x7, R5 ;  /* 0x00000007ffdc7819 */ /* 0x000fe40000011405 */
[----:B------:R-:W-:Y:S02]  /*0bf0*/  LOP3.LUT R4, R4, 0xfffffc00, RZ, 0xc0, !PT ;  /* 0xfffffc0004047812 */ /* 0x000fe400078ec0ff */
[----:B------:R-:W-:-:S02]  /*0c00*/  LOP3.LUT R2, R2, 0x1ffffffe, RZ, 0xc0, !PT ;  /* 0x1ffffffe02027812 */ /* 0x000fc400078ec0ff */
[----:B------:R-:W-:Y:S01]  /*0c10*/  LOP3.LUT R15, R19, 0xfffffff8, RZ, 0xc0, !PT ;  /* 0xfffffff8130f7812 */ /* 0x000fe200078ec0ff */
[----:B------:R-:W-:Y:S01]  /*0c20*/  IMAD R223, R3, 0x40, R4 ;  /* 0x0000004003df7824 */ /* 0x000fe200078e0204 */
[----:B------:R-:W-:Y:S01]  /*0c30*/  LOP3.LUT R11, R11, 0xfffffff8, RZ, 0xc0, !PT ;  /* 0xfffffff80b0b7812 */ /* 0x000fe200078ec0ff */
[----:B------:R-:W-:Y:S01]  /*0c40*/  IMAD.IADD R2, R9, 0x1, -R2 ;  /* 0x0000000109027824 */ /* 0x000fe200078e0a02 */
[----:B------:R-:W-:Y:S01]  /*0c50*/  LEA.HI R5, R5, R220, RZ, 0x1 ;  /* 0x000000dc05057211 */ /* 0x000fe200078f08ff */
[----:B------:R-:W-:Y:S01]  /*0c60*/  IMAD.IADD R18, R18, 0x1, -R15 ;  /* 0x0000000112127824 */ /* 0x000fe200078e0a0f */
[----:B------:R-:W-:Y:S01]  /*0c70*/  LEA.HI R7, R7, R22, RZ, 0x5 ;  /* 0x0000001607077211 */ /* 0x000fe200078f28ff */
[----:B------:R-:W-:Y:S01]  /*0c80*/  IMAD.IADD R6, R6, 0x1, -R11 ;  /* 0x0000000106067824 */ /* 0x000fe200078e0a0b */
[----:B------:R-:W-:Y:S01]  /*0c90*/  LEA.HI R4, R13, R13, RZ, 0x1 ;  /* 0x0000000d0d047211 */ /* 0x000fe200078f08ff */
[----:B------:R-:W-:Y:S01]  /*0ca0*/  IMAD R223, R2, 0x8, R223 ;  /* 0x0000000802df7824 */ /* 0x000fe200078e02df */
[----:B------:R-:W-:Y:S01]  /*0cb0*/  LOP3.LUT R5, R5, 0x3fffffe, RZ, 0xc0, !PT ;  /* 0x03fffffe05057812 */ /* 0x000fe200078ec0ff */
[----:B------:R-:W-:Y:S01]  /*0cc0*/  IMAD.SHL.U32 R2, R18, 0x8, RZ ;  /* 0x0000000812027824 */ /* 0x000fe200078e00ff */
[----:B------:R-:W-:-:S02]  /*0cd0*/  SHF.R.S32.HI R7, RZ, 0x5, R7 ;  /* 0x00000005ff077819 */ /* 0x000fc40000011407 */
[----:B------:R-:W-:Y:S01]  /*0ce0*/  LOP3.LUT R3, R0, 0x7ffffffc, RZ, 0xc0, !PT ;  /* 0x7ffffffc00037812 */ /* 0x000fe200078ec0ff */
[----:B------:R-:W-:Y:S01]  /*0cf0*/  IMAD.IADD R5, R220, 0x1, -R5 ;  /* 0x00000001dc057824 */ /* 0x000fe200078e0a05 */
[----:B------:R-:W-:Y:S01]  /*0d00*/  LOP3.LUT R4, R4, 0x1ffffffe, RZ, 0xc0, !PT ;  /* 0x1ffffffe04047812 */ /* 0x000fe200078ec0ff */
[----:B------:R-:W-:Y:S01]  /*0d10*/  IMAD R6, R7, 0x10, R6 ;  /* 0x0000001007067824 */ /* 0x000fe200078e0206 */
[----:B------:R-:W-:Y:S01]  /*0d20*/  SHF.R.S32.HI R19, RZ, 0x3, R19 ;  /* 0x00000003ff137819 */ /* 0x000fe20000011413 */
[C---:B------:R-:W-:Y:S02]  /*0d30*/  VIADD R17, R2.reuse, 0x40 ;  /* 0x0000004002117836 */ /* 0x040fe40000000000 */
[----:B------:R-:W-:Y:S02]  /*0d40*/  VIADD R16, R2, 0x80 ;  /* 0x0000008002107836 */ /* 0x000fe40000000000 */
[----:B------:R-:W-:Y:S01]  /*0d50*/  IMAD.IADD R3, R22, 0x1, -R3 ;  /* 0x0000000116037824 */ /* 0x000fe200078e0a03 */
[----:B------:R-:W-:Y:S01]  /*0d60*/  SHF.R.S32.HI R226, RZ, 0x1f, R17 ;  /* 0x0000001fffe27819 */ /* 0x000fe20000011411 */
[----:B------:R-:W-:Y:S01]  /*0d70*/  IMAD.IADD R4, R13, 0x1, -R4 ;  /* 0x000000010d047824 */ /* 0x000fe200078e0a04 */
[----:B------:R-:W-:Y:S01]  /*0d80*/  SHF.R.S32.HI R225, RZ, 0x1f, R16 ;  /* 0x0000001fffe17819 */ /* 0x000fe20000011410 */
[----:B------:R-:W-:-:S02]  /*0d90*/  IMAD R221, R5, 0x40, R6 ;  /* 0x0000004005dd7824 */ /* 0x000fc400078e0206 */
[----:B------:R-:W-:Y:S02]  /*0da0*/  IMAD R224, R3, R224, 0xa0 ;  /* 0x000000a003e07424 */ /* 0x000fe400078e02e0 */
[----:B------:R-:W-:-:S07]  /*0db0*/  IMAD R222, R4, 0x8, R221 ;  /* 0x0000000804de7824 */ /* 0x000fce00078e02dd */
.L_x_39:
[----:B------:R-:W0:Y:S01]  /*0dc0*/  SHFL.IDX PT, R0, R220, RZ, 0x1f ;  /* 0x00001fffdc007589 */ /* 0x000e2200000e0000 */
[----:B-1----:R-:W1:Y:S01]  /*0dd0*/  S2UR UR36, SR_CgaCtaId ;  /* 0x00000000002479c3 */ /* 0x002e620000008800 */
[----:B------:R-:W-:Y:S01]  /*0de0*/  ULDC UR4, c[0x0][0xc38] ;  /* 0x00030e0000047ab9 */ /* 0x000fe20000000800 */
[----:B------:R-:W-:Y:S01]  /*0df0*/  ULDC.64 UR6, c[0x0][0x418] ;  /* 0x0001060000067ab9 */ /* 0x000fe20000000a00 */
[----:B------:R-:W-:Y:S02]  /*0e00*/  UISETP.NE.AND UP1, UPT, UR4, 0x1, UPT ;  /* 0x000000010400788c */ /* 0x000fe4000bf25270 */
[----:B------:R-:W-:Y:S01]  /*0e10*/  UISETP.NE.U32.AND UP0, UPT, UR6, URZ, UPT ;  /* 0x0000003f0600728c */ /* 0x000fe2000bf05070 */
[----:B------:R-:W-:Y:S01]  /*0e20*/  UMOV UR39, 0x400 ;  /* 0x0000040000277882 */ /* 0x000fe20000000000 */
[----:B------:R-:W-:Y:S02]  /*0e30*/  ULDC UR4, c[0x0][0xc44] ;  /* 0x0003110000047ab9 */ /* 0x000fe40000000800 */
[----:B------:R-:W-:-:S02]  /*0e40*/  UISETP.NE.AND.EX UP0, UPT, UR7, URZ, UPT, UP0 ;  /* 0x0000003f0700728c */ /* 0x000fc4000bf05300 */
[----:B------:R-:W-:Y:S01]  /*0e50*/  UISETP.NE.AND UP2, UPT, UR4, 0x1, UPT ;  /* 0x000000010400788c */ /* 0x000fe2000bf45270 */
[----:B------:R-:W-:Y:S02]  /*0e60*/  ULDC UR50, c[0x0][0x424] ;  /* 0x0001090000327ab9 */ /* 0x000fe40000000800 */
[----:B------:R-:W-:Y:S01]  /*0e70*/  @UP1 ULDC UR4, c[0x0][0xc3c] ;  /* 0x00030f0000041ab9 */ /* 0x000fe20000000800 */
[----:B------:R-:W-:Y:S01]  /*0e80*/  USEL UR50, UR50, 0x1, UP0 ;  /* 0x0000000132327887 */ /* 0x000fe20008000000 */
[----:B------:R-:W-:Y:S01]  /*0e90*/  ULDC UR7, c[0x0][0x2f0] ;  /* 0x0000bc0000077ab9 */ /* 0x000fe20000000800 */
[----:B------:R-:W-:Y:S01]  /*0ea0*/  UIMAD.WIDE.U32 UR4, UR41, UR4, URZ ;  /* 0x00000004290472a5 */ /* 0x000fe2000f8e003f */
[----:B------:R-:W-:Y:S01]  /*0eb0*/  @UP1 ULDC UR11, c[0x0][0xc40] ;  /* 0x00031000000b1ab9 */ /* 0x000fe20000000800 */
[----:B------:R-:W-:Y:S01]  /*0ec0*/  UIMAD UR50, UR50, UR7, URZ ;  /* 0x00000007323272a4 */ /* 0x000fe2000f8e023f */
[----:B0-----:R-:W-:Y:S01]  /*0ed0*/  R2UR UR37, R0 ;  /* 0x00000000002572ca */ /* 0x001fe200000e0000 */
[----:B-1----:R-:W-:Y:S01]  /*0ee0*/  ULEA UR39, UR36, UR39, 0x18 ;  /* 0x0000002724277291 */ /* 0x002fe2000f8ec03f */
[----:B------:R-:W-:Y:S01]  /*0ef0*/  UMOV UR42, UR41 ;  /* 0x00000029002a7c82 */ /* 0x000fe20008000000 */
[----:B------:R-:W-:-:S02]  /*0f00*/  @UP1 USHF.R.U32.HI UR42, URZ, UR11, UR5 ;  /* 0x0000000b3f2a1299 */ /* 0x000fc40008011605 */
[----:B------:R-:W-:Y:S01]  /*0f10*/  UIADD3 UR10, UR39, 0x1e200, URZ ;  /* 0x0001e200270a7890 */ /* 0x000fe2000fffe03f */
[----:B------:R-:W-:Y:S01]  /*0f20*/  @UP2 ULDC.64 UR8, c[0x0][0xc48] ;  /* 0x0003120000082ab9 */ /* 0x000fe20000000a00 */
[----:B------:R-:W-:Y:S02]  /*0f30*/  UIADD3 UR7, UR50, 0x9f, URZ ;  /* 0x0000009f32077890 */ /* 0x000fe4000fffe03f */
[----:B------:R-:W-:-:S04]  /*0f40*/  ULOP3.LUT UP0, URZ, UR10, 0x9f, URZ, 0xc0, !UPT ;  /* 0x0000009f0a3f7892 */ /* 0x000fc8000f80c03f */
[----:B------:R-:W-:Y:S02]  /*0f50*/  ULEA.HI UR6, UR37, UR37, URZ, 0x1 ;  /* 0x0000002525067291 */ /* 0x000fe4000f8f083f */
[----:B------:R-:W-:Y:S02]  /*0f60*/  UIMAD.WIDE.U32 UR4, UR42, UR8, URZ ;  /* 0x000000082a0472a5 */ /* 0x000fe4000f8e003f */
[----:B------:R-:W-:Y:S01]  /*0f70*/  ULOP3.LUT UR6, UR6, 0x3e, URZ, 0xc0, !UPT ;  /* 0x0000003e06067892 */ /* 0x000fe2000f8ec03f */
[----:B------:R-:W-:Y:S01]  /*0f80*/  PLOP3.LUT P0, PT, PT, PT, UP0, 0x80, 0x0 ;  /* 0x000000000000781c */ /* 0x000fe20003f0f008 */
[----:B------:R-:W-:Y:S01]  /*0f90*/  UMOV UR40, UR42 ;  /* 0x0000002a00287c82 */ /* 0x000fe20008000000 */
[----:B------:R-:W-:Y:S02]  /*0fa0*/  @UP2 USHF.R.U32.HI UR40, URZ, UR9, UR5 ;  /* 0x000000093f282299 */ /* 0x000fe40008011605 */
[----:B------:R-:W-:-:S04]  /*0fb0*/  UIADD3 UR6, UR37, -UR6, URZ ;  /* 0x8000000625067290 */ /* 0x000fc8000fffe03f */
[----:B------:R-:W-:Y:S02]  /*0fc0*/  ULEA UR8, UR6, UR10, 0xc ;  /* 0x0000000a06087291 */ /* 0x000fe4000f8e603f */
[----:B------:R-:W-:Y:S02]  /*0fd0*/  UIMAD.WIDE UR6, UR7, 0x66666667, URZ ;  /* 0x66666667070678a5 */ /* 0x000fe4000f8e023f */
[----:B------:R-:W-:Y:S02]  /*0fe0*/  USHF.R.U32.HI UR8, URZ, 0x4, UR8 ;  /* 0x000000043f087899 */ /* 0x000fe40008011608 */
[----:B------:R-:W-:Y:S02]  /*0ff0*/  USHF.R.U32.HI UR47, URZ, 0x1f, UR7 ;  /* 0x0000001f3f2f7899 */ /* 0x000fe40008011607 */
[----:B------:R-:W-:Y:S02]  /*1000*/  ULOP3.LUT UR52, UR8, 0x3fff, URZ, 0xc0, !UPT ;  /* 0x00003fff08347892 */ /* 0x000fe4000f8ec03f */
[----:B------:R-:W-:Y:S01]  /*1010*/  ULEA.HI.SX32 UR47, UR7, UR47, 0x1a ;  /* 0x0000002f072f7291 */ /* 0x000fe2000f8fd23f */
[----:B---3-5:R-:W-:Y:S11]  /*1020*/  @!P0 BRA `(.L_x_9) ;  /* 0x0000000000408947 */ /* 0x028ff60003800000 */
[----:B------:R-:W-:Y:S01]  /*1030*/  MOV R0, 0x0 ;  /* 0x0000000000007802 */ /* 0x000fe20000000f00 */
[----:B------:R-:W-:Y:S01]  /*1040*/  ULDC.64 UR4, c[0x4][0xc0] ;  /* 0x0100300000047ab9 */ /* 0x000fe20000000a00 */
[----:B------:R-:W-:Y:S01]  /*1050*/  ULDC.64 UR6, c[0x4][0x30] ;  /* 0x01000c0000067ab9 */ /* 0x000fe20000000a00 */
[----:B------:R-:W-:Y:S01]  /*1060*/  IMAD.U32 R4, RZ, RZ, UR4 ;  /* 0x00000004ff047e24 */ /* 0x000fe2000f8e00ff */
[----:B------:R0:W1:Y:S01]  /*1070*/  LDC.64 R14, c[0x4][R0] ;  /* 0x01000000000e7b82 */ /* 0x0000620000000a00 */
[----:B------:R-:W-:Y:S01]  /*1080*/  IMAD.U32 R5, RZ, RZ, UR5 ;  /* 0x00000005ff057e24 */ /* 0x000fe2000f8e00ff */
[----:B------:R-:W-:Y:S01]  /*1090*/  ULDC.64 UR4, c[0x4][0xc8] ;  /* 0x0100320000047ab9 */ /* 0x000fe20000000a00 */
[----:B------:R-:W-:Y:S02]  /*10a0*/  IMAD.U32 R10, RZ, RZ, UR6 ;  /* 0x00000006ff0a7e24 */ /* 0x000fe4000f8e00ff */
[----:B------:R-:W-:Y:S02]  /*10b0*/  IMAD.U32 R6, RZ, RZ, UR4 ;  /* 0x00000004ff067e24 */ /* 0x000fe4000f8e00ff */
[----:B------:R-:W-:-:S02]  /*10c0*/  IMAD.U32 R7, RZ, RZ, UR5 ;  /* 0x00000005ff077e24 */ /* 0x000fc4000f8e00ff */
[----:B------:R-:W-:Y:S02]  /*10d0*/  IMAD.U32 R11, RZ, RZ, UR7 ;  /* 0x00000007ff0b7e24 */ /* 0x000fe4000f8e00ff */
[----:B------:R-:W-:Y:S02]  /*10e0*/  IMAD.MOV.U32 R8, RZ, RZ, 0x70 ;  /* 0x00000070ff087424 */ /* 0x000fe400078e00ff */
[----:B------:R-:W-:Y:S02]  /*10f0*/  IMAD.MOV.U32 R12, RZ, RZ, 0x1 ;  /* 0x00000001ff0c7424 */ /* 0x000fe400078e00ff */
[----:B0-----:R-:W-:-:S07]  /*1100*/  IMAD.MOV.U32 R13, RZ, RZ, RZ ;  /* 0x000000ffff0d7224 */ /* 0x001fce00078e00ff */
[----:B------:R-:W-:-:S07]  /*1110*/  LEPC R20, `(.L_x_9) ;  /* 0x000000001014794e */ /* 0x000fce0000000000 */
[----:B-1----:R-:W-:Y:S05]  /*1120*/  CALL.ABS.NOINC R14 ;  /* 0x000000000e007343 */ /* 0x002fea0003c00000 */
.L_x_9:
[----:B------:R-:W-:Y:S01]  /*1130*/  ULDC.64 UR4, c[0x0][0x990] ;  /* 0x0002640000047ab9 */ /* 0x000fe20000000a00 */
[----:B------:R-:W-:Y:S01]  /*1140*/  ULDC.64 UR6, c[0x0][0x998] ;  /* 0x0002660000067ab9 */ /* 0x000fe20000000a00 */
[----:B------:R-:W-:Y:S01]  /*1150*/  UISETP.NE.U32.AND UP0, UPT, UR4, URZ, UPT ;  /* 0x0000003f0400728c */ /* 0x000fe2000bf05070 */
[----:B------:R-:W-:Y:S01]  /*1160*/  IMAD.MOV.U32 R3, RZ, RZ, 0x3f800000 ;  /* 0x3f800000ff037424 */ /* 0x000fe200078e00ff */
[----:B------:R-:W-:Y:S01]  /*1170*/  UISETP.NE.U32.AND UP1, UPT, UR6, URZ, UPT ;  /* 0x0000003f0600728c */ /* 0x000fe2000bf25070 */
[----:B------:R-:W-:Y:S01]  /*1180*/  IMAD.MOV.U32 R0, RZ, RZ, 0x3f800000 ;  /* 0x3f800000ff007424 */ /* 0x000fe200078e00ff */
[----:B------:R-:W-:Y:S02]  /*1190*/  UISETP.NE.AND.EX UP0, UPT, UR5, URZ, UPT, UP0 ;  /* 0x0000003f0500728c */ /* 0x000fe4000bf05300 */
[----:B------:R-:W-:-:S04]  /*11a0*/  UISETP.NE.AND.EX UP1, UPT, UR7, URZ, UPT, UP1 ;  /* 0x0000003f0700728c */ /* 0x000fc8000bf25310 */
[----:B------:R-:W-:Y:S02]  /*11b0*/  PLOP3.LUT P0, PT, PT, PT, UP0, 0x80, 0x0 ;  /* 0x000000000000781c */ /* 0x000fe40003f0f008 */
[----:B------:R-:W-:-:S03]  /*11c0*/  PLOP3.LUT P1, PT, PT, PT, UP1, 0x80, 0x0 ;  /* 0x000000000000781c */ /* 0x000fc60003f2f018 */
[----:B------:R-:W-:Y:S02]  /*11d0*/  @UP0 USHF.R.S32.HI UR8, URZ, 0x1f, UR40 ;  /* 0x0000001f3f080899 */ /* 0x000fe40008011428 */
[----:B------:R-:W-:Y:S02]  /*11e0*/  @UP1 USHF.R.S32.HI UR9, URZ, 0x1f, UR40 ;  /* 0x0000001f3f091899 */ /* 0x000fe40008011428 */
[----:B------:R-:W-:Y:S02]  /*11f0*/  @UP0 UIADD3 UR16, -UR40, URZ, URZ ;  /* 0x0000003f28100290 */ /* 0x000fe4000fffe13f */
[----:B------:R-:W-:Y:S01]  /*1200*/  @UP1 UIADD3 UR20, -UR40, URZ, URZ ;  /* 0x0000003f28141290 */ /* 0x000fe2000fffe13f */
[----:B------:R-:W-:Y:S01]  /*1210*/  @UP0 ULDC.64 UR12, c[0x0][0x9a8] ;  /* 0x00026a00000c0ab9 */ /* 0x000fe20000000a00 */
[----:B------:R-:W-:Y:S01]  /*1220*/  @UP1 ULDC.64 UR14, c[0x0][0x9b8] ;  /* 0x00026e00000e1ab9 */ /* 0x000fe20000000a00 */
[----:B------:R-:W-:Y:S01]  /*1230*/  @UP0 ULDC UR17, c[0x0][0xc44] ;  /* 0x0003110000110ab9 */ /* 0x000fe20000000800 */
[----:B------:R-:W-:Y:S01]  /*1240*/  @UP1 ULDC UR21, c[0x0][0xc44] ;  /* 0x0003110000151ab9 */ /* 0x000fe20000000800 */
[----:B------:R-:W-:-:S02]  /*1250*/  @UP0 UIMAD UR8, UR8, UR12, URZ ;  /* 0x0000000c080802a4 */ /* 0x000fc4000f8e023f */
[----:B------:R-:W-:Y:S02]  /*1260*/  @UP1 UIMAD UR9, UR9, UR14, URZ ;  /* 0x0000000e090912a4 */ /* 0x000fe4000f8e023f */
[----:B------:R-:W-:Y:S02]  /*1270*/  @UP0 UIMAD UR16, UR17, UR16, UR42 ;  /* 0x00000010111002a4 */ /* 0x000fe4000f8e022a */
[----:B------:R-:W-:Y:S02]  /*1280*/  @UP1 UIMAD UR20, UR21, UR20, UR42 ;  /* 0x00000014151412a4 */ /* 0x000fe4000f8e022a */
[----:B------:R-:W-:Y:S02]  /*1290*/  @UP0 UIMAD.WIDE.U32 UR10, UR40, UR12, URZ ;  /* 0x0000000c280a02a5 */ /* 0x000fe4000f8e003f */
[----:B------:R-:W-:Y:S02]  /*12a0*/  @UP0 UIMAD UR18, UR40, UR13, UR8 ;  /* 0x0000000d281202a4 */ /* 0x000fe4000f8e0208 */
[----:B------:R-:W-:-:S02]  /*12b0*/  @UP0 USHF.R.S32.HI UR17, URZ, 0x1f, UR16 ;  /* 0x0000001f3f110899 */ /* 0x000fc40008011410 */
[----:B------:R-:W-:Y:S02]  /*12c0*/  @UP1 USHF.R.S32.HI UR21, URZ, 0x1f, UR20 ;  /* 0x0000001f3f151899 */ /* 0x000fe40008011414 */
[----:B------:R-:W-:Y:S02]  /*12d0*/  @UP1 UIMAD.WIDE.U32 UR12, UR40, UR14, URZ ;  /* 0x0000000e280c12a5 */ /* 0x000fe4000f8e003f */
[----:B------:R-:W-:Y:S02]  /*12e0*/  @UP1 UIMAD UR19, UR40, UR15, UR9 ;  /* 0x0000000f281312a4 */ /* 0x000fe4000f8e0209 */
[----:B------:R-:W-:Y:S01]  /*12f0*/  @UP0 UIADD3 UR11, UR11, UR18, URZ ;  /* 0x000000120b0b0290 */ /* 0x000fe2000fffe03f */
[----:B------:R-:W-:Y:S01]  /*1300*/  @UP0 ULDC.64 UR14, c[0x0][0x9b0] ;  /* 0x00026c00000e0ab9 */ /* 0x000fe20000000a00 */
[----:B------:R-:W-:Y:S01]  /*1310*/  @UP1 ULDC.64 UR8, c[0x0][0x9c0] ;  /* 0x0002700000081ab9 */ /* 0x000fe20000000a00 */
[----:B------:R-:W-:Y:S02]  /*1320*/  @UP0 UIMAD UR17, UR17, UR14, URZ ;  /* 0x0000000e111102a4 */ /* 0x000fe4000f8e023f */
[----:B------:R-:W-:-:S02]  /*1330*/  @UP1 UIMAD UR18, UR21, UR8, URZ ;  /* 0x00000008151212a4 */ /* 0x000fc4000f8e023f */
[----:B------:R-:W-:Y:S02]  /*1340*/  @UP1 UIADD3 UR13, UR13, UR19, URZ ;  /* 0x000000130d0d1290 */ /* 0x000fe4000fffe03f */
[----:B------:R-:W-:Y:S02]  /*1350*/  @UP0 UIMAD UR17, UR16, UR15, UR17 ;  /* 0x0000000f101102a4 */ /* 0x000fe4000f8e0211 */
[----:B------:R-:W-:Y:S02]  /*1360*/  @UP1 UIMAD UR18, UR20, UR9, UR18 ;  /* 0x00000009141212a4 */ /* 0x000fe4000f8e0212 */
[----:B------:R-:W-:Y:S02]  /*1370*/  @UP0 UIMAD.WIDE.U32 UR14, UR16, UR14, UR10 ;  /* 0x0000000e100e02a5 */ /* 0x000fe4000f8e000a */
[----:B------:R-:W-:Y:S02]  /*1380*/  @UP1 UIMAD.WIDE.U32 UR8, UR20, UR8, UR12 ;  /* 0x00000008140812a5 */ /* 0x000fe4000f8e000c */
[----:B------:R-:W-:-:S02]  /*1390*/  @UP0 UIADD3 UR10, UR15, UR17, URZ ;  /* 0x000000110f0a0290 */ /* 0x000fc4000fffe03f */
[----:B------:R-:W-:Y:S02]  /*13a0*/  @UP0 ULEA UR4, UP2, UR14, UR4, 0x2 ;  /* 0x000000040e040291 */ /* 0x000fe4000f84103f */
[----:B------:R-:W-:Y:S02]  /*13b0*/  @UP1 UIADD3 UR9, UR9, UR18, URZ ;  /* 0x0000001209091290 */ /* 0x000fe4000fffe03f */
[----:B------:R-:W-:Y:S02]  /*13c0*/  @UP1 ULEA UR6, UP3, UR8, UR6, 0x2 ;  /* 0x0000000608061291 */ /* 0x000fe4000f86103f */
[----:B------:R-:W-:Y:S01]  /*13d0*/  @UP0 ULEA.HI.X UR5, UR14, UR5, UR10, 0x2, UP2 ;  /* 0x000000050e050291 */ /* 0x000fe200090f140a */
[----:B------:R-:W-:Y:S01]  /*13e0*/  IMAD.U32 R4, RZ, RZ, UR4 ;  /* 0x00000004ff047e24 */ /* 0x000fe2000f8e00ff */
[----:B------:R-:W-:Y:S02]  /*13f0*/  @UP1 ULEA.HI.X UR7, UR8, UR7, UR9, 0x2, UP3 ;  /* 0x0000000708071291 */ /* 0x000fe400098f1409 */
[----:B------:R-:W-:-:S02]  /*1400*/  IMAD.U32 R6, RZ, RZ, UR6 ;  /* 0x00000006ff067e24 */ /* 0x000fc4000f8e00ff */
[----:B------:R-:W-:Y:S02]  /*1410*/  IMAD.U32 R5, RZ, RZ, UR5 ;  /* 0x00000005ff057e24 */ /* 0x000fe4000f8e00ff */
[----:B------:R-:W-:-:S03]  /*1420*/  IMAD.U32 R7, RZ, RZ, UR7 ;  /* 0x00000007ff077e24 */ /* 0x000fc6000f8e00ff */
[----:B------:R-:W2:Y:S04]  /*1430*/  @P0 LDG.E R3, desc[UR48][R4.64] ;  /* 0x0000003004030981 */ /* 0x000ea8000c1e1900 */
[----:B------:R-:W2:Y:S01]  /*1440*/  @P1 LDG.E R0, desc[UR48][R6.64] ;  /* 0x0000003006001981 */ /* 0x000ea2000c1e1900 */
[----:B------:R-:W-:Y:S01]  /*1450*/  ULOP3.LUT UR4, UR44, 0x1, URZ, 0xc0, !UPT ;  /* 0x000000012c047892 */ /* 0x000fe2000f8ec03f */
[----:B------:R-:W-:-:S05]  /*1460*/  IMAD.U32 R9, RZ, RZ, UR45 ;  /* 0x0000002dff097e24 */ /* 0x000fca000f8e00ff */
[----:B------:R-:W-:Y:S01]  /*1470*/  IMAD.U32 R8, RZ, RZ, UR4 ;  /* 0x00000004ff087e24 */ /* 0x000fe2000f8e00ff */
[----:B------:R-:W-:Y:S01]  /*1480*/  ULDC UR4, c[0x0][0x9d8] ;  /* 0x0002760000047ab9 */ /* 0x000fe20000000800 */
[----:B------:R-:W-:-:S03]  /*1490*/  ISETP.NE.AND P0, PT, R9, 0x3, PT ;  /* 0x000000030900780c */ /* 0x000fc60003f05270 */
[----:B------:R-:W-:-:S04]  /*14a0*/  SHF.L.U32 R8, R8, 0x1f, RZ ;  /* 0x0000001f08087819 */ /* 0x000fc800000006ff */
[----:B------:R-:W0:Y:S01]  /*14b0*/  SYNCS.PHASECHK.TRANS64.TRYWAIT P1, [UR39+0x33400], R8 ;  /* 0x03340008ff0075a7 */ /* 0x000e220008020167 */
[----:B--2---:R-:W-:-:S04]  /*14c0*/  FMUL.FTZ R0, R3, R0 ;  /* 0x0000000003007220 */ /* 0x004fc80000410000 */
[----:B------:R-:W-:Y:S01]  /*14d0*/  FMUL.FTZ R0, R0, UR4 ;  /* 0x0000000400007c20 */ /* 0x000fe20008410000 */
[----:B0-----:R-:W-:Y:S06]  /*14e0*/  @!P1 BRA `(.L_x_10) ;  /* 0x000000e000e49947 */ /* 0x001fec0003800000 */
.L_x_103:
[----:B------:R-:W-:Y:S05]  /*14f0*/  @!P0 BRA `(.L_x_11) ;  /* 0x0000000000048947 */ /* 0x000fea0003800000 */
[----:B------:R-:W-:Y:S01]  /*1500*/  BPT.TRAP 0x1 ;  /* 0x000000040000795c */ /* 0x000fe20000300000 */
.L_x_11:
[----:B0-----:R-:W-:Y:S02]  /*1510*/  IMAD.U32 R3, RZ, RZ, UR51 ;  /* 0x00000033ff037e24 */ /* 0x001fe4000f8e00ff */
[----:B------:R-:W-:-:S03]  /*1520*/  IMAD.U32 R4, RZ, RZ, UR43 ;  /* 0x0000002bff047e24 */ /* 0x000fc6000f8e00ff */
[----:B------:R-:W-:Y:S02]  /*1530*/  LEA R3, R3, UR39, 0x3 ;  /* 0x0000002703037c11 */ /* 0x000fe4000f8e18ff */
[----:B------:R-:W-:-:S04]  /*1540*/  SHF.L.U32 R4, R4, 0x1f, RZ ;  /* 0x0000001f04047819 */ /* 0x000fc800000006ff */
[----:B------:R0:W1:Y:S01]  /*1550*/  SYNCS.PHASECHK.TRANS64.TRYWAIT P1, [R3+URZ+0x33430], R4 ;  /* 0x03343004030075a7 */ /* 0x000062000802017f */
[----:B------:R-:W-:Y:S05]  /*1560*/  @!P0 BRA `(.L_x_12) ;  /* 0x0000000000048947 */ /* 0x000fea0003800000 */
[----:B------:R-:W-:Y:S01]  /*1570*/  BPT.TRAP 0x1 ;  /* 0x000000040000795c */ /* 0x000fe20000300000 */
.L_x_12:
[----:B------:R-:W2:Y:S01]  /*1580*/  S2R R5, SR_TID.X ;  /* 0x0000000000057919 */ /* 0x000ea20000002100 */
[----:B------:R-:W-:Y:S01]  /*1590*/  IMAD.MOV.U32 R119, RZ, RZ, RZ ;  /* 0x000000ffff777224 */ /* 0x000fe200078e00ff */
[----:B--2---:R-:W-:Y:S01]  /*15a0*/  LOP3.LUT P2, RZ, R5, 0x7f, RZ, 0xc0, !PT ;  /* 0x0000007f05ff7812 */ /* 0x004fe2000784c0ff */
[----:B-1----:R-:W-:-:S12]  /*15b0*/  @P1 BRA `(.L_x_13) ;  /* 0x0000000000081947 */ /* 0x002fd80003800000 */
[----:B------:R-:W1:Y:S02]  /*15c0*/  SYNCS.PHASECHK.TRANS64.TRYWAIT P1, [R3+URZ+0x33430], R4 ;  /* 0x03343004030075a7 */ /* 0x000e64000802017f */
[----:B-1----:R-:W-:Y:S05]  /*15d0*/  @!P1 BRA `(.L_x_14) ;  /* 0x000000e000c09947 */ /* 0x002fea0003800000 */
.L_x_13:
[----:B------:R-:W-:Y:S05]  /*15e0*/  WARPSYNC.ALL ;  /* 0x0000000000007948 */ /* 0x000fea0003800000 */
[----:B------:R-:W-:Y:S01]  /*15f0*/  UIADD3 UR4, UR39, 0x24200, URZ ;  /* 0x0002420027047890 */ /* 0x000fe2000fffe03f */
[----:B------:R-:W-:Y:S01]  /*1600*/  WARPGROUP.ARRIVE ;  /* 0x00000000000079c5 */ /* 0x000fe20000000000 */
[----:B------:R-:W-:-:S05]  /*1610*/  ULOP3.LUT UR28, UR52, 0x10000, URZ, 0xfc, !UPT ;  /* 0x00010000341c7892 */ /* 0x000fca000f8efc3f */
[----:B------:R-:W2:Y:S01]  /*1620*/  S2R R110, SR_TID.X ;  /* 0x00000000006e7919 */ /* 0x000ea20000002100 */
[----:B------:R-:W-:Y:S01]  /*1630*/  USHF.R.U32.HI UR4, URZ, 0x4, UR4 ;  /* 0x000000043f047899 */ /* 0x000fe20008011604 */
[--C-:B------:R-:W-:Y:S01]  /*1640*/  IMAD.MOV.U32 R118, RZ, RZ, R119.reuse ;  /* 0x000000ffff767224 */ /* 0x100fe200078e0077 */
[----:B------:R-:W-:Y:S01]  /*1650*/  UMOV UR25, 0x80000020 ;  /* 0x8000002000197882 */ /* 0x000fe20000000000 */
[----:B------:R-:W-:Y:S01]  /*1660*/  UMOV UR27, 0x80000020 ;  /* 0x80000020001b7882 */ /* 0x000fe20000000000 */
[----:B------:R-:W-:Y:S01]  /*1670*/  ULOP3.LUT UR4, UR4, 0x3fff, URZ, 0xc0, !UPT ;  /* 0x00003fff04047892 */ /* 0x000fe2000f8ec03f */
[--C-:B------:R-:W-:Y:S01]  /*1680*/  IMAD.MOV.U32 R117, RZ, RZ, R119.reuse ;  /* 0x000000ffff757224 */ /* 0x100fe200078e0077 */
[----:B------:R-:W-:Y:S01]  /*1690*/  UMOV UR24, UR28 ;  /* 0x0000001c00187c82 */ /* 0x000fe20008000000 */
[----:B------:R-:W-:Y:S01]  /*16a0*/  UMOV UR5, UR25 ;  /* 0x0000001900057c82 */ /* 0x000fe20008000000 */
[----:B------:R-:W-:Y:S01]  /*16b0*/  ULOP3.LUT UR46, UR4, 0x10000, URZ, 0xfc, !UPT ;  /* 0x00010000042e7892 */ /* 0x000fe2000f8efc3f */
[--C-:B------:R-:W-:Y:S01]  /*16c0*/  IMAD.MOV.U32 R116, RZ, RZ, R119.reuse ;  /* 0x000000ffff747224 */ /* 0x100fe200078e0077 */
[----:B------:R-:W-:Y:S01]  /*16d0*/  UMOV UR7, 0x80000020 ;  /* 0x8000002000077882 */ /* 0x000fe20000000000 */
[----:B------:R-:W-:Y:S01]  /*16e0*/  UMOV UR4, UR24 ;  /* 0x0000001800047c82 */ /* 0x000fe20008000000 */
[----:B------:R-:W-:Y:S01]  /*16f0*/  UIMAD UR32, UR51, 0x780, UR46 ;  /* 0x00000780332078a4 */ /* 0x000fe2000f8e022e */
[--C-:B------:R-:W-:Y:S01]  /*1700*/  IMAD.MOV.U32 R115, RZ, RZ, R119.reuse ;  /* 0x000000ffff737224 */ /* 0x100fe200078e0077 */
[----:B------:R-:W-:Y:S01]  /*1710*/  UMOV UR8, UR24 ;  /* 0x0000001800087c82 */ /* 0x000fe20008000000 */
[----:B------:R-:W-:Y:S01]  /*1720*/  UMOV UR9, UR25 ;  /* 0x0000001900097c82 */ /* 0x000fe20008000000 */
[----:B------:R-:W-:Y:S01]  /*1730*/  UIADD3 UR6, UR32, 0x100, URZ ;  /* 0x0000010020067890 */ /* 0x000fe2000fffe03f */
[--C-:B------:R-:W-:Y:S01]  /*1740*/  IMAD.MOV.U32 R114, RZ, RZ, R119.reuse ;  /* 0x000000ffff727224 */ /* 0x100fe200078e0077 */
[----:B------:R-:W-:Y:S01]  /*1750*/  UIADD3 UR10, UR32, 0x180, URZ ;  /* 0x00000180200a7890 */ /* 0x000fe2000fffe03f */
[--C-:B------:R-:W-:Y:S01]  /*1760*/  IMAD.MOV.U32 R113, RZ, RZ, R119.reuse ;  /* 0x000000ffff717224 */ /* 0x100fe200078e0077 */
[----:B------:R-:W-:Y:S01]  /*1770*/  UMOV UR26, UR32 ;  /* 0x00000020001a7c82 */ /* 0x000fe20008000000 */
[----:B------:R-:W-:Y:S01]  /*1780*/  UMOV UR11, 0x80000020 ;  /* 0x80000020000b7882 */ /* 0x000fe20000000000 */
[----:B------:R-:W-:Y:S01]  /*1790*/  QGMMA.64x32x32.F32.E4M3.E4M3 R88, gdesc[UR24], RZ, !UPT, gsb0 ;  /* 0x00600000185879f3 */ /* 0x000fe2000c0008ff */
[----:B------:R-:W-:Y:S01]  /*17a0*/  UIADD3 UR26, UR32, 0x80, URZ ;  /* 0x00000080201a7890 */ /* 0x000fe2000fffe03f */
[--C-:B------:R-:W-:Y:S01]  /*17b0*/  IMAD.MOV.U32 R112, RZ, RZ, R119.reuse ;  /* 0x000000ffff707224 */ /* 0x100fe200078e0077 */
[----:B------:R-:W-:Y:S01]  /*17c0*/  UMOV UR27, 0x80000020 ;  /* 0x80000020001b7882 */ /* 0x000fe20000000000 */
[----:B------:R-:W-:Y:S01]  /*17d0*/  UIADD3 UR12, UR28, 0x2, URZ ;  /* 0x000000021c0c7890 */ /* 0x000fe2000fffe03f */
[----:B------:R-:W-:Y:S01]  /*17e0*/  IMAD.MOV.U32 R111, RZ, RZ, R119 ;  /* 0x000000ffff6f7224 */ /* 0x000fe200078e0077 */
[----:B------:R-:W-:Y:S01]  /*17f0*/  UIADD3 UR14, UR32, 0x182, URZ ;  /* 0x00000182200e7890 */ /* 0x000fe2000fffe03f */
[----:B------:R-:W-:Y:S01]  /*1800*/  UMOV UR15, 0x80000020 ;  /* 0x80000020000f7882 */ /* 0x000fe20000000000 */
[----:B------:R-:W-:-:S02]  /*1810*/  UIADD3 UR16, UR28, 0x200, URZ ;  /* 0x000002001c107890 */ /* 0x000fc4000fffe03f */
[----:B------:R-:W-:Y:S01]  /*1820*/  UIADD3 UR18, UR32, 0x400, URZ ;  /* 0x0000040020127890 */ /* 0x000fe2000fffe03f */
[----:B------:R-:W-:Y:S01]  /*1830*/  UMOV UR19, 0x80000020 ;  /* 0x8000002000137882 */ /* 0x000fe20000000000 */
[----:B------:R-:W-:Y:S01]  /*1840*/  UIADD3 UR22, UR32, 0x402, URZ ;  /* 0x0000040220167890 */ /* 0x000fe2000fffe03f */
[----:B------:R-:W-:Y:S01]  /*1850*/  UMOV UR23, 0x80000020 ;  /* 0x8000002000177882 */ /* 0x000fe20000000000 */
[----:B------:R-:W-:Y:S01]  /*1860*/  UIADD3 UR30, UR32, 0x680, URZ ;  /* 0x00000680201e7890 */ /* 0x000fe2000fffe03f */
[----:B------:R-:W-:Y:S01]  /*1870*/  UMOV UR31, 0x80000020 ;  /* 0x80000020001f7882 */ /* 0x000fe20000000000 */
[----:B------:R-:W-:Y:S01]  /*1880*/  UISETP.GE.AND UP0, UPT, UR50, 0xa1, UPT ;  /* 0x000000a13200788c */ /* 0x000fe2000bf06270 */
[----:B------:R-:W-:Y:S02]  /*1890*/  WARPGROUP.DEPBAR.LE gsb0, 0x0 ;  /* 0x00008000000079c5 */ /* 0x000fe40000010000 */
[----:B------:R-:W-:-:S06]  /*18a0*/  WARPGROUP.ARRIVE ;  /* 0x00000000000079c5 */ /* 0x000fcc0000000000 */
[----:B------:R-:W-:Y:S01]  /*18b0*/  QGMMA.64x32x32.F32.E4M3.E4M3 R72, gdesc[UR24], RZ, !UPT, gsb0 ;  /* 0x00600000184879f3 */ /* 0x000fe2000c0008ff */
[----:B------:R-:W-:Y:S01]  /*18c0*/  UIADD3 UR26, UR32, 0x200, URZ ;  /* 0x00000200201a7890 */ /* 0x000fe2000fffe03f */
[----:B------:R-:W-:Y:S01]  /*18d0*/  UMOV UR27, 0x80000020 ;  /* 0x80000020001b7882 */ /* 0x000fe20000000000 */
[----:B------:R-:W-:Y:S02]  /*18e0*/  WARPGROUP.DEPBAR.LE gsb0, 0x0 ;  /* 0x00008000000079c5 */ /* 0x000fe40000010000 */
[----:B------:R-:W-:-:S06]  /*18f0*/  WARPGROUP.ARRIVE ;  /* 0x00000000000079c5 */ /* 0x000fcc0000000000 */
[----:B------:R-:W-:Y:S01]  /*1900*/  QGMMA.64x32x32.F32.E4M3.E4M3 R56, gdesc[UR4], RZ, !UPT, gsb0 ;  /* 0x00600000043879f3 */ /* 0x000fe2000c0008ff */
[----:B------:R-:W-:Y:S01]  /*1910*/  UIADD3 UR6, UR32, 0x2, URZ ;  /* 0x0000000220067890 */ /* 0x000fe2000fffe03f */
[----:B------:R-:W-:Y:S01]  /*1920*/  UMOV UR4, UR12 ;  /* 0x0000000c00047c82 */ /* 0x000fe20008000000 */
[----:B------:R-:W-:Y:S01]  /*1930*/  UMOV UR5, 0x80000020 ;  /* 0x8000002000057882 */ /* 0x000fe20000000000 */
[----:B------:R-:W-:Y:S01]  /*1940*/  UMOV UR7, 0x80000020 ;  /* 0x8000002000077882 */ /* 0x000fe20000000000 */
[----:B------:R-:W-:Y:S01]  /*1950*/  UMOV UR12, UR4 ;  /* 0x00000004000c7c82 */ /* 0x000fe20008000000 */
[----:B------:R-:W-:Y:S01]  /*1960*/  UMOV UR13, UR5 ;  /* 0x00000005000d7c82 */ /* 0x000fe20008000000 */
[----:B------:R-:W-:Y:S02]  /*1970*/  WARPGROUP.DEPBAR.LE gsb0, 0x0 ;  /* 0x00008000000079c5 */ /* 0x000fe40000010000 */
[----:B------:R-:W-:-:S06]  /*1980*/  WARPGROUP.ARRIVE ;  /* 0x00000000000079c5 */ /* 0x000fcc0000000000 */
[----:B------:R-:W-:Y:S01]  /*1990*/  QGMMA.64x32x32.F32.E4M3.E4M3 R40, gdesc[UR8], RZ, !UPT, gsb0 ;  /* 0x00600000082879f3 */ /* 0x000fe2000c0008ff */
[----:B------:R-:W-:Y:S01]  /*19a0*/  UIADD3 UR10, UR32, 0x102, URZ ;  /* 0x00000102200a7890 */ /* 0x000fe2000fffe03f */
[----:B------:R-:W-:Y:S01]  /*19b0*/  UMOV UR8, UR4 ;  /* 0x0000000400087c82 */ /* 0x000fe20008000000 */
[----:B------:R-:W-:Y:S01]  /*19c0*/  UMOV UR9, UR5 ;  /* 0x0000000500097c82 */ /* 0x000fe20008000000 */
[----:B------:R-:W-:Y:S01]  /*19d0*/  UMOV UR11, 0x80000020 ;  /* 0x80000020000b7882 */ /* 0x000fe20000000000 */
[----:B------:R-:W-:Y:S02]  /*19e0*/  WARPGROUP.DEPBAR.LE gsb0, 0x0 ;  /* 0x00008000000079c5 */ /* 0x000fe40000010000 */
[----:B------:R-:W-:-:S06]  /*19f0*/  WARPGROUP.ARRIVE ;  /* 0x00000000000079c5 */ /* 0x000fcc0000000000 */
[----:B------:R-:W-:Y:S03]  /*1a00*/  QGMMA.64x32x32.F32.E4M3.E4M3 R24, gdesc[UR24], RZ, !UPT, gsb0 ;  /* 0x00600000181879f3 */ /* 0x000fe6000c0008ff */
[----:B------:R-:W-:Y:S02]  /*1a10*/  WARPGROUP.DEPBAR.LE gsb0, 0x0 ;  /* 0x00008000000079c5 */ /* 0x000fe40000010000 */
[----:B------:R-:W-:-:S06]  /*1a20*/  WARPGROUP.ARRIVE ;  /* 0x00000000000079c5 */ /* 0x000fcc0000000000 */
[----:B------:R-:W-:Y:S01]  /*1a30*/  QGMMA.64x32x32.F32.E4M3.E4M3 R88, gdesc[UR4], R88, gsb0 ;  /* 0x00600000045879f3 */ /* 0x000fe20008000858 */
[----:B------:R-:W-:Y:S01]  /*1a40*/  UIADD3 UR6, UR32, 0x82, URZ ;  /* 0x0000008220067890 */ /* 0x000fe2000fffe03f */
[----:B------:R-:W-:Y:S01]  /*1a50*/  UMOV UR7, 0x80000020 ;  /* 0x8000002000077882 */ /* 0x000fe20000000000 */
        /* <DEDUP_REMOVED lines=16> */
[----:B------:R-:W-:Y:S01]  /*1b60*/  QGMMA.64x32x32.F32.E4M3.E4M3 R40, gdesc[UR12], R40, gsb0 ;  /* 0x006000000c2879f3 */ /* 0x000fe20008000828 */
[----:B------:R-:W-:Y:S01]  /*1b70*/  UIADD3 UR14, UR32, 0x380, URZ ;  /* 0x00000380200e7890 */ /* 0x000fe2000fffe03f */
[----:B------:R-:W-:Y:S01]  /*1b80*/  UMOV UR12, UR8 ;  /* 0x00000008000c7c82 */ /* 0x000fe20008000000 */
[----:B------:R-:W-:Y:S01]  /*1b90*/  UMOV UR13, UR9 ;  /* 0x00000009000d7c82 */ /* 0x000fe20008000000 */
[----:B------:R-:W-:Y:S01]  /*1ba0*/  UMOV UR15, 0x80000020 ;  /* 0x80000020000f7882 */ /* 0x000fe20000000000 */
[----:B------:R-:W-:Y:S02]  /*1bb0*/  WARPGROUP.DEPBAR.LE gsb0, 0x0 ;  /* 0x00008000000079c5 */ /* 0x000fe40000010000 */
[----:B------:R-:W-:-:S06]  /*1bc0*/  WARPGROUP.ARRIVE ;  /* 0x00000000000079c5 */ /* 0x000fcc0000000000 */
[----:B------:R-:W-:Y:S01]  /*1bd0*/  QGMMA.64x32x32.F32.E4M3.E4M3 R24, gdesc[UR4], R24, gsb0 ;  /* 0x00600000041879f3 */ /* 0x000fe20008000818 */
[----:B------:R-:W-:Y:S02]  /*1be0*/  UIADD3 UR6, UR28, 0x202, URZ ;  /* 0x000002021c067890 */ /* 0x000fe4000fffe03f */
        /* <DEDUP_REMOVED lines=19> */
[----:B------:R-:W-:Y:S01]  /*1d20*/  UIADD3 UR6, UR28, 0x400, URZ ;  /* 0x000004001c067890 */ /* 0x000fe2000fffe03f */
        /* <DEDUP_REMOVED lines=10> */
[----:B------:R-:W-:Y:S02]  /*1dd0*/  ULDC UR10, c[0x0][0x988] ;  /* 0x00026200000a7ab9 */ /* 0x000fe40000000800 */
        /* <DEDUP_REMOVED lines=17> */
[----:B------:R-:W-:Y:S01]  /*1ef0*/  UIADD3 UR6, UR28, 0x402, URZ ;  /* 0x000004021c067890 */ /* 0x000fe2000fffe03f */
[----:B------:R-:W-:Y:S02]  /*1f00*/  UMOV UR29, UR17 ;  /* 0x00000011001d7c82 */ /* 0x000fe40008000000 */
        /* <DEDUP_REMOVED lines=10> */
[----:B------:R-:W-:Y:S03]  /*1fb0*/  QGMMA.64x32x32.F32.E4M3.E4M3 R24, gdesc[UR12], R24, gsb0 ;  /* 0x006000000c1879f3 */ /* 0x000fe60008000818 */
        /* <DEDUP_REMOVED lines=17> */
[----:B------:R-:W-:Y:S02]  /*20d0*/  WARPGROUP.DEPBAR.LE gsb0, 0x0 ;  /* 0x00008000000079c5 */ /* 0x000fe40000010000 */
[----:B------:R-:W-:-:S06]  /*20e0*/  WARPGROUP.ARRIVE ;  /* 0x00000000000079c5 */ /* 0x000fcc0000000000 */
[----:B------:R-:W-:Y:S03]  /*20f0*/  QGMMA.64x32x32.F32.E4M3.E4M3 R40, gdesc[UR28], R40, gsb0 ;  /* 0x006000001c2879f3 */ /* 0x000fe60008000828 */
        /* <DEDUP_REMOVED lines=9> */
[----:B------:R-:W-:Y:S01]  /*2190*/  WARPGROUP.ARRIVE ;  /* 0x00000000000079c5 */ /* 0x000fe20000000000 */
[C---:B------:R-:W-:Y:S01]  /*21a0*/  FMUL.FTZ R88, R0.reuse, R88 ;  /* 0x0000005800587220 */ /* 0x040fe20000410000 */
[C---:B------:R-:W-:Y:S01]  /*21b0*/  FMUL.FTZ R89, R0.reuse, R89 ;  /* 0x0000005900597220 */ /* 0x040fe20000410000 */
[C---:B------:R-:W-:Y:S01]  /*21c0*/  FMUL.FTZ R92, R0.reuse, R92 ;  /* 0x0000005c005c7220 */ /* 0x040fe20000410000 */
[C---:B------:R-:W-:Y:S01]  /*21d0*/  FMUL.FTZ R93, R0.reuse, R93 ;  /* 0x0000005d005d7220 */ /* 0x040fe20000410000 */
[C---:B------:R-:W-:Y:S01]  /*21e0*/  FMUL.FTZ R96, R0.reuse, R96 ;  /* 0x0000006000607220 */ /* 0x040fe20000410000 */
[----:B------:R-:W-:Y:S01]  /*21f0*/  QGMMA.64x32x32.F32.E4M3.E4M3 R72, gdesc[UR20], R72, gsb0 ;  /* 0x00600000144879f3 */ /* 0x000fe20008000848 */
[----:B------:R-:W-:Y:S01]  /*2200*/  UIADD3 UR22, UR32, 0x602, URZ ;  /* 0x0000060220167890 */ /* 0x000fe2000fffe03f */
[----:B------:R-:W-:Y:S01]  /*2210*/  MUFU.TANH R88, R88 ;  /* 0x0000005800587308 */ /* 0x000fe20000002400 */
[----:B------:R-:W-:Y:S01]  /*2220*/  UMOV UR23, 0x80000020 ;  /* 0x8000002000177882 */ /* 0x000fe20000000000 */
[C---:B------:R-:W-:Y:S01]  /*2230*/  FMUL.FTZ R90, R0.reuse, R90 ;  /* 0x0000005a005a7220 */ /* 0x040fe20000410000 */
[C---:B------:R-:W-:Y:S01]  /*2240*/  FMUL.FTZ R97, R0.reuse, R97 ;  /* 0x0000006100617220 */ /* 0x040fe20000410000 */
[C---:B------:R-:W-:Y:S01]  /*2250*/  FMUL.FTZ R91, R0.reuse, R91 ;  /* 0x0000005b005b7220 */ /* 0x040fe20000410000 */
[C---:B------:R-:W-:Y:S01]  /*2260*/  FMUL.FTZ R100, R0.reuse, R100 ;  /* 0x0000006400647220 */ /* 0x040fe20000410000 */
[C---:B------:R-:W-:Y:S01]  /*2270*/  FMUL.FTZ R94, R0.reuse, R94 ;  /* 0x0000005e005e7220 */ /* 0x040fe20000410000 */
[C---:B------:R-:W-:Y:S01]  /*2280*/  FMUL.FTZ R101, R0.reuse, R101 ;  /* 0x0000006500657220 */ /* 0x040fe20000410000 */
[----:B------:R-:W-:Y:S01]  /*2290*/  MUFU.TANH R89, R89 ;  /* 0x0000005900597308 */ /* 0x000fe20000002400 */
[C---:B------:R-:W-:Y:S01]  /*22a0*/  FMUL.FTZ R95, R0.reuse, R95 ;  /* 0x0000005f005f7220 */ /* 0x040fe20000410000 */
[C---:B------:R-:W-:Y:S01]  /*22b0*/  FMUL.FTZ R102, R0.reuse, R102 ;  /* 0x0000006600667220 */ /* 0x040fe20000410000 */
[C---:B------:R-:W-:Y:S01]  /*22c0*/  FMUL.FTZ R98, R0.reuse, R98 ;  /* 0x0000006200627220 */ /* 0x040fe20000410000 */
[C---:B------:R-:W-:Y:S01]  /*22d0*/  FMUL.FTZ R99, R0.reuse, R99 ;  /* 0x0000006300637220 */ /* 0x040fe20000410000 */
[----:B------:R-:W-:-:S03]  /*22e0*/  FMUL.FTZ R103, R0, R103 ;  /* 0x0000006700677220 */ /* 0x000fc60000410000 */
[----:B------:R-:W-:Y:S08]  /*22f0*/  MUFU.TANH R92, R92 ;  /* 0x0000005c005c7308 */ /* 0x000ff00000002400 */
[----:B------:R-:W-:Y:S08]  /*2300*/  MUFU.TANH R93, R93 ;  /* 0x0000005d005d7308 */ /* 0x000ff00000002400 */
[----:B01----:R-:W0:Y:S08]  /*2310*/  MUFU.TANH R4, R90 ;  /* 0x0000005a00047308 */ /* 0x003e300000002400 */
[----:B------:R-:W-:Y:S08]  /*2320*/  MUFU.TANH R96, R96 ;  /* 0x0000006000607308 */ /* 0x000ff00000002400 */
[----:B------:R-:W1:Y:S08]  /*2330*/  MUFU.TANH R5, R91 ;  /* 0x0000005b00057308 */ /* 0x000e700000002400 */
[----:B------:R-:W-:Y:S01]  /*2340*/  MUFU.TANH R97, R97 ;  /* 0x0000006100617308 */ /* 0x000fe20000002400 */
[----:B------:R-:W-:-:S02]  /*2350*/  WARPGROUP.DEPBAR.LE gsb0, 0x0 ;  /* 0x00008000000079c5 */ /* 0x000fc40000010000 */
[----:B------:R-:W-:Y:S01]  /*2360*/  WARPGROUP.ARRIVE ;  /* 0x00000000000079c5 */ /* 0x000fe20000000000 */
[C---:B------:R-:W-:Y:S01]  /*2370*/  FMUL.FTZ R74, R0.reuse, R74 ;  /* 0x0000004a004a7220 */ /* 0x040fe20000410000 */
[C---:B------:R-:W-:Y:S01]  /*2380*/  FMUL.FTZ R75, R0.reuse, R75 ;  /* 0x0000004b004b7220 */ /* 0x040fe20000410000 */
[C---:B------:R-:W-:Y:S02]  /*2390*/  FMUL.FTZ R79, R0.reuse, R79 ;  /* 0x0000004f004f7220 */ /* 0x040fe40000410000 */
[----:B------:R-:W3:Y:S01]  /*23a0*/  MUFU.TANH R6, R94 ;  /* 0x0000005e00067308 */ /* 0x000ee20000002400 */
[C---:B------:R-:W-:Y:S01]  /*23b0*/  FMUL.FTZ R72, R0.reuse, R72 ;  /* 0x0000004800487220 */ /* 0x040fe20000410000 */
[----:B------:R-:W-:Y:S01]  /*23c0*/  QGMMA.64x32x32.F32.E4M3.E4M3 R56, gdesc[UR20], R56, gsb0 ;  /* 0x00600000143879f3 */ /* 0x000fe20008000838 */
[----:B------:R-:W-:Y:S01]  /*23d0*/  UIADD3 UR22, UR32, 0x682, URZ ;  /* 0x0000068220167890 */ /* 0x000fe2000fffe03f */
[C---:B------:R-:W-:Y:S01]  /*23e0*/  FMUL.FTZ R77, R0.reuse, R77 ;  /* 0x0000004d004d7220 */ /* 0x040fe20000410000 */
[----:B------:R-:W-:Y:S01]  /*23f0*/  UMOV UR23, 0x80000020 ;  /* 0x8000002000177882 */ /* 0x000fe20000000000 */
[C---:B------:R-:W-:Y:S01]  /*2400*/  FMUL.FTZ R82, R0.reuse, R82 ;  /* 0x0000005200527220 */ /* 0x040fe20000410000 */
[C---:B------:R-:W-:Y:S01]  /*2410*/  FMUL.FTZ R73, R0.reuse, R73 ;  /* 0x0000004900497220 */ /* 0x040fe20000410000 */
[----:B------:R-:W-:Y:S01]  /*2420*/  MUFU.TANH R12, R74 ;  /* 0x0000004a000c7308 */ /* 0x000fe20000002400 */
[C---:B------:R-:W-:Y:S01]  /*2430*/  FMUL.FTZ R76, R0.reuse, R76 ;  /* 0x0000004c004c7220 */ /* 0x040fe20000410000 */
        /* <DEDUP_REMOVED lines=8> */
[----:B------:R-:W-:-:S06]  /*24c0*/  FMUL.FTZ R87, R0, R87 ;  /* 0x0000005700577220 */ /* 0x000fcc0000410000 */
[----:B------:R-:W-:Y:S08]  /*24d0*/  MUFU.TANH R100, R100 ;  /* 0x0000006400647308 */ /* 0x000ff00000002400 */
[----:B------:R-:W-:Y:S08]  /*24e0*/  MUFU.TANH R15, R79 ;  /* 0x0000004f000f7308 */ /* 0x000ff00000002400 */
[----:B------:R-:W4:Y:S08]  /*24f0*/  MUFU.TANH R7, R95 ;  /* 0x0000005f00077308 */ /* 0x000f300000002400 */
[----:B------:R-:W-:Y:S08]  /*2500*/  MUFU.TANH R101, R101 ;  /* 0x0000006500657308 */ /* 0x000ff00000002400 */
[----:B------:R-:W-:Y:S01]  /*2510*/  MUFU.TANH R10, R102 ;  /* 0x00000066000a7308 */ /* 0x000fe20000002400 */
[----:B------:R-:W-:-:S02]  /*2520*/  WARPGROUP.DEPBAR.LE gsb0, 0x0 ;  /* 0x00008000000079c5 */ /* 0x000fc40000010000 */
[----:B------:R-:W-:Y:S01]  /*2530*/  WARPGROUP.ARRIVE ;  /* 0x00000000000079c5 */ /* 0x000fe20000000000 */
[C---:B------:R-:W-:Y:S01]  /*2540*/  FMUL.FTZ R56, R0.reuse, R56 ;  /* 0x0000003800387220 */ /* 0x040fe20000410000 */
[C---:B------:R-:W-:Y:S01]  /*2550*/  FMUL.FTZ R57, R0.reuse, R57 ;  /* 0x0000003900397220 */ /* 0x040fe20000410000 */
[C---:B------:R-:W-:Y:S02]  /*2560*/  FMUL.FTZ R59, R0.reuse, R59 ;  /* 0x0000003b003b7220 */ /* 0x040fe40000410000 */
[----:B------:R-:W5:Y:S01]  /*2570*/  MUFU.TANH R8, R98 ;  /* 0x0000006200087308 */ /* 0x000f620000002400 */
[C---:B------:R-:W-:Y:S01]  /*2580*/  FMUL.FTZ R60, R0.reuse, R60 ;  /* 0x0000003c003c7220 */ /* 0x040fe20000410000 */
[----:B------:R-:W-:Y:S01]  /*2590*/  QGMMA.64x32x32.F32.E4M3.E4M3 R40, gdesc[UR20], R40, gsb0 ;  /* 0x00600000142879f3 */ /* 0x000fe20008000828 */
[----:B------:R-:W-:Y:S01]  /*25a0*/  UIADD3 UR22, UR32, 0x702, URZ ;  /* 0x0000070220167890 */ /* 0x000fe2000fffe03f */
[C---:B------:R-:W-:Y:S01]  /*25b0*/  FMUL.FTZ R58, R0.reuse, R58 ;  /* 0x0000003a003a7220 */ /* 0x040fe20000410000 */
[----:B------:R-:W-:Y:S01]  /*25c0*/  UMOV UR23, 0x80000020 ;  /* 0x8000002000177882 */ /* 0x000fe20000000000 */
[C---:B------:R-:W-:Y:S01]  /*25d0*/  FMUL.FTZ R66, R0.reuse, R66 ;  /* 0x0000004200427220 */ /* 0x040fe20000410000 */
[C---:B------:R-:W-:Y:S01]  /*25e0*/  FMUL.FTZ R64, R0.reuse, R64 ;  /* 0x0000004000407220 */ /* 0x040fe20000410000 */
[----:B------:R2:W-:Y:S01]  /*25f0*/  MUFU.TANH R74, R56 ;  /* 0x00000038004a7308 */ /* 0x0005e20000002400 */
[C---:B------:R-:W-:Y:S01]  /*2600*/  FMUL.FTZ R68, R0.reuse, R68 ;  /* 0x0000004400447220 */ /* 0x040fe20000410000 */
[C---:B------:R-:W-:Y:S01]  /*2610*/  FMUL.FTZ R70, R0.reuse, R70 ;  /* 0x0000004600467220 */ /* 0x040fe20000410000 */
[C---:B------:R-:W-:Y:S01]  /*2620*/  FMUL.FTZ R61, R0.reuse, R61 ;  /* 0x0000003d003d7220 */ /* 0x040fe20000410000 */
[C---:B------:R-:W-:Y:S01]  /*2630*/  FMUL.FTZ R62, R0.reuse, R62 ;  /* 0x0000003e003e7220 */ /* 0x040fe20000410000 */
[C---:B------:R-:W-:Y:S01]  /*2640*/  FMUL.FTZ R69, R0.reuse, R69 ;  /* 0x0000004500457220 */ /* 0x040fe20000410000 */
[C---:B------:R-:W-:Y:S01]  /*2650*/  FMUL.FTZ R65, R0.reuse, R65 ;  /* 0x0000004100417220 */ /* 0x040fe20000410000 */
[----:B------:R-:W-:Y:S01]  /*2660*/  FMUL.FTZ R63, R0, R63 ;  /* 0x0000003f003f7220 */ /* 0x000fe20000410000 */
[----:B------:R0:W-:Y:S01]  /*2670*/  MUFU.TANH R75, R57 ;  /* 0x00000039004b7308 */ /* 0x0001e20000002400 */
[----:B--2---:R-:W-:-:S02]  /*2680*/  VIADD R56, R224, UR50 ;  /* 0x00000032e0387c36 */ /* 0x004fc40008000000 */
[C---:B------:R-:W-:Y:S01]  /*2690*/  FMUL.FTZ R67, R0.reuse, R67 ;  /* 0x0000004300437220 */ /* 0x040fe20000410000 */
[----:B------:R-:W-:-:S04]  /*26a0*/  FMUL.FTZ R71, R0, R71 ;  /* 0x0000004700477220 */ /* 0x000fc80000410000 */
[----:B------:R2:W-:Y:S01]  /*26b0*/  MUFU.TANH R79, R59 ;  /* 0x0000003b004f7308 */ /* 0x0005e20000002400 */
[----:B0-----:R-:W-:-:S04]  /*26c0*/  IMAD.U32 R57, RZ, RZ, UR47 ;  /* 0x0000002fff397e24 */ /* 0x001fc8000f8e00ff */
[----:B------:R-:W-:-:S03]  /*26d0*/  IMAD R56, R57, -0xa0, R56 ;  /* 0xffffff6039387824 */ /* 0x000fc600078e0238 */
[----:B------:R-:W-:Y:S02]  /*26e0*/  MUFU.TANH R72, R72 ;  /* 0x0000004800487308 */ /* 0x000fe40000002400 */
[C---:B------:R-:W-:Y:S02]  /*26f0*/  ISETP.GT.AND P1, PT, R56.reuse, RZ, PT ;  /* 0x000000ff3800720c */ /* 0x040fe40003f24270 */
[C---:B------:R-:W-:Y:S02]  /*2700*/  ISETP.GT.AND P2, PT, R56.reuse, 0x1, PT ;  /* 0x000000013800780c */ /* 0x040fe40003f44270 */
[C---:B------:R-:W-:Y:S02]  /*2710*/  ISETP.GT.AND P3, PT, R56.reuse, 0x8, PT ;  /* 0x000000083800780c */ /* 0x040fe40003f64270 */
[C---:B------:R-:W-:Y:S01]  /*2720*/  ISETP.GT.AND P4, PT, R56.reuse, 0x9, PT ;  /* 0x000000093800780c */ /* 0x040fe20003f84270 */
[----:B------:R-:W-:Y:S01]  /*2730*/  MUFU.TANH R77, R77 ;  /* 0x0000004d004d7308 */ /* 0x000fe20000002400 */
[----:B------:R-:W-:-:S02]  /*2740*/  ISETP.GT.AND P5, PT, R56, 0x10, PT ;  /* 0x000000103800780c */ /* 0x000fc40003fa4270 */
[----:B------:R-:W-:Y:S02]  /*2750*/  FSEL R4, R4, -INF , P1 ;  /* 0xff80000004047808 */ /* 0x000fe40000800000 */
[----:B-1----:R-:W-:Y:S02]  /*2760*/  FSEL R5, R5, -INF , P2 ;  /* 0xff80000005057808 */ /* 0x002fe40001000000 */
[----:B---3--:R-:W-:Y:S01]  /*2770*/  FSEL R6, R6, -INF , P3 ;  /* 0xff80000006067808 */ /* 0x008fe20001800000 */
[----:B------:R-:W-:Y:S01]  /*2780*/  MUFU.TANH R20, R82 ;  /* 0x0000005200147308 */ /* 0x000fe20000002400 */
[----:B----4-:R-:W-:Y:S02]  /*2790*/  FSEL R7, R7, -INF , P4 ;  /* 0xff80000007077808 */ /* 0x010fe40002000000 */
[----:B-----5:R-:W-:-:S05]  /*27a0*/  FSEL R8, R8, -INF , P5 ;  /* 0xff80000008087808 */ /* 0x020fca0002800000 */
[----:B------:R-:W0:Y:S01]  /*27b0*/  MUFU.TANH R9, R99 ;  /* 0x0000006300097308 */ /* 0x000e220000002400 */
[----:B------:R-:W-:Y:S02]  /*27c0*/  WARPGROUP.DEPBAR.LE gsb0, 0x0 ;  /* 0x00008000000079c5 */ /* 0x000fe40000010000 */
[C---:B------:R-:W-:Y:S01]  /*27d0*/  FMUL.FTZ R40, R0.reuse, R40 ;  /* 0x0000002800287220 */ /* 0x040fe20000410000 */
[C---:B------:R-:W-:Y:S01]  /*27e0*/  FMUL.FTZ R41, R0.reuse, R41 ;  /* 0x0000002900297220 */ /* 0x040fe20000410000 */
[C---:B------:R-:W-:Y:S01]  /*27f0*/  FMUL.FTZ R57, R0.reuse, R46 ;  /* 0x0000002e00397220 */ /* 0x040fe20000410000 */
[----:B------:R-:W-:Y:S02]  /*2800*/  FSEL R46, R89, -INF , P2 ;  /* 0xff800000592e7808 */ /* 0x000fe40001000000 */
[----:B------:R1:W-:Y:S01]  /*2810*/  MUFU.TANH R104, R40 ;  /* 0x0000002800687308 */ /* 0x0003e20000002400 */
[----:B------:R-:W-:Y:S01]  /*2820*/  WARPGROUP.ARRIVE ;  /* 0x00000000000079c5 */ /* 0x000fe20000000000 */
[C---:B------:R-:W-:Y:S01]  /*2830*/  FMUL.FTZ R42, R0.reuse, R42 ;  /* 0x0000002a002a7220 */ /* 0x040fe20000410000 */
[C---:B--2---:R-:W-:Y:S01]  /*2840*/  FMUL.FTZ R59, R0.reuse, R48 ;  /* 0x00000030003b7220 */ /* 0x044fe20000410000 */
[----:B------:R-:W-:Y:S01]  /*2850*/  FSEL R48, R93, -INF , P4 ;  /* 0xff8000005d307808 */ /* 0x000fe20002000000 */
[----:B------:R-:W-:Y:S01]  /*2860*/  FMUL.FTZ R43, R0, R43 ;  /* 0x0000002b002b7220 */ /* 0x000fe20000410000 */
[----:B------:R-:W-:Y:S01]  /*2870*/  ISETP.GT.AND P2, PT, R56, 0x18, PT ;  /* 0x000000183800780c */ /* 0x000fe20003f44270 */
[----:B------:R-:W-:Y:S01]  /*2880*/  QGMMA.64x32x32.F32.E4M3.E4M3 R24, gdesc[UR20], R24, gsb0 ;  /* 0x00600000141879f3 */ /* 0x000fe20008000818 */
[----:B------:R2:W-:Y:S01]  /*2890*/  MUFU.TANH R105, R41 ;  /* 0x0000002900697308 */ /* 0x0005e20000002400 */
[----:B-1----:R-:W-:Y:S01]  /*28a0*/  FMUL.FTZ R40, R0, R45 ;  /* 0x0000002d00287220 */ /* 0x002fe20000410000 */
[----:B------:R-:W-:Y:S01]  /*28b0*/  FSEL R45, R88, -INF , P1 ;  /* 0xff800000582d7808 */ /* 0x000fe20000800000 */
[----:B------:R-:W-:Y:S01]  /*28c0*/  FMUL.FTZ R44, R0, R44 ;  /* 0x0000002c002c7220 */ /* 0x000fe20000410000 */
[----:B------:R-:W-:Y:S01]  /*28d0*/  ISETP.GT.AND P1, PT, R56, 0x11, PT ;  /* 0x000000113800780c */ /* 0x000fe20003f24270 */
[----:B------:R-:W-:Y:S01]  /*28e0*/  FMUL.FTZ R49, R0, R49 ;  /* 0x0000003100317220 */ /* 0x000fe20000410000 */
[----:B------:R-:W-:-:S02]  /*28f0*/  ISETP.GT.AND P4, PT, R56, 0x20, PT ;  /* 0x000000203800780c */ /* 0x000fc40003f84270 */
[----:B------:R1:W-:Y:S01]  /*2900*/  MUFU.TANH R109, R40 ;  /* 0x00000028006d7308 */ /* 0x0003e20000002400 */
[----:B--2---:R-:W-:Y:S01]  /*2910*/  FMUL.FTZ R41, R0, R47 ;  /* 0x0000002f00297220 */ /* 0x004fe20000410000 */
[----:B------:R-:W-:Y:S02]  /*2920*/  FSEL R47, R92, -INF , P3 ;  /* 0xff8000005c2f7808 */ /* 0x000fe40001800000 */
[----:B------:R-:W-:Y:S02]  /*2930*/  ISETP.GT.AND P3, PT, R56, 0x19, PT ;  /* 0x000000193800780c */ /* 0x000fe40003f64270 */
[----:B------:R-:W-:Y:S02]  /*2940*/  FSEL R10, R10, -INF , P2 ;  /* 0xff8000000a0a7808 */ /* 0x000fe40001000000 */
[----:B------:R2:W-:Y:S01]  /*2950*/  MUFU.TANH R88, R41 ;  /* 0x0000002900587308 */ /* 0x0005e20000002400 */
[----:B-1----:R-:W-:Y:S02]  /*2960*/  FMNMX.FTZ R40, R45, R46, !PT ;  /* 0x0000002e2d287209 */ /* 0x002fe40007810000 */
[----:B0-----:R-:W-:-:S02]  /*2970*/  FSEL R9, R9, -INF , P1 ;  /* 0xff80000009097808 */ /* 0x001fc40000800000 */
[----:B------:R-:W-:-:S03]  /*2980*/  FSEL R12, R12, -INF , P4 ;  /* 0xff8000000c0c7808 */ /* 0x000fc60002000000 */
[----:B------:R0:W-:Y:S01]  /*2990*/  MUFU.TANH R106, R42 ;  /* 0x0000002a006a7308 */ /* 0x0001e20000002400 */
[----:B--2---:R-:W-:-:S04]  /*29a0*/  FMNMX.FTZ R41, R47, R40, !PT ;  /* 0x000000282f297209 */ /* 0x004fc80007810000 */
[----:B------:R-:W-:-:S03]  /*29b0*/  FMNMX.FTZ R41, R48, R41, !PT ;  /* 0x0000002930297209 */ /* 0x000fc60007810000 */
[----:B------:R1:W-:Y:S01]  /*29c0*/  MUFU.TANH R82, R60 ;  /* 0x0000003c00527308 */ /* 0x0003e20000002400 */
[----:B0-----:R-:W-:Y:S01]  /*29d0*/  FMUL.FTZ R42, R0, R50 ;  /* 0x00000032002a7220 */ /* 0x001fe20000410000 */
[----:B------:R-:W-:Y:S02]  /*29e0*/  FSEL R50, R96, -INF , P5 ;  /* 0xff80000060327808 */ /* 0x000fe40002800000 */
[----:B------:R-:W-:Y:S02]  /*29f0*/  ISETP.GT.AND P5, PT, R56, 0x21, PT ;  /* 0x000000213800780c */ /* 0x000fe40003fa4270 */
[----:B------:R-:W-:Y:S02]  /*2a00*/  FMNMX.FTZ R40, R50, R41, !PT ;  /* 0x0000002932287209 */ /* 0x000fe40007810000 */
[----:B------:R-:W-:Y:S01]  /*2a10*/  MUFU.TANH R73, R73 ;  /* 0x0000004900497308 */ /* 0x000fe20000002400 */
[----:B-1----:R-:W-:Y:S01]  /*2a20*/  FMUL.FTZ R60, R0, R51 ;  /* 0x00000033003c7220 */ /* 0x002fe20000410000 */
[----:B------:R-:W-:-:S02]  /*2a30*/  FSEL R51, R97, -INF , P1 ;  /* 0xff80000061337808 */ /* 0x000fc40000800000 */
[----:B------:R-:W-:Y:S02]  /*2a40*/  ISETP.GT.AND P1, PT, R56, 0x28, PT ;  /* 0x000000283800780c */ /* 0x000fe40003f24270 */
[----:B------:R-:W-:Y:S02]  /*2a50*/  FMNMX.FTZ R41, R51, R40, !PT ;  /* 0x0000002833297209 */ /* 0x000fe40007810000 */
[----:B------:R-:W0:Y:S01]  /*2a60*/  MUFU.TANH R14, R78 ;  /* 0x0000004e000e7308 */ /* 0x000e220000002400 */
[----:B------:R-:W-:-:S07]  /*2a70*/  FSEL R13, R13, -INF , P5 ;  /* 0xff8000000d0d7808 */ /* 0x000fce0002800000 */
[----:B------:R-:W-:Y:S01]  /*2a80*/  MUFU.TANH R76, R76 ;  /* 0x0000004c004c7308 */ /* 0x000fe20000002400 */
[----:B------:R-:W-:-:S07]  /*2a90*/  WARPGROUP.DEPBAR.LE gsb0, 0x0 ;  /* 0x00008000000079c5 */ /* 0x000fce0000010000 */
[----:B------:R1:W-:Y:S01]  /*2aa0*/  MUFU.TANH R78, R58 ;  /* 0x0000003a004e7308 */ /* 0x0003e20000002400 */
[----:B0-----:R-:W-:-:S07]  /*2ab0*/  FSEL R14, R14, -INF , P1 ;  /* 0xff8000000e0e7808 */ /* 0x001fce0000800000 */
[----:B------:R-:W0:Y:S01]  /*2ac0*/  MUFU.TANH R11, R103 ;  /* 0x00000067000b7308 */ /* 0x000e220000002400 */
[----:B-1----:R-:W-:Y:S01]  /*2ad0*/  FSEL R58, R100, -INF , P2 ;  /* 0xff800000643a7808 */ /* 0x002fe20001000000 */
[--C-:B------:R-:W-:Y:S01]  /*2ae0*/  IMAD.MOV.U32 R100, RZ, RZ, R119.reuse ;  /* 0x000000ffff647224 */ /* 0x100fe200078e0077 */
[----:B------:R-:W-:Y:S02]  /*2af0*/  ISETP.GT.AND P2, PT, R56, 0x29, PT ;  /* 0x000000293800780c */ /* 0x000fe40003f44270 */
[----:B------:R-:W-:Y:S02]  /*2b00*/  FMNMX.FTZ R41, R58, R41, !PT ;  /* 0x000000293a297209 */ /* 0x000fe40007810000 */
[----:B------:R-:W-:Y:S01]  /*2b10*/  FSEL R15, R15, -INF , P2 ;  /* 0xff8000000f0f7808 */ /* 0x000fe20001000000 */
[----:B------:R1:W-:Y:S08]  /*2b20*/  MUFU.TANH R95, R66 ;  /* 0x00000042005f7308 */ /* 0x0003f00000002400 */
[----:B------:R2:W-:Y:S01]  /*2b30*/  MUFU.TANH R91, R64 ;  /* 0x00000040005b7308 */ /* 0x0005e20000002400 */
[----:B-1----:R-:W-:Y:S01]  /*2b40*/  FMUL.FTZ R66, R0, R54 ;  /* 0x0000003600427220 */ /* 0x002fe20000410000 */
[----:B------:R-:W-:Y:S01]  /*2b50*/  FSEL R54, R101, -INF , P3 ;  /* 0xff80000065367808 */ /* 0x000fe20001800000 */
[----:B------:R-:W-:Y:S01]  /*2b60*/  IMAD.MOV.U32 R101, RZ, RZ, R119 ;  /* 0x000000ffff657224 */ /* 0x000fe200078e0077 */
[----:B0-----:R-:W-:-:S02]  /*2b70*/  FSEL R11, R11, -INF , P3 ;  /* 0xff8000000b0b7808 */ /* 0x001fc40001800000 */
[----:B------:R-:W-:Y:S02]  /*2b80*/  ISETP.GT.AND P3, PT, R56, 0x30, PT ;  /* 0x000000303800780c */ /* 0x000fe40003f64270 */
[----:B------:R0:W-:Y:S01]  /*2b90*/  MUFU.TANH R107, R43 ;  /* 0x0000002b006b7308 */ /* 0x0001e20000002400 */
[----:B--2---:R-:W-:Y:S01]  /*2ba0*/  FMUL.FTZ R64, R0, R53 ;  /* 0x0000003500407220 */ /* 0x004fe20000410000 */
[----:B------:R-:W-:Y:S02]  /*2bb0*/  FSEL R53, R72, -INF , P4 ;  /* 0xff80000048357808 */ /* 0x000fe40002000000 */
[----:B------:R-:W-:Y:S02]  /*2bc0*/  ISETP.GT.AND P4, PT, R56, 0x31, PT ;  /* 0x000000313800780c */ /* 0x000fe40003f84270 */
[----:B------:R-:W-:Y:S02]  /*2bd0*/  FSEL R20, R20, -INF , P3 ;  /* 0xff80000014147808 */ /* 0x000fe40001800000 */
[----:B------:R-:W1:Y:S01]  /*2be0*/  MUFU.TANH R80, R80 ;  /* 0x0000005000507308 */ /* 0x000e620000002400 */
[----:B0-----:R-:W-:Y:S01]  /*2bf0*/  FMUL.FTZ R43, R0, R52 ;  /* 0x00000034002b7220 */ /* 0x001fe20000410000 */
[----:B------:R-:W-:-:S02]  /*2c00*/  FSEL R52, R73, -INF , P5 ;  /* 0xff80000049347808 */ /* 0x000fc40002800000 */
[----:B------:R-:W-:-:S04]  /*2c10*/  ISETP.GT.AND P5, PT, R56, 0x38, PT ;  /* 0x000000383800780c */ /* 0x000fc80003fa4270 */
[----:B------:R0:W-:Y:S08]  /*2c20*/  MUFU.TANH R93, R42 ;  /* 0x0000002a005d7308 */ /* 0x0001f00000002400 */
[----:B------:R2:W-:Y:S01]  /*2c30*/  MUFU.TANH R89, R59 ;  /* 0x0000003b00597308 */ /* 0x0005e20000002400 */
[----:B0-----:R-:W-:-:S07]  /*2c40*/  FMNMX.FTZ R42, R54, R41, !PT ;  /* 0x00000029362a7209 */ /* 0x001fce0007810000 */
[----:B------:R-:W-:Y:S01]  /*2c50*/  MUFU.TANH R81, R81 ;  /* 0x0000005100517308 */ /* 0x000fe20000002400 */
[----:B--2---:R-:W-:Y:S02]  /*2c60*/  FSEL R59, R77, -INF , P2 ;  /* 0xff8000004d3b7808 */ /* 0x004fe40001000000 */
[----:B------:R-:W-:-:S05]  /*2c70*/  ISETP.GT.AND P2, PT, R56, 0x40, PT ;  /* 0x000000403800780c */ /* 0x000fca0003f44270 */
[----:B------:R0:W-:Y:S08]  /*2c80*/  MUFU.TANH R77, R43 ;  /* 0x0000002b004d7308 */ /* 0x0001f00000002400 */
[----:B------:R2:W-:Y:S01]  /*2c90*/  MUFU.TANH R99, R68 ;  /* 0x0000004400637308 */ /* 0x0005e20000002400 */
[----:B0-----:R-:W-:Y:S02]  /*2ca0*/  FMNMX.FTZ R43, R53, R42, !PT ;  /* 0x0000002a352b7209 */ /* 0x001fe40007810000 */
[----:B------:R-:W-:-:S05]  /*2cb0*/  FSEL R42, R78, -INF , P2 ;  /* 0xff8000004e2a7808 */ /* 0x000fca0001000000 */
[----:B------:R-:W-:Y:S01]  /*2cc0*/  MUFU.TANH R84, R84 ;  /* 0x0000005400547308 */ /* 0x000fe20000002400 */
[----:B--2---:R-:W-:-:S07]  /*2cd0*/  FMUL.FTZ R68, R0, R55 ;  /* 0x0000003700447220 */ /* 0x004fce0000410000 */
[----:B------:R0:W-:Y:S08]  /*2ce0*/  MUFU.TANH R108, R44 ;  /* 0x0000002c006c7308 */ /* 0x0001f00000002400 */
[----:B------:R2:W-:Y:S01]  /*2cf0*/  MUFU.TANH R55, R57 ;  /* 0x0000003900377308 */ /* 0x0005e20000002400 */
[----:B0-----:R-:W-:-:S07]  /*2d00*/  FMNMX.FTZ R44, R52, R43, !PT ;  /* 0x0000002b342c7209 */ /* 0x001fce0007810000 */
[----:B------:R-:W-:Y:S01]  /*2d10*/  MUFU.TANH R85, R85 ;  /* 0x0000005500557308 */ /* 0x000fe20000002400 */
[----:B--2---:R-:W-:Y:S01]  /*2d20*/  FSEL R57, R76, -INF , P1 ;  /* 0xff8000004c397808 */ /* 0x004fe20000800000 */
[----:B------:R-:W-:Y:S01]  /*2d30*/  FMUL.FTZ R76, R0, R29 ;  /* 0x0000001d004c7220 */ /* 0x000fe20000410000 */
[----:B------:R-:W-:-:S05]  /*2d40*/  ISETP.GT.AND P1, PT, R56, 0x39, PT ;  /* 0x000000393800780c */ /* 0x000fca0003f24270 */
[----:B------:R0:W-:Y:S08]  /*2d50*/  MUFU.TANH R103, R70 ;  /* 0x0000004600677308 */ /* 0x0001f00000002400 */
[----:B------:R-:W2:Y:S01]  /*2d60*/  MUFU.TANH R21, R83 ;  /* 0x0000005300157308 */ /* 0x000ea20000002400 */
[----:B0-----:R-:W-:Y:S01]  /*2d70*/  FMNMX.FTZ R70, R57, R44, !PT ;  /* 0x0000002c39467209 */ /* 0x001fe20007810000 */
[----:B------:R-:W-:-:S03]  /*2d80*/  FMUL.FTZ R44, R0, R24 ;  /* 0x00000018002c7220 */ /* 0x000fc60000410000 */
[----:B------:R-:W-:-:S03]  /*2d90*/  FMNMX.FTZ R70, R59, R70, !PT ;  /* 0x000000463b467209 */ /* 0x000fc60007810000 */
[----:B------:R1:W-:Y:S08]  /*2da0*/  MUFU.TANH R83, R61 ;  /* 0x0000003d00537308 */ /* 0x0003f00000002400 */
[----:B------:R0:W-:Y:S01]  /*2db0*/  MUFU.TANH R92, R49 ;  /* 0x00000031005c7308 */ /* 0x0001e20000002400 */
[----:B-1----:R-:W-:Y:S02]  /*2dc0*/  FSEL R61, R80, -INF , P3 ;  /* 0xff800000503d7808 */ /* 0x002fe40001800000 */
[----:B------:R-:W-:-:S02]  /*2dd0*/  ISETP.GT.AND P3, PT, R56, 0x41, PT ;  /* 0x000000413800780c */ /* 0x000fc40003f64270 */
[----:B--2---:R-:W-:Y:S02]  /*2de0*/  FSEL R21, R21, -INF , P4 ;  /* 0xff80000015157808 */ /* 0x004fe40002000000 */
[----:B------:R-:W-:Y:S01]  /*2df0*/  FSEL R24, R79, -INF , P3 ;  /* 0xff8000004f187808 */ /* 0x000fe20001800000 */
[----:B------:R1:W-:Y:S01]  /*2e00*/  MUFU.TANH R96, R60 ;  /* 0x0000003c00607308 */ /* 0x0003e20000002400 */
[----:B0-----:R-:W-:-:S07]  /*2e10*/  FMNMX.FTZ R49, R61, R70, !PT ;  /* 0x000000463d317209 */ /* 0x001fce0007810000 */
[----:B------:R-:W0:Y:S01]  /*2e20*/  MUFU.TANH R86, R86 ;  /* 0x0000005600567308 */ /* 0x000e220000002400 */
[----:B-1----:R-:W-:Y:S02]  /*2e30*/  FSEL R60, R81, -INF , P4 ;  /* 0xff800000513c7808 */ /* 0x002fe40002000000 */
[----:B------:R-:W-:-:S05]  /*2e40*/  ISETP.GT.AND P4, PT, R56, 0x48, PT ;  /* 0x000000483800780c */ /* 0x000fca0003f84270 */
[----:B------:R1:W2:Y:S08]  /*2e50*/  MUFU.TANH R90, R62 ;  /* 0x0000003e005a7308 */ /* 0x0002b00000002400 */
[----:B------:R3:W-:Y:S01]  /*2e60*/  MUFU.TANH R102, R69 ;  /* 0x0000004500667308 */ /* 0x0007e20000002400 */
[----:B-1----:R-:W-:Y:S02]  /*2e70*/  FSEL R62, R84, -INF , P5 ;  /* 0xff800000543e7808 */ /* 0x002fe40002800000 */
[----:B0-----:R-:W-:-:S02]  /*2e80*/  FSEL R40, R86, -INF , P5 ;  /* 0xff80000056287808 */ /* 0x001fc40002800000 */
[----:B------:R-:W-:-:S03]  /*2e90*/  ISETP.GT.AND P5, PT, R56, 0x49, PT ;  /* 0x000000493800780c */ /* 0x000fc60003fa4270 */
[----:B------:R-:W0:Y:S01]  /*2ea0*/  MUFU.TANH R87, R87 ;  /* 0x0000005700577308 */ /* 0x000e220000002400 */
[----:B---3--:R-:W-:Y:S01]  /*2eb0*/  FMNMX.FTZ R69, R60, R49, !PT ;  /* 0x000000313c457209 */ /* 0x008fe20007810000 */
[----:B------:R-:W-:Y:S01]  /*2ec0*/  FMUL.FTZ R49, R0, R25 ;  /* 0x0000001900317220 */ /* 0x000fe20000410000 */
[----:B--2---:R-:W-:Y:S02]  /*2ed0*/  FSEL R43, R90, -INF , P4 ;  /* 0xff8000005a2b7808 */ /* 0x004fe40002000000 */
[----:B------:R-:W-:-:S03]  /*2ee0*/  FMNMX.FTZ R70, R62, R69, !PT ;  /* 0x000000453e467209 */ /* 0x000fc60007810000 */
[----:B------:R1:W2:Y:S08]  /*2ef0*/  MUFU.TANH R94, R65 ;  /* 0x00000041005e7308 */ /* 0x0002b00000002400 */
[----:B------:R3:W-:Y:S01]  /*2f00*/  MUFU.TANH R97, R64 ;  /* 0x0000004000617308 */ /* 0x0007e20000002400 */
[----:B-1----:R-:W-:Y:S02]  /*2f10*/  FSEL R65, R85, -INF , P1 ;  /* 0xff80000055417808 */ /* 0x002fe40000800000 */
[----:B0-----:R-:W-:-:S02]  /*2f20*/  FSEL R41, R87, -INF , P1 ;  /* 0xff80000057297808 */ /* 0x001fc40000800000 */
[----:B------:R-:W-:Y:S02]  /*2f30*/  FMNMX.FTZ R73, R65, R70, !PT ;  /* 0x0000004641497209 */ /* 0x000fe40007810000 */
[----:B------:R-:W-:Y:S01]  /*2f40*/  ISETP.GT.AND P1, PT, R56, 0x50, PT ;  /* 0x000000503800780c */ /* 0x000fe20003f24270 */
[----:B------:R0:W-:Y:S01]  /*2f50*/  MUFU.TANH R84, R66 ;  /* 0x0000004200547308 */ /* 0x0001e20000002400 */
[----:B---3--:R-:W-:Y:S02]  /*2f60*/  FSEL R64, R74, -INF , P2 ;  /* 0xff8000004a407808 */ /* 0x008fe40001000000 */
[----:B------:R-:W-:Y:S02]  /*2f70*/  ISETP.GT.AND P2, PT, R56, 0x51, PT ;  /* 0x000000513800780c */ /* 0x000fe40003f44270 */
[----:B------:R-:W-:Y:S02]  /*2f80*/  FSEL R69, R91, -INF , P1 ;  /* 0xff8000005b457808 */ /* 0x000fe40000800000 */
[----:B--2---:R-:W-:Y:S01]  /*2f90*/  FSEL R70, R94, -INF , P2 ;  /* 0xff8000005e467808 */ /* 0x004fe20001000000 */
[----:B------:R-:W1:Y:S01]  /*2fa0*/  MUFU.TANH R63, R63 ;  /* 0x0000003f003f7308 */ /* 0x000e620000002400 */
[----:B0-----:R-:W-:-:S02]  /*2fb0*/  FSEL R66, R75, -INF , P3 ;  /* 0xff8000004b427808 */ /* 0x001fc40001800000 */
[----:B------:R-:W-:Y:S01]  /*2fc0*/  FMNMX.FTZ R75, R64, R73, !PT ;  /* 0x00000049404b7209 */ /* 0x000fe20007810000 */
[----:B------:R-:W-:Y:S01]  /*2fd0*/  FMUL.FTZ R73, R0, R27 ;  /* 0x0000001b00497220 */ /* 0x000fe20000410000 */
[----:B------:R-:W-:Y:S02]  /*2fe0*/  ISETP.GT.AND P3, PT, R56, 0x58, PT ;  /* 0x000000583800780c */ /* 0x000fe40003f64270 */
[----:B------:R-:W-:Y:S01]  /*2ff0*/  FMNMX.FTZ R72, R66, R75, !PT ;  /* 0x0000004b42487209 */ /* 0x000fe20007810000 */
[----:B------:R0:W2:Y:S08]  /*3000*/  MUFU.TANH R98, R67 ;  /* 0x0000004300627308 */ /* 0x0000b00000002400 */
[----:B------:R-:W3:Y:S01]  /*3010*/  MUFU.TANH R71, R71 ;  /* 0x0000004700477308 */ /* 0x000ee20000002400 */
[----:B0-----:R-:W-:-:S02]  /*3020*/  FSEL R67, R82, -INF , P4 ;  /* 0xff80000052437808 */ /* 0x001fc40002000000 */
[----:B-1----:R-:W-:Y:S01]  /*3030*/  FSEL R25, R63, -INF , P5 ;  /* 0xff8000003f197808 */ /* 0x002fe20002800000 */
[----:B------:R-:W-:Y:S01]  /*3040*/  FMUL.FTZ R63, R0, R26 ;  /* 0x0000001a003f7220 */ /* 0x000fe20000410000 */
[C---:B------:R-:W-:Y:S02]  /*3050*/  ISETP.GT.AND P4, PT, R56.reuse, 0x59, PT ;  /* 0x000000593800780c */ /* 0x040fe40003f84270 */
[----:B------:R-:W-:Y:S01]  /*3060*/  FSEL R26, R95, -INF , P1 ;  /* 0xff8000005f1a7808 */ /* 0x000fe20000800000 */
[----:B------:R0:W-:Y:S01]  /*3070*/  MUFU.TANH R85, R68 ;  /* 0x0000004400557308 */ /* 0x0001e20000002400 */
[----:B------:R-:W-:Y:S02]  /*3080*/  ISETP.GT.AND P1, PT, R56, 0x61, PT ;  /* 0x000000613800780c */ /* 0x000fe40003f24270 */
[----:B--2---:R-:W-:Y:S01]  /*3090*/  FSEL R27, R98, -INF , P2 ;  /* 0xff800000621b7808 */ /* 0x004fe20001000000 */
[----:B------:R-:W-:Y:S01]  /*30a0*/  IMAD.MOV.U32 R98, RZ, RZ, R119 ;  /* 0x000000ffff627224 */ /* 0x000fe200078e0077 */
[----:B------:R-:W-:-:S03]  /*30b0*/  ISETP.GT.AND P2, PT, R56, 0x68, PT ;  /* 0x000000683800780c */ /* 0x000fc60003f44270 */
[----:B------:R1:W-:Y:S01]  /*30c0*/  MUFU.TANH R86, R49 ;  /* 0x0000003100567308 */ /* 0x0003e20000002400 */
[----:B0-----:R-:W-:Y:S01]  /*30d0*/  FSEL R68, R83, -INF , P5 ;  /* 0xff80000053447808 */ /* 0x001fe20002800000 */
[----:B------:R-:W-:Y:S01]  /*30e0*/  FMUL.FTZ R83, R0, R32 ;  /* 0x0000002000537220 */ /* 0x000fe20000410000 */
[----:B------:R-:W-:-:S04]  /*30f0*/  ISETP.GT.AND P5, PT, R56, 0x60, PT ;  /* 0x000000603800780c */ /* 0x000fc80003fa4270 */
[----:B------:R-:W-:Y:S01]  /*3100*/  FSEL R29, R106, -INF , P5 ;  /* 0xff8000006a1d7808 */ /* 0x000fe20002800000 */
[----:B------:R0:W-:Y:S01]  /*3110*/  MUFU.TANH R87, R63 ;  /* 0x0000003f00577308 */ /* 0x0001e20000002400 */
[----:B-1----:R-:W-:Y:S01]  /*3120*/  FMNMX.FTZ R49, R67, R72, !PT ;  /* 0x0000004843317209 */ /* 0x002fe20007810000 */
[--C-:B------:R-:W-:Y:S01]  /*3130*/  IMAD.MOV.U32 R106, RZ, RZ, R119.reuse ;  /* 0x000000ffff6a7224 */ /* 0x100fe200078e0077 */
[----:B------:R-:W-:Y:S01]  /*3140*/  FSEL R72, R99, -INF , P3 ;  /* 0xff80000063487808 */ /* 0x000fe20001800000 */
[----:B------:R-:W-:Y:S01]  /*3150*/  IMAD.MOV.U32 R99, RZ, RZ, R119 ;  /* 0x000000ffff637224 */ /* 0x000fe200078e0077 */
[----:B------:R-:W-:-:S03]  /*3160*/  FMNMX.FTZ R74, R68, R49, !PT ;  /* 0x00000031444a7209 */ /* 0x000fc60007810000 */
[----:B------:R1:W-:Y:S01]  /*3170*/  MUFU.TANH R90, R73 ;  /* 0x00000049005a7308 */ /* 0x0003e20000002400 */
[----:B------:R-:W-:Y:S01]  /*3180*/  FMNMX.FTZ R49, R69, R74, !PT ;  /* 0x0000004a45317209 */ /* 0x000fe20007810000 */
[----:B0-----:R-:W-:Y:S01]  /*3190*/  FMUL.FTZ R63, R0, R28 ;  /* 0x0000001c003f7220 */ /* 0x001fe20000410000 */
[----:B---3--:R-:W-:Y:S02]  /*31a0*/  FSEL R28, R71, -INF , P4 ;  /* 0xff800000471c7808 */ /* 0x008fe40002000000 */
[----:B------:R-:W-:Y:S02]  /*31b0*/  FMNMX.FTZ R49, R70, R49, !PT ;  /* 0x0000003146317209 */ /* 0x000fe40007810000 */
[----:B------:R-:W-:Y:S01]  /*31c0*/  FSEL R71, R102, -INF , P4 ;  /* 0xff80000066477808 */ /* 0x000fe20002000000 */
[----:B------:R0:W2:Y:S01]  /*31d0*/  MUFU.TANH R79, R44 ;  /* 0x0000002c004f7308 */ /* 0x0000a20000002400 */
[----:B------:R-:W-:Y:S01]  /*31e0*/  FMNMX.FTZ R78, R72, R49, !PT ;  /* 0x00000031484e7209 */ /* 0x000fe20007810000 */
[--C-:B------:R-:W-:Y:S01]  /*31f0*/  IMAD.MOV.U32 R102, RZ, RZ, R119.reuse ;  /* 0x000000ffff667224 */ /* 0x100fe200078e0077 */
[----:B------:R-:W-:Y:S01]  /*3200*/  FSEL R74, R104, -INF , P5 ;  /* 0xff800000684a7808 */ /* 0x000fe20002800000 */
[----:B------:R-:W-:Y:S01]  /*3210*/  IMAD.MOV.U32 R104, RZ, RZ, R119 ;  /* 0x000000ffff687224 */ /* 0x000fe200078e0077 */
[----:B------:R-:W-:-:S02]  /*3220*/  FMNMX.FTZ R75, R71, R78, !PT ;  /* 0x0000004e474b7209 */ /* 0x000fc40007810000 */
[----:B-1----:R-:W-:Y:S01]  /*3230*/  FSEL R73, R105, -INF , P1 ;  /* 0xff80000069497808 */ /* 0x002fe20000800000 */
[----:B------:R1:W-:Y:S01]  /*3240*/  MUFU.TANH R94, R76 ;  /* 0x0000004c005e7308 */ /* 0x0003e20000002400 */
[----:B------:R-:W-:Y:S01]  /*3250*/  FMNMX.FTZ R78, R74, R75, !PT ;  /* 0x0000004b4a4e7209 */ /* 0x000fe20007810000 */
[--C-:B------:R-:W-:Y:S01]  /*3260*/  IMAD.MOV.U32 R105, RZ, RZ, R119.reuse ;  /* 0x000000ffff697224 */ /* 0x100fe200078e0077 */
[----:B0-----:R-:W-:Y:S01]  /*3270*/  FSEL R44, R103, -INF , P3 ;  /* 0xff800000672c7808 */ /* 0x001fe20001800000 */
[--C-:B------:R-:W-:Y:S01]  /*3280*/  IMAD.MOV.U32 R103, RZ, RZ, R119.reuse ;  /* 0x000000ffff677224 */ /* 0x100fe200078e0077 */
[----:B------:R-:W-:Y:S02]  /*3290*/  ISETP.GT.AND P3, PT, R56, 0x69, PT ;  /* 0x000000693800780c */ /* 0x000fe40003f64270 */
[----:B------:R-:W-:Y:S01]  /*32a0*/  FSEL R75, R108, -INF , P2 ;  /* 0xff8000006c4b7808 */ /* 0x000fe20001000000 */
[----:B------:R0:W3:Y:S01]  /*32b0*/  MUFU.TANH R91, R63 ;  /* 0x0000003f005b7308 */ /* 0x0000e20000002400 */
[----:B------:R-:W-:Y:S01]  /*32c0*/  FMNMX.FTZ R78, R73, R78, !PT ;  /* 0x0000004e494e7209 */ /* 0x000fe20007810000 */
[----:B------:R-:W-:Y:S01]  /*32d0*/  IMAD.MOV.U32 R108, RZ, RZ, R119 ;  /* 0x000000ffff6c7224 */ /* 0x000fe200078e0077 */
[----:B------:R-:W-:-:S02]  /*32e0*/  ISETP.GT.AND P4, PT, R56, 0x70, PT ;  /* 0x000000703800780c */ /* 0x000fc40003f84270 */
[----:B-1----:R-:W-:Y:S01]  /*32f0*/  FSEL R76, R109, -INF , P3 ;  /* 0xff8000006d4c7808 */ /* 0x002fe20001800000 */
[--C-:B------:R-:W-:Y:S01]  /*3300*/  IMAD.MOV.U32 R109, RZ, RZ, R119.reuse ;  /* 0x000000ffff6d7224 */ /* 0x100fe200078e0077 */
[----:B------:R-:W-:Y:S02]  /*3310*/  FMNMX.FTZ R81, R75, R78, !PT ;  /* 0x0000004e4b517209 */ /* 0x000fe40007810000 */
[----:B------:R-:W-:Y:S01]  /*3320*/  ISETP.GT.AND P5, PT, R56, 0x71, PT ;  /* 0x000000713800780c */ /* 0x000fe20003fa4270 */
[C---:B0-----:R-:W-:Y:S01]  /*3330*/  FMUL.FTZ R63, R0.reuse, R30 ;  /* 0x0000001e003f7220 */ /* 0x041fe20000410000 */
[----:B------:R-:W-:Y:S01]  /*3340*/  FSEL R78, R89, -INF , P4 ;  /* 0xff800000594e7808 */ /* 0x000fe20002000000 */
[----:B------:R-:W-:Y:S01]  /*3350*/  FMUL.FTZ R89, R0, R33 ;  /* 0x0000002100597220 */ /* 0x000fe20000410000 */
[----:B------:R-:W-:Y:S01]  /*3360*/  FMNMX.FTZ R81, R76, R81, !PT ;  /* 0x000000514c517209 */ /* 0x000fe20007810000 */
[----:B------:R-:W-:Y:S01]  /*3370*/  MUFU.TANH R95, R63 ;  /* 0x0000003f005f7308 */ /* 0x000fe20000002400 */
[----:B------:R-:W-:Y:S01]  /*3380*/  FSEL R49, R107, -INF , P1 ;  /* 0xff8000006b317808 */ /* 0x000fe20000800000 */
[----:B------:R-:W-:Y:S01]  /*3390*/  IMAD.MOV.U32 R107, RZ, RZ, R119 ;  /* 0x000000ffff6b7224 */ /* 0x000fe200078e0077 */
[----:B------:R-:W-:-:S02]  /*33a0*/  FSEL R32, R93, -INF , P4 ;  /* 0xff8000005d207808 */ /* 0x000fc40002000000 */
[----:B------:R-:W-:Y:S02]  /*33b0*/  ISETP.GT.AND P1, PT, R56, 0x78, PT ;  /* 0x000000783800780c */ /* 0x000fe40003f24270 */
[----:B------:R-:W-:Y:S01]  /*33c0*/  FSEL R80, R92, -INF , P5 ;  /* 0xff8000005c507808 */ /* 0x000fe20002800000 */
[----:B------:R-:W-:Y:S01]  /*33d0*/  MUFU.TANH R89, R89 ;  /* 0x0000005900597308 */ /* 0x000fe20000002400 */
[----:B------:R-:W-:Y:S02]  /*33e0*/  FMNMX.FTZ R93, R78, R81, !PT ;  /* 0x000000514e5d7209 */ /* 0x000fe40007810000 */
[----:B------:R-:W-:Y:S02]  /*33f0*/  FSEL R30, R55, -INF , P2 ;  /* 0xff800000371e7808 */ /* 0x000fe40001000000 */
[----:B------:R-:W-:Y:S02]  /*3400*/  ISETP.GT.AND P2, PT, R56, 0x79, PT ;  /* 0x000000793800780c */ /* 0x000fe40003f44270 */
[----:B------:R-:W-:Y:S01]  /*3410*/  FSEL R81, R77, -INF , P1 ;  /* 0xff8000004d517808 */ /* 0x000fe20000800000 */
[----:B------:R-:W-:Y:S01]  /*3420*/  FMUL.FTZ R77, R0, R36 ;  /* 0x00000024004d7220 */ /* 0x000fe20000410000 */
[----:B------:R-:W-:-:S02]  /*3430*/  FMNMX.FTZ R92, R80, R93, !PT ;  /* 0x0000005d505c7209 */ /* 0x000fc40007810000 */
[----:B------:R-:W-:Y:S02]  /*3440*/  FSEL R55, R88, -INF , P3 ;  /* 0xff80000058377808 */ /* 0x000fe40001800000 */
[C---:B------:R-:W-:Y:S01]  /*3450*/  ISETP.GT.AND P3, PT, R56.reuse, 0x80, PT ;  /* 0x000000803800780c */ /* 0x040fe20003f64270 */
[----:B------:R2:W0:Y:S01]  /*3460*/  MUFU.TANH R88, R83 ;  /* 0x0000005300587308 */ /* 0x0004220000002400 */
[----:B------:R-:W-:Y:S02]  /*3470*/  FSEL R82, R97, -INF , P2 ;  /* 0xff80000061527808 */ /* 0x000fe40001000000 */
[----:B------:R-:W-:Y:S02]  /*3480*/  FMNMX.FTZ R93, R81, R92, !PT ;  /* 0x0000005c515d7209 */ /* 0x000fe40007810000 */
[----:B------:R-:W-:Y:S02]  /*3490*/  ISETP.GT.AND P4, PT, R56, 0x81, PT ;  /* 0x000000813800780c */ /* 0x000fe40003f84270 */
[----:B------:R-:W-:Y:S01]  /*34a0*/  FMNMX.FTZ R36, R82, R93, !PT ;  /* 0x0000005d52247209 */ /* 0x000fe20007810000 */
[----:B------:R1:W4:Y:S01]  /*34b0*/  MUFU.TANH R92, R77 ;  /* 0x0000004d005c7308 */ /* 0x0003220000002400 */
[----:B--2---:R-:W-:Y:S01]  /*34c0*/  FSEL R83, R79, -INF , P3 ;  /* 0xff8000004f537808 */ /* 0x004fe20001800000 */
[----:B------:R-:W-:Y:S01]  /*34d0*/  FMUL.FTZ R79, R0, R37 ;  /* 0x00000025004f7220 */ /* 0x000fe20000410000 */
[----:B------:R-:W-:-:S02]  /*34e0*/  FSEL R63, R96, -INF , P5 ;  /* 0xff800000603f7808 */ /* 0x000fc40002800000 */
[----:B------:R-:W-:Y:S02]  /*34f0*/  FSEL R33, R84, -INF , P1 ;  /* 0xff80000054217808 */ /* 0x000fe40000800000 */
[----:B------:R-:W-:Y:S02]  /*3500*/  ISETP.GT.AND P5, PT, R56, 0x88, PT ;  /* 0x000000883800780c */ /* 0x000fe40003fa4270 */
[----:B------:R-:W-:Y:S02]  /*3510*/  FSEL R84, R86, -INF , P4 ;  /* 0xff80000056547808 */ /* 0x000fe40002000000 */
[----:B------:R-:W-:Y:S02]  /*3520*/  FMNMX.FTZ R93, R83, R36, !PT ;  /* 0x00000024535d7209 */ /* 0x000fe40007810000 */
[----:B------:R-:W-:Y:S02]  /*3530*/  FSEL R36, R85, -INF , P2 ;  /* 0xff80000055247808 */ /* 0x000fe40001000000 */
[----:B------:R-:W-:-:S02]  /*3540*/  ISETP.GT.AND P1, PT, R56, 0x89, PT ;  /* 0x000000893800780c */ /* 0x000fc40003f24270 */
[----:B---3--:R-:W-:Y:S02]  /*3550*/  FSEL R85, R91, -INF , P5 ;  /* 0xff8000005b557808 */ /* 0x008fe40002800000 */
[----:B------:R-:W-:Y:S01]  /*3560*/  FMNMX.FTZ R96, R84, R93, !PT ;  /* 0x0000005d54607209 */ /* 0x000fe20007810000 */
[----:B------:R2:W3:Y:S01]  /*3570*/  MUFU.TANH R91, R79 ;  /* 0x0000004f005b7308 */ /* 0x0004e20000002400 */
[----:B------:R-:W-:Y:S02]  /*3580*/  ISETP.GT.AND P2, PT, R56, 0x90, PT ;  /* 0x000000903800780c */ /* 0x000fe40003f44270 */
[----:B------:R-:W-:Y:S02]  /*3590*/  FSEL R86, R94, -INF , P1 ;  /* 0xff8000005e567808 */ /* 0x000fe40000800000 */
[----:B------:R-:W-:Y:S02]  /*35a0*/  FMNMX.FTZ R93, R85, R96, !PT ;  /* 0x00000060555d7209 */ /* 0x000fe40007810000 */
[----:B------:R-:W-:-:S02]  /*35b0*/  FSEL R37, R87, -INF , P3 ;  /* 0xff80000057257808 */ /* 0x000fc40001800000 */
[----:B------:R-:W-:Y:S02]  /*35c0*/  ISETP.GT.AND P3, PT, R56, 0x91, PT ;  /* 0x000000913800780c */ /* 0x000fe40003f64270 */
[----:B0-----:R-:W-:Y:S02]  /*35d0*/  FSEL R87, R88, -INF , P2 ;  /* 0xff80000058577808 */ /* 0x001fe40001000000 */
[----:B------:R-:W-:Y:S02]  /*35e0*/  FMNMX.FTZ R94, R86, R93, !PT ;  /* 0x0000005d565e7209 */ /* 0x000fe40007810000 */
[----:B-1----:R-:W-:Y:S02]  /*35f0*/  FSEL R77, R90, -INF , P4 ;  /* 0xff8000005a4d7808 */ /* 0x002fe40002000000 */
[----:B------:R-:W-:Y:S02]  /*3600*/  FSEL R88, R89, -INF , P3 ;  /* 0xff80000059587808 */ /* 0x000fe40001800000 */
[----:B------:R-:W-:-:S02]  /*3610*/  ISETP.GT.AND P4, PT, R56, 0x98, PT ;  /* 0x000000983800780c */ /* 0x000fc40003f84270 */
[----:B------:R-:W-:Y:S01]  /*3620*/  FMNMX.FTZ R89, R87, R94, !PT ;  /* 0x0000005e57597209 */ /* 0x000fe20007810000 */
[C---:B------:R-:W-:Y:S01]  /*3630*/  FMUL.FTZ R94, R0.reuse, R38 ;  /* 0x00000026005e7220 */ /* 0x040fe20000410000 */
[----:B--2---:R-:W-:Y:S01]  /*3640*/  FSEL R79, R95, -INF , P5 ;  /* 0xff8000005f4f7808 */ /* 0x004fe20002800000 */
[----:B------:R-:W-:Y:S01]  /*3650*/  FMUL.FTZ R95, R0, R39 ;  /* 0x00000027005f7220 */ /* 0x000fe20000410000 */
[----:B------:R-:W-:Y:S02]  /*3660*/  ISETP.GT.AND P5, PT, R56, 0x99, PT ;  /* 0x000000993800780c */ /* 0x000fe40003fa4270 */
[----:B----4-:R-:W-:Y:S01]  /*3670*/  FSEL R56, R92, -INF , P4 ;  /* 0xff8000005c387808 */ /* 0x010fe20002000000 */
[----:B------:R-:W0:Y:S01]  /*3680*/  MUFU.TANH R94, R94 ;  /* 0x0000005e005e7308 */ /* 0x000e220000002400 */
[----:B------:R-:W-:Y:S02]  /*3690*/  FMNMX.FTZ R93, R88, R89, !PT ;  /* 0x00000059585d7209 */ /* 0x000fe40007810000 */
[----:B---3--:R-:W-:-:S02]  /*36a0*/  FSEL R89, R91, -INF , P5 ;  /* 0xff8000005b597808 */ /* 0x008fc40002800000 */
[----:B------:R-:W-:-:S03]  /*36b0*/  FMNMX.FTZ R90, R56, R93, !PT ;  /* 0x0000005d385a7209 */ /* 0x000fc60007810000 */
[----:B------:R-:W-:Y:S01]  /*36c0*/  MUFU.TANH R95, R95 ;  /* 0x0000005f005f7308 */ /* 0x000fe20000002400 */
[----:B------:R-:W-:-:S05]  /*36d0*/  FMNMX.FTZ R91, R89, R90, !PT ;  /* 0x0000005a595b7209 */ /* 0x000fca0007810000 */
[----:B------:R-:W1:Y:S02]  /*36e0*/  SHFL.BFLY PT, R90, R91, 0x2, 0x1f ;  /* 0x0c401f005b5a7f89 */ /* 0x000e6400000e0000 */
[----:B-1----:R-:W-:Y:S01]  /*36f0*/  FMNMX.FTZ R92, R91, R90, !PT ;  /* 0x0000005a5b5c7209 */ /* 0x002fe20007810000 */
[C---:B------:R-:W-:Y:S01]  /*3700*/  FMUL.FTZ R91, R0.reuse, R34 ;  /* 0x00000022005b7220 */ /* 0x040fe20000410000 */
[----:B------:R-:W-:-:S03]  /*3710*/  FMUL.FTZ R90, R0, R31 ;  /* 0x0000001f005a7220 */ /* 0x000fc60000410000 */
[----:B------:R-:W1:Y:S02]  /*3720*/  SHFL.BFLY PT, R93, R92, 0x1, 0x1f ;  /* 0x0c201f005c5d7f89 */ /* 0x000e6400000e0000 */
[----:B------:R-:W-:Y:S08]  /*3730*/  MUFU.TANH R91, R91 ;  /* 0x0000005b005b7308 */ /* 0x000ff00000002400 */
[----:B------:R-:W2:Y:S01]  /*3740*/  MUFU.TANH R90, R90 ;  /* 0x0000005a005a7308 */ /* 0x000ea20000002400 */
[----:B-1----:R-:W-:Y:S01]  /*3750*/  FMNMX.FTZ R126, R92, R93, !PT ;  /* 0x0000005d5c7e7209 */ /* 0x002fe20007810000 */
[----:B------:R-:W-:-:S02]  /*3760*/  IMAD.U32 R93, RZ, RZ, UR10 ;  /* 0x0000000aff5d7e24 */ /* 0x000fc4000f8e00ff */
[----:B------:R-:W-:Y:S01]  /*3770*/  FMUL.FTZ R92, R0, R35 ;  /* 0x00000023005c7220 */ /* 0x000fe20000410000 */
[C---:B------:R-:W-:Y:S01]  /*3780*/  FSETP.NEU.FTZ.AND P6, PT, R126.reuse, -INF , PT ;  /* 0xff8000007e00780b */ /* 0x040fe20003fdd000 */
[----:B------:R-:W-:-:S04]  /*3790*/  FFMA.FTZ R93, R126, R93, -8 ;  /* 0xc10000007e5d7423 */ /* 0x000fc8000001005d */
[----:B------:R-:W1:Y:S01]  /*37a0*/  MUFU.TANH R92, R92 ;  /* 0x0000005c005c7308 */ /* 0x000e620000002400 */
[----:B------:R-:W-:Y:S02]  /*37b0*/  FSEL R93, R93, RZ, P6 ;  /* 0x000000ff5d5d7208 */ /* 0x000fe40003000000 */
[----:B------:R-:W-:Y:S01]  /*37c0*/  LOP3.LUT P6, RZ, R110, 0x7f, RZ, 0xc0, !PT ;  /* 0x0000007f6eff7812 */ /* 0x000fe200078cc0ff */
[----:B------:R-:W-:Y:S02]  /*37d0*/  IMAD.MOV.U32 R110, RZ, RZ, R119 ;  /* 0x000000ffff6e7224 */ /* 0x000fe400078e0077 */
[--C-:B------:R-:W-:Y:S01]  /*37e0*/  FFMA.FTZ R35, R47, UR10, -R93.reuse ;  /* 0x0000000a2f237c23 */ /* 0x100fe2000801085d */
[----:B------:R-:W-:Y:S01]  /*37f0*/  FMNMX.FTZ R47, R4, R5, !PT ;  /* 0x00000005042f7209 */ /* 0x000fe20007810000 */
[--C-:B------:R-:W-:Y:S01]  /*3800*/  FFMA.FTZ R39, R50, UR10, -R93.reuse ;  /* 0x0000000a32277c23 */ /* 0x100fe2000801085d */
[----:B------:R-:W-:-:S01]  /*3810*/  FFMA.FTZ R34, R46, UR10, -R93 ;  /* 0x0000000a2e227c23 */ /* 0x000fc2000801085d */
        /* <DEDUP_REMOVED lines=11> */
[----:B------:R3:W-:Y:S01]  /*38d0*/  MUFU.EX2 R47, R54 ;  /* 0x00000036002f7308 */ /* 0x0007e20000000800 */
[----:B------:R-:W-:-:S01]  /*38e0*/  FFMA.FTZ R62, R62, UR10, -R93 ;  /* 0x0000000a3e3e7c23 */ /* 0x000fc2000801085d */
[----:B------:R-:W-:Y:S01]  /*38f0*/  FMNMX.FTZ R51, R9, R50, !PT ;  /* 0x0000003209337209 */ /* 0x000fe20007810000 */
[----:B------:R-:W-:-:S01]  /*3900*/  FFMA.FTZ R50, R52, UR10, -R93 ;  /* 0x0000000a34327c23 */ /* 0x000fc2000801085d */
[--C-:B------:R-:W-:Y:S01]  /*3910*/  FFMA.FTZ R65, R65, UR10, -R93.reuse ;  /* 0x0000000a41417c23 */ /* 0x100fe2000801085d */
[----:B------:R-:W-:-:S01]  /*3920*/  FFMA.FTZ R64, R64, UR10, -R93 ;  /* 0x0000000a40407c23 */ /* 0x000fc2000801085d */
[----:B------:R-:W-:Y:S01]  /*3930*/  FMNMX.FTZ R52, R10, R51, !PT ;  /* 0x000000330a347209 */ /* 0x000fe20007810000 */
[----:B------:R-:W-:-:S01]  /*3940*/  FFMA.FTZ R68, R68, UR10, -R93 ;  /* 0x0000000a44447c23 */ /* 0x000fc2000801085d */
[--C-:B------:R-:W-:Y:S01]  /*3950*/  FFMA.FTZ R72, R72, UR10, -R93.reuse ;  /* 0x0000000a48487c23 */ /* 0x100fe2000801085d */
[----:B------:R-:W-:-:S01]  /*3960*/  FFMA.FTZ R96, R74, UR10, -R93 ;  /* 0x0000000a4a607c23 */ /* 0x000fc2000801085d */
[----:B------:R-:W-:Y:S01]  /*3970*/  FMNMX.FTZ R51, R11, R52, !PT ;  /* 0x000000340b337209 */ /* 0x000fe20007810000 */
[----:B------:R-:W-:Y:S01]  /*3980*/  MUFU.EX2 R31, R31 ;  /* 0x0000001f001f7308 */ /* 0x000fe20000000800 */
[----:B0-----:R-:W-:Y:S01]  /*3990*/  FSEL R74, R94, -INF , P4 ;  /* 0xff8000005e4a7808 */ /* 0x001fe20002000000 */
[--C-:B------:R-:W-:Y:S01]  /*39a0*/  FFMA.FTZ R94, R73, UR10, -R93.reuse ;  /* 0x0000000a495e7c23 */ /* 0x100fe2000801085d */
[----:B------:R-:W-:Y:S01]  /*39b0*/  FMNMX.FTZ R52, R12, R51, !PT ;  /* 0x000000330c347209 */ /* 0x000fe20007810000 */
[--C-:B------:R-:W-:Y:S01]  /*39c0*/  FFMA.FTZ R73, R78, UR10, -R93.reuse ;  /* 0x0000000a4e497c23 */ /* 0x100fe2000801085d */
[----:B------:R-:W-:-:S01]  /*39d0*/  FFMA.FTZ R78, R81, UR10, -R93 ;  /* 0x0000000a514e7c23 */ /* 0x000fc2000801085d */
[--C-:B------:R-:W-:Y:S01]  /*39e0*/  FFMA.FTZ R81, R82, UR10, -R93.reuse ;  /* 0x0000000a52517c23 */ /* 0x100fe2000801085d */
[----:B------:R-:W-:Y:S01]  /*39f0*/  FMNMX.FTZ R53, R13, R52, !PT ;  /* 0x000000340d357209 */ /* 0x000fe20007810000 */
[----:B------:R0:W-:Y:S01]  /*3a00*/  MUFU.EX2 R51, R58 ;  /* 0x0000003a00337308 */ /* 0x0001e20000000800 */
[----:B------:R-:W-:-:S01]  /*3a10*/  FFMA.FTZ R52, R59, UR10, -R93 ;  /* 0x0000000a3b347c23 */ /* 0x000fc2000801085d */
[--C-:B------:R-:W-:Y:S01]  /*3a20*/  FFMA.FTZ R82, R85, UR10, -R93.reuse ;  /* 0x0000000a55527c23 */ /* 0x100fe2000801085d */
[----:B---3--:R-:W-:Y:S01]  /*3a30*/  FMNMX.FTZ R54, R14, R53, !PT ;  /* 0x000000350e367209 */ /* 0x008fe20007810000 */
[--C-:B------:R-:W-:Y:S01]  /*3a40*/  FFMA.FTZ R85, R86, UR10, -R93.reuse ;  /* 0x0000000a56557c23 */ /* 0x100fe2000801085d */
[----:B------:R-:W-:-:S01]  /*3a50*/  FFMA.FTZ R56, R56, UR10, -R93 ;  /* 0x0000000a38387c23 */ /* 0x000fc2000801085d */
[----:B------:R-:W-:Y:S01]  /*3a60*/  FFMA.FTZ R89, R89, UR10, -R93 ;  /* 0x0000000a59597c23 */ /* 0x000fe2000801085d */
[----:B------:R-:W-:Y:S01]  /*3a70*/  FMNMX.FTZ R53, R15, R54, !PT ;  /* 0x000000360f357209 */ /* 0x000fe20007810000 */
[----:B------:R-:W-:Y:S01]  /*3a80*/  MUFU.EX2 R34, R34 ;  /* 0x0000002200227308 */ /* 0x000fe20000000800 */
[----:B------:R-:W-:-:S02]  /*3a90*/  @!P6 VIADD R3, R3, 0x33440 ;  /* 0x000334400303e836 */ /* 0x000fc40000000000 */
[----:B------:R-:W-:-:S03]  /*3aa0*/  FMNMX.FTZ R54, R20, R53, !PT ;  /* 0x0000003514367209 */ /* 0x000fc60007810000 */
[----:B------:R-:W-:Y:S02]  /*3ab0*/  @!P6 PRMT R3, RZ, 0x654, R3 ;  /* 0x00000654ff03e816 */ /* 0x000fe40000000003 */
[----:B------:R-:W-:Y:S01]  /*3ac0*/  FMNMX.FTZ R57, R21, R54, !PT ;  /* 0x0000003615397209 */ /* 0x000fe20007810000 */
[----:B------:R-:W-:Y:S01]  /*3ad0*/  FFMA.FTZ R54, R60, UR10, -R93 ;  /* 0x0000000a3c367c23 */ /* 0x000fe2000801085d */
[----:B------:R3:W-:Y:S01]  /*3ae0*/  MUFU.EX2 R53, R61 ;  /* 0x0000003d00357308 */ /* 0x0007e20000000800 */
[----:B------:R4:W-:Y:S01]  /*3af0*/  @!P6 SYNCS.ARRIVE.TRANS64.RED.A1T0 RZ, [R3+URZ], RZ ;  /* 0x000000ff03ffe9a7 */ /* 0x0009e2000810043f */
[----:B0-----:R-:W-:-:S04]  /*3b00*/  FMNMX.FTZ R58, R40, R57, !PT ;  /* 0x00000039283a7209 */ /* 0x001fc80007810000 */
[----:B------:R-:W-:Y:S02]  /*3b10*/  FMNMX.FTZ R57, R41, R58, !PT ;  /* 0x0000003a29397209 */ /* 0x000fe40007810000 */
[----:B------:R-:W-:Y:S02]  /*3b20*/  MUFU.EX2 R35, R35 ;  /* 0x0000002300237308 */ /* 0x000fe40000000800 */
[----:B------:R-:W-:-:S04]  /*3b30*/  FMNMX.FTZ R59, R42, R57, !PT ;  /* 0x000000392a3b7209 */ /* 0x000fc80007810000 */
[----:B------:R-:W-:Y:S02]  /*3b40*/  FMNMX.FTZ R58, R24, R59, !PT ;  /* 0x0000003b183a7209 */ /* 0x000fe40007810000 */
[----:B------:R0:W-:Y:S02]  /*3b50*/  MUFU.EX2 R57, R62 ;  /* 0x0000003e00397308 */ /* 0x0001e40000000800 */
[----:B------:R-:W-:-:S04]  /*3b60*/  FMNMX.FTZ R60, R43, R58, !PT ;  /* 0x0000003a2b3c7209 */ /* 0x000fc80007810000 */
[----:B------:R-:W-:Y:S02]  /*3b70*/  FMNMX.FTZ R59, R25, R60, !PT ;  /* 0x0000003c193b7209 */ /* 0x000fe40007810000 */
[----:B------:R5:W-:Y:S02]  /*3b80*/  MUFU.EX2 R58, R65 ;  /* 0x00000041003a7308 */ /* 0x000be40000000800 */
[----:B------:R-:W-:-:S04]  /*3b90*/  FMNMX.FTZ R60, R26, R59, !PT ;  /* 0x0000003b1a3c7209 */ /* 0x000fc80007810000 */
[----:B---3--:R-:W-:Y:S01]  /*3ba0*/  FMNMX.FTZ R61, R27, R60, !PT ;  /* 0x0000003c1b3d7209 */ /* 0x008fe20007810000 */
[----:B------:R-:W-:-:S01]  /*3bb0*/  FFMA.FTZ R60, R66, UR10, -R93 ;  /* 0x0000000a423c7c23 */ /* 0x000fc2000801085d */
[----:B------:R-:W-:Y:S02]  /*3bc0*/  MUFU.EX2 R59, R64 ;  /* 0x00000040003b7308 */ /* 0x000fe40000000800 */
[----:B------:R-:W-:-:S04]  /*3bd0*/  FMNMX.FTZ R61, R44, R61, !PT ;  /* 0x0000003d2c3d7209 */ /* 0x000fc80007810000 */
[----:B0-----:R-:W-:Y:S01]  /*3be0*/  FMNMX.FTZ R62, R28, R61, !PT ;  /* 0x0000003d1c3e7209 */ /* 0x001fe20007810000 */
[----:B------:R-:W-:-:S01]  /*3bf0*/  FFMA.FTZ R61, R67, UR10, -R93 ;  /* 0x0000000a433d7c23 */ /* 0x000fc2000801085d */
[----:B------:R-:W-:Y:S02]  /*3c00*/  MUFU.EX2 R64, R68 ;  /* 0x0000004400407308 */ /* 0x000fe40000000800 */
[----:B------:R-:W-:-:S04]  /*3c10*/  FMNMX.FTZ R62, R29, R62, !PT ;  /* 0x0000003e1d3e7209 */ /* 0x000fc80007810000 */
[----:B-----5:R-:W-:Y:S02]  /*3c20*/  FMNMX.FTZ R65, R49, R62, !PT ;  /* 0x0000003e31417209 */ /* 0x020fe40007810000 */
[----:B------:R-:W0:Y:S02]  /*3c30*/  MUFU.EX2 R38, R38 ;  /* 0x0000002600267308 */ /* 0x000e240000000800 */
[----:B------:R-:W-:-:S04]  /*3c40*/  FMNMX.FTZ R62, R30, R65, !PT ;  /* 0x000000411e3e7209 */ /* 0x000fc80007810000 */
[----:B------:R-:W-:Y:S01]  /*3c50*/  FMNMX.FTZ R65, R55, R62, !PT ;  /* 0x0000003e37417209 */ /* 0x000fe20007810000 */
[----:B------:R-:W-:-:S01]  /*3c60*/  FFMA.FTZ R62, R69, UR10, -R93 ;  /* 0x0000000a453e7c23 */ /* 0x000fc2000801085d */
[----:B------:R-:W-:Y:S02]  /*3c70*/  MUFU.EX2 R39, R39 ;  /* 0x0000002700277308 */ /* 0x000fe40000000800 */
[----:B------:R-:W-:Y:S01]  /*3c80*/  FMNMX.FTZ R66, R32, R65, !PT ;  /* 0x0000004120427209 */ /* 0x000fe20007810000 */
[----:B------:R-:W-:Y:S01]  /*3c90*/  FFMA.FTZ R65, R70, UR10, -R93 ;  /* 0x0000000a46417c23 */ /* 0x000fe2000801085d */
[----:B--2---:R-:W-:Y:S02]  /*3ca0*/  FSEL R70, R90, -INF , P1 ;  /* 0xff8000005a467808 */ /* 0x004fe40000800000 */
[----:B------:R-:W-:Y:S02]  /*3cb0*/  FMNMX.FTZ R66, R63, R66, !PT ;  /* 0x000000423f427209 */ /* 0x000fe40007810000 */
[----:B-1----:R-:W-:Y:S01]  /*3cc0*/  FSEL R90, R92, -INF , P3 ;  /* 0xff8000005c5a7808 */ /* 0x002fe20001800000 */
[----:B------:R-:W-:Y:S01]  /*3cd0*/  MUFU.EX2 R46, R46 ;  /* 0x0000002e002e7308 */ /* 0x000fe20000000800 */
[----:B------:R-:W-:-:S02]  /*3ce0*/  FMNMX.FTZ R67, R33, R66, !PT ;  /* 0x0000004221437209 */ /* 0x000fc40007810000 */
[----:B0-----:R-:W-:Y:S02]  /*3cf0*/  F2FP.SATFINITE.E4M3.F32.PACK_AB_MERGE_C R200, R38, R35, RZ ;  /* 0x0000002326c8723e */ /* 0x001fe400048070ff */
[----:B------:R-:W-:Y:S01]  /*3d00*/  FMNMX.FTZ R66, R36, R67, !PT ;  /* 0x0000004324427209 */ /* 0x000fe20007810000 */
[----:B------:R-:W-:Y:S01]  /*3d10*/  FFMA.FTZ R67, R71, UR10, -R93 ;  /* 0x0000000a47437c23 */ /* 0x000fe2000801085d */
[----:B------:R-:W-:Y:S01]  /*3d20*/  FSEL R71, R91, -INF , P2 ;  /* 0xff8000005b477808 */ /* 0x000fe20001000000 */
[----:B------:R-:W-:Y:S01]  /*3d30*/  MUFU.EX2 R45, R45 ;  /* 0x0000002d002d7308 */ /* 0x000fe20000000800 */
[----:B------:R-:W-:Y:S02]  /*3d40*/  FMNMX.FTZ R68, R37, R66, !PT ;  /* 0x0000004225447209 */ /* 0x000fe40007810000 */
[----:B------:R-:W-:Y:S02]  /*3d50*/  FSEL R91, R95, -INF , P5 ;  /* 0xff8000005f5b7808 */ /* 0x000fe40002800000 */
[----:B------:R-:W-:-:S02]  /*3d60*/  FMNMX.FTZ R68, R77, R68, !PT ;  /* 0x000000444d447209 */ /* 0x000fc40007810000 */
[----:B------:R-:W-:Y:S01]  /*3d70*/  F2FP.SATFINITE.E4M3.F32.PACK_AB_MERGE_C R200, R34, R31, R200 ;  /* 0x0000001f22c8723e */ /* 0x000fe200048070c8 */
[----:B------:R0:W-:Y:S01]  /*3d80*/  MUFU.EX2 R66, R72 ;  /* 0x0000004800427308 */ /* 0x0001e20000000800 */
[----:B------:R-:W-:-:S04]  /*3d90*/  FMNMX.FTZ R69, R79, R68, !PT ;  /* 0x000000444f457209 */ /* 0x000fc80007810000 */
[----:B------:R-:W-:-:S03]  /*3da0*/  FMNMX.FTZ R68, R70, R69, !PT ;  /* 0x0000004546447209 */ /* 0x000fc60007810000 */
[----:B------:R-:W1:Y:S01]  /*3db0*/  MUFU.EX2 R48, R48 ;  /* 0x0000003000307308 */ /* 0x000e620000000800 */
[----:B------:R-:W-:-:S04]  /*3dc0*/  FMNMX.FTZ R69, R71, R68, !PT ;  /* 0x0000004447457209 */ /* 0x000fc80007810000 */
[----:B------:R-:W-:-:S03]  /*3dd0*/  FMNMX.FTZ R69, R90, R69, !PT ;  /* 0x000000455a457209 */ /* 0x000fc60007810000 */
[----:B------:R-:W-:Y:S01]  /*3de0*/  MUFU.EX2 R50, R50 ;  /* 0x0000003200327308 */ /* 0x000fe20000000800 */
[----:B0-----:R-:W-:-:S04]  /*3df0*/  FMNMX.FTZ R72, R74, R69, !PT ;  /* 0x000000454a487209 */ /* 0x001fc80007810000 */
[----:B------:R-:W-:Y:S01]  /*3e00*/  FMNMX.FTZ R92, R91, R72, !PT ;  /* 0x000000485b5c7209 */ /* 0x000fe20007810000 */
[----:B------:R-:W-:-:S01]  /*3e10*/  FFMA.FTZ R72, R75, UR10, -R93 ;  /* 0x0000000a4b487c23 */ /* 0x000fc2000801085d */
[--C-:B------:R-:W-:Y:S01]  /*3e20*/  FFMA.FTZ R75, R76, UR10, -R93.reuse ;  /* 0x0000000a4c4b7c23 */ /* 0x100fe2000801085d */
[----:B------:R-:W-:-:S01]  /*3e30*/  FFMA.FTZ R76, R80, UR10, -R93 ;  /* 0x0000000a504c7c23 */ /* 0x000fc2000801085d */
[--C-:B------:R-:W-:Y:S01]  /*3e40*/  FFMA.FTZ R80, R83, UR10, -R93.reuse ;  /* 0x0000000a53507c23 */ /* 0x100fe2000801085d */
[----:B------:R-:W0:Y:S01]  /*3e50*/  SHFL.BFLY PT, R95, R92, 0x2, 0x1f ;  /* 0x0c401f005c5f7f89 */ /* 0x000e2200000e0000 */
[----:B------:R-:W-:-:S01]  /*3e60*/  FFMA.FTZ R83, R84, UR10, -R93 ;  /* 0x0000000a54537c23 */ /* 0x000fc2000801085d */
[--C-:B------:R-:W-:Y:S01]  /*3e70*/  FFMA.FTZ R84, R87, UR10, -R93.reuse ;  /* 0x0000000a57547c23 */ /* 0x100fe2000801085d */
[----:B------:R-:W-:-:S01]  /*3e80*/  FFMA.FTZ R87, R88, UR10, -R93 ;  /* 0x0000000a58577c23 */ /* 0x000fc2000801085d */
[----:B------:R-:W-:Y:S01]  /*3e90*/  MUFU.EX2 R69, R94 ;  /* 0x0000005e00457308 */ /* 0x000fe20000000800 */
[----:B-1----:R-:W-:-:S04]  /*3ea0*/  F2FP.SATFINITE.E4M3.F32.PACK_AB_MERGE_C R202, R48, R45, RZ ;  /* 0x0000002d30ca723e */ /* 0x002fc800048070ff */
[----:B------:R-:W-:-:S03]  /*3eb0*/  F2FP.SATFINITE.E4M3.F32.PACK_AB_MERGE_C R202, R46, R39, R202 ;  /* 0x000000272eca723e */ /* 0x000fc600048070ca */
[----:B------:R-:W1:Y:S08]  /*3ec0*/  MUFU.EX2 R52, R52 ;  /* 0x0000003400347308 */ /* 0x000e700000000800 */
[----:B------:R-:W-:Y:S01]  /*3ed0*/  MUFU.EX2 R54, R54 ;  /* 0x0000003600367308 */ /* 0x000fe20000000800 */
[----:B0-----:R-:W-:-:S07]  /*3ee0*/  FMNMX.FTZ R95, R92, R95, !PT ;  /* 0x0000005f5c5f7209 */ /* 0x001fce0007810000 */
[----:B------:R-:W-:Y:S01]  /*3ef0*/  MUFU.EX2 R60, R60 ;  /* 0x0000003c003c7308 */ /* 0x000fe20000000800 */
[----:B------:R-:W0:Y:S01]  /*3f00*/  SHFL.BFLY PT, R132, R95, 0x1, 0x1f ;  /* 0x0c201f005f847f89 */ /* 0x000e2200000e0000 */
[----:B-1----:R-:W-:-:S04]  /*3f10*/  F2FP.SATFINITE.E4M3.F32.PACK_AB_MERGE_C R204, R52, R51, RZ ;  /* 0x0000003334cc723e */ /* 0x002fc800048070ff */
[----:B------:R-:W-:Y:S02]  /*3f20*/  F2FP.SATFINITE.E4M3.F32.PACK_AB_MERGE_C R204, R50, R47, R204 ;  /* 0x0000002f32cc723e */ /* 0x000fe400048070cc */
[----:B------:R-:W-:Y:S08]  /*3f30*/  MUFU.EX2 R61, R61 ;  /* 0x0000003d003d7308 */ /* 0x000ff00000000800 */
[----:B------:R-:W-:Y:S08]  /*3f40*/  MUFU.EX2 R62, R62 ;  /* 0x0000003e003e7308 */ /* 0x000ff00000000800 */
[----:B------:R-:W-:Y:S01]  /*3f50*/  MUFU.EX2 R65, R65 ;  /* 0x0000004100417308 */ /* 0x000fe20000000800 */
[----:B0-----:R-:W-:Y:S01]  /*3f60*/  FMNMX.FTZ R132, R95, R132, !PT ;  /* 0x000000845f847209 */ /* 0x001fe20007810000 */
[----:B------:R-:W-:-:S03]  /*3f70*/  IMAD.U32 R95, RZ, RZ, UR10 ;  /* 0x0000000aff5f7e24 */ /* 0x000fc6000f8e00ff */
[C---:B------:R-:W-:Y:S01]  /*3f80*/  FSETP.NEU.FTZ.AND P1, PT, R132.reuse, -INF , PT ;  /* 0xff8000008400780b */ /* 0x040fe20003f3d000 */
[----:B------:R-:W-:-:S02]  /*3f90*/  FFMA.FTZ R86, R132, R95, -8 ;  /* 0xc100000084567423 */ /* 0x000fc4000001005f */
[----:B------:R-:W-:Y:S03]  /*3fa0*/  MUFU.EX2 R67, R67 ;  /* 0x0000004300437308 */ /* 0x000fe60000000800 */
[----:B------:R-:W-:Y:S02]  /*3fb0*/  FSEL R86, R86, RZ, P1 ;  /* 0x000000ff56567208 */ /* 0x000fe40000800000 */
[----:B------:R-:W-:-:S03]  /*3fc0*/  PLOP3.LUT P1, PT, PT, PT, UP0, 0x80, 0x0 ;  /* 0x000000000000781c */ /* 0x000fc60003f2f008 */
[--C-:B------:R-:W-:Y:S01]  /*3fd0*/  FFMA.FTZ R4, R4, UR10, -R86.reuse ;  /* 0x0000000a04047c23 */ /* 0x100fe20008010856 */
[----:B------:R-:W-:-:S01]  /*3fe0*/  FFMA.FTZ R5, R5, UR10, -R86 ;  /* 0x0000000a05057c23 */ /* 0x000fc20008010856 */
[--C-:B------:R-:W-:Y:S01]  /*3ff0*/  FFMA.FTZ R88, R6, UR10, -R86.reuse ;  /* 0x0000000a06587c23 */ /* 0x100fe20008010856 */
[----:B------:R-:W-:-:S01]  /*4000*/  FFMA.FTZ R92, R7, UR10, -R86 ;  /* 0x0000000a075c7c23 */ /* 0x000fc20008010856 */
[--C-:B------:R-:W-:Y:S01]  /*4010*/  FFMA.FTZ R6, R8, UR10, -R86.reuse ;  /* 0x0000000a08067c23 */ /* 0x100fe20008010856 */
[----:B------:R-:W-:-:S01]  /*4020*/  FFMA.FTZ R7, R9, UR10, -R86 ;  /* 0x0000000a09077c23 */ /* 0x000fc20008010856 */
[----:B------:R-:W-:Y:S01]  /*4030*/  MUFU.EX2 R4, R4 ;  /* 0x0000000400047308 */ /* 0x000fe20000000800 */
[----:B------:R-:W-:-:S01]  /*4040*/  FFMA.FTZ R15, R15, UR10, -R86 ;  /* 0x0000000a0f0f7c23 */ /* 0x000fc20008010856 */
[--C-:B------:R-:W-:Y:S01]  /*4050*/  FFMA.FTZ R10, R10, UR10, -R86.reuse ;  /* 0x0000000a0a0a7c23 */ /* 0x100fe20008010856 */
[----:B------:R-:W-:-:S01]  /*4060*/  FFMA.FTZ R9, R13, UR10, -R86 ;  /* 0x0000000a0d097c23 */ /* 0x000fc20008010856 */
[--C-:B------:R-:W-:Y:S01]  /*4070*/  FFMA.FTZ R13, R24, UR10, -R86.reuse ;  /* 0x0000000a180d7c23 */ /* 0x100fe20008010856 */
[----:B------:R-:W-:-:S01]  /*4080*/  FFMA.FTZ R25, R25, UR10, -R86 ;  /* 0x0000000a19197c23 */ /* 0x000fc20008010856 */
[----:B------:R-:W-:Y:S01]  /*4090*/  FADD.FTZ R24, R31, R34 ;  /* 0x000000221f187221 */ /* 0x000fe20000010000 */
[----:B------:R-:W-:-:S01]  /*40a0*/  FFMA.FTZ R14, R14, UR10, -R86 ;  /* 0x0000000a0e0e7c23 */ /* 0x000fc20008010856 */
[----:B------:R-:W0:Y:S01]  /*40b0*/  MUFU.EX2 R5, R5 ;  /* 0x0000000500057308 */ /* 0x000e220000000800 */
[----:B------:R-:W-:-:S01]  /*40c0*/  FFMA.FTZ R11, R11, UR10, -R86 ;  /* 0x0000000a0b0b7c23 */ /* 0x000fc20008010856 */
[--C-:B------:R-:W-:Y:S01]  /*40d0*/  FFMA.FTZ R8, R12, UR10, -R86.reuse ;  /* 0x0000000a0c087c23 */ /* 0x100fe20008010856 */
[----:B------:R-:W-:-:S01]  /*40e0*/  FFMA.FTZ R28, R28, UR10, -R86 ;  /* 0x0000000a1c1c7c23 */ /* 0x000fc20008010856 */
[--C-:B------:R-:W-:Y:S01]  /*40f0*/  FFMA.FTZ R40, R40, UR10, -R86.reuse ;  /* 0x0000000a28287c23 */ /* 0x100fe20008010856 */
[----:B------:R-:W-:-:S01]  /*4100*/  FFMA.FTZ R41, R41, UR10, -R86 ;  /* 0x0000000a29297c23 */ /* 0x000fc20008010856 */
[--C-:B------:R-:W-:Y:S01]  /*4110*/  FFMA.FTZ R12, R42, UR10, -R86.reuse ;  /* 0x0000000a2a0c7c23 */ /* 0x100fe20008010856 */
[----:B------:R-:W-:-:S01]  /*4120*/  FFMA.FTZ R43, R43, UR10, -R86 ;  /* 0x0000000a2b2b7c23 */ /* 0x000fc20008010856 */
[----:B------:R-:W1:Y:S01]  /*4130*/  MUFU.EX2 R88, R88 ;  /* 0x0000005800587308 */ /* 0x000e620000000800 */
[----:B------:R-:W-:-:S01]  /*4140*/  FFMA.FTZ R44, R44, UR10, -R86 ;  /* 0x0000000a2c2c7c23 */ /* 0x000fc20008010856 */
[--C-:B------:R-:W-:Y:S01]  /*4150*/  FFMA.FTZ R29, R29, UR10, -R86.reuse ;  /* 0x0000000a1d1d7c23 */ /* 0x100fe20008010856 */
[----:B------:R-:W-:-:S01]  /*4160*/  FFMA.FTZ R49, R49, UR10, -R86 ;  /* 0x0000000a31317c23 */ /* 0x000fc20008010856 */
[--C-:B------:R-:W-:Y:S01]  /*4170*/  FFMA.FTZ R30, R30, UR10, -R86.reuse ;  /* 0x0000000a1e1e7c23 */ /* 0x100fe20008010856 */
[----:B------:R-:W-:-:S01]  /*4180*/  FFMA.FTZ R55, R55, UR10, -R86 ;  /* 0x0000000a37377c23 */ /* 0x000fc20008010856 */
[--C-:B------:R-:W-:Y:S01]  /*4190*/  FFMA.FTZ R32, R32, UR10, -R86.reuse ;  /* 0x0000000a20207c23 */ /* 0x100fe20008010856 */
[----:B------:R-:W-:-:S01]  /*41a0*/  FFMA.FTZ R63, R63, UR10, -R86 ;  /* 0x0000000a3f3f7c23 */ /* 0x000fc20008010856 */
[----:B------:R-:W2:Y:S01]  /*41b0*/  MUFU.EX2 R93, R92 ;  /* 0x0000005c005d7308 */ /* 0x000ea20000000800 */
[----:B------:R-:W-:-:S01]  /*41c0*/  FFMA.FTZ R33, R33, UR10, -R86 ;  /* 0x0000000a21217c23 */ /* 0x000fc20008010856 */
[--C-:B------:R-:W-:Y:S01]  /*41d0*/  FFMA.FTZ R36, R36, UR10, -R86.reuse ;  /* 0x0000000a24247c23 */ /* 0x100fe20008010856 */
[----:B------:R-:W-:-:S01]  /*41e0*/  FFMA.FTZ R37, R37, UR10, -R86 ;  /* 0x0000000a25257c23 */ /* 0x000fc20008010856 */
[--C-:B------:R-:W-:Y:S01]  /*41f0*/  FFMA.FTZ R77, R77, UR10, -R86.reuse ;  /* 0x0000000a4d4d7c23 */ /* 0x100fe20008010856 */
[----:B------:R-:W-:-:S01]  /*4200*/  FFMA.FTZ R79, R79, UR10, -R86 ;  /* 0x0000000a4f4f7c23 */ /* 0x000fc20008010856 */
[--C-:B------:R-:W-:Y:S01]  /*4210*/  FFMA.FTZ R70, R70, UR10, -R86.reuse ;  /* 0x0000000a46467c23 */ /* 0x100fe20008010856 */
[----:B------:R-:W-:-:S01]  /*4220*/  FFMA.FTZ R71, R71, UR10, -R86 ;  /* 0x0000000a47477c23 */ /* 0x000fc20008010856 */
[----:B------:R-:W3:Y:S01]  /*4230*/  MUFU.EX2 R6, R6 ;  /* 0x0000000600067308 */ /* 0x000ee20000000800 */
[----:B------:R-:W-:-:S01]  /*4240*/  FFMA.FTZ R90, R90, UR10, -R86 ;  /* 0x0000000a5a5a7c23 */ /* 0x000fc20008010856 */
[----:B------:R-:W-:Y:S01]  /*4250*/  FFMA.FTZ R74, R74, UR10, -R86 ;  /* 0x0000000a4a4a7c23 */ /* 0x000fe20008010856 */
[----:B------:R-:W-:-:S02]  /*4260*/  IMAD.MOV.U32 R42, RZ, RZ, R119 ;  /* 0x000000ffff2a7224 */ /* 0x000fc400078e0077 */
[--C-:B------:R-:W-:Y:S02]  /*4270*/  IMAD.MOV.U32 R34, RZ, RZ, R119.reuse ;  /* 0x000000ffff227224 */ /* 0x100fe400078e0077 */
[----:B------:R-:W-:Y:S01]  /*4280*/  IMAD.MOV.U32 R31, RZ, RZ, R119 ;  /* 0x000000ffff1f7224 */ /* 0x000fe200078e0077 */
[----:B------:R5:W-:Y:S08]  /*4290*/  MUFU.EX2 R97, R15 ;  /* 0x0000000f00617308 */ /* 0x000bf00000000800 */
[----:B------:R-:W4:Y:S01]  /*42a0*/  MUFU.EX2 R7, R7 ;  /* 0x0000000700077308 */ /* 0x000f220000000800 */
[----:B-----5:R-:W-:-:S01]  /*42b0*/  FFMA.FTZ R15, R27, UR10, -R86 ;  /* 0x0000000a1b0f7c23 */ /* 0x020fc20008010856 */
[----:B0-----:R-:W-:-:S06]  /*42c0*/  FADD.FTZ R27, R4, R5 ;  /* 0x00000005041b7221 */ /* 0x001fcc0000010000 */
[----:B------:R0:W5:Y:S08]  /*42d0*/  MUFU.EX2 R94, R10 ;  /* 0x0000000a005e7308 */ /* 0x0001700000000800 */
[----:B------:R1:W-:Y:S01]  /*42e0*/  MUFU.EX2 R92, R14 ;  /* 0x0000000e005c7308 */ /* 0x0003e20000000800 */
[----:B0-----:R-:W-:-:S07]  /*42f0*/  FFMA.FTZ R10, R20, UR10, -R86 ;  /* 0x0000000a140a7c23 */ /* 0x001fce0008010856 */
[----:B------:R0:W-:Y:S01]  /*4300*/  MUFU.EX2 R20, R25 ;  /* 0x0000001900147308 */ /* 0x0001e20000000800 */
[----:B-1----:R-:W-:-:S07]  /*4310*/  FFMA.FTZ R14, R26, UR10, -R86 ;  /* 0x0000000a1a0e7c23 */ /* 0x002fce0008010856 */
[----:B------:R1:W5:Y:S01]  /*4320*/  MUFU.EX2 R95, R11 ;  /* 0x0000000b005f7308 */ /* 0x0003620000000800 */
[----:B0-----:R-:W-:-:S01]  /*4330*/  FADD.FTZ R25, R35, R24 ;  /* 0x0000001823197221 */ /* 0x001fc20000010000 */
[----:B------:R-:W-:Y:S01]  /*4340*/  FADD.FTZ R24, R88, R27 ;  /* 0x0000001b58187221 */ /* 0x000fe20000010000 */
[----:B--2---:R-:W-:Y:S01]  /*4350*/  F2FP.SATFINITE.E4M3.F32.PACK_AB_MERGE_C R88, R93, R88, RZ ;  /* 0x000000585d58723e */ /* 0x004fe200048070ff */
[----:B------:R-:W-:Y:S02]  /*4360*/  IMAD.MOV.U32 R35, RZ, RZ, R119 ;  /* 0x000000ffff237224 */ /* 0x000fe400078e0077 */
[----:B------:R-:W-:-:S01]  /*4370*/  FADD.FTZ R26, R38, R25 ;  /* 0x00000019261a7221 */ /* 0x000fc20000010000 */
[----:B------:R-:W-:Y:S01]  /*4380*/  FADD.FTZ R25, R93, R24 ;  /* 0x000000185d197221 */ /* 0x000fe20000010000 */
[----:B------:R-:W-:Y:S01]  /*4390*/  F2FP.SATFINITE.E4M3.F32.PACK_AB_MERGE_C R201, R5, R4, R88 ;  /* 0x0000000405c9723e */ /* 0x000fe20004807058 */
[----:B------:R-:W0:Y:S01]  /*43a0*/  MUFU.EX2 R8, R8 ;  /* 0x0000000800087308 */ /* 0x000e220000000800 */
[----:B------:R-:W-:-:S01]  /*43b0*/  FADD.FTZ R27, R39, R26 ;  /* 0x0000001a271b7221 */ /* 0x000fc20000010000 */
[----:B---3--:R-:W-:Y:S01]  /*43c0*/  FADD.FTZ R24, R6, R25 ;  /* 0x0000001906187221 */ /* 0x008fe20000010000 */
[----:B-1----:R-:W-:-:S01]  /*43d0*/  FFMA.FTZ R11, R21, UR10, -R86 ;  /* 0x0000000a150b7c23 */ /* 0x002fc20008010856 */
[----:B------:R-:W-:Y:S01]  /*43e0*/  FFMA.FTZ R86, R91, UR10, -R86 ;  /* 0x0000000a5b567c23 */ /* 0x000fe20008010856 */
[----:B------:R-:W-:-:S01]  /*43f0*/  FADD.FTZ R26, R46, R27 ;  /* 0x0000001b2e1a7221 */ /* 0x000fc20000010000 */
[----:B----4-:R-:W-:Y:S01]  /*4400*/  FADD.FTZ R3, R7, R24 ;  /* 0x0000001807037221 */ /* 0x010fe20000010000 */
[----:B------:R-:W-:Y:S01]  /*4410*/  IMAD.MOV.U32 R93, RZ, RZ, R119 ;  /* 0x000000ffff5d7224 */ /* 0x000fe200078e0077 */
[----:B------:R-:W1:Y:S01]  /*4420*/  MUFU.EX2 R9, R9 ;  /* 0x0000000900097308 */ /* 0x000e620000000800 */
[----:B------:R-:W-:-:S01]  /*4430*/  FADD.FTZ R25, R45, R26 ;  /* 0x0000001a2d197221 */ /* 0x000fc20000010000 */
[----:B-----5:R-:W-:Y:S01]  /*4440*/  FADD.FTZ R26, R94, R3 ;  /* 0x000000035e1a7221 */ /* 0x020fe20000010000 */
[----:B------:R-:W-:Y:S01]  /*4450*/  F2FP.SATFINITE.E4M3.F32.PACK_AB_MERGE_C R94, R95, R94, RZ ;  /* 0x0000005e5f5e723e */ /* 0x000fe200048070ff */
[----:B------:R-:W-:-:S02]  /*4460*/  IMAD.MOV.U32 R91, RZ, RZ, R119 ;  /* 0x000000ffff5b7224 */ /* 0x000fc400078e0077 */
[----:B------:R-:W-:-:S01]  /*4470*/  FADD.FTZ R3, R95, R26 ;  /* 0x0000001a5f037221 */ /* 0x000fc20000010000 */
[----:B------:R-:W-:Y:S01]  /*4480*/  F2FP.SATFINITE.E4M3.F32.PACK_AB_MERGE_C R203, R7, R6, R94 ;  /* 0x0000000607cb723e */ /* 0x000fe2000480705e */
[----:B------:R2:W-:Y:S01]  /*4490*/  MUFU.EX2 R21, R28 ;  /* 0x0000001c00157308 */ /* 0x0005e20000000800 */
[----:B------:R-:W-:Y:S02]  /*44a0*/  IMAD.MOV.U32 R95, RZ, RZ, R119 ;  /* 0x000000ffff5f7224 */ /* 0x000fe400078e0077 */
[----:B0-----:R-:W-:Y:S01]  /*44b0*/  FADD.FTZ R26, R8, R3 ;  /* 0x00000003081a7221 */ /* 0x001fe20000010000 */
[--C-:B------:R-:W-:Y:S02]  /*44c0*/  IMAD.MOV.U32 R94, RZ, RZ, R119.reuse ;  /* 0x000000ffff5e7224 */ /* 0x100fe400078e0077 */
[--C-:B------:R-:W-:Y:S02]  /*44d0*/  IMAD.MOV.U32 R88, RZ, RZ, R119.reuse ;  /* 0x000000ffff587224 */ /* 0x100fe400078e0077 */
[----:B------:R-:W-:Y:S01]  /*44e0*/  IMAD.MOV.U32 R46, RZ, RZ, R119 ;  /* 0x000000ffff2e7224 */ /* 0x000fe200078e0077 */
[----:B------:R-:W0:Y:S01]  /*44f0*/  MUFU.EX2 R10, R10 ;  /* 0x0000000a000a7308 */ /* 0x000e220000000800 */
[----:B--2---:R-:W-:-:S01]  /*4500*/  FADD.FTZ R28, R48, R25 ;  /* 0x00000019301c7221 */ /* 0x004fc20000010000 */
[----:B-1----:R-:W-:Y:S01]  /*4510*/  FADD.FTZ R3, R9, R26 ;  /* 0x0000001a09037221 */ /* 0x002fe20000010000 */
[----:B------:R-:W-:-:S02]  /*4520*/  IMAD.MOV.U32 R48, RZ, RZ, R119 ;  /* 0x000000ffff307224 */ /* 0x000fc400078e0077 */
[----:B------:R-:W-:Y:S01]  /*4530*/  FADD.FTZ R25, R47, R28 ;  /* 0x0000001c2f197221 */ /* 0x000fe20000010000 */
[----:B------:R-:W-:-:S01]  /*4540*/  FADD.FTZ R26, R92, R3 ;  /* 0x000000035c1a7221 */ /* 0x000fc20000010000 */
[----:B------:R-:W-:Y:S01]  /*4550*/  F2FP.SATFINITE.E4M3.F32.PACK_AB_MERGE_C R92, R97, R92, RZ ;  /* 0x0000005c615c723e */ /* 0x000fe200048070ff */
[----:B------:R-:W1:Y:S01]  /*4560*/  MUFU.EX2 R11, R11 ;  /* 0x0000000b000b7308 */ /* 0x000e620000000800 */
[----:B------:R-:W-:-:S01]  /*4570*/  FADD.FTZ R28, R50, R25 ;  /* 0x00000019321c7221 */ /* 0x000fc20000010000 */
[----:B------:R-:W-:Y:S01]  /*4580*/  FADD.FTZ R3, R97, R26 ;  /* 0x0000001a61037221 */ /* 0x000fe20000010000 */
[----:B------:R-:W-:Y:S01]  /*4590*/  F2FP.SATFINITE.E4M3.F32.PACK_AB_MERGE_C R205, R9, R8, R92 ;  /* 0x0000000809cd723e */ /* 0x000fe2000480705c */
[----:B------:R-:W-:Y:S02]  /*45a0*/  IMAD.MOV.U32 R97, RZ, RZ, R119 ;  /* 0x000000ffff617224 */ /* 0x000fe400078e0077 */
[----:B------:R-:W-:-:S01]  /*45b0*/  FADD.FTZ R25, R51, R28 ;  /* 0x0000001c33197221 */ /* 0x000fc20000010000 */
[----:B------:R-:W-:Y:S01]  /*45c0*/  IMAD.MOV.U32 R92, RZ, RZ, R119 ;  /* 0x000000ffff5c7224 */ /* 0x000fe200078e0077 */
[----:B------:R-:W2:Y:S02]  /*45d0*/  MUFU.EX2 R40, R40 ;  /* 0x0000002800287308 */ /* 0x000ea40000000800 */
[----:B------:R-:W-:-:S01]  /*45e0*/  FADD.FTZ R28, R52, R25 ;  /* 0x00000019341c7221 */ /* 0x000fc20000010000 */
[----:B0-----:R-:W-:Y:S01]  /*45f0*/  FADD.FTZ R26, R10, R3 ;  /* 0x000000030a1a7221 */ /* 0x001fe20000010000 */
[----:B------:R-:W-:-:S02]  /*4600*/  IMAD.MOV.U32 R52, RZ, RZ, R119 ;  /* 0x000000ffff347224 */ /* 0x000fc400078e0077 */
[----:B------:R-:W-:Y:S01]  /*4610*/  FADD.FTZ R25, R53, R28 ;  /* 0x0000001c35197221 */ /* 0x000fe20000010000 */
[----:B------:R-:W-:Y:S01]  /*4620*/  IMAD.MOV.U32 R51, RZ, RZ, R119 ;  /* 0x000000ffff337224 */ /* 0x000fe200078e0077 */
[----:B------:R-:W0:Y:S02]  /*4630*/  MUFU.EX2 R41, R41 ;  /* 0x0000002900297308 */ /* 0x000e240000000800 */
[----:B------:R-:W-:-:S01]  /*4640*/  FADD.FTZ R28, R54, R25 ;  /* 0x00000019361c7221 */ /* 0x000fc20000010000 */
[----:B-1----:R-:W-:Y:S01]  /*4650*/  FADD.FTZ R3, R11, R26 ;  /* 0x0000001a0b037221 */ /* 0x002fe20000010000 */
[--C-:B------:R-:W-:Y:S02]  /*4660*/  IMAD.MOV.U32 R50, RZ, RZ, R119.reuse ;  /* 0x000000ffff327224 */ /* 0x100fe400078e0077 */
[----:B------:R-:W-:Y:S01]  /*4670*/  FADD.FTZ R25, R57, R28 ;  /* 0x0000001c39197221 */ /* 0x000fe20000010000 */
[----:B------:R-:W-:Y:S01]  /*4680*/  F2FP.SATFINITE.E4M3.F32.PACK_AB_MERGE_C R57, R58, R57, RZ ;  /* 0x000000393a39723e */ /* 0x000fe200048070ff */
[----:B------:R-:W-:Y:S01]  /*4690*/  IMAD.MOV.U32 R47, RZ, RZ, R119 ;  /* 0x000000ffff2f7224 */ /* 0x000fe200078e0077 */
[----:B------:R-:W1:Y:S01]  /*46a0*/  MUFU.EX2 R12, R12 ;  /* 0x0000000c000c7308 */ /* 0x000e620000000800 */
[----:B--2---:R-:W-:-:S01]  /*46b0*/  FADD.FTZ R26, R40, R3 ;  /* 0x00000003281a7221 */ /* 0x004fc20000010000 */
[----:B------:R-:W-:Y:S01]  /*46c0*/  FADD.FTZ R28, R58, R25 ;  /* 0x000000193a1c7221 */ /* 0x000fe20000010000 */
[----:B------:R-:W-:Y:S01]  /*46d0*/  F2FP.SATFINITE.E4M3.F32.PACK_AB_MERGE_C R206, R54, R53, R57 ;  /* 0x0000003536ce723e */ /* 0x000fe20004807039 */
[----:B------:R-:W-:-:S02]  /*46e0*/  IMAD.MOV.U32 R58, RZ, RZ, R119 ;  /* 0x000000ffff3a7224 */ /* 0x000fc400078e0077 */
[----:B------:R-:W-:-:S01]  /*46f0*/  FADD.FTZ R25, R59, R28 ;  /* 0x0000001c3b197221 */ /* 0x000fc20000010000 */
[----:B------:R-:W-:Y:S01]  /*4700*/  IMAD.MOV.U32 R57, RZ, RZ, R119 ;  /* 0x000000ffff397224 */ /* 0x000fe200078e0077 */
[----:B------:R-:W2:Y:S01]  /*4710*/  MUFU.EX2 R13, R13 ;  /* 0x0000000d000d7308 */ /* 0x000ea20000000800 */
[----:B0-----:R-:W-:-:S01]  /*4720*/  FADD.FTZ R3, R41, R26 ;  /* 0x0000001a29037221 */ /* 0x001fc20000010000 */
[----:B------:R-:W-:Y:S01]  /*4730*/  FADD.FTZ R28, R60, R25 ;  /* 0x000000193c1c7221 */ /* 0x000fe20000010000 */
[----:B------:R-:W-:Y:S01]  /*4740*/  F2FP.SATFINITE.E4M3.F32.PACK_AB_MERGE_C R40, R41, R40, RZ ;  /* 0x000000282928723e */ /* 0x000fe200048070ff */
[--C-:B------:R-:W-:Y:S02]  /*4750*/  IMAD.MOV.U32 R54, RZ, RZ, R119.reuse ;  /* 0x000000ffff367224 */ /* 0x100fe400078e0077 */
[----:B------:R-:W-:Y:S01]  /*4760*/  IMAD.MOV.U32 R53, RZ, RZ, R119 ;  /* 0x000000ffff357224 */ /* 0x000fe200078e0077 */
[----:B------:R-:W-:Y:S01]  /*4770*/  F2FP.SATFINITE.E4M3.F32.PACK_AB_MERGE_C R207, R11, R10, R40 ;  /* 0x0000000a0bcf723e */ /* 0x000fe20004807028 */
[----:B------:R-:W0:Y:S01]  /*4780*/  MUFU.EX2 R43, R43 ;  /* 0x0000002b002b7308 */ /* 0x000e220000000800 */
[----:B-1----:R-:W-:-:S01]  /*4790*/  FADD.FTZ R26, R12, R3 ;  /* 0x000000030c1a7221 */ /* 0x002fc20000010000 */
[----:B------:R-:W-:Y:S01]  /*47a0*/  FADD.FTZ R3, R61, R28 ;  /* 0x0000001c3d037221 */ /* 0x000fe20000010000 */
[----:B------:R-:W-:Y:S01]  /*47b0*/  F2FP.SATFINITE.E4M3.F32.PACK_AB_MERGE_C R61, R64, R61, RZ ;  /* 0x0000003d403d723e */ /* 0x000fe200048070ff */
[----:B------:R-:W-:-:S02]  /*47c0*/  IMAD.MOV.U32 R45, RZ, RZ, R119 ;  /* 0x000000ffff2d7224 */ /* 0x000fc400078e0077 */
[----:B------:R-:W-:-:S01]  /*47d0*/  FADD.FTZ R3, R64, R3 ;  /* 0x0000000340037221 */ /* 0x000fc20000010000 */
[----:B------:R-:W-:Y:S01]  /*47e0*/  F2FP.SATFINITE.E4M3.F32.PACK_AB_MERGE_C R208, R60, R59, R61 ;  /* 0x0000003b3cd0723e */ /* 0x000fe2000480703d */
[----:B------:R-:W1:Y:S01]  /*47f0*/  MUFU.EX2 R14, R14 ;  /* 0x0000000e000e7308 */ /* 0x000e620000000800 */
[----:B--2---:R-:W-:-:S01]  /*4800*/  FADD.FTZ R26, R13, R26 ;  /* 0x0000001a0d1a7221 */ /* 0x004fc20000010000 */
[--C-:B------:R-:W-:Y:S02]  /*4810*/  IMAD.MOV.U32 R64, RZ, RZ, R119.reuse ;  /* 0x000000ffff407224 */ /* 0x100fe400078e0077 */
[--C-:B------:R-:W-:Y:S02]  /*4820*/  IMAD.MOV.U32 R61, RZ, RZ, R119.reuse ;  /* 0x000000ffff3d7224 */ /* 0x100fe400078e0077 */
[----:B------:R-:W-:Y:S02]  /*4830*/  IMAD.MOV.U32 R60, RZ, RZ, R119 ;  /* 0x000000ffff3c7224 */ /* 0x000fe400078e0077 */
[----:B------:R-:W2:Y:S01]  /*4840*/  MUFU.EX2 R15, R15 ;  /* 0x0000000f000f7308 */ /* 0x000ea20000000800 */
[----:B0-----:R-:W-:-:S01]  /*4850*/  FADD.FTZ R25, R43, R26 ;  /* 0x0000001a2b197221 */ /* 0x001fc20000010000 */
[----:B------:R-:W-:Y:S01]  /*4860*/  FADD.FTZ R26, R62, R3 ;  /* 0x000000033e1a7221 */ /* 0x000fe20000010000 */
[----:B------:R-:W-:Y:S01]  /*4870*/  F2FP.SATFINITE.E4M3.F32.PACK_AB_MERGE_C R43, R20, R43, RZ ;  /* 0x0000002b142b723e */ /* 0x000fe200048070ff */
[----:B------:R-:W-:-:S02]  /*4880*/  IMAD.MOV.U32 R59, RZ, RZ, R119 ;  /* 0x000000ffff3b7224 */ /* 0x000fc400078e0077 */
[----:B------:R-:W-:-:S01]  /*4890*/  FADD.FTZ R25, R20, R25 ;  /* 0x0000001914197221 */ /* 0x000fc20000010000 */
[----:B------:R-:W-:Y:S01]  /*48a0*/  FADD.FTZ R3, R65, R26 ;  /* 0x0000001a41037221 */ /* 0x000fe20000010000 */
[----:B------:R-:W-:Y:S01]  /*48b0*/  F2FP.SATFINITE.E4M3.F32.PACK_AB_MERGE_C R209, R13, R12, R43 ;  /* 0x0000000c0dd1723e */ /* 0x000fe2000480702b */
[----:B------:R-:W0:Y:S01]  /*48c0*/  MUFU.EX2 R44, R44 ;  /* 0x0000002c002c7308 */ /* 0x000e220000000800 */
[----:B-1----:R-:W-:-:S01]  /*48d0*/  FADD.FTZ R28, R14, R25 ;  /* 0x000000190e1c7221 */ /* 0x002fc20000010000 */
[----:B------:R-:W-:Y:S01]  /*48e0*/  FADD.FTZ R26, R66, R3 ;  /* 0x00000003421a7221 */ /* 0x000fe20000010000 */
[C---:B------:R-:W-:Y:S01]  /*48f0*/  F2FP.SATFINITE.E4M3.F32.PACK_AB_MERGE_C R66, R67.reuse, R66, RZ ;  /* 0x000000424342723e */ /* 0x040fe200048070ff */
[----:B------:R-:W-:Y:S02]  /*4900*/  IMAD.MOV.U32 R43, RZ, RZ, R119 ;  /* 0x000000ffff2b7224 */ /* 0x000fe400078e0077 */
[----:B------:R-:W-:-:S01]  /*4910*/  FADD.FTZ R67, R67, R26 ;  /* 0x0000001a43437221 */ /* 0x000fc20000010000 */
[----:B------:R-:W-:Y:S01]  /*4920*/  F2FP.SATFINITE.E4M3.F32.PACK_AB_MERGE_C R210, R65, R62, R66 ;  /* 0x0000003e41d2723e */ /* 0x000fe20004807042 */
[----:B------:R1:W3:Y:S01]  /*4930*/  MUFU.EX2 R68, R96 ;  /* 0x0000006000447308 */ /* 0x0002e20000000800 */
[----:B--2---:R-:W-:-:S01]  /*4940*/  FADD.FTZ R25, R15, R28 ;  /* 0x0000001c0f197221 */ /* 0x004fc20000010000 */
[----:B------:R-:W-:-:S02]  /*4950*/  IMAD.MOV.U32 R66, RZ, RZ, R119 ;  /* 0x000000ffff427224 */ /* 0x000fc400078e0077 */
[--C-:B------:R-:W-:Y:S02]  /*4960*/  IMAD.MOV.U32 R65, RZ, RZ, R119.reuse ;  /* 0x000000ffff417224 */ /* 0x100fe400078e0077 */
[----:B------:R-:W-:Y:S02]  /*4970*/  IMAD.MOV.U32 R62, RZ, RZ, R119 ;  /* 0x000000ffff3e7224 */ /* 0x000fe400078e0077 */
[----:B------:R-:W2:Y:S01]  /*4980*/  MUFU.EX2 R29, R29 ;  /* 0x0000001d001d7308 */ /* 0x000ea20000000800 */
[----:B0-----:R-:W-:-:S01]  /*4990*/  FADD.FTZ R28, R44, R25 ;  /* 0x000000192c1c7221 */ /* 0x001fc20000010000 */
[C---:B------:R-:W-:Y:S01]  /*49a0*/  F2FP.SATFINITE.E4M3.F32.PACK_AB_MERGE_C R44, R21.reuse, R44, RZ ;  /* 0x0000002c152c723e */ /* 0x040fe200048070ff */
[--C-:B-1----:R-:W-:Y:S02]  /*49b0*/  IMAD.MOV.U32 R96, RZ, RZ, R119.reuse ;  /* 0x000000ffff607224 */ /* 0x102fe400078e0077 */
[----:B------:R-:W-:Y:S01]  /*49c0*/  FADD.FTZ R28, R21, R28 ;  /* 0x0000001c151c7221 */ /* 0x000fe20000010000 */
[----:B------:R-:W-:Y:S01]  /*49d0*/  F2FP.SATFINITE.E4M3.F32.PACK_AB_MERGE_C R211, R15, R14, R44 ;  /* 0x0000000e0fd3723e */ /* 0x000fe2000480702c */
[----:B------:R-:W-:Y:S01]  /*49e0*/  IMAD.MOV.U32 R44, RZ, RZ, R119 ;  /* 0x000000ffff2c7224 */ /* 0x000fe200078e0077 */
[----:B------:R0:W1:Y:S01]  /*49f0*/  MUFU.EX2 R24, R49 ;  /* 0x0000003100187308 */ /* 0x0000620000000800 */
[----:B---3--:R-:W-:-:S01]  /*4a00*/  FADD.FTZ R26, R68, R67 ;  /* 0x00000043441a7221 */ /* 0x008fc20000010000 */
[----:B------:R-:W-:-:S02]  /*4a10*/  IMAD.MOV.U32 R67, RZ, RZ, R119 ;  /* 0x000000ffff437224 */ /* 0x000fc400078e0077 */
[--C-:B------:R-:W-:Y:S02]  /*4a20*/  IMAD.MOV.U32 R41, RZ, RZ, R119.reuse ;  /* 0x000000ffff297224 */ /* 0x100fe400078e0077 */
[----:B------:R-:W-:Y:S01]  /*4a30*/  FADD.FTZ R21, R69, R26 ;  /* 0x0000001a45157221 */ /* 0x000fe20000010000 */
[----:B------:R-:W-:Y:S01]  /*4a40*/  IMAD.MOV.U32 R40, RZ, RZ, R119 ;  /* 0x000000ffff287224 */ /* 0x000fe200078e0077 */
[----:B------:R-:W3:Y:S01]  /*4a50*/  MUFU.EX2 R72, R72 ;  /* 0x0000004800487308 */ /* 0x000ee20000000800 */
[----:B--2---:R-:W-:-:S01]  /*4a60*/  FADD.FTZ R3, R29, R28 ;  /* 0x0000001c1d037221 */ /* 0x004fc20000010000 */
[--C-:B0-----:R-:W-:Y:S02]  /*4a70*/  IMAD.MOV.U32 R49, RZ, RZ, R119.reuse ;  /* 0x000000ffff317224 */ /* 0x101fe400078e0077 */
[--C-:B------:R-:W-:Y:S02]  /*4a80*/  IMAD.MOV.U32 R39, RZ, RZ, R119.reuse ;  /* 0x000000ffff277224 */ /* 0x100fe400078e0077 */
[----:B------:R-:W-:-:S02]  /*4a90*/  IMAD.MOV.U32 R38, RZ, RZ, R119 ;  /* 0x000000ffff267224 */ /* 0x000fc400078e0077 */
[----:B------:R-:W0:Y:S01]  /*4aa0*/  MUFU.EX2 R30, R30 ;  /* 0x0000001e001e7308 */ /* 0x000e220000000800 */
[----:B-1----:R-:W-:-:S01]  /*4ab0*/  FADD.FTZ R3, R24, R3 ;  /* 0x0000000318037221 */ /* 0x002fc20000010000 */
[--C-:B------:R-:W-:Y:S02]  /*4ac0*/  IMAD.MOV.U32 R27, RZ, RZ, R119.reuse ;  /* 0x000000ffff1b7224 */ /* 0x100fe400078e0077 */
[----:B------:R-:W-:-:S04]  /*4ad0*/  IMAD.MOV.U32 R25, RZ, RZ, R119 ;  /* 0x000000ffff197224 */ /* 0x000fc800078e0077 */
[----:B------:R-:W1:Y:S01]  /*4ae0*/  MUFU.EX2 R75, R75 ;  /* 0x0000004b004b7308 */ /* 0x000e620000000800 */
[----:B---3--:R-:W-:-:S07]  /*4af0*/  FADD.FTZ R26, R72, R21 ;  /* 0x00000015481a7221 */ /* 0x008fce0000010000 */
[----:B------:R-:W2:Y:S01]  /*4b00*/  MUFU.EX2 R55, R55 ;  /* 0x0000003700377308 */ /* 0x000ea20000000800 */
[----:B0-----:R-:W-:-:S07]  /*4b10*/  FADD.FTZ R28, R30, R3 ;  /* 0x000000031e1c7221 */ /* 0x001fce0000010000 */
[----:B------:R-:W0:Y:S01]  /*4b20*/  MUFU.EX2 R73, R73 ;  /* 0x0000004900497308 */ /* 0x000e220000000800 */
[----:B-1----:R-:W-:-:S01]  /*4b30*/  FADD.FTZ R26, R75, R26 ;  /* 0x0000001a4b1a7221 */ /* 0x002fc20000010000 */
[----:B------:R-:W-:Y:S01]  /*4b40*/  F2FP.SATFINITE.E4M3.F32.PACK_AB_MERGE_C R72, R75, R72, RZ ;  /* 0x000000484b48723e */ /* 0x000fe200048070ff */
[----:B------:R-:W-:-:S03]  /*4b50*/  IMAD.MOV.U32 R75, RZ, RZ, R119 ;  /* 0x000000ffff4b7224 */ /* 0x000fc600078e0077 */
[----:B------:R-:W-:Y:S01]  /*4b60*/  F2FP.SATFINITE.E4M3.F32.PACK_AB_MERGE_C R212, R69, R68, R72 ;  /* 0x0000004445d4723e */ /* 0x000fe20004807048 */
[--C-:B------:R-:W-:Y:S01]  /*4b70*/  IMAD.MOV.U32 R72, RZ, RZ, R119.reuse ;  /* 0x000000ffff487224 */ /* 0x100fe200078e0077 */
[----:B------:R-:W1:Y:S01]  /*4b80*/  MUFU.EX2 R32, R32 ;  /* 0x0000002000207308 */ /* 0x000e620000000800 */
[C---:B--2---:R-:W-:Y:S01]  /*4b90*/  F2FP.SATFINITE.E4M3.F32.PACK_AB_MERGE_C R30, R55.reuse, R30, RZ ;  /* 0x0000001e371e723e */ /* 0x044fe200048070ff */
[----:B------:R-:W-:Y:S01]  /*4ba0*/  FADD.FTZ R55, R55, R28 ;  /* 0x0000001c37377221 */ /* 0x000fe20000010000 */
[--C-:B------:R-:W-:Y:S02]  /*4bb0*/  IMAD.MOV.U32 R69, RZ, RZ, R119.reuse ;  /* 0x000000ffff457224 */ /* 0x100fe400078e0077 */
[----:B------:R-:W-:Y:S01]  /*4bc0*/  F2FP.SATFINITE.E4M3.F32.PACK_AB_MERGE_C R213, R24, R29, R30 ;  /* 0x0000001d18d5723e */ /* 0x000fe2000480701e */
[----:B------:R-:W-:Y:S02]  /*4bd0*/  IMAD.MOV.U32 R68, RZ, RZ, R119 ;  /* 0x000000ffff447224 */ /* 0x000fe400078e0077 */
[----:B------:R-:W2:Y:S01]  /*4be0*/  MUFU.EX2 R76, R76 ;  /* 0x0000004c004c7308 */ /* 0x000ea20000000800 */
[----:B0-----:R-:W-:-:S01]  /*4bf0*/  FADD.FTZ R3, R73, R26 ;  /* 0x0000001a49037221 */ /* 0x001fc20000010000 */
[----:B------:R-:W-:-:S02]  /*4c00*/  IMAD.MOV.U32 R30, RZ, RZ, R119 ;  /* 0x000000ffff1e7224 */ /* 0x000fc400078e0077 */
[--C-:B------:R-:W-:Y:S02]  /*4c10*/  IMAD.MOV.U32 R29, RZ, RZ, R119.reuse ;  /* 0x000000ffff1d7224 */ /* 0x100fe400078e0077 */
[----:B------:R-:W-:Y:S02]  /*4c20*/  IMAD.MOV.U32 R28, RZ, RZ, R119 ;  /* 0x000000ffff1c7224 */ /* 0x000fe400078e0077 */
[----:B------:R-:W0:Y:S01]  /*4c30*/  MUFU.EX2 R63, R63 ;  /* 0x0000003f003f7308 */ /* 0x000e220000000800 */
[----:B-1----:R-:W-:-:S01]  /*4c40*/  FADD.FTZ R26, R32, R55 ;  /* 0x00000037201a7221 */ /* 0x002fc20000010000 */
[--C-:B------:R-:W-:Y:S02]  /*4c50*/  IMAD.MOV.U32 R55, RZ, RZ, R119.reuse ;  /* 0x000000ffff377224 */ /* 0x100fe400078e0077 */
[----:B------:R-:W-:-:S04]  /*4c60*/  IMAD.MOV.U32 R24, RZ, RZ, R119 ;  /* 0x000000ffff187224 */ /* 0x000fc800078e0077 */
[----:B------:R-:W-:Y:S01]  /*4c70*/  MUFU.EX2 R78, R78 ;  /* 0x0000004e004e7308 */ /* 0x000fe20000000800 */
[----:B--2---:R-:W-:-:S07]  /*4c80*/  FADD.FTZ R3, R76, R3 ;  /* 0x000000034c037221 */ /* 0x004fce0000010000 */
[----:B------:R-:W1:Y:S01]  /*4c90*/  MUFU.EX2 R81, R81 ;  /* 0x0000005100517308 */ /* 0x000e620000000800 */
[----:B0-----:R-:W-:-:S07]  /*4ca0*/  FADD.FTZ R26, R63, R26 ;  /* 0x0000001a3f1a7221 */ /* 0x001fce0000010000 */
[----:B------:R-:W0:Y:S08]  /*4cb0*/  MUFU.EX2 R33, R33 ;  /* 0x0000002100217308 */ /* 0x000e300000000800 */
[----:B------:R-:W2:Y:S01]  /*4cc0*/  MUFU.EX2 R36, R36 ;  /* 0x0000002400247308 */ /* 0x000ea20000000800 */
[----:B-1----:R-:W-:Y:S01]  /*4cd0*/  F2FP.SATFINITE.E4M3.F32.PACK_AB_MERGE_C R21, R81, R78, RZ ;  /* 0x0000004e5115723e */ /* 0x002fe200048070ff */
[----:B------:R-:W-:-:S03]  /*4ce0*/  FADD.FTZ R78, R78, R3 ;  /* 0x000000034e4e7221 */ /* 0x000fc60000010000 */
[----:B------:R-:W-:Y:S01]  /*4cf0*/  F2FP.SATFINITE.E4M3.F32.PACK_AB_MERGE_C R214, R76, R73, R21 ;  /* 0x000000494cd6723e */ /* 0x000fe20004807015 */
[----:B------:R-:W-:-:S01]  /*4d00*/  FADD.FTZ R81, R81, R78 ;  /* 0x0000004e51517221 */ /* 0x000fc20000010000 */
[----:B------:R-:W-:Y:S01]  /*4d10*/  IMAD.MOV.U32 R78, RZ, RZ, R119 ;  /* 0x000000ffff4e7224 */ /* 0x000fe200078e0077 */
[----:B------:R-:W-:Y:S01]  /*4d20*/  MUFU.EX2 R82, R82 ;  /* 0x0000005200527308 */ /* 0x000fe20000000800 */
[----:B0-----:R-:W-:-:S01]  /*4d30*/  FADD.FTZ R3, R33, R26 ;  /* 0x0000001a21037221 */ /* 0x001fc20000010000 */
[--C-:B------:R-:W-:Y:S02]  /*4d40*/  IMAD.MOV.U32 R76, RZ, RZ, R119.reuse ;  /* 0x000000ffff4c7224 */ /* 0x100fe400078e0077 */
[--C-:B------:R-:W-:Y:S02]  /*4d50*/  IMAD.MOV.U32 R73, RZ, RZ, R119.reuse ;  /* 0x000000ffff497224 */ /* 0x100fe400078e0077 */
[----:B------:R-:W-:Y:S02]  /*4d60*/  IMAD.MOV.U32 R26, RZ, RZ, R119 ;  /* 0x000000ffff1a7224 */ /* 0x000fe400078e0077 */
[----:B------:R-:W0:Y:S01]  /*4d70*/  MUFU.EX2 R85, R85 ;  /* 0x0000005500557308 */ /* 0x000e220000000800 */
[C---:B--2---:R-:W-:Y:S01]  /*4d80*/  F2FP.SATFINITE.E4M3.F32.PACK_AB_MERGE_C R33, R36.reuse, R33, RZ ;  /* 0x000000212421723e */ /* 0x044fe200048070ff */
[----:B------:R-:W-:-:S03]  /*4d90*/  FADD.FTZ R36, R36, R3 ;  /* 0x0000000324247221 */ /* 0x000fc60000010000 */
[----:B------:R-:W-:Y:S01]  /*4da0*/  F2FP.SATFINITE.E4M3.F32.PACK_AB_MERGE_C R215, R63, R32, R33 ;  /* 0x000000203fd7723e */ /* 0x000fe20004807021 */
[--C-:B------:R-:W-:Y:S02]  /*4db0*/  IMAD.MOV.U32 R63, RZ, RZ, R119.reuse ;  /* 0x000000ffff3f7224 */ /* 0x100fe400078e0077 */
[----:B------:R-:W1:Y:S01]  /*4dc0*/  MUFU.EX2 R80, R80 ;  /* 0x0000005000507308 */ /* 0x000e620000000800 */
[--C-:B------:R-:W-:Y:S02]  /*4dd0*/  IMAD.MOV.U32 R33, RZ, RZ, R119.reuse ;  /* 0x000000ffff217224 */ /* 0x100fe400078e0077 */
[----:B------:R-:W-:-:S05]  /*4de0*/  IMAD.MOV.U32 R32, RZ, RZ, R119 ;  /* 0x000000ffff207224 */ /* 0x000fca00078e0077 */
[----:B------:R-:W2:Y:S01]  /*4df0*/  MUFU.EX2 R37, R37 ;  /* 0x0000002500257308 */ /* 0x000ea20000000800 */
[----:B0-----:R-:W-:-:S07]  /*4e00*/  F2FP.SATFINITE.E4M3.F32.PACK_AB_MERGE_C R5, R85, R82, RZ ;  /* 0x000000525505723e */ /* 0x001fce00048070ff */
[----:B------:R-:W0:Y:S01]  /*4e10*/  MUFU.EX2 R83, R83 ;  /* 0x0000005300537308 */ /* 0x000e220000000800 */
[----:B-1----:R-:W-:-:S01]  /*4e20*/  FADD.FTZ R4, R80, R81 ;  /* 0x0000005150047221 */ /* 0x002fc20000010000 */
[----:B------:R-:W-:-:S06]  /*4e30*/  IMAD.MOV.U32 R81, RZ, RZ, R119 ;  /* 0x000000ffff517224 */ /* 0x000fcc00078e0077 */
[----:B------:R1:W3:Y:S01]  /*4e40*/  MUFU.EX2 R20, R77 ;  /* 0x0000004d00147308 */ /* 0x0002e20000000800 */
[----:B--2---:R-:W-:-:S01]  /*4e50*/  FADD.FTZ R3, R37, R36 ;  /* 0x0000002425037221 */ /* 0x004fc20000010000 */
[----:B------:R-:W-:-:S06]  /*4e60*/  IMAD.MOV.U32 R36, RZ, RZ, R119 ;  /* 0x000000ffff247224 */ /* 0x000fcc00078e0077 */
[----:B------:R-:W2:Y:S01]  /*4e70*/  MUFU.EX2 R79, R79 ;  /* 0x0000004f004f7308 */ /* 0x000ea20000000800 */
[C---:B0-----:R-:W-:Y:S01]  /*4e80*/  F2FP.SATFINITE.E4M3.F32.PACK_AB_MERGE_C R216, R83.reuse, R80, R5 ;  /* 0x0000005053d8723e */ /* 0x041fe20004807005 */
[----:B------:R-:W-:Y:S01]  /*4e90*/  FADD.FTZ R83, R83, R4 ;  /* 0x0000000453537221 */ /* 0x000fe20000010000 */
[--C-:B------:R-:W-:Y:S02]  /*4ea0*/  IMAD.MOV.U32 R80, RZ, RZ, R119.reuse ;  /* 0x000000ffff507224 */ /* 0x100fe400078e0077 */
[----:B-1----:R-:W-:Y:S02]  /*4eb0*/  IMAD.MOV.U32 R77, RZ, RZ, R119 ;  /* 0x000000ffff4d7224 */ /* 0x002fe400078e0077 */
[----:B------:R-:W-:-:S01]  /*4ec0*/  FADD.FTZ R82, R82, R83 ;  /* 0x0000005352527221 */ /* 0x000fc20000010000 */
[----:B------:R-:W-:Y:S01]  /*4ed0*/  IMAD.MOV.U32 R83, RZ, RZ, R119 ;  /* 0x000000ffff537224 */ /* 0x000fe200078e0077 */
[----:B------:R-:W0:Y:S01]  /*4ee0*/  MUFU.EX2 R70, R70 ;  /* 0x0000004600467308 */ /* 0x000e220000000800 */
[----:B---3--:R-:W-:-:S01]  /*4ef0*/  FADD.FTZ R4, R20, R3 ;  /* 0x0000000314047221 */ /* 0x008fc20000010000 */
[----:B------:R-:W-:Y:S01]  /*4f00*/  FADD.FTZ R85, R85, R82 ;  /* 0x0000005255557221 */ /* 0x000fe20000010000 */
[----:B------:R-:W-:-:S05]  /*4f10*/  IMAD.MOV.U32 R82, RZ, RZ, R119 ;  /* 0x000000ffff527224 */ /* 0x000fca00078e0077 */
[----:B------:R-:W-:Y:S01]  /*4f20*/  MUFU.EX2 R56, R56 ;  /* 0x0000003800387308 */ /* 0x000fe20000000800 */
[----:B--2---:R-:W-:-:S07]  /*4f30*/  FADD.FTZ R5, R79, R4 ;  /* 0x000000044f057221 */ /* 0x004fce0000010000 */
[----:B------:R-:W1:Y:S01]  /*4f40*/  MUFU.EX2 R89, R89 ;  /* 0x0000005900597308 */ /* 0x000e620000000800 */
[C---:B0-----:R-:W-:Y:S01]  /*4f50*/  F2FP.SATFINITE.E4M3.F32.PACK_AB_MERGE_C R79, R70.reuse, R79, RZ ;  /* 0x0000004f464f723e */ /* 0x041fe200048070ff */
[----:B------:R-:W-:-:S03]  /*4f60*/  FADD.FTZ R70, R70, R5 ;  /* 0x0000000546467221 */ /* 0x000fc60000010000 */
[----:B------:R-:W-:Y:S01]  /*4f70*/  F2FP.SATFINITE.E4M3.F32.PACK_AB_MERGE_C R217, R20, R37, R79 ;  /* 0x0000002514d9723e */ /* 0x000fe2000480704f */
[--C-:B------:R-:W-:Y:S02]  /*4f80*/  IMAD.MOV.U32 R79, RZ, RZ, R119.reuse ;  /* 0x000000ffff4f7224 */ /* 0x100fe400078e0077 */
[----:B------:R-:W0:Y:S01]  /*4f90*/  MUFU.EX2 R84, R84 ;  /* 0x0000005400547308 */ /* 0x000e220000000800 */
[----:B------:R-:W-:-:S07]  /*4fa0*/  IMAD.MOV.U32 R37, RZ, RZ, R119 ;  /* 0x000000ffff257224 */ /* 0x000fce00078e0077 */
[----:B------:R-:W2:Y:S01]  /*4fb0*/  MUFU.EX2 R71, R71 ;  /* 0x0000004700477308 */ /* 0x000ea20000000800 */
[----:B-1----:R-:W-:-:S07]  /*4fc0*/  F2FP.SATFINITE.E4M3.F32.PACK_AB_MERGE_C R6, R89, R56, RZ ;  /* 0x000000385906723e */ /* 0x002fce00048070ff */
[----:B------:R-:W1:Y:S01]  /*4fd0*/  MUFU.EX2 R87, R87 ;  /* 0x0000005700577308 */ /* 0x000e620000000800 */
[----:B0-----:R-:W-:-:S01]  /*4fe0*/  FADD.FTZ R4, R84, R85 ;  /* 0x0000005554047221 */ /* 0x001fc20000010000 */
[----:B------:R-:W-:-:S06]  /*4ff0*/  IMAD.MOV.U32 R85, RZ, RZ, R119 ;  /* 0x000000ffff557224 */ /* 0x000fcc00078e0077 */
[----:B------:R-:W0:Y:S01]  /*5000*/  MUFU.EX2 R90, R90 ;  /* 0x0000005a005a7308 */ /* 0x000e220000000800 */
[----:B--2---:R-:W-:-:S01]  /*5010*/  FADD.FTZ R5, R71, R70 ;  /* 0x0000004647057221 */ /* 0x004fc20000010000 */
[----:B------:R-:W-:-:S06]  /*5020*/  IMAD.MOV.U32 R70, RZ, RZ, R119 ;  /* 0x000000ffff467224 */ /* 0x000fcc00078e0077 */
[----:B------:R-:W2:Y:S01]  /*5030*/  MUFU.EX2 R74, R74 ;  /* 0x0000004a004a7308 */ /* 0x000ea20000000800 */
[C---:B-1----:R-:W-:Y:S01]  /*5040*/  F2FP.SATFINITE.E4M3.F32.PACK_AB_MERGE_C R218, R87.reuse, R84, R6 ;  /* 0x0000005457da723e */ /* 0x042fe20004807006 */
[----:B------:R-:W-:Y:S01]  /*5050*/  FADD.FTZ R87, R87, R4 ;  /* 0x0000000457577221 */ /* 0x000fe20000010000 */
[----:B------:R-:W-:-:S03]  /*5060*/  IMAD.MOV.U32 R84, RZ, RZ, R119 ;  /* 0x000000ffff547224 */ /* 0x000fc600078e0077 */
[----:B------:R-:W-:Y:S01]  /*5070*/  FADD.FTZ R4, R56, R87 ;  /* 0x0000005738047221 */ /* 0x000fe20000010000 */
[----:B------:R-:W-:Y:S01]  /*5080*/  IMAD.MOV.U32 R87, RZ, RZ, R119 ;  /* 0x000000ffff577224 */ /* 0x000fe200078e0077 */
[----:B------:R1:W3:Y:S01]  /*5090*/  MUFU.EX2 R3, R86 ;  /* 0x0000005600037308 */ /* 0x0002e20000000800 */
[----:B0-----:R-:W-:-:S01]  /*50a0*/  FADD.FTZ R5, R90, R5 ;  /* 0x000000055a057221 */ /* 0x001fc20000010000 */
[----:B------:R-:W-:Y:S01]  /*50b0*/  FADD.FTZ R4, R89, R4 ;  /* 0x0000000459047221 */ /* 0x000fe20000010000 */
[--C-:B------:R-:W-:Y:S02]  /*50c0*/  IMAD.MOV.U32 R89, RZ, RZ, R119.reuse ;  /* 0x000000ffff597224 */ /* 0x100fe400078e0077 */
[----:B------:R-:W-:Y:S02]  /*50d0*/  IMAD.MOV.U32 R56, RZ, RZ, R119 ;  /* 0x000000ffff387224 */ /* 0x000fe400078e0077 */
[----:B--2---:R-:W-:-:S01]  /*50e0*/  FADD.FTZ R6, R74, R5 ;  /* 0x000000054a067221 */ /* 0x004fc20000010000 */
[----:B-1----:R-:W-:Y:S01]  /*50f0*/  IMAD.MOV.U32 R86, RZ, RZ, R119 ;  /* 0x000000ffff567224 */ /* 0x002fe200078e0077 */
[----:B---3--:R-:W-:-:S02]  /*5100*/  F2FP.SATFINITE.E4M3.F32.PACK_AB_MERGE_C R7, R3, R74, RZ ;  /* 0x0000004a0307723e */ /* 0x008fc400048070ff */
[----:B------:R-:W-:Y:S01]  /*5110*/  FADD.FTZ R6, R3, R6 ;  /* 0x0000000603067221 */ /* 0x000fe20000010000 */
[----:B------:R-:W-:Y:S01]  /*5120*/  IMAD.MOV.U32 R74, RZ, RZ, R119 ;  /* 0x000000ffff4a7224 */ /* 0x000fe200078e0077 */
[----:B------:R-:W-:Y:S01]  /*5130*/  F2FP.SATFINITE.E4M3.F32.PACK_AB_MERGE_C R219, R90, R71, R7 ;  /* 0x000000475adb723e */ /* 0x000fe20004807007 */
[--C-:B------:R-:W-:Y:S02]  /*5140*/  IMAD.MOV.U32 R90, RZ, RZ, R119.reuse ;  /* 0x000000ffff5a7224 */ /* 0x100fe400078e0077 */
[----:B------:R-:W-:Y:S01]  /*5150*/  IMAD.MOV.U32 R71, RZ, RZ, R119 ;  /* 0x000000ffff477224 */ /* 0x000fe200078e0077 */
[----:B------:R-:W-:Y:S06]  /*5160*/  @!P1 BRA `(.L_x_15) ;  /* 0x0000003800fc9947 */ /* 0x000fec0003800000 */
[----:B------:R-:W-:Y:S01]  /*5170*/  IMAD.MOV.U32 R5, RZ, RZ, R132 ;  /* 0x000000ffff057224 */ /* 0x000fe200078e0084 */
[----:B------:R-:W-:Y:S01]  /*5180*/  CS2R R118, SRZ ;  /* 0x0000000000767805 */ /* 0x000fe2000001ff00 */
[----:B------:R-:W-:Y:S01]  /*5190*/  IMAD.MOV.U32 R3, RZ, RZ, R126 ;  /* 0x000000ffff037224 */ /* 0x000fe200078e007e */
[----:B------:R-:W-:Y:S02]  /*51a0*/  CS2R R116, SRZ ;  /* 0x0000000000747805 */ /* 0x000fe4000001ff00 */
[----:B------:R-:W-:Y:S02]  /*51b0*/  CS2R R114, SRZ ;  /* 0x0000000000727805 */ /* 0x000fe4000001ff00 */
[----:B------:R-:W-:Y:S02]  /*51c0*/  CS2R R112, SRZ ;  /* 0x0000000000707805 */ /* 0x000fe4000001ff00 */
[----:B------:R-:W-:Y:S02]  /*51d0*/  CS2R R110, SRZ ;  /* 0x00000000006e7805 */ /* 0x000fe4000001ff00 */
[----:B------:R-:W-:-:S02]  /*51e0*/  CS2R R108, SRZ ;  /* 0x00000000006c7805 */ /* 0x000fc4000001ff00 */
[----:B------:R-:W-:Y:S02]  /*51f0*/  CS2R R106, SRZ ;  /* 0x00000000006a7805 */ /* 0x000fe4000001ff00 */
        /* <DEDUP_REMOVED lines=40> */
[----:B------:R-:W-:Y:S01]  /*5480*/  CS2R R24, SRZ ;  /* 0x0000000000187805 */ /* 0x000fe2000001ff00 */
[----:B------:R-:W-:Y:S01]  /*5490*/  UIADD3 UR47, UR47, -0x2, URZ ;  /* 0xfffffffe2f2f7890 */ /* 0x000fe2000fffe03f */
[----:B------:R-:W-:Y:S01]  /*54a0*/  UMOV UR53, UR43 ;  /* 0x0000002b00357c82 */ /* 0x000fe20008000000 */
[----:B------:R-:W-:Y:S01]  /*54b0*/  UMOV UR52, UR51 ;  /* 0x0000003300347c82 */ /* 0x000fe20008000000 */
[----:B------:R-:W-:-:S09]  /*54c0*/  ULDC UR50, c[0x0][0x988] ;  /* 0x0002620000327ab9 */ /* 0x000fd20000000800 */
.L_x_25:
[----:B------:R-:W-:Y:S01]  /*54d0*/  ISETP.NE.AND P2, PT, RZ, UR37, PT ;  /* 0x00000025ff007c0c */ /* 0x000fe2000bf45270 */
[----:B------:R-:W-:-:S04]  /*54e0*/  UISETP.NE.AND UP0, UPT, UR52, 0x1, UPT ;  /* 0x000000013400788c */ /* 0x000fc8000bf05270 */
[----:B------:R-:W-:-:S04]  /*54f0*/  USEL UR43, URZ, 0x1, UP0 ;  /* 0x000000013f2b7887 */ /* 0x000fc80008000000 */
[----:B------:R-:W-:-:S04]  /*5500*/  ULOP3.LUT UR43, UR53, UR43, URZ, 0x3c, !UPT ;  /* 0x0000002b352b7292 */ /* 0x000fc8000f8e3c3f */
[----:B------:R-:W-:Y:S08]  /*5510*/  @P2 BRA `(.L_x_16) ;  /* 0x0000000000382947 */ /* 0x000ff00003800000 */
[----:B------:R-:W-:Y:S05]  /*5520*/  @!P0 BRA `(.L_x_17) ;  /* 0x0000000000048947 */ /* 0x000fea0003800000 */
[----:B------:R-:W-:Y:S01]  /*5530*/  BPT.TRAP 0x1 ;  /* 0x000000040000795c */ /* 0x000fe20000300000 */
.L_x_17:
[----:B------:R-:W-:Y:S01]  /*5540*/  UIADD3 UR6, UR52, 0x1, URZ ;  /* 0x0000000134067890 */ /* 0x000fe2000fffe03f */
[----:B------:R-:W-:-:S03]  /*5550*/  IMAD.U32 R7, RZ, RZ, UR43 ;  /* 0x0000002bff077e24 */ /* 0x000fc6000f8e00ff */
[----:B------:R-:W-:Y:S02]  /*5560*/  UISETP.NE.AND UP0, UPT, UR6, 0x2, UPT ;  /* 0x000000020600788c */ /* 0x000fe4000bf05270 */
[----:B------:R-:W-:Y:S02]  /*5570*/  SHF.L.U32 R7, R7, 0x1f, RZ ;  /* 0x0000001f07077819 */ /* 0x000fe400000006ff */
[----:B------:R-:W-:-:S04]  /*5580*/  USEL UR6, UR6, URZ, UP0 ;  /* 0x0000003f06067287 */ /* 0x000fc80008000000 */
[----:B------:R-:W-:-:S09]  /*5590*/  ULEA UR6, UR6, UR39, 0x3 ;  /* 0x0000002706067291 */ /* 0x000fd2000f8e183f */
[----:B------:R0:W1:Y:S01]  /*55a0*/  SYNCS.PHASECHK.TRANS64.TRYWAIT P1, [UR6+0x33430], R7 ;  /* 0x03343007ff0075a7 */ /* 0x0000620008020146 */
[----:B------:R-:W-:Y:S05]  /*55b0*/  @!P0 BRA `(.L_x_18) ;  /* 0x0000000000048947 */ /* 0x000fea0003800000 */
[----:B------:R-:W-:Y:S01]  /*55c0*/  BPT.TRAP 0x1 ;  /* 0x000000040000795c */ /* 0x000fe20000300000 */
.L_x_18:
[----:B-1----:R-:W-:Y:S05]  /*55d0*/  @P1 BRA `(.L_x_16) ;  /* 0x0000000000081947 */ /* 0x002fea0003800000 */
[----:B------:R-:W1:Y:S02]  /*55e0*/  SYNCS.PHASECHK.TRANS64.TRYWAIT P1, [UR6+0x33430], R7 ;  /* 0x03343007ff0075a7 */ /* 0x000e640008020146 */
[----:B-1----:R-:W-:Y:S05]  /*55f0*/  @!P1 BRA `(.L_x_19) ;  /* 0x000000a000cc9947 */ /* 0x002fea0003800000 */
.L_x_16:
[----:B01----:R-:W-:Y:S01]  /*5600*/  VIADD R7, R23, 0x8 ;  /* 0x0000000817077836 */ /* 0x003fe20000000000 */
[----:B------:R-:W-:Y:S01]  /*5610*/  UIADD3 UR51, UR52, 0x1, URZ ;  /* 0x0000000134337890 */ /* 0x000fe2000fffe03f */
[----:B------:R-:W-:Y:S01]  /*5620*/  UMOV UR27, 0x80000020 ;  /* 0x80000020001b7882 */ /* 0x000fe20000000000 */
[----:B------:R-:W-:Y:S02]  /*5630*/  UMOV UR28, UR24 ;  /* 0x00000018001c7c82 */ /* 0x000fe40008000000 */
[----:B------:R0:W-:Y:S01]  /*5640*/  BAR.SYNC.DEFER_BLOCKING R7, 0x100 ;  /* 0x000400070000751d */ /* 0x0001e20000010000 */
[----:B------:R-:W-:-:S04]  /*5650*/  UISETP.NE.AND UP0, UPT, UR51, 0x2, UPT ;  /* 0x000000023300788c */ /* 0x000fc8000bf05270 */
[----:B------:R-:W-:Y:S01]  /*5660*/  USEL UR51, UR51, URZ, UP0 ;  /* 0x0000003f33337287 */ /* 0x000fe20008000000 */
[----:B------:R-:W-:Y:S01]  /*5670*/  UMOV UR29, UR25 ;  /* 0x00000019001d7c82 */ /* 0x000fe20008000000 */
[----:B------:R-:W-:Y:S02]  /*5680*/  UMOV UR31, 0x80000020 ;  /* 0x80000020001f7882 */ /* 0x000fe40000000000 */
[----:B------:R-:W-:Y:S01]  /*5690*/  UIMAD UR54, UR51, 0x780, UR46 ;  /* 0x00000780333678a4 */ /* 0x000fe2000f8e022e */
[----:B------:R-:W-:Y:S01]  /*56a0*/  UMOV UR32, UR24 ;  /* 0x0000001800207c82 */ /* 0x000fe20008000000 */
[----:B------:R-:W-:Y:S02]  /*56b0*/  UMOV UR33, UR25 ;  /* 0x0000001900217c82 */ /* 0x000fe40008000000 */
[----:B------:R-:W-:Y:S02]  /*56c0*/  UIADD3 UR30, UR54, 0x80, URZ ;  /* 0x00000080361e7890 */ /* 0x000fe4000fffe03f */
[----:B------:R-:W-:-:S02]  /*56d0*/  UIADD3 UR34, UR54, 0x100, URZ ;  /* 0x0000010036227890 */ /* 0x000fc4000fffe03f */
[----:B------:R-:W-:Y:S01]  /*56e0*/  UMOV UR26, UR54 ;  /* 0x00000036001a7c82 */ /* 0x000fe20008000000 */
[----:B------:R-:W-:Y:S01]  /*56f0*/  UMOV UR35, 0x80000020 ;  /* 0x8000002000237882 */ /* 0x000fe20000000000 */
[----:B------:R-:W-:Y:S01]  /*5700*/  UIADD3 UR6, UR54, 0x200, URZ ;  /* 0x0000020036067890 */ /* 0x000fe2000fffe03f */
[----:B------:R-:W-:Y:S01]  /*5710*/  UMOV UR7, 0x80000020 ;  /* 0x8000002000077882 */ /* 0x000fe20000000000 */
[----:B------:R-:W-:Y:S01]  /*5720*/  UIADD3 UR10, UR54, 0x202, URZ ;  /* 0x00000202360a7890 */ /* 0x000fe2000fffe03f */
[----:B------:R-:W-:Y:S01]  /*5730*/  WARPGROUP.ARRIVE ;  /* 0x00000000000079c5 */ /* 0x000fe20000000000 */
[----:B------:R-:W-:Y:S01]  /*5740*/  UMOV UR11, 0x80000020 ;  /* 0x80000020000b7882 */ /* 0x000fe20000000000 */
[----:B------:R-:W-:Y:S01]  /*5750*/  UIADD3 UR14, UR54, 0x282, URZ ;  /* 0x00000282360e7890 */ /* 0x000fe2000fffe03f */
[----:B------:R-:W-:Y:S01]  /*5760*/  UMOV UR15, 0x80000020 ;  /* 0x80000020000f7882 */ /* 0x000fe20000000000 */
[----:B------:R-:W-:Y:S02]  /*5770*/  UIADD3 UR18, UR54, 0x500, URZ ;  /* 0x0000050036127890 */ /* 0x000fe4000fffe03f */
[----:B------:R-:W-:Y:S01]  /*5780*/  QGMMA.64x32x32.F32.E4M3.E4M3 R184, gdesc[UR24], RZ, !UPT, gsb0 ;  /* 0x0060000018b879f3 */ /* 0x000fe2000c0008ff */
[----:B------:R-:W-:Y:S01]  /*5790*/  UIADD3 UR26, UR54, 0x180, URZ ;  /* 0x00000180361a7890 */ /* 0x000fe2000fffe03f */
[----:B------:R-:W-:Y:S01]  /*57a0*/  UMOV UR27, 0x80000020 ;  /* 0x80000020001b7882 */ /* 0x000fe20000000000 */
[----:B------:R-:W-:Y:S01]  /*57b0*/  UMOV UR19, 0x80000020 ;  /* 0x8000002000137882 */ /* 0x000fe20000000000 */
[----:B------:R-:W-:Y:S01]  /*57c0*/  UIADD3 UR22, UR54, 0x502, URZ ;  /* 0x0000050236167890 */ /* 0x000fe2000fffe03f */
[----:B------:R-:W-:Y:S01]  /*57d0*/  UMOV UR23, 0x80000020 ;  /* 0x8000002000177882 */ /* 0x000fe20000000000 */
[----:B------:R-:W-:-:S02]  /*57e0*/  WARPGROUP.DEPBAR.LE gsb0, 0x0 ;  /* 0x00008000000079c5 */ /* 0x000fc40000010000 */
        /* <DEDUP_REMOVED lines=16> */
[----:B------:R-:W-:Y:S01]  /*58f0*/  UMOV UR26, UR6 ;  /* 0x00000006001a7c82 */ /* 0x000fe20008000000 */
[----:B------:R-:W-:Y:S01]  /*5900*/  UMOV UR27, 0x80000020 ;  /* 0x80000020001b7882 */ /* 0x000fe20000000000 */
[----:B------:R-:W-:Y:S01]  /*5910*/  UIADD3 UR6, UR54, 0x2, URZ ;  /* 0x0000000236067890 */ /* 0x000fe2000fffe03f */
        /* <DEDUP_REMOVED lines=25> */
[----:B------:R-:W-:Y:S01]  /*5ab0*/  UMOV UR6, UR10 ;  /* 0x0000000a00067c82 */ /* 0x000fe20008000000 */
[----:B------:R-:W-:Y:S01]  /*5ac0*/  UMOV UR7, 0x80000020 ;  /* 0x8000002000077882 */ /* 0x000fe20000000000 */
[----:B------:R-:W-:Y:S01]  /*5ad0*/  UIADD3 UR10, UR54, 0x280, URZ ;  /* 0x00000280360a7890 */ /* 0x000fe2000fffe03f */
        /* <DEDUP_REMOVED lines=92> */
[----:B------:R-:W-:Y:S01]  /*60a0*/  UIADD3 UR54, UR54, 0x702, URZ ;  /* 0x0000070236367890 */ /* 0x000fe2000fffe03f */
        /* <DEDUP_REMOVED lines=15> */
[----:B0-----:R-:W-:Y:S05]  /*61a0*/  @P2 BRA `(.L_x_20) ;  /* 0x00000000002c2947 */ /* 0x001fea0003800000 */
[----:B------:R-:W-:Y:S05]  /*61b0*/  @!P0 BRA `(.L_x_21) ;  /* 0x0000000000048947 */ /* 0x000fea0003800000 */
[----:B------:R-:W-:Y:S01]  /*61c0*/  BPT.TRAP 0x1 ;  /* 0x000000040000795c */ /* 0x000fe20000300000 */
.L_x_21:
[----:B------:R-:W-:Y:S01]  /*61d0*/  ULEA UR6, UR52, UR39, 0x3 ;  /* 0x0000002734067291 */ /* 0x000fe2000f8e183f */
[----:B------:R-:W-:-:S05]  /*61e0*/  IMAD.U32 R7, RZ, RZ, UR53 ;  /* 0x00000035ff077e24 */ /* 0x000fca000f8e00ff */
[----:B------:R-:W-:-:S04]  /*61f0*/  SHF.L.U32 R7, R7, 0x1f, RZ ;  /* 0x0000001f07077819 */ /* 0x000fc800000006ff */
[----:B------:R0:W1:Y:S01]  /*6200*/  SYNCS.PHASECHK.TRANS64.TRYWAIT P1, [UR6+0x33450], R7 ;  /* 0x03345007ff0075a7 */ /* 0x0000620008020146 */
[----:B------:R-:W-:Y:S05]  /*6210*/  @!P0 BRA `(.L_x_22) ;  /* 0x0000000000048947 */ /* 0x000fea0003800000 */
[----:B------:R-:W-:Y:S01]  /*6220*/  BPT.TRAP 0x1 ;  /* 0x000000040000795c */ /* 0x000fe20000300000 */
.L_x_22:
[----:B-1----:R-:W-:Y:S05]  /*6230*/  @P1 BRA `(.L_x_20) ;  /* 0x0000000000081947 */ /* 0x002fea0003800000 */
[----:B------:R-:W1:Y:S02]  /*6240*/  SYNCS.PHASECHK.TRANS64.TRYWAIT P1, [UR6+0x33450], R7 ;  /* 0x03345007ff0075a7 */ /* 0x000e640008020146 */
[----:B-1----:R-:W-:Y:S05]  /*6250*/  @!P1 BRA `(.L_x_23) ;  /* 0x0000009400cc9947 */ /* 0x002fea0003800000 */
.L_x_20:
[----:B------:R-:W-:Y:S01]  /*6260*/  UIADD3 UR6, UR39, 0x200, URZ ;  /* 0x0000020027067890 */ /* 0x000fe2000fffe03f */
[----:B------:R-:W-:Y:S01]  /*6270*/  WARPGROUP.ARRIVE ;  /* 0x00000000000079c5 */ /* 0x000fe20000000000 */
[----:B------:R-:W-:Y:S01]  /*6280*/  UMOV UR7, 0xc0000010 ;  /* 0xc000001000077882 */ /* 0x000fe20000000000 */
[C---:B-1----:R-:W-:Y:S01]  /*6290*/  FMUL.FTZ R8, R0.reuse, R184 ;  /* 0x000000b800087220 */ /* 0x042fe20000410000 */
[----:B------:R-:W-:Y:S01]  /*62a0*/  USHF.R.U32.HI UR6, URZ, 0x4, UR6 ;  /* 0x000000043f067899 */ /* 0x000fe20008011606 */
[C---:B------:R-:W-:Y:S01]  /*62b0*/  FMUL.FTZ R10, R0.reuse, R186 ;  /* 0x000000ba000a7220 */ /* 0x040fe20000410000 */
[C---:B0-----:R-:W-:Y:S01]  /*62c0*/  FMUL.FTZ R7, R0.reuse, R185 ;  /* 0x000000b900077220 */ /* 0x041fe20000410000 */
[C---:B------:R-:W-:Y:S01]  /*62d0*/  FMUL.FTZ R9, R0.reuse, R187 ;  /* 0x000000bb00097220 */ /* 0x040fe20000410000 */
[----:B------:R-:W-:Y:S01]  /*62e0*/  ULOP3.LUT UR6, UR6, 0x3fff, URZ, 0xc0, !UPT ;  /* 0x00003fff06067892 */ /* 0x000fe2000f8ec03f */
[----:B------:R-:W0:Y:S01]  /*62f0*/  MUFU.TANH R8, R8 ;  /* 0x0000000800087308 */ /* 0x000e220000002400 */
[C---:B------:R-:W-:Y:S01]  /*6300*/  FMUL.FTZ R11, R0.reuse, R188 ;  /* 0x000000bc000b7220 */ /* 0x040fe20000410000 */
[C---:B------:R-:W-:Y:S01]  /*6310*/  FMUL.FTZ R13, R0.reuse, R190 ;  /* 0x000000be000d7220 */ /* 0x040fe20000410000 */
[----:B------:R-:W-:Y:S01]  /*6320*/  ULOP3.LUT UR6, UR6, 0x10000, URZ, 0xfc, !UPT ;  /* 0x0001000006067892 */ /* 0x000fe2000f8efc3f */
[C---:B------:R-:W-:Y:S01]  /*6330*/  FMUL.FTZ R12, R0.reuse, R189 ;  /* 0x000000bd000c7220 */ /* 0x040fe20000410000 */
[C---:B------:R-:W-:Y:S01]  /*6340*/  FMUL.FTZ R14, R0.reuse, R191 ;  /* 0x000000bf000e7220 */ /* 0x040fe20000410000 */
[C---:B------:R-:W-:Y:S01]  /*6350*/  FMUL.FTZ R15, R0.reuse, R192 ;  /* 0x000000c0000f7220 */ /* 0x040fe20000410000 */
[----:B------:R-:W-:Y:S01]  /*6360*/  UIMAD UR11, UR52, 0x780, UR6 ;  /* 0x00000780340b78a4 */ /* 0x000fe2000f8e0206 */
[----:B------:R-:W1:Y:S01]  /*6370*/  MUFU.TANH R10, R10 ;  /* 0x0000000a000a7308 */ /* 0x000e620000002400 */
[C---:B------:R-:W-:Y:S01]  /*6380*/  FMUL.FTZ R21, R0.reuse, R194 ;  /* 0x000000c200157220 */ /* 0x040fe20000410000 */
[C---:B------:R-:W-:Y:S01]  /*6390*/  FMUL.FTZ R20, R0.reuse, R193 ;  /* 0x000000c100147220 */ /* 0x040fe20000410000 */
[C---:B------:R-:W-:Y:S01]  /*63a0*/  FMUL.FTZ R184, R0.reuse, R195 ;  /* 0x000000c300b87220 */ /* 0x040fe20000410000 */
[C---:B------:R-:W-:Y:S01]  /*63b0*/  FMUL.FTZ R185, R0.reuse, R196 ;  /* 0x000000c400b97220 */ /* 0x040fe20000410000 */
[C---:B------:R-:W-:Y:S01]  /*63c0*/  FMUL.FTZ R187, R0.reuse, R198 ;  /* 0x000000c600bb7220 */ /* 0x040fe20000410000 */
[----:B------:R-:W-:Y:S01]  /*63d0*/  UMOV UR6, UR11 ;  /* 0x0000000b00067c82 */ /* 0x000fe20008000000 */
[----:B------:R-:W-:Y:S01]  /*63e0*/  FMUL.FTZ R186, R0, R197 ;  /* 0x000000c500ba7220 */ /* 0x000fe20000410000 */
[----:B------:R-:W-:Y:S01]  /*63f0*/  QGMMA.64x192x32.F32.E4M3.E4M3 R24, R200, gdesc[UR4], R24, gsb0 ;  /* 0x02e00004c8187df3 */ /* 0x000fe20008000818 */
[----:B------:R-:W-:Y:S01]  /*6400*/  UIADD3 UR6, UR11, 0x180, URZ ;  /* 0x000001800b067890 */ /* 0x000fe2000fffe03f */
[----:B------:R-:W2:Y:S01]  /*6410*/  MUFU.TANH R7, R7 ;  /* 0x0000000700077308 */ /* 0x000ea20000002400 */
[----:B------:R-:W-:Y:S01]  /*6420*/  UMOV UR7, 0xc0000010 ;  /* 0xc000001000077882 */ /* 0x000fe20000000000 */
[----:B0-----:R-:W-:Y:S01]  /*6430*/  FMNMX.FTZ R190, R8, R3, !PT ;  /* 0x0000000308be7209 */ /* 0x001fe20007810000 */
[C---:B------:R-:W-:Y:S01]  /*6440*/  FMUL.FTZ R188, R0.reuse, R199 ;  /* 0x000000c700bc7220 */ /* 0x040fe20000410000 */
[C---:B------:R-:W-:Y:S01]  /*6450*/  FMUL.FTZ R168, R0.reuse, R168 ;  /* 0x000000a800a87220 */ /* 0x040fe20000410000 */
[C---:B------:R-:W-:Y:S01]  /*6460*/  FMUL.FTZ R170, R0.reuse, R170 ;  /* 0x000000aa00aa7220 */ /* 0x040fe20000410000 */
[----:B------:R-:W-:Y:S01]  /*6470*/  FMUL.FTZ R169, R0, R169 ;  /* 0x000000a900a97220 */ /* 0x000fe20000410000 */
[----:B-1----:R-:W-:Y:S01]  /*6480*/  FMNMX.FTZ R192, R10, R5, !PT ;  /* 0x000000050ac07209 */ /* 0x002fe20007810000 */
[----:B------:R-:W0:Y:S01]  /*6490*/  MUFU.TANH R9, R9 ;  /* 0x0000000900097308 */ /* 0x000e220000002400 */
[C---:B------:R-:W-:Y:S01]  /*64a0*/  FMUL.FTZ R171, R0.reuse, R171 ;  /* 0x000000ab00ab7220 */ /* 0x040fe20000410000 */
[C---:B------:R-:W-:Y:S01]  /*64b0*/  FMUL.FTZ R172, R0.reuse, R172 ;  /* 0x000000ac00ac7220 */ /* 0x040fe20000410000 */
[C---:B------:R-:W-:Y:S01]  /*64c0*/  FMUL.FTZ R174, R0.reuse, R174 ;  /* 0x000000ae00ae7220 */ /* 0x040fe20000410000 */
[C---:B------:R-:W-:Y:S01]  /*64d0*/  FMUL.FTZ R173, R0.reuse, R173 ;  /* 0x000000ad00ad7220 */ /* 0x040fe20000410000 */
[C---:B------:R-:W-:Y:S01]  /*64e0*/  FMUL.FTZ R175, R0.reuse, R175 ;  /* 0x000000af00af7220 */ /* 0x040fe20000410000 */
[C---:B------:R-:W-:Y:S01]  /*64f0*/  FMUL.FTZ R176, R0.reuse, R176 ;  /* 0x000000b000b07220 */ /* 0x040fe20000410000 */
[C---:B------:R-:W-:Y:S01]  /*6500*/  FMUL.FTZ R178, R0.reuse, R178 ;  /* 0x000000b200b27220 */ /* 0x040fe20000410000 */
[----:B------:R-:W1:Y:S01]  /*6510*/  MUFU.TANH R11, R11 ;  /* 0x0000000b000b7308 */ /* 0x000e620000002400 */
[----:B--2---:R-:W-:Y:S01]  /*6520*/  FMNMX.FTZ R190, R7, R190, !PT ;  /* 0x000000be07be7209 */ /* 0x004fe20007810000 */
[C---:B------:R-:W-:Y:S01]  /*6530*/  FMUL.FTZ R177, R0.reuse, R177 ;  /* 0x000000b100b17220 */ /* 0x040fe20000410000 */
[C---:B------:R-:W-:Y:S01]  /*6540*/  FMUL.FTZ R179, R0.reuse, R179 ;  /* 0x000000b300b37220 */ /* 0x040fe20000410000 */
[C---:B------:R-:W-:Y:S01]  /*6550*/  FMUL.FTZ R180, R0.reuse, R180 ;  /* 0x000000b400b47220 */ /* 0x040fe20000410000 */
[C---:B------:R-:W-:Y:S01]  /*6560*/  FMUL.FTZ R182, R0.reuse, R182 ;  /* 0x000000b600b67220 */ /* 0x040fe20000410000 */
[C---:B------:R-:W-:Y:S01]  /*6570*/  FMUL.FTZ R181, R0.reuse, R181 ;  /* 0x000000b500b57220 */ /* 0x040fe20000410000 */
[C---:B------:R-:W-:Y:S01]  /*6580*/  FMUL.FTZ R183, R0.reuse, R183 ;  /* 0x000000b700b77220 */ /* 0x040fe20000410000 */
[----:B------:R-:W2:Y:S01]  /*6590*/  MUFU.TANH R13, R13 ;  /* 0x0000000d000d7308 */ /* 0x000ea20000002400 */
[----:B0-----:R-:W-:Y:S01]  /*65a0*/  FMNMX.FTZ R192, R9, R192, !PT ;  /* 0x000000c009c07209 */ /* 0x001fe20007810000 */
[C---:B------:R-:W-:Y:S01]  /*65b0*/  FMUL.FTZ R152, R0.reuse, R152 ;  /* 0x0000009800987220 */ /* 0x040fe20000410000 */
[C---:B------:R-:W-:Y:S01]  /*65c0*/  FMUL.FTZ R154, R0.reuse, R154 ;  /* 0x0000009a009a7220 */ /* 0x040fe20000410000 */
[C---:B------:R-:W-:Y:S01]  /*65d0*/  FMUL.FTZ R153, R0.reuse, R153 ;  /* 0x0000009900997220 */ /* 0x040fe20000410000 */
[C---:B------:R-:W-:Y:S01]  /*65e0*/  FMUL.FTZ R155, R0.reuse, R155 ;  /* 0x0000009b009b7220 */ /* 0x040fe20000410000 */
[C---:B------:R-:W-:Y:S01]  /*65f0*/  FMUL.FTZ R156, R0.reuse, R156 ;  /* 0x0000009c009c7220 */ /* 0x040fe20000410000 */
[C---:B------:R-:W-:Y:S01]  /*6600*/  FMUL.FTZ R157, R0.reuse, R157 ;  /* 0x0000009d009d7220 */ /* 0x040fe20000410000 */
[----:B------:R-:W0:Y:S01]  /*6610*/  MUFU.TANH R12, R12 ;  /* 0x0000000c000c7308 */ /* 0x000e220000002400 */
[----:B-1----:R-:W-:Y:S01]  /*6620*/  FMNMX.FTZ R189, R11, R190, !PT ;  /* 0x000000be0bbd7209 */ /* 0x002fe20007810000 */
        /* <DEDUP_REMOVED lines=13> */
[----:B------:R-:W-:Y:S01]  /*6700*/  FMUL.FTZ R137, R0, R137 ;  /* 0x0000008900897220 */ /* 0x000fe20000410000 */
[----:B------:R-:W2:Y:S01]  /*6710*/  MUFU.TANH R15, R15 ;  /* 0x0000000f000f7308 */ /* 0x000ea20000002400 */
[----:B0-----:R-:W-:Y:S01]  /*6720*/  FMNMX.FTZ R190, R12, R189, !PT ;  /* 0x000000bd0cbe7209 */ /* 0x001fe20007810000 */
[C---:B------:R-:W-:Y:S01]  /*6730*/  FMUL.FTZ R138, R0.reuse, R138 ;  /* 0x0000008a008a7220 */ /* 0x040fe20000410000 */
[C---:B------:R-:W-:Y:S01]  /*6740*/  FMUL.FTZ R140, R0.reuse, R140 ;  /* 0x0000008c008c7220 */ /* 0x040fe20000410000 */
[C---:B------:R-:W-:Y:S01]  /*6750*/  FMUL.FTZ R139, R0.reuse, R139 ;  /* 0x0000008b008b7220 */ /* 0x040fe20000410000 */
[C---:B------:R-:W-:Y:S01]  /*6760*/  FMUL.FTZ R141, R0.reuse, R141 ;  /* 0x0000008d008d7220 */ /* 0x040fe20000410000 */
[C---:B------:R-:W-:Y:S01]  /*6770*/  FMUL.FTZ R142, R0.reuse, R142 ;  /* 0x0000008e008e7220 */ /* 0x040fe20000410000 */
[----:B------:R-:W-:Y:S01]  /*6780*/  FMUL.FTZ R144, R0, R144 ;  /* 0x0000009000907220 */ /* 0x000fe20000410000 */
        /* <DEDUP_REMOVED lines=29> */
[----:B------:R-:W-:Y:S01]  /*6960*/  FMUL.FTZ R135, R0, R135 ;  /* 0x0000008700877220 */ /* 0x000fe20000410000 */
[----:B------:R-:W-:Y:S01]  /*6970*/  UMOV UR10, UR50 ;  /* 0x00000032000a7c82 */ /* 0x000fe20008000000 */
[----:B------:R-:W1:Y:S01]  /*6980*/  S2R R227, SR_TID.X ;  /* 0x0000000000e37919 */ /* 0x000e620000002100 */
[----:B------:R-:W3:Y:S01]  /*6990*/  MUFU.TANH R187, R187 ;  /* 0x000000bb00bb7308 */ /* 0x000ee20000002400 */
[----:B--2---:R-:W-:-:S07]  /*69a0*/  FMNMX.FTZ R192, R184, R191, !PT ;  /* 0x000000bfb8c07209 */ /* 0x004fce0007810000 */
[----:B------:R-:W2:Y:S01]  /*69b0*/  MUFU.TANH R186, R186 ;  /* 0x000000ba00ba7308 */ /* 0x000ea20000002400 */
[----:B0-----:R-:W-:-:S07]  /*69c0*/  FMNMX.FTZ R189, R185, R190, !PT ;  /* 0x000000beb9bd7209 */ /* 0x001fce0007810000 */
[----:B------:R-:W0:Y:S01]  /*69d0*/  MUFU.TANH R188, R188 ;  /* 0x000000bc00bc7308 */ /* 0x000e220000002400 */
[----:B---3--:R-:W-:-:S07]  /*69e0*/  FMNMX.FTZ R191, R187, R192, !PT ;  /* 0x000000c0bbbf7209 */ /* 0x008fce0007810000 */
[----:B------:R-:W3:Y:S01]  /*69f0*/  MUFU.TANH R168, R168 ;  /* 0x000000a800a87308 */ /* 0x000ee20000002400 */
[----:B--2---:R-:W-:Y:S02]  /*6a00*/  FMNMX.FTZ R189, R186, R189, !PT ;  /* 0x000000bdbabd7209 */ /* 0x004fe40007810000 */
[----:B-1----:R-:W-:-:S05]  /*6a10*/  LOP3.LUT P1, RZ, R227, 0x7f, RZ, 0xc0, !PT ;  /* 0x0000007fe3ff7812 */ /* 0x002fca000782c0ff */
[----:B------:R-:W1:Y:S01]  /*6a20*/  MUFU.TANH R170, R170 ;  /* 0x000000aa00aa7308 */ /* 0x000e620000002400 */
[----:B0-----:R-:W-:-:S07]  /*6a30*/  FMNMX.FTZ R191, R188, R191, !PT ;  /* 0x000000bfbcbf7209 */ /* 0x001fce0007810000 */
[----:B------:R-:W0:Y:S01]  /*6a40*/  MUFU.TANH R169, R169 ;  /* 0x000000a900a97308 */ /* 0x000e220000002400 */
[----:B---3--:R-:W-:-:S07]  /*6a50*/  FMNMX.FTZ R190, R168, R189, !PT ;  /* 0x000000bda8be7209 */ /* 0x008fce0007810000 */
[----:B------:R-:W2:Y:S01]  /*6a60*/  MUFU.TANH R171, R171 ;  /* 0x000000ab00ab7308 */ /* 0x000ea20000002400 */
[----:B-1----:R-:W-:-:S07]  /*6a70*/  FMNMX.FTZ R192, R170, R191, !PT ;  /* 0x000000bfaac07209 */ /* 0x002fce0007810000 */
[----:B------:R-:W1:Y:S01]  /*6a80*/  MUFU.TANH R172, R172 ;  /* 0x000000ac00ac7308 */ /* 0x000e620000002400 */
[----:B0-----:R-:W-:-:S07]  /*6a90*/  FMNMX.FTZ R189, R169, R190, !PT ;  /* 0x000000bea9bd7209 */ /* 0x001fce0007810000 */
[----:B------:R-:W0:Y:S01]  /*6aa0*/  MUFU.TANH R174, R174 ;  /* 0x000000ae00ae7308 */ /* 0x000e220000002400 */
[----:B--2---:R-:W-:-:S07]  /*6ab0*/  FMNMX.FTZ R191, R171, R192, !PT ;  /* 0x000000c0abbf7209 */ /* 0x004fce0007810000 */
        /* <DEDUP_REMOVED lines=11> */
[----:B--2---:R-:W-:Y:S01]  /*6b70*/  FMNMX.FTZ R192, R178, R191, !PT ;  /* 0x000000bfb2c07209 */ /* 0x004fe20007810000 */
[----:B------:R-:W-:Y:S02]  /*6b80*/  WARPGROUP.DEPBAR.LE gsb0, 0x0 ;  /* 0x00008000000079c5 */ /* 0x000fe40000010000 */
[----:B------:R-:W-:-:S04]  /*6b90*/  WARPGROUP.ARRIVE ;  /* 0x00000000000079c5 */ /* 0x000fc80000000000 */
[----:B------:R-:W2:Y:S01]  /*6ba0*/  MUFU.TANH R180, R180 ;  /* 0x000000b400b47308 */ /* 0x000ea20000002400 */
[----:B-1----:R-:W-:Y:S01]  /*6bb0*/  FMNMX.FTZ R189, R177, R190, !PT ;  /* 0x000000beb1bd7209 */ /* 0x002fe20007810000 */
[----:B------:R-:W-:Y:S01]  /*6bc0*/  QGMMA.64x192x32.F32.E4M3.E4M3 R24, R204, gdesc[UR4], R24, gsb0 ;  /* 0x02e00004cc187df3 */ /* 0x000fe20008000818 */
[----:B------:R-:W-:Y:S01]  /*6bd0*/  UIADD3 UR6, UR11, 0x300, URZ ;  /* 0x000003000b067890 */ /* 0x000fe2000fffe03f */
[----:B------:R-:W-:-:S04]  /*6be0*/  UMOV UR7, 0xc0000010 ;  /* 0xc000001000077882 */ /* 0x000fc80000000000 */
        /* <DEDUP_REMOVED lines=11> */
[----:B-1----:R-:W-:Y:S01]  /*6ca0*/  FMNMX.FTZ R190, R152, R189, !PT ;  /* 0x000000bd98be7209 */ /* 0x002fe20007810000 */
[----:B------:R-:W-:-:S06]  /*6cb0*/  FMUL.FTZ R189, R0, R126 ;  /* 0x0000007e00bd7220 */ /* 0x000fcc0000410000 */
        /* <DEDUP_REMOVED lines=95> */
[----:B-1----:R-:W-:-:S05]  /*72b0*/  FMNMX.FTZ R191, R133, R126, !PT ;  /* 0x0000007e85bf7209 */ /* 0x002fca0007810000 */
[----:B------:R-:W1:Y:S01]  /*72c0*/  SHFL.BFLY PT, R126, R191, 0x2, 0x1f ;  /* 0x0c401f00bf7e7f89 */ /* 0x000e6200000e0000 */
[----:B0-----:R-:W-:Y:S01]  /*72d0*/  FMNMX.FTZ R132, R134, R193, !PT ;  /* 0x000000c186847209 */ /* 0x001fe20007810000 */
[----:B------:R-:W-:Y:S02]  /*72e0*/  WARPGROUP.DEPBAR.LE gsb0, 0x0 ;  /* 0x00008000000079c5 */ /* 0x000fe40000010000 */
[----:B------:R-:W-:Y:S01]  /*72f0*/  WARPGROUP.ARRIVE ;  /* 0x00000000000079c5 */ /* 0x000fe20000000000 */
[----:B--2---:R-:W-:-:S05]  /*7300*/  FMNMX.FTZ R192, R135, R132, !PT ;  /* 0x0000008487c07209 */ /* 0x004fca0007810000 */
[----:B------:R-:W-:Y:S01]  /*7310*/  QGMMA.64x192x32.F32.E4M3.E4M3 R24, R212, gdesc[UR4], R24, gsb0 ;  /* 0x02e00004d4187df3 */ /* 0x000fe20008000818 */
[----:B------:R-:W0:Y:S01]  /*7320*/  SHFL.BFLY PT, R195, R192, 0x2, 0x1f ;  /* 0x0c401f00c0c37f89 */ /* 0x000e2200000e0000 */
[----:B------:R-:W-:Y:S01]  /*7330*/  UIADD3 UR6, UR11, 0x600, URZ ;  /* 0x000006000b067890 */ /* 0x000fe2000fffe03f */
[----:B------:R-:W-:Y:S01]  /*7340*/  UMOV UR7, 0xc0000010 ;  /* 0xc000001000077882 */ /* 0x000fe20000000000 */
[----:B-1----:R-:W-:Y:S01]  /*7350*/  FMNMX.FTZ R193, R191, R126, !PT ;  /* 0x0000007ebfc17209 */ /* 0x002fe20007810000 */
[----:B------:R-:W-:-:S04]  /*7360*/  IMAD.U32 R191, RZ, RZ, UR10 ;  /* 0x0000000affbf7e24 */ /* 0x000fc8000f8e00ff */
[----:B------:R-:W1:Y:S01]  /*7370*/  SHFL.BFLY PT, R126, R193, 0x1, 0x1f ;  /* 0x0c201f00c17e7f89 */ /* 0x000e6200000e0000 */
[----:B0-----:R-:W-:-:S05]  /*7380*/  FMNMX.FTZ R195, R192, R195, !PT ;  /* 0x000000c3c0c37209 */ /* 0x001fca0007810000 */
[----:B------:R-:W0:Y:S01]  /*7390*/  SHFL.BFLY PT, R132, R195, 0x1, 0x1f ;  /* 0x0c201f00c3847f89 */ /* 0x000e2200000e0000 */
[----:B-1----:R-:W-:Y:S01]  /*73a0*/  FMNMX.FTZ R126, R193, R126, !PT ;  /* 0x0000007ec17e7209 */ /* 0x002fe20007810000 */
[----:B------:R-:W-:-:S04]  /*73b0*/  IMAD.U32 R193, RZ, RZ, UR10 ;  /* 0x0000000affc17e24 */ /* 0x000fc8000f8e00ff */
[C---:B------:R-:W-:Y:S01]  /*73c0*/  FADD.FTZ R3, -R126.reuse, R3 ;  /* 0x000000037e037221 */ /* 0x040fe20000010100 */
[----:B------:R-:W-:-:S03]  /*73d0*/  FFMA.FTZ R191, R126, R191, -8 ;  /* 0xc10000007ebf7423 */ /* 0x000fc600000100bf */
[----:B------:R-:W-:Y:S01]  /*73e0*/  FMUL.FTZ R192, R3, UR10 ;  /* 0x0000000a03c07c20 */ /* 0x000fe20008410000 */
[----:B------:R-:W-:-:S01]  /*73f0*/  FFMA.FTZ R8, R8, UR10, -R191 ;  /* 0x0000000a08087c23 */ /* 0x000fc200080108bf */
[--C-:B------:R-:W-:Y:S01]  /*7400*/  FFMA.FTZ R7, R7, UR10, -R191.reuse ;  /* 0x0000000a07077c23 */ /* 0x100fe200080108bf */
[----:B------:R-:W-:-:S01]  /*7410*/  FFMA.FTZ R11, R11, UR10, -R191 ;  /* 0x0000000a0b0b7c23 */ /* 0x000fc200080108bf */
[--C-:B------:R-:W-:Y:S01]  /*7420*/  FFMA.FTZ R12, R12, UR10, -R191.reuse ;  /* 0x0000000a0c0c7c23 */ /* 0x100fe200080108bf */
[----:B------:R-:W-:-:S01]  /*7430*/  FFMA.FTZ R15, R15, UR10, -R191 ;  /* 0x0000000a0f0f7c23 */ /* 0x000fc200080108bf */
[--C-:B------:R-:W-:Y:S01]  /*7440*/  FFMA.FTZ R20, R20, UR10, -R191.reuse ;  /* 0x0000000a14147c23 */ /* 0x100fe200080108bf */
[----:B------:R-:W-:Y:S01]  /*7450*/  MUFU.EX2 R8, R8 ;  /* 0x0000000800087308 */ /* 0x000fe20000000800 */
[----:B------:R-:W-:-:S01]  /*7460*/  FFMA.FTZ R185, R185, UR10, -R191 ;  /* 0x0000000ab9b97c23 */ /* 0x000fc200080108bf */
[--C-:B------:R-:W-:Y:S01]  /*7470*/  FFMA.FTZ R186, R186, UR10, -R191.reuse ;  /* 0x0000000ababa7c23 */ /* 0x100fe200080108bf */
[----:B0-----:R-:W-:Y:S01]  /*7480*/  FMNMX.FTZ R132, R195, R132, !PT ;  /* 0x00000084c3847209 */ /* 0x001fe20007810000 */
[--C-:B------:R-:W-:Y:S01]  /*7490*/  FFMA.FTZ R168, R168, UR10, -R191.reuse ;  /* 0x0000000aa8a87c23 */ /* 0x100fe200080108bf */
[----:B------:R-:W-:-:S01]  /*74a0*/  FFMA.FTZ R169, R169, UR10, -R191 ;  /* 0x0000000aa9a97c23 */ /* 0x000fc200080108bf */
[--C-:B------:R-:W-:Y:S01]  /*74b0*/  FFMA.FTZ R172, R172, UR10, -R191.reuse ;  /* 0x0000000aacac7c23 */ /* 0x100fe200080108bf */
[----:B------:R-:W-:-:S01]  /*74c0*/  FFMA.FTZ R173, R173, UR10, -R191 ;  /* 0x0000000aadad7c23 */ /* 0x000fc200080108bf */
[----:B------:R-:W-:Y:S01]  /*74d0*/  FADD.FTZ R3, -R132, R5 ;  /* 0x0000000584037221 */ /* 0x000fe20000010100 */
[----:B------:R-:W-:Y:S01]  /*74e0*/  MUFU.EX2 R7, R7 ;  /* 0x0000000700077308 */ /* 0x000fe20000000800 */
[----:B------:R-:W-:-:S01]  /*74f0*/  FFMA.FTZ R176, R176, UR10, -R191 ;  /* 0x0000000ab0b07c23 */ /* 0x000fc200080108bf */
[--C-:B------:R-:W-:Y:S01]  /*7500*/  FFMA.FTZ R177, R177, UR10, -R191.reuse ;  /* 0x0000000ab1b17c23 */ /* 0x100fe200080108bf */
[----:B------:R-:W-:Y:S01]  /*7510*/  FMUL.FTZ R3, R3, UR10 ;  /* 0x0000000a03037c20 */ /* 0x000fe20008410000 */
[--C-:B------:R-:W-:Y:S01]  /*7520*/  FFMA.FTZ R180, R180, UR10, -R191.reuse ;  /* 0x0000000ab4b47c23 */ /* 0x100fe200080108bf */
[----:B------:R-:W-:-:S01]  /*7530*/  FFMA.FTZ R181, R181, UR10, -R191 ;  /* 0x0000000ab5b57c23 */ /* 0x000fc200080108bf */
[--C-:B------:R-:W-:Y:S01]  /*7540*/  FFMA.FTZ R152, R152, UR10, -R191.reuse ;  /* 0x0000000a98987c23 */ /* 0x100fe200080108bf */
[----:B------:R-:W-:-:S01]  /*7550*/  FFMA.FTZ R153, R153, UR10, -R191 ;  /* 0x0000000a99997c23 */ /* 0x000fc200080108bf */
[----:B------:R0:W1:Y:S01]  /*7560*/  MUFU.EX2 R5, R192 ;  /* 0x000000c000057308 */ /* 0x0000620000000800 */
[----:B------:R-:W-:-:S01]  /*7570*/  FFMA.FTZ R156, R156, UR10, -R191 ;  /* 0x0000000a9c9c7c23 */ /* 0x000fc200080108bf */
[--C-:B------:R-:W-:Y:S01]  /*7580*/  FFMA.FTZ R157, R157, UR10, -R191.reuse ;  /* 0x0000000a9d9d7c23 */ /* 0x100fe200080108bf */
[----:B------:R-:W-:-:S01]  /*7590*/  FFMA.FTZ R160, R160, UR10, -R191 ;  /* 0x0000000aa0a07c23 */ /* 0x000fc200080108bf */
[--C-:B------:R-:W-:Y:S01]  /*75a0*/  FFMA.FTZ R161, R161, UR10, -R191.reuse ;  /* 0x0000000aa1a17c23 */ /* 0x100fe200080108bf */
[----:B------:R-:W-:-:S01]  /*75b0*/  FFMA.FTZ R164, R164, UR10, -R191 ;  /* 0x0000000aa4a47c23 */ /* 0x000fc200080108bf */
[--C-:B------:R-:W-:Y:S01]  /*75c0*/  FFMA.FTZ R165, R165, UR10, -R191.reuse ;  /* 0x0000000aa5a57c23 */ /* 0x100fe200080108bf */
[----:B------:R-:W-:-:S01]  /*75d0*/  FFMA.FTZ R136, R136, UR10, -R191 ;  /* 0x0000000a88887c23 */ /* 0x000fc200080108bf */
[----:B------:R-:W-:Y:S01]  /*75e0*/  MUFU.EX2 R3, R3 ;  /* 0x0000000300037308 */ /* 0x000fe20000000800 */
[----:B0-----:R-:W-:-:S01]  /*75f0*/  FFMA.FTZ R192, R132, R193, -8 ;  /* 0xc100000084c07423 */ /* 0x001fc200000100c1 */
[--C-:B------:R-:W-:Y:S01]  /*7600*/  FFMA.FTZ R137, R137, UR10, -R191.reuse ;  /* 0x0000000a89897c23 */ /* 0x100fe200080108bf */
[----:B------:R-:W-:-:S01]  /*7610*/  FFMA.FTZ R140, R140, UR10, -R191 ;  /* 0x0000000a8c8c7c23 */ /* 0x000fc200080108bf */
[----:B------:R-:W-:Y:S01]  /*7620*/  FFMA.FTZ R141, R141, UR10, -R191 ;  /* 0x0000000a8d8d7c23 */ /* 0x000fe200080108bf */
[----:B------:R-:W-:-:S01]  /*7630*/  FFMA.FTZ R10, R10, UR10, -R192 ;  /* 0x0000000a0a0a7c23 */ /* 0x000fc200080108c0 */
[--C-:B------:R-:W-:Y:S01]  /*7640*/  FFMA.FTZ R9, R9, UR10, -R192.reuse ;  /* 0x0000000a09097c23 */ /* 0x100fe200080108c0 */
[----:B------:R-:W-:-:S01]  /*7650*/  FFMA.FTZ R13, R13, UR10, -R192 ;  /* 0x0000000a0d0d7c23 */ /* 0x000fc200080108c0 */
[--C-:B------:R-:W-:Y:S01]  /*7660*/  FFMA.FTZ R14, R14, UR10, -R192.reuse ;  /* 0x0000000a0e0e7c23 */ /* 0x100fe200080108c0 */
[----:B------:R-:W0:Y:S01]  /*7670*/  MUFU.EX2 R11, R11 ;  /* 0x0000000b000b7308 */ /* 0x000e220000000800 */
[----:B------:R-:W-:-:S01]  /*7680*/  FFMA.FTZ R21, R21, UR10, -R192 ;  /* 0x0000000a15157c23 */ /* 0x000fc200080108c0 */
[----:B------:R-:W-:Y:S01]  /*7690*/  FFMA.FTZ R184, R184, UR10, -R192 ;  /* 0x0000000ab8b87c23 */ /* 0x000fe200080108c0 */
[----:B-1----:R-:W-:-:S01]  /*76a0*/  FFMA.FTZ R4, R5, R4, R8 ;  /* 0x0000000405047223 */ /* 0x002fc20000010008 */
[--C-:B------:R-:W-:Y:S01]  /*76b0*/  FFMA.FTZ R187, R187, UR10, -R192.reuse ;  /* 0x0000000abbbb7c23 */ /* 0x100fe200080108c0 */
[----:B------:R-:W-:-:S01]  /*76c0*/  FFMA.FTZ R188, R188, UR10, -R192 ;  /* 0x0000000abcbc7c23 */ /* 0x000fc200080108c0 */
[----:B------:R-:W-:Y:S01]  /*76d0*/  FFMA.FTZ R144, R144, UR10, -R191 ;  /* 0x0000000a90907c23 */ /* 0x000fe200080108bf */
[----:B------:R-:W-:-:S01]  /*76e0*/  FADD.FTZ R4, R7, R4 ;  /* 0x0000000407047221 */ /* 0x000fc20000010000 */
        /* <DEDUP_REMOVED lines=12> */
[----:B------:R-:W-:Y:S01]  /*77b0*/  FFMA.FTZ R133, R133, UR10, -R191 ;  /* 0x0000000a85857c23 */ /* 0x000fe200080108bf */
[----:B0-----:R-:W-:-:S01]  /*77c0*/  FADD.FTZ R191, R11, R4 ;  /* 0x000000040bbf7221 */ /* 0x001fc20000010000 */
[--C-:B------:R-:W-:Y:S01]  /*77d0*/  FFMA.FTZ R170, R170, UR10, -R192.reuse ;  /* 0x0000000aaaaa7c23 */ /* 0x100fe200080108c0 */
[----:B------:R-:W-:-:S01]  /*77e0*/  FFMA.FTZ R171, R171, UR10, -R192 ;  /* 0x0000000aabab7c23 */ /* 0x000fc200080108c0 */
[----:B------:R-:W0:Y:S01]  /*77f0*/  MUFU.EX2 R13, R13 ;  /* 0x0000000d000d7308 */ /* 0x000e220000000800 */
[----:B-1----:R-:W-:-:S01]  /*7800*/  FFMA.FTZ R6, R3, R6, R10 ;  /* 0x0000000603067223 */ /* 0x002fc2000001000a */
[--C-:B------:R-:W-:Y:S01]  /*7810*/  FFMA.FTZ R174, R174, UR10, -R192.reuse ;  /* 0x0000000aaeae7c23 */ /* 0x100fe200080108c0 */
[----:B------:R-:W-:-:S01]  /*7820*/  FFMA.FTZ R175, R175, UR10, -R192 ;  /* 0x0000000aafaf7c23 */ /* 0x000fc200080108c0 */
[--C-:B------:R-:W-:Y:S01]  /*7830*/  FFMA.FTZ R178, R178, UR10, -R192.reuse ;  /* 0x0000000ab2b27c23 */ /* 0x100fe200080108c0 */
[----:B------:R-:W-:-:S01]  /*7840*/  FFMA.FTZ R179, R179, UR10, -R192 ;  /* 0x0000000ab3b37c23 */ /* 0x000fc200080108c0 */
[--C-:B------:R-:W-:Y:S01]  /*7850*/  FFMA.FTZ R182, R182, UR10, -R192.reuse ;  /* 0x0000000ab6b67c23 */ /* 0x100fe200080108c0 */
[----:B------:R-:W-:-:S01]  /*7860*/  FFMA.FTZ R183, R183, UR10, -R192 ;  /* 0x0000000ab7b77c23 */ /* 0x000fc200080108c0 */
[----:B------:R-:W1:Y:S01]  /*7870*/  MUFU.EX2 R12, R12 ;  /* 0x0000000c000c7308 */ /* 0x000e620000000800 */
[----:B--2---:R-:W-:-:S01]  /*7880*/  FADD.FTZ R6, R9, R6 ;  /* 0x0000000609067221 */ /* 0x004fc20000010000 */
[--C-:B------:R-:W-:Y:S01]  /*7890*/  FFMA.FTZ R154, R154, UR10, -R192.reuse ;  /* 0x0000000a9a9a7c23 */ /* 0x100fe200080108c0 */
[----:B------:R-:W-:-:S01]  /*78a0*/  FFMA.FTZ R155, R155, UR10, -R192 ;  /* 0x0000000a9b9b7c23 */ /* 0x000fc200080108c0 */
[--C-:B------:R-:W-:Y:S01]  /*78b0*/  FFMA.FTZ R158, R158, UR10, -R192.reuse ;  /* 0x0000000a9e9e7c23 */ /* 0x100fe200080108c0 */
[----:B------:R-:W-:-:S01]  /*78c0*/  FFMA.FTZ R159, R159, UR10, -R192 ;  /* 0x0000000a9f9f7c23 */ /* 0x000fc200080108c0 */
[--C-:B------:R-:W-:Y:S01]  /*78d0*/  FFMA.FTZ R162, R162, UR10, -R192.reuse ;  /* 0x0000000aa2a27c23 */ /* 0x100fe200080108c0 */
[----:B------:R-:W-:-:S01]  /*78e0*/  FFMA.FTZ R163, R163, UR10, -R192 ;  /* 0x0000000aa3a37c23 */ /* 0x000fc200080108c0 */
[----:B------:R-:W2:Y:S01]  /*78f0*/  MUFU.EX2 R14, R14 ;  /* 0x0000000e000e7308 */ /* 0x000ea20000000800 */
[----:B0-----:R-:W-:-:S01]  /*7900*/  FADD.FTZ R193, R13, R6 ;  /* 0x000000060dc17221 */ /* 0x001fc20000010000 */
[--C-:B------:R-:W-:Y:S01]  /*7910*/  FFMA.FTZ R166, R166, UR10, -R192.reuse ;  /* 0x0000000aa6a67c23 */ /* 0x100fe200080108c0 */
[----:B------:R-:W-:-:S01]  /*7920*/  FFMA.FTZ R167, R167, UR10, -R192 ;  /* 0x0000000aa7a77c23 */ /* 0x000fc200080108c0 */
[--C-:B------:R-:W-:Y:S01]  /*7930*/  FFMA.FTZ R138, R138, UR10, -R192.reuse ;  /* 0x0000000a8a8a7c23 */ /* 0x100fe200080108c0 */
[----:B------:R-:W-:-:S01]  /*7940*/  FFMA.FTZ R139, R139, UR10, -R192 ;  /* 0x0000000a8b8b7c23 */ /* 0x000fc200080108c0 */
[--C-:B------:R-:W-:Y:S01]  /*7950*/  FFMA.FTZ R142, R142, UR10, -R192.reuse ;  /* 0x0000000a8e8e7c23 */ /* 0x100fe200080108c0 */
[----:B------:R-:W-:-:S01]  /*7960*/  FFMA.FTZ R143, R143, UR10, -R192 ;  /* 0x0000000a8f8f7c23 */ /* 0x000fc200080108c0 */
[----:B------:R-:W0:Y:S01]  /*7970*/  MUFU.EX2 R15, R15 ;  /* 0x0000000f000f7308 */ /* 0x000e220000000800 */
[----:B-1----:R-:W-:-:S01]  /*7980*/  FADD.FTZ R4, R12, R191 ;  /* 0x000000bf0c047221 */ /* 0x002fc20000010000 */
        /* <DEDUP_REMOVED lines=12> */
[----:B------:R-:W-:-:S02]  /*7a50*/  FFMA.FTZ R135, R135, UR10, -R192 ;  /* 0x0000000a87877c23 */ /* 0x000fc400080108c0 */
[----:B------:R-:W2:Y:S01]  /*7a60*/  MUFU.EX2 R20, R20 ;  /* 0x0000001400147308 */ /* 0x000ea20000000800 */
[----:B0-----:R-:W-:-:S07]  /*7a70*/  FADD.FTZ R191, R15, R4 ;  /* 0x000000040fbf7221 */ /* 0x001fce0000010000 */
[----:B------:R-:W0:Y:S01]  /*7a80*/  MUFU.EX2 R184, R184 ;  /* 0x000000b800b87308 */ /* 0x000e220000000800 */
[----:B-1----:R-:W-:-:S07]  /*7a90*/  FADD.FTZ R193, R21, R6 ;  /* 0x0000000615c17221 */ /* 0x002fce0000010000 */
[----:B------:R-:W1:Y:S01]  /*7aa0*/  MUFU.EX2 R185, R185 ;  /* 0x000000b900b97308 */ /* 0x000e620000000800 */
[----:B--2---:R-:W-:-:S07]  /*7ab0*/  FADD.FTZ R4, R20, R191 ;  /* 0x000000bf14047221 */ /* 0x004fce0000010000 */
        /* <DEDUP_REMOVED lines=9> */
[----:B------:R-:W-:Y:S02]  /*7b50*/  WARPGROUP.DEPBAR.LE gsb0, 0x0 ;  /* 0x00008000000079c5 */ /* 0x000fe40000010000 */
[----:B------:R-:W-:Y:S01]  /*7b60*/  WARPGROUP.ARRIVE ;  /* 0x00000000000079c5 */ /* 0x000fe20000000000 */
[----:B-1----:R-:W-:-:S04]  /*7b70*/  FADD.FTZ R193, R188, R193 ;  /* 0x000000c1bcc17221 */ /* 0x002fc80000010000 */
[----:B------:R-:W1:Y:S01]  /*7b80*/  MUFU.EX2 R169, R169 ;  /* 0x000000a900a97308 */ /* 0x000e620000000800 */
[----:B------:R-:W-:Y:S01]  /*7b90*/  QGMMA.64x192x32.F32.E4M3.E4M3 R24, R216, gdesc[UR4], R24, gsb0 ;  /* 0x02e00004d8187df3 */ /* 0x000fe20008000818 */
[----:B--2---:R-:W-:-:S06]  /*7ba0*/  FADD.FTZ R4, R168, R191 ;  /* 0x000000bfa8047221 */ /* 0x004fcc0000010000 */
        /* <DEDUP_REMOVED lines=49> */
[----:B0-----:R-:W-:-:S01]  /*7ec0*/  FADD.FTZ R6, R162, R193 ;  /* 0x000000c1a2067221 */ /* 0x001fc20000010000 */
[----:B------:R-:W-:-:S06]  /*7ed0*/  WARPGROUP.DEPBAR.LE gsb0, 0x0 ;  /* 0x00008000000079c5 */ /* 0x000fcc0000010000 */
        /* <DEDUP_REMOVED lines=25> */
[----:B-1----:R-:W-:-:S01]  /*8070*/  FADD.FTZ R191, R141, R4 ;  /* 0x000000048dbf7221 */ /* 0x002fc20000010000 */
[----:B------:R-:W-:-:S06]  /*8080*/  IADD3 R4, -R23, 0xb, RZ ;  /* 0x0000000b17047810 */ /* 0x000fcc0007ffe1ff */
        /* <DEDUP_REMOVED lines=10> */
[----:B------:R-:W-:-:S06]  /*8130*/  FFMA.FTZ R130, R131, UR10, -R192 ;  /* 0x0000000a83827c23 */ /* 0x000fcc00080108c0 */
[----:B------:R-:W0:Y:S01]  /*8140*/  MUFU.EX2 R149, R149 ;  /* 0x0000009500957308 */ /* 0x000e220000000800 */
[----:B-1----:R-:W-:-:S07]  /*8150*/  FADD.FTZ R6, R148, R191 ;  /* 0x000000bf94067221 */ /* 0x002fce0000010000 */
[----:B------:R-:W1:Y:S01]  /*8160*/  MUFU.EX2 R151, R151 ;  /* 0x0000009700977308 */ /* 0x000e620000000800 */
[----:B--2---:R-:W-:-:S01]  /*8170*/  FADD.FTZ R196, R150, R193 ;  /* 0x000000c196c47221 */ /* 0x004fc20000010000 */
[----:B------:R-:W-:-:S05]  /*8180*/  IMAD.U32 R193, RZ, RZ, UR51 ;  /* 0x00000033ffc17e24 */ /* 0x000fca000f8e00ff */
[----:B------:R-:W-:Y:S01]  /*8190*/  @!P1 LEA R193, R193, UR39, 0x3 ;  /* 0x00000027c1c19c11 */ /* 0x000fe2000f8e18ff */
[----:B------:R-:W2:Y:S01]  /*81a0*/  MUFU.EX2 R120, R120 ;  /* 0x0000007800787308 */ /* 0x000ea20000000800 */
[----:B0-----:R-:W-:-:S01]  /*81b0*/  FADD.FTZ R131, R149, R6 ;  /* 0x0000000695837221 */ /* 0x001fc20000010000 */
[----:B------:R0:W-:Y:S06]  /*81c0*/  BAR.ARV R4, 0x100 ;  /* 0x000400040000751d */ /* 0x0001ec0000002000 */
[----:B------:R-:W3:Y:S01]  /*81d0*/  MUFU.EX2 R122, R122 ;  /* 0x0000007a007a7308 */ /* 0x000ee20000000800 */
[----:B-1----:R-:W-:-:S01]  /*81e0*/  FADD.FTZ R191, R151, R196 ;  /* 0x000000c497bf7221 */ /* 0x002fc20000010000 */
[----:B0-----:R-:W-:-:S05]  /*81f0*/  @!P1 VIADD R4, R193, 0x33440 ;  /* 0x00033440c1049836 */ /* 0x001fca0000000000 */
[----:B------:R-:W-:Y:S01]  /*8200*/  @!P1 PRMT R4, RZ, 0x654, R4 ;  /* 0x00000654ff049816 */ /* 0x000fe20000000004 */
[----:B------:R-:W0:Y:S01]  /*8210*/  MUFU.EX2 R121, R121 ;  /* 0x0000007900797308 */ /* 0x000e220000000800 */
[----:B--2---:R-:W-:-:S02]  /*8220*/  FADD.FTZ R6, R120, R131 ;  /* 0x0000008378067221 */ /* 0x004fc40000010000 */
[----:B------:R1:W-:Y:S05]  /*8230*/  @!P1 SYNCS.ARRIVE.TRANS64.RED.A1T0 RZ, [R4+URZ], RZ ;  /* 0x000000ff04ff99a7 */ /* 0x0003ea000810043f */
[----:B------:R-:W2:Y:S01]  /*8240*/  MUFU.EX2 R123, R123 ;  /* 0x0000007b007b7308 */ /* 0x000ea20000000800 */
[----:B---3--:R-:W-:-:S07]  /*8250*/  FADD.FTZ R196, R122, R191 ;  /* 0x000000bf7ac47221 */ /* 0x008fce0000010000 */
[----:B------:R-:W3:Y:S01]  /*8260*/  MUFU.EX2 R124, R124 ;  /* 0x0000007c007c7308 */ /* 0x000ee20000000800 */
[----:B0-----:R-:W-:-:S07]  /*8270*/  FADD.FTZ R131, R121, R6 ;  /* 0x0000000679837221 */ /* 0x001fce0000010000 */
[----:B------:R-:W0:Y:S01]  /*8280*/  MUFU.EX2 R189, R189 ;  /* 0x000000bd00bd7308 */ /* 0x000e220000000800 */
[----:B--2---:R-:W-:-:S07]  /*8290*/  FADD.FTZ R196, R123, R196 ;  /* 0x000000c47bc47221 */ /* 0x004fce0000010000 */
[----:B------:R-:W2:Y:S01]  /*82a0*/  MUFU.EX2 R125, R125 ;  /* 0x0000007d007d7308 */ /* 0x000ea20000000800 */
[----:B---3--:R-:W-:-:S07]  /*82b0*/  FADD.FTZ R6, R124, R131 ;  /* 0x000000837c067221 */ /* 0x008fce0000010000 */
[----:B------:R-:W1:Y:S01]  /*82c0*/  MUFU.EX2 R194, R194 ;  /* 0x000000c200c27308 */ /* 0x000e620000000800 */
[----:B0-----:R-:W-:-:S07]  /*82d0*/  FADD.FTZ R131, R189, R196 ;  /* 0x000000c4bd837221 */ /* 0x001fce0000010000 */
[----:B------:R-:W0:Y:S01]  /*82e0*/  MUFU.EX2 R128, R128 ;  /* 0x0000008000807308 */ /* 0x000e220000000800 */
[----:B--2---:R-:W-:-:S07]  /*82f0*/  FADD.FTZ R191, R125, R6 ;  /* 0x000000067dbf7221 */ /* 0x004fce0000010000 */
[----:B------:R-:W2:Y:S01]  /*8300*/  MUFU.EX2 R127, R127 ;  /* 0x0000007f007f7308 */ /* 0x000ea20000000800 */
[----:B-1----:R-:W-:-:S07]  /*8310*/  FADD.FTZ R4, R194, R131 ;  /* 0x00000083c2047221 */ /* 0x002fce0000010000 */
        /* <DEDUP_REMOVED lines=11> */
[----:B-1----:R-:W-:-:S01]  /*83d0*/  FADD.FTZ R131, R134, R131 ;  /* 0x0000008386837221 */ /* 0x002fc20000010000 */
[----:B0-----:R-:W-:-:S03]  /*83e0*/  FADD.FTZ R4, R133, R4 ;  /* 0x0000000485047221 */ /* 0x001fc60000010000 */
[----:B--2---:R-:W-:Y:S01]  /*83f0*/  FADD.FTZ R6, R135, R131 ;  /* 0x0000008387067221 */ /* 0x004fe20000010000 */
[----:B------:R-:W-:Y:S06]  /*8400*/  @!P0 BRA `(.L_x_24) ;  /* 0x0000000000048947 */ /* 0x000fec0003800000 */
[----:B------:R-:W-:Y:S01]  /*8410*/  BPT.TRAP 0x1 ;  /* 0x000000040000795c */ /* 0x000fe20000300000 */
.L_x_24:
[----:B------:R-:W-:Y:S01]  /*8420*/  ULEA UR6, UR52, UR39, 0x3 ;  /* 0x0000002734067291 */ /* 0x000fe2000f8e183f */
[----:B------:R-:W-:Y:S01]  /*8430*/  ISETP.LT.AND P1, PT, RZ, UR47, PT ;  /* 0x0000002fff007c0c */ /* 0x000fe2000bf21270 */
[----:B------:R-:W-:Y:S01]  /*8440*/  UIADD3 UR7, UR47, -0x1, URZ ;  /* 0xffffffff2f077890 */ /* 0x000fe2000fffe03f */
[----:B------:R-:W-:Y:S01]  /*8450*/  F2FP.SATFINITE.E4M3.F32.PACK_AB_MERGE_C R11, R12, R11, RZ ;  /* 0x0000000b0c0b723e */ /* 0x000fe200048070ff */
[----:B------:R-:W-:Y:S01]  /*8460*/  UIADD3 UR6, UR6, 0x33460, URZ ;  /* 0x0003346006067890 */ /* 0x000fe2000fffe03f */
[----:B------:R-:W-:Y:S01]  /*8470*/  F2FP.SATFINITE.E4M3.F32.PACK_AB_MERGE_C R13, R14, R13, RZ ;  /* 0x0000000d0e0d723e */ /* 0x000fe200048070ff */
[----:B------:R-:W-:Y:S01]  /*8480*/  UMOV UR53, UR43 ;  /* 0x0000002b00357c82 */ /* 0x000fe20008000000 */
[----:B------:R-:W-:Y:S01]  /*8490*/  F2FP.SATFINITE.E4M3.F32.PACK_AB_MERGE_C R185, R186, R185, RZ ;  /* 0x000000b9bab9723e */ /* 0x000fe200048070ff */
[----:B------:R-:W-:Y:S01]  /*84a0*/  UPRMT UR6, UR36, 0x654, UR6 ;  /* 0x0000065424067896 */ /* 0x000fe20008000006 */
[----:B------:R-:W-:Y:S01]  /*84b0*/  F2FP.SATFINITE.E4M3.F32.PACK_AB_MERGE_C R187, R188, R187, RZ ;  /* 0x000000bbbcbb723e */ /* 0x000fe200048070ff */
[----:B------:R-:W-:Y:S01]  /*84c0*/  UMOV UR47, UR7 ;  /* 0x00000007002f7c82 */ /* 0x000fe20008000000 */
[----:B------:R-:W-:Y:S01]  /*84d0*/  F2FP.SATFINITE.E4M3.F32.PACK_AB_MERGE_C R172, R173, R172, RZ ;  /* 0x000000acadac723e */ /* 0x000fe200048070ff */
[----:B------:R-:W-:Y:S01]  /*84e0*/  UMOV UR52, UR51 ;  /* 0x0000003300347c82 */ /* 0x000fe20008000000 */
[----:B------:R-:W-:Y:S01]  /*84f0*/  F2FP.SATFINITE.E4M3.F32.PACK_AB_MERGE_C R174, R175, R174, RZ ;  /* 0x000000aeafae723e */ /* 0x000fe200048070ff */
[-C--:B------:R-:W-:Y:S01]  /*8500*/  FMUL.FTZ R24, R24, R5.reuse ;  /* 0x0000000518187220 */ /* 0x080fe20000410000 */
[----:B------:R-:W-:Y:S01]  /*8510*/  F2FP.SATFINITE.E4M3.F32.PACK_AB_MERGE_C R180, R181, R180, RZ ;  /* 0x000000b4b5b4723e */ /* 0x000fe200048070ff */
[-C--:B------:R-:W-:Y:S01]  /*8520*/  FMUL.FTZ R25, R25, R5.reuse ;  /* 0x0000000519197220 */ /* 0x080fe20000410000 */
[----:B------:R-:W-:Y:S01]  /*8530*/  F2FP.SATFINITE.E4M3.F32.PACK_AB_MERGE_C R182, R183, R182, RZ ;  /* 0x000000b6b7b6723e */ /* 0x000fe200048070ff */
[----:B------:R-:W-:Y:S01]  /*8540*/  SYNCS.ARRIVE.TRANS64.RED.A1T0 RZ, [UR6], RZ ;  /* 0x000000ffffff79a7 */ /* 0x000fe20008100406 */
[----:B------:R-:W-:Y:S01]  /*8550*/  F2FP.SATFINITE.E4M3.F32.PACK_AB_MERGE_C R156, R157, R156, RZ ;  /* 0x0000009c9d9c723e */ /* 0x000fe200048070ff */
[-C--:B------:R-:W-:Y:S01]  /*8560*/  FMUL.FTZ R28, R28, R5.reuse ;  /* 0x000000051c1c7220 */ /* 0x080fe20000410000 */
        /* <DEDUP_REMOVED lines=15> */
[----:B------:R-:W-:Y:S01]  /*8660*/  FMUL.FTZ R44, R44, R5 ;  /* 0x000000052c2c7220 */ /* 0x000fe20000410000 */
[----:B------:R-:W-:Y:S01]  /*8670*/  F2FP.SATFINITE.E4M3.F32.PACK_AB_MERGE_C R189, R194, R189, RZ ;  /* 0x000000bdc2bd723e */ /* 0x000fe200048070ff */
[-C--:B------:R-:W-:Y:S01]  /*8680*/  FMUL.FTZ R45, R45, R5.reuse ;  /* 0x000000052d2d7220 */ /* 0x080fe20000410000 */
[----:B------:R-:W-:Y:S01]  /*8690*/  F2FP.SATFINITE.E4M3.F32.PACK_AB_MERGE_C R133, R133, R190, RZ ;  /* 0x000000be8585723e */ /* 0x000fe200048070ff */
[-C--:B------:R-:W-:Y:S01]  /*86a0*/  FMUL.FTZ R48, R48, R5.reuse ;  /* 0x0000000530307220 */ /* 0x080fe20000410000 */
[----:B------:R-:W-:Y:S01]  /*86b0*/  F2FP.SATFINITE.E4M3.F32.PACK_AB_MERGE_C R12, R135, R134, RZ ;  /* 0x00000086870c723e */ /* 0x000fe200048070ff */
[-C--:B------:R-:W-:Y:S01]  /*86c0*/  FMUL.FTZ R49, R49, R5.reuse ;  /* 0x0000000531317220 */ /* 0x080fe20000410000 */
        /* <DEDUP_REMOVED lines=33> */
[----:B------:R-:W-:Y:S01]  /*88e0*/  FMUL.FTZ R117, R117, R5 ;  /* 0x0000000575757220 */ /* 0x000fe20000410000 */
        /* <DEDUP_REMOVED lines=48> */
[----:B------:R-:W-:Y:S01]  /*8bf0*/  F2FP.SATFINITE.E4M3.F32.PACK_AB_MERGE_C R200, R7, R8, R11 ;  /* 0x0000000807c8723e */ /* 0x000fe2000480700b */
[----:B------:R-:W-:Y:S01]  /*8c00*/  IMAD.MOV.U32 R5, RZ, RZ, R132 ;  /* 0x000000ffff057224 */ /* 0x000fe200078e0084 */
[----:B------:R-:W-:Y:S01]  /*8c10*/  F2FP.SATFINITE.E4M3.F32.PACK_AB_MERGE_C R201, R9, R10, R13 ;  /* 0x0000000a09c9723e */ /* 0x000fe2000480700d */
[----:B------:R-:W-:Y:S01]  /*8c20*/  IMAD.MOV.U32 R3, RZ, RZ, R126 ;  /* 0x000000ffff037224 */ /* 0x000fe200078e007e */
[----:B------:R-:W-:-:S02]  /*8c30*/  F2FP.SATFINITE.E4M3.F32.PACK_AB_MERGE_C R202, R20, R15, R185 ;  /* 0x0000000f14ca723e */ /* 0x000fc400048070b9 */
[----:B------:R-:W-:Y:S02]  /*8c40*/  F2FP.SATFINITE.E4M3.F32.PACK_AB_MERGE_C R203, R184, R21, R187 ;  /* 0x00000015b8cb723e */ /* 0x000fe400048070bb */
[----:B------:R-:W-:Y:S02]  /*8c50*/  F2FP.SATFINITE.E4M3.F32.PACK_AB_MERGE_C R204, R169, R168, R172 ;  /* 0x000000a8a9cc723e */ /* 0x000fe400048070ac */
[----:B------:R-:W-:Y:S02]  /*8c60*/  F2FP.SATFINITE.E4M3.F32.PACK_AB_MERGE_C R205, R171, R170, R174 ;  /* 0x000000aaabcd723e */ /* 0x000fe400048070ae */
[----:B------:R-:W-:Y:S02]  /*8c70*/  F2FP.SATFINITE.E4M3.F32.PACK_AB_MERGE_C R206, R177, R176, R180 ;  /* 0x000000b0b1ce723e */ /* 0x000fe400048070b4 */
[----:B------:R-:W-:Y:S02]  /*8c80*/  F2FP.SATFINITE.E4M3.F32.PACK_AB_MERGE_C R207, R179, R178, R182 ;  /* 0x000000b2b3cf723e */ /* 0x000fe400048070b6 */
        /* <DEDUP_REMOVED lines=11> */
[----:B------:R-:W-:Y:S01]  /*8d40*/  F2FP.SATFINITE.E4M3.F32.PACK_AB_MERGE_C R219, R130, R127, R12 ;  /* 0x0000007f82db723e */ /* 0x000fe2000480700c */
[----:B------:R-:W-:Y:S06]  /*8d50*/  @P1 BRA `(.L_x_25) ;  /* 0xffffffc400dc1947 */ /* 0x000fec000383ffff */
.L_x_15:
[----:B------:R-:W-:Y:S06]  /*8d60*/  BAR.ARV 0x8, 0x180 ;  /* 0x0206000000007b1d */ /* 0x000fec0000002000 */
[----:B------:R-:W-:Y:S05]  /*8d70*/  @!P0 BRA `(.L_x_26) ;  /* 0x0000000000048947 */ /* 0x000fea0003800000 */
[----:B------:R-:W-:Y:S01]  /*8d80*/  BPT.TRAP 0x1 ;  /* 0x000000040000795c */ /* 0x000fe20000300000 */
.L_x_26:
[----:B------:R-:W-:Y:S01]  /*8d90*/  ULEA UR4, UR51, UR39, 0x3 ;  /* 0x0000002733047291 */ /* 0x000fe2000f8e183f */
[----:B------:R-:W-:-:S05]  /*8da0*/  IMAD.U32 R0, RZ, RZ, UR43 ;  /* 0x0000002bff007e24 */ /* 0x000fca000f8e00ff */
[----:B------:R-:W-:-:S04]  /*8db0*/  SHF.L.U32 R0, R0, 0x1f, RZ ;  /* 0x0000001f00007819 */ /* 0x000fc800000006ff */
[----:B------:R0:W1:Y:S01]  /*8dc0*/  SYNCS.PHASECHK.TRANS64.TRYWAIT P1, [UR4+0x33450], R0 ;  /* 0x03345000ff0075a7 */ /* 0x0000620008020144 */
[----:B------:R-:W-:Y:S05]  /*8dd0*/  @!P0 BRA `(.L_x_27) ;  /* 0x0000000000048947 */ /* 0x000fea0003800000 */
[----:B------:R-:W-:Y:S01]  /*8de0*/  BPT.TRAP 0x1 ;  /* 0x000000040000795c */ /* 0x000fe20000300000 */
.L_x_27:
[----:B-1----:R-:W-:Y:S05]  /*8df0*/  @P1 BRA `(.L_x_28) ;  /* 0x0000000000081947 */ /* 0x002fea0003800000 */
[----:B------:R-:W1:Y:S02]  /*8e00*/  SYNCS.PHASECHK.TRANS64.TRYWAIT P1, [UR4+0x33450], R0 ;  /* 0x03345000ff0075a7 */ /* 0x000e640008020144 */
[----:B-1----:R-:W-:Y:S05]  /*8e10*/  @!P1 BRA `(.L_x_29) ;  /* 0x0000006800f49947 */ /* 0x002fea0003800000 */
.L_x_28:
[----:B------:R-:W-:Y:S01]  /*8e20*/  UIADD3 UR5, UR39, 0x200, URZ ;  /* 0x0000020027057890 */ /* 0x000fe2000fffe03f */
[----:B------:R-:W-:Y:S01]  /*8e30*/  WARPGROUP.ARRIVE ;  /* 0x00000000000079c5 */ /* 0x000fe20000000000 */
[----:B------:R-:W-:Y:S01]  /*8e40*/  UMOV UR7, 0xc0000010 ;  /* 0xc000001000077882 */ /* 0x000fe20000000000 */
[----:B------:R-:W-:Y:S01]  /*8e50*/  IMAD.MOV.U32 R5, RZ, RZ, 0x3f800000 ;  /* 0x3f800000ff057424 */ /* 0x000fe200078e00ff */
[----:B------:R-:W-:-:S04]  /*8e60*/  USHF.R.U32.HI UR5, URZ, 0x4, UR5 ;  /* 0x000000043f057899 */ /* 0x000fc80008011605 */
[----:B------:R-:W-:-:S04]  /*8e70*/  ULOP3.LUT UR5, UR5, 0x3fff, URZ, 0xc0, !UPT ;  /* 0x00003fff05057892 */ /* 0x000fc8000f8ec03f */
[----:B------:R-:W-:-:S04]  /*8e80*/  ULOP3.LUT UR5, UR5, 0x10000, URZ, 0xfc, !UPT ;  /* 0x0001000005057892 */ /* 0x000fc8000f8efc3f */
[----:B------:R-:W-:-:S07]  /*8e90*/  UIMAD UR5, UR51, 0x780, UR5 ;  /* 0x00000780330578a4 */ /* 0x000fce000f8e0205 */
[----:B------:R-:W-:Y:S02]  /*8ea0*/  UMOV UR6, UR5 ;  /* 0x0000000500067c82 */ /* 0x000fe40008000000 */
[----:B------:R-:W-:Y:S01]  /*8eb0*/  QGMMA.64x192x32.F32.E4M3.E4M3 R24, R200, gdesc[UR4], R24, gsb0 ;  /* 0x02e00004c8187df3 */ /* 0x000fe20008000818 */
[----:B------:R-:W-:Y:S01]  /*8ec0*/  UIADD3 UR6, UR5, 0x180, URZ ;  /* 0x0000018005067890 */ /* 0x000fe2000fffe03f */
[----:B------:R-:W-:Y:S01]  /*8ed0*/  UMOV UR7, 0xc0000010 ;  /* 0xc000001000077882 */ /* 0x000fe20000000000 */
[----:B------:R-:W-:Y:S02]  /*8ee0*/  WARPGROUP.DEPBAR.LE gsb0, 0x0 ;  /* 0x00008000000079c5 */ /* 0x000fe40000010000 */
[----:B------:R-:W-:-:S15]  /*8ef0*/  WARPGROUP.ARRIVE ;  /* 0x00000000000079c5 */ /* 0x000fde0000000000 */
[----:B------:R-:W-:Y:S01]  /*8f00*/  QGMMA.64x192x32.F32.E4M3.E4M3 R24, R204, gdesc[UR4], R24, gsb0 ;  /* 0x02e00004cc187df3 */ /* 0x000fe20008000818 */
[----:B------:R-:W-:Y:S01]  /*8f10*/  UIADD3 UR6, UR5, 0x300, URZ ;  /* 0x0000030005067890 */ /* 0x000fe2000fffe03f */
[----:B------:R-:W-:Y:S01]  /*8f20*/  UMOV UR7, 0xc0000010 ;  /* 0xc000001000077882 */ /* 0x000fe20000000000 */
[----:B------:R-:W-:Y:S02]  /*8f30*/  WARPGROUP.DEPBAR.LE gsb0, 0x0 ;  /* 0x00008000000079c5 */ /* 0x000fe40000010000 */
[----:B------:R-:W-:-:S15]  /*8f40*/  WARPGROUP.ARRIVE ;  /* 0x00000000000079c5 */ /* 0x000fde0000000000 */
[----:B------:R-:W-:Y:S01]  /*8f50*/  QGMMA.64x192x32.F32.E4M3.E4M3 R24, R208, gdesc[UR4], R24, gsb0 ;  /* 0x02e00004d0187df3 */ /* 0x000fe20008000818 */
[----:B------:R-:W-:Y:S02]  /*8f60*/  ULDC.64 UR6, c[0x0][0x9a0] ;  /* 0x0002680000067ab9 */ /* 0x000fe40000000a00 */
[----:B------:R-:W-:-:S04]  /*8f70*/  UISETP.NE.U32.AND UP0, UPT, UR6, URZ, UPT ;  /* 0x0000003f0600728c */ /* 0x000fc8000bf05070 */
[----:B------:R-:W-:-:S06]  /*8f80*/  UISETP.NE.AND.EX UP0, UPT, UR7, URZ, UPT, UP0 ;  /* 0x0000003f0700728c */ /* 0x000fcc000bf05300 */
[----:B------:R-:W-:-:S05]  /*8f90*/  PLOP3.LUT P1, PT, PT, PT, UP0, 0x80, 0x0 ;  /* 0x000000000000781c */ /* 0x000fca0003f2f008 */
[----:B------:R-:W-:Y:S02]  /*8fa0*/  @UP0 USHF.R.S32.HI UR11, URZ, 0x1f, UR40 ;  /* 0x0000001f3f0b0899 */ /* 0x000fe40008011428 */
[----:B------:R-:W-:Y:S01]  /*8fb0*/  @UP0 UIADD3 UR8, -UR40, URZ, URZ ;  /* 0x0000003f28080290 */ /* 0x000fe2000fffe13f */
[----:B------:R-:W-:Y:S01]  /*8fc0*/  @UP0 ULDC.64 UR12, c[0x0][0x9c8] ;  /* 0x00027200000c0ab9 */ /* 0x000fe20000000a00 */
[----:B------:R-:W-:Y:S01]  /*8fd0*/  @UP0 ULDC UR9, c[0x0][0xc44] ;  /* 0x0003110000090ab9 */ /* 0x000fe20000000800 */
[----:B------:R-:W-:Y:S02]  /*8fe0*/  @UP0 UIMAD UR11, UR11, UR12, URZ ;  /* 0x0000000c0b0b02a4 */ /* 0x000fe4000f8e023f */
[----:B------:R-:W-:Y:S02]  /*8ff0*/  @UP0 UIMAD UR14, UR9, UR8, UR42 ;  /* 0x00000008090e02a4 */ /* 0x000fe4000f8e022a */
[----:B------:R-:W-:Y:S02]  /*9000*/  @UP0 UIMAD.WIDE.U32 UR8, UR40, UR12, URZ ;  /* 0x0000000c280802a5 */ /* 0x000fe4000f8e003f */
[----:B------:R-:W-:-:S02]  /*9010*/  @UP0 UIMAD UR11, UR40, UR13, UR11 ;  /* 0x0000000d280b02a4 */ /* 0x000fc4000f8e020b */
[----:B------:R-:W-:Y:S01]  /*9020*/  @UP0 USHF.R.S32.HI UR15, URZ, 0x1f, UR14 ;  /* 0x0000001f3f0f0899 */ /* 0x000fe2000801140e */
[----:B------:R-:W-:Y:S01]  /*9030*/  @UP0 ULDC.64 UR12, c[0x0][0x9d0] ;  /* 0x00027400000c0ab9 */ /* 0x000fe20000000a00 */
[----:B------:R-:W-:Y:S02]  /*9040*/  @UP0 UIADD3 UR9, UR9, UR11, URZ ;  /* 0x0000000b09090290 */ /* 0x000fe4000fffe03f */
[----:B------:R-:W-:Y:S02]  /*9050*/  @UP0 UIMAD UR11, UR15, UR12, URZ ;  /* 0x0000000c0f0b02a4 */ /* 0x000fe4000f8e023f */
[----:B------:R-:W-:Y:S02]  /*9060*/  @UP0 UIMAD.WIDE.U32 UR8, UR14, UR12, UR8 ;  /* 0x0000000c0e0802a5 */ /* 0x000fe4000f8e0008 */
[----:B------:R-:W-:Y:S02]  /*9070*/  @UP0 UIMAD UR11, UR14, UR13, UR11 ;  /* 0x0000000d0e0b02a4 */ /* 0x000fe4000f8e020b */
[----:B------:R-:W-:-:S02]  /*9080*/  @UP0 ULEA UR6, UP1, UR8, UR6, 0x2 ;  /* 0x0000000608060291 */ /* 0x000fc4000f82103f */
[----:B------:R-:W-:-:S04]  /*9090*/  @UP0 UIADD3 UR9, UR9, UR11, URZ ;  /* 0x0000000b09090290 */ /* 0x000fc8000fffe03f */
[----:B------:R-:W-:Y:S01]  /*90a0*/  @UP0 ULEA.HI.X UR7, UR8, UR7, UR9, 0x2, UP1 ;  /* 0x0000000708070291 */ /* 0x000fe200088f1409 */
[----:B------:R-:W-:-:S05]  /*90b0*/  IMAD.U32 R8, RZ, RZ, UR6 ;  /* 0x00000006ff087e24 */ /* 0x000fca000f8e00ff */
[----:B------:R-:W-:-:S05]  /*90c0*/  IMAD.U32 R9, RZ, RZ, UR7 ;  /* 0x00000007ff097e24 */ /* 0x000fca000f8e00ff */
[----:B------:R2:W3:Y:S01]  /*90d0*/  @P1 LDG.E R5, desc[UR48][R8.64] ;  /* 0x0000003008051981 */ /* 0x0004e2000c1e1900 */
[----:B------:R-:W-:Y:S01]  /*90e0*/  UIADD3 UR6, UR5, 0x480, URZ ;  /* 0x0000048005067890 */ /* 0x000fe2000fffe03f */
[----:B------:R-:W-:Y:S01]  /*90f0*/  UMOV UR7, 0xc0000010 ;  /* 0xc000001000077882 */ /* 0x000fe20000000000 */
[----:B------:R-:W-:Y:S02]  /*9100*/  WARPGROUP.DEPBAR.LE gsb0, 0x0 ;  /* 0x00008000000079c5 */ /* 0x000fe40000010000 */
[----:B------:R-:W-:-:S06]  /*9110*/  WARPGROUP.ARRIVE ;  /* 0x00000000000079c5 */ /* 0x000fcc0000000000 */
[----:B------:R-:W-:Y:S01]  /*9120*/  QGMMA.64x192x32.F32.E4M3.E4M3 R24, R212, gdesc[UR4], R24, gsb0 ;  /* 0x02e00004d4187df3 */ /* 0x000fe20008000818 */
[----:B------:R-:W-:Y:S01]  /*9130*/  UIADD3 UR6, UR5, 0x600, URZ ;  /* 0x0000060005067890 */ /* 0x000fe2000fffe03f */
[----:B------:R-:W-:Y:S01]  /*9140*/  UMOV UR7, 0xc0000010 ;  /* 0xc000001000077882 */ /* 0x000fe20000000000 */
[----:B-1----:R-:W1:Y:S04]  /*9150*/  SHFL.BFLY PT, R3, R4, 0x2, 0x1f ;  /* 0x0c401f0004037f89 */ /* 0x002e6800000e0000 */
[----:B------:R-:W4:Y:S01]  /*9160*/  SHFL.BFLY PT, R7, R6, 0x2, 0x1f ;  /* 0x0c401f0006077f89 */ /* 0x000f2200000e0000 */
[----:B-1----:R-:W-:-:S01]  /*9170*/  FADD.FTZ R3, R3, R4 ;  /* 0x0000000403037221 */ /* 0x002fc20000010000 */
[----:B----4-:R-:W-:-:S04]  /*9180*/  FADD.FTZ R7, R7, R6 ;  /* 0x0000000607077221 */ /* 0x010fc80000010000 */
[----:B0-----:R-:W0:Y:S04]  /*9190*/  SHFL.BFLY PT, R0, R3, 0x1, 0x1f ;  /* 0x0c201f0003007f89 */ /* 0x001e2800000e0000 */
[----:B--2---:R-:W1:Y:S01]  /*91a0*/  SHFL.BFLY PT, R8, R7, 0x1, 0x1f ;  /* 0x0c201f0007087f89 */ /* 0x004e6200000e0000 */
[----:B------:R-:W-:Y:S02]  /*91b0*/  IMAD.MOV.U32 R4, RZ, RZ, RZ ;  /* 0x000000ffff047224 */ /* 0x000fe400078e00ff */
[----:B0-----:R-:W-:Y:S01]  /*91c0*/  FADD.FTZ R10, R3, R0 ;  /* 0x00000000030a7221 */ /* 0x001fe20000010000 */
[----:B-1----:R-:W-:-:S04]  /*91d0*/  FADD.FTZ R11, R7, R8 ;  /* 0x00000008070b7221 */ /* 0x002fc80000010000 */
[C---:B------:R-:W-:Y:S01]  /*91e0*/  FSETP.NE.FTZ.AND P1, PT, R10.reuse, RZ, PT ;  /* 0x000000ff0a00720b */ /* 0x040fe20003f35000 */
[----:B------:R-:W-:Y:S01]  /*91f0*/  FMUL.FTZ R12, R10, 0.00390625 ;  /* 0x3b8000000a0c7820 */ /* 0x000fe20000410000 */
[----:B------:R-:W-:-:S04]  /*9200*/  FMUL.FTZ R13, R11, 0.00390625 ;  /* 0x3b8000000b0d7820 */ /* 0x000fc80000410000 */
[----:B------:R-:W-:Y:S02]  /*9210*/  FSETP.NE.FTZ.AND P2, PT, R12, RZ, PT ;  /* 0x000000ff0c00720b */ /* 0x000fe40003f55000 */
[----:B------:R-:W-:-:S05]  /*9220*/  FSETP.NE.FTZ.AND P3, PT, R13, RZ, PT ;  /* 0x000000ff0d00720b */ /* 0x000fca0003f75000 */
[----:B------:R-:W-:Y:S01]  /*9230*/  @P1 MUFU.RCP R4, R10 ;  /* 0x0000000a00041308 */ /* 0x000fe20000001000 */
[----:B------:R-:W-:Y:S01]  /*9240*/  FSETP.NE.FTZ.AND P1, PT, R11, RZ, PT ;  /* 0x000000ff0b00720b */ /* 0x000fe20003f35000 */
[----:B------:R-:W-:-:S06]  /*9250*/  IMAD.MOV.U32 R8, RZ, RZ, RZ ;  /* 0x000000ffff087224 */ /* 0x000fcc00078e00ff */
[----:B------:R-:W0:Y:S01]  /*9260*/  @P3 MUFU.LG2 R9, R13 ;  /* 0x0000000d00093308 */ /* 0x000e220000000c00 */
[----:B------:R-:W-:Y:S02]  /*9270*/  WARPGROUP.DEPBAR.LE gsb0, 0x0 ;  /* 0x00008000000079c5 */ /* 0x000fe40000010000 */
[----:B------:R-:W-:-:S06]  /*9280*/  WARPGROUP.ARRIVE ;  /* 0x00000000000079c5 */ /* 0x000fcc0000000000 */
[----:B------:R-:W-:Y:S01]  /*9290*/  QGMMA.64x192x32.F32.E4M3.E4M3 R24, R216, gdesc[UR4], R24, gsb0 ;  /* 0x02e00004d8187df3 */ /* 0x000fe20008000818 */
[----:B------:R-:W1:Y:S08]  /*92a0*/  @P2 MUFU.LG2 R6, R12 ;  /* 0x0000000c00062308 */ /* 0x000e700000000c00 */
[----:B------:R-:W2:Y:S01]  /*92b0*/  @P1 MUFU.RCP R8, R11 ;  /* 0x0000000b00081308 */ /* 0x000ea20000001000 */
[----:B------:R-:W-:-:S02]  /*92c0*/  IMAD.U32 R14, RZ, RZ, UR10 ;  /* 0x0000000aff0e7e24 */ /* 0x000fc4000f8e00ff */
[----:B------:R-:W-:Y:S02]  /*92d0*/  IMAD.U32 R7, RZ, RZ, UR10 ;  /* 0x0000000aff077e24 */ /* 0x000fe4000f8e00ff */
[----:B0-----:R-:W-:Y:S01]  /*92e0*/  @P3 FMUL.FTZ R9, R9, 0.69314718246459960938 ;  /* 0x3f31721809093820 */ /* 0x001fe20000410000 */
[----:B------:R-:W-:Y:S01]  /*92f0*/  @P3 FMUL.FTZ R10, R14, 0.69314718246459960938 ;  /* 0x3f3172180e0a3820 */ /* 0x000fe20000410000 */
[----:B------:R-:W-:Y:S01]  /*9300*/  @P2 FMUL.FTZ R7, R7, 0.69314718246459960938 ;  /* 0x3f31721807072820 */ /* 0x000fe20000410000 */
[----:B-1----:R-:W-:Y:S01]  /*9310*/  @P2 FMUL.FTZ R6, R6, 0.69314718246459960938 ;  /* 0x3f31721806062820 */ /* 0x002fe20000410000 */
[----:B------:R-:W-:Y:S02]  /*9320*/  IMAD.MOV.U32 R0, RZ, RZ, -0x800000 ;  /* 0xff800000ff007424 */ /* 0x000fe400078e00ff */
[----:B------:R-:W-:Y:S01]  /*9330*/  @P3 FFMA.FTZ R0, R10, R132, R9 ;  /* 0x000000840a003223 */ /* 0x000fe20000010009 */
[----:B------:R-:W-:Y:S02]  /*9340*/  IMAD.MOV.U32 R3, RZ, RZ, -0x800000 ;  /* 0xff800000ff037424 */ /* 0x000fe400078e00ff */
[----:B------:R-:W-:Y:S01]  /*9350*/  @P2 FFMA.FTZ R3, R7, R126, R6 ;  /* 0x0000007e07032223 */ /* 0x000fe20000010006 */
[-C--:B---3--:R-:W-:Y:S01]  /*9360*/  FMUL.FTZ R9, R4, R5.reuse ;  /* 0x0000000504097220 */ /* 0x088fe20000410000 */
[----:B--2---:R-:W-:Y:S01]  /*9370*/  FMUL.FTZ R120, R8, R5 ;  /* 0x0000000508787220 */ /* 0x004fe20000410000 */
[----:B------:R-:W-:-:S02]  /*9380*/  WARPGROUP.DEPBAR.LE gsb0, 0x0 ;  /* 0x00008000000079c5 */ /* 0x000fc40000010000 */
[----:B------:R-:W-:Y:S05]  /*9390*/  @!P0 BRA `(.L_x_30) ;  /* 0x0000000000048947 */ /* 0x000fea0003800000 */
[----:B------:R-:W-:Y:S01]  /*93a0*/  BPT.TRAP 0x1 ;  /* 0x000000040000795c */ /* 0x000fe20000300000 */
.L_x_30:
[----:B------:R-:W0:Y:S01]  /*93b0*/  S2R R121, SR_TID.X ;  /* 0x0000000000797919 */ /* 0x000e220000002100 */
[----:B------:R-:W-:Y:S01]  /*93c0*/  ULDC.64 UR6, c[0x4][0x38] ;  /* 0x01000e0000067ab9 */ /* 0x000fe20000000a00 */
[-C--:B------:R-:W-:Y:S01]  /*93d0*/  FMUL.FTZ R15, R32, R9.reuse ;  /* 0x00000009200f7220 */ /* 0x080fe20000410000 */
[----:B------:R-:W1:Y:S01]  /*93e0*/  S2UR UR5, SR_SWINHI ;  /* 0x00000000000579c3 */ /* 0x000e620000002f00 */
        /* <DEDUP_REMOVED lines=28> */
[----:B0-----:R-:W-:-:S02]  /*95b0*/  IMAD.SHL.U32 R4, R121, 0x4, RZ ;  /* 0x0000000479047824 */ /* 0x001fc400078e00ff */
[-C--:B------:R-:W-:Y:S01]  /*95c0*/  FMUL.FTZ R80, R92, R9.reuse ;  /* 0x000000095c507220 */ /* 0x080fe20000410000 */
[-C--:B------:R-:W-:Y:S01]  /*95d0*/  FMUL.FTZ R81, R88, R9.reuse ;  /* 0x0000000958517220 */ /* 0x080fe20000410000 */
[-C--:B------:R-:W-:Y:S01]  /*95e0*/  FMUL.FTZ R84, R93, R9.reuse ;  /* 0x000000095d547220 */ /* 0x080fe20000410000 */
[-C--:B------:R-:W-:Y:S01]  /*95f0*/  FMUL.FTZ R85, R89, R9.reuse ;  /* 0x0000000959557220 */ /* 0x080fe20000410000 */
[----:B------:R-:W-:Y:S01]  /*9600*/  LOP3.LUT R4, R4, 0xc, RZ, 0xc0, !PT ;  /* 0x0000000c04047812 */ /* 0x000fe200078ec0ff */
[-C--:B------:R-:W-:Y:S01]  /*9610*/  FMUL.FTZ R45, R60, R9.reuse ;  /* 0x000000093c2d7220 */ /* 0x080fe20000410000 */
[-C--:B------:R-:W-:Y:S01]  /*9620*/  FMUL.FTZ R88, R100, R9.reuse ;  /* 0x0000000964587220 */ /* 0x080fe20000410000 */
[-C--:B------:R-:W-:Y:S01]  /*9630*/  FMUL.FTZ R89, R96, R9.reuse ;  /* 0x0000000960597220 */ /* 0x080fe20000410000 */
[----:B------:R-:W-:Y:S01]  /*9640*/  IADD3 R4, P0, R4, UR6, RZ ;  /* 0x0000000604047c10 */ /* 0x000fe2000ff1e0ff */
[-C--:B------:R-:W-:Y:S01]  /*9650*/  FMUL.FTZ R92, R101, R9.reuse ;  /* 0x00000009655c7220 */ /* 0x080fe20000410000 */
[-C--:B------:R-:W-:Y:S01]  /*9660*/  FMUL.FTZ R93, R97, R9.reuse ;  /* 0x00000009615d7220 */ /* 0x080fe20000410000 */
[-C--:B------:R-:W-:Y:S01]  /*9670*/  FMUL.FTZ R60, R65, R9.reuse ;  /* 0x00000009413c7220 */ /* 0x080fe20000410000 */
[----:B------:R-:W-:Y:S01]  /*9680*/  FMUL.FTZ R96, R108, R9 ;  /* 0x000000096c607220 */ /* 0x000fe20000410000 */
[----:B------:R-:W-:-:S02]  /*9690*/  IMAD.X R5, RZ, RZ, UR7, P0 ;  /* 0x00000007ff057e24 */ /* 0x000fc400080e06ff */
[-C--:B------:R-:W-:Y:S01]  /*96a0*/  FMUL.FTZ R97, R104, R9.reuse ;  /* 0x0000000968617220 */ /* 0x080fe20000410000 */
[-C--:B------:R-:W-:Y:S01]  /*96b0*/  FMUL.FTZ R100, R109, R9.reuse ;  /* 0x000000096d647220 */ /* 0x080fe20000410000 */
[-C--:B------:R-:W-:Y:S01]  /*96c0*/  FMUL.FTZ R101, R105, R9.reuse ;  /* 0x0000000969657220 */ /* 0x080fe20000410000 */
[-C--:B------:R-:W-:Y:S01]  /*96d0*/  FMUL.FTZ R13, R27, R120.reuse ;  /* 0x000000781b0d7220 */ /* 0x080fe20000410000 */
[----:B------:R0:W2:Y:S01]  /*96e0*/  LDG.E.CONSTANT R32, desc[UR48][R4.64] ;  /* 0x0000003004207981 */ /* 0x0000a2000c1e9900 */
        /* <DEDUP_REMOVED lines=9> */
[-C--:B0-----:R-:W-:Y:S01]  /*9780*/  FMUL.FTZ R4, R47, R120.reuse ;  /* 0x000000782f047220 */ /* 0x081fe20000410000 */
        /* <DEDUP_REMOVED lines=9> */
[----:B------:R-:W-:Y:S01]  /*9820*/  F2FP.BF16.F32.PACK_AB R25, R24, R25 ;  /* 0x000000191819723e */ /* 0x000fe200000010ff */
[-C--:B------:R-:W-:Y:S01]  /*9830*/  FMUL.FTZ R74, R83, R120.reuse ;  /* 0x00000078534a7220 */ /* 0x080fe20000410000 */
[-C--:B------:R-:W-:Y:S01]  /*9840*/  FMUL.FTZ R82, R95, R120.reuse ;  /* 0x000000785f527220 */ /* 0x080fe20000410000 */
[----:B------:R-:W-:Y:S01]  /*9850*/  LOP3.LUT P0, R24, R121, 0x3, RZ, 0xc0, !PT ;  /* 0x0000000379187812 */ /* 0x000fe2000780c0ff */
[-C--:B------:R-:W-:Y:S01]  /*9860*/  FMUL.FTZ R83, R91, R120.reuse ;  /* 0x000000785b537220 */ /* 0x080fe20000410000 */
[-C--:B------:R-:W-:Y:S01]  /*9870*/  FMUL.FTZ R95, R106, R120.reuse ;  /* 0x000000786a5f7220 */ /* 0x080fe20000410000 */
[-C--:B------:R-:W-:Y:S01]  /*9880*/  FMUL.FTZ R106, R119, R120.reuse ;  /* 0x00000078776a7220 */ /* 0x080fe20000410000 */
[-C--:B------:R-:W-:Y:S01]  /*9890*/  FMUL.FTZ R115, R115, R120.reuse ;  /* 0x0000007873737220 */ /* 0x080fe20000410000 */
[----:B------:R-:W-:Y:S01]  /*98a0*/  F2FP.BF16.F32.PACK_AB R34, R34, R35 ;  /* 0x000000232222723e */ /* 0x000fe200000010ff */
[-C--:B------:R-:W-:Y:S01]  /*98b0*/  FMUL.FTZ R5, R43, R120.reuse ;  /* 0x000000782b057220 */ /* 0x080fe20000410000 */
[----:B------:R-:W-:Y:S01]  /*98c0*/  F2FP.BF16.F32.PACK_AB R39, R38, R39 ;  /* 0x000000272627723e */ /* 0x000fe200000010ff */
[-C--:B------:R-:W-:Y:S01]  /*98d0*/  FMUL.FTZ R8, R30, R120.reuse ;  /* 0x000000781e087220 */ /* 0x080fe20000410000 */
[----:B------:R-:W-:Y:S01]  /*98e0*/  ISETP.EQ.OR P0, PT, R24, 0x3, !P0 ;  /* 0x000000031800780c */ /* 0x000fe20004702670 */
[-C--:B------:R-:W-:Y:S01]  /*98f0*/  FMUL.FTZ R43, R58, R120.reuse ;  /* 0x000000783a2b7220 */ /* 0x080fe20000410000 */
[----:B------:R-:W-:Y:S01]  /*9900*/  F2FP.BF16.F32.PACK_AB R82, R82, R83 ;  /* 0x000000535252723e */ /* 0x000fe200000010ff */
[----:B------:R-:W-:Y:S01]  /*9910*/  FMUL.FTZ R58, R78, R120 ;  /* 0x000000784e3a7220 */ /* 0x000fe20000410000 */
[----:B------:R-:W-:Y:S01]  /*9920*/  F2FP.BF16.F32.PACK_AB R76, R73, R76 ;  /* 0x0000004c494c723e */ /* 0x000fe200000010ff */
[----:B------:R-:W-:Y:S01]  /*9930*/  UMOV UR6, UR39 ;  /* 0x0000002700067c82 */ /* 0x000fe20008000000 */
[----:B-1----:R-:W-:Y:S01]  /*9940*/  UMOV UR7, UR5 ;  /* 0x0000000500077c82 */ /* 0x002fe20008000000 */
[----:B------:R-:W-:Y:S01]  /*9950*/  F2FP.BF16.F32.PACK_AB R83, R106, R115 ;  /* 0x000000736a53723e */ /* 0x000fe200000010ff */
[----:B------:R-:W-:Y:S01]  /*9960*/  FMUL.FTZ R12, R31, R120 ;  /* 0x000000781f0c7220 */ /* 0x000fe20000410000 */
[----:B------:R-:W-:Y:S01]  /*9970*/  SEL R115, R34, R39, P0 ;  /* 0x0000002722737207 */ /* 0x000fe20000000000 */
[----:B------:R-:W-:Y:S01]  /*9980*/  IMAD.U32 R35, RZ, RZ, UR7 ;  /* 0x00000007ff237e24 */ /* 0x000fe2000f8e00ff */
[----:B------:R-:W-:Y:S01]  /*9990*/  SEL R73, R39, R34, P0 ;  /* 0x0000002227497207 */ /* 0x000fe20000000000 */
[----:B------:R-:W-:-:S02]  /*99a0*/  IMAD.U32 R34, RZ, RZ, UR6 ;  /* 0x00000006ff227e24 */ /* 0x000fc4000f8e00ff */
[-C--:B------:R-:W-:Y:S01]  /*99b0*/  FMUL.FTZ R30, R46, R120.reuse ;  /* 0x000000782e1e7220 */ /* 0x080fe20000410000 */
[----:B------:R-:W-:Y:S01]  /*99c0*/  FMUL.FTZ R31, R42, R120 ;  /* 0x000000782a1f7220 */ /* 0x000fe20000410000 */
[----:B------:R-:W-:Y:S01]  /*99d0*/  F2FP.BF16.F32.PACK_AB R77, R58, R59 ;  /* 0x0000003b3a4d723e */ /* 0x000fe200000010ff */
[----:B------:R-:W-:-:S04]  /*99e0*/  IMAD.WIDE R58, R223, 0x2, R34 ;  /* 0x00000002df3a7825 */ /* 0x000fc800078e0222 */
        /* <DEDUP_REMOVED lines=8> */
[-C--:B------:R-:W-:Y:S01]  /*9a70*/  FMUL.FTZ R67, R86, R120.reuse ;  /* 0x0000007856437220 */ /* 0x080fe20000410000 */
[----:B------:R-:W-:Y:S01]  /*9a80*/  FMUL.FTZ R78, R90, R120 ;  /* 0x000000785a4e7220 */ /* 0x000fe20000410000 */
[----:B------:R-:W-:Y:S01]  /*9a90*/  F2FP.BF16.F32.PACK_AB R4, R57, R60 ;  /* 0x0000003c3904723e */ /* 0x000fe200000010ff */
[-C--:B------:R-:W-:Y:S01]  /*9aa0*/  FMUL.FTZ R71, R87, R120.reuse ;  /* 0x0000007857477220 */ /* 0x080fe20000410000 */
[-C--:B------:R-:W-:Y:S01]  /*9ab0*/  FMUL.FTZ R86, R102, R120.reuse ;  /* 0x0000007866567220 */ /* 0x080fe20000410000 */
[----:B------:R-:W-:Y:S01]  /*9ac0*/  FMUL.FTZ R90, R103, R120 ;  /* 0x00000078675a7220 */ /* 0x000fe20000410000 */
[----:B------:R-:W-:Y:S01]  /*9ad0*/  F2FP.BF16.F32.PACK_AB R69, R69, R72 ;  /* 0x000000484545723e */ /* 0x000fe200000010ff */
[-C--:B------:R-:W-:Y:S01]  /*9ae0*/  FMUL.FTZ R87, R98, R120.reuse ;  /* 0x0000007862577220 */ /* 0x080fe20000410000 */
[----:B------:R-:W-:Y:S01]  /*9af0*/  IADD3 R57, P4, R58, 0x8060, RZ ;  /* 0x000080603a397810 */ /* 0x000fe20007f9e0ff */
[-C--:B------:R-:W-:Y:S01]  /*9b00*/  FMUL.FTZ R102, R118, R120.reuse ;  /* 0x0000007876667220 */ /* 0x080fe20000410000 */
[-C--:B------:R-:W-:Y:S01]  /*9b10*/  FMUL.FTZ R103, R114, R120.reuse ;  /* 0x0000007872677220 */ /* 0x080fe20000410000 */
[----:B------:R-:W-:Y:S01]  /*9b20*/  F2FP.BF16.F32.PACK_AB R11, R10, R11 ;  /* 0x0000000b0a0b723e */ /* 0x000fe200000010ff */
[----:B------:R-:W-:Y:S01]  /*9b30*/  FMUL.FTZ R51, R66, R120 ;  /* 0x0000007842337220 */ /* 0x000fe20000410000 */
[----:B------:R-:W-:Y:S01]  /*9b40*/  SEL R113, R30, R5, P0 ;  /* 0x000000051e717207 */ /* 0x000fe20000000000 */
[----:B------:R-:W-:Y:S01]  /*9b50*/  ULDC.64 UR8, c[0x0][0xb90] ;  /* 0x0002e40000087ab9 */ /* 0x000fe20000000a00 */
[----:B------:R-:W-:Y:S01]  /*9b60*/  SEL R72, R5, R30, P0 ;  /* 0x0000001e05487207 */ /* 0x000fe20000000000 */
[----:B------:R-:W-:Y:S01]  /*9b70*/  IMAD R5, R19, 0x40, R2 ;  /* 0x0000004013057824 */ /* 0x000fe200078e0202 */
[----:B------:R-:W-:-:S02]  /*9b80*/  F2FP.BF16.F32.PACK_AB R14, R14, R15 ;  /* 0x0000000f0e0e723e */ /* 0x000fc400000010ff */
[----:B------:R-:W-:Y:S01]  /*9b90*/  F2FP.BF16.F32.PACK_AB R20, R20, R21 ;  /* 0x000000151414723e */ /* 0x000fe200000010ff */
[-C--:B------:R-:W-:Y:S01]  /*9ba0*/  FMUL.FTZ R91, R99, R120.reuse ;  /* 0x00000078635b7220 */ /* 0x080fe20000410000 */
[----:B------:R-:W-:Y:S01]  /*9bb0*/  F2FP.BF16.F32.PACK_AB R10, R62, R63 ;  /* 0x0000003f3e0a723e */ /* 0x000fe200000010ff */
[----:B------:R-:W-:Y:S01]  /*9bc0*/  FMUL.FTZ R75, R94, R120 ;  /* 0x000000785e4b7220 */ /* 0x000fe20000410000 */
[----:B------:R-:W-:Y:S02]  /*9bd0*/  F2FP.BF16.F32.PACK_AB R53, R53, R56 ;  /* 0x000000383535723e */ /* 0x000fe400000010ff */
[----:B------:R-:W-:Y:S02]  /*9be0*/  F2FP.BF16.F32.PACK_AB R80, R80, R81 ;  /* 0x000000515050723e */ /* 0x000fe400000010ff */
[----:B------:R-:W-:Y:S02]  /*9bf0*/  F2FP.BF16.F32.PACK_AB R88, R88, R89 ;  /* 0x000000595858723e */ /* 0x000fe400000010ff */
[----:B------:R-:W-:-:S02]  /*9c00*/  F2FP.BF16.F32.PACK_AB R6, R6, R7 ;  /* 0x000000070606723e */ /* 0x000fc400000010ff */
[----:B------:R-:W-:Y:S02]  /*9c10*/  F2FP.BF16.F32.PACK_AB R28, R28, R29 ;  /* 0x0000001d1c1c723e */ /* 0x000fe400000010ff */
[----:B------:R-:W-:Y:S02]  /*9c20*/  F2FP.BF16.F32.PACK_AB R8, R8, R9 ;  /* 0x000000090808723e */ /* 0x000fe400000010ff */
[----:B------:R-:W-:Y:S02]  /*9c30*/  F2FP.BF16.F32.PACK_AB R104, R104, R105 ;  /* 0x000000696868723e */ /* 0x000fe400000010ff */
[----:B------:R-:W-:Y:S02]  /*9c40*/  F2FP.BF16.F32.PACK_AB R109, R108, R109 ;  /* 0x0000006d6c6d723e */ /* 0x000fe400000010ff */
[----:B------:R-:W-:Y:S02]  /*9c50*/  F2FP.BF16.F32.PACK_AB R96, R96, R97 ;  /* 0x000000616060723e */ /* 0x000fe400000010ff */
[----:B------:R-:W-:-:S02]  /*9c60*/  F2FP.BF16.F32.PACK_AB R52, R49, R52 ;  /* 0x000000343134723e */ /* 0x000fc400000010ff */
[----:B------:R-:W-:Y:S02]  /*9c70*/  F2FP.BF16.F32.PACK_AB R33, R33, R36 ;  /* 0x000000242121723e */ /* 0x000fe400000010ff */
[----:B------:R-:W-:Y:S02]  /*9c80*/  F2FP.BF16.F32.PACK_AB R45, R45, R48 ;  /* 0x000000302d2d723e */ /* 0x000fe400000010ff */
[----:B------:R-:W-:Y:S02]  /*9c90*/  F2FP.BF16.F32.PACK_AB R37, R37, R40 ;  /* 0x000000282525723e */ /* 0x000fe400000010ff */
[----:B------:R-:W-:Y:S01]  /*9ca0*/  F2FP.BF16.F32.PACK_AB R44, R41, R44 ;  /* 0x0000002c292c723e */ /* 0x000fe200000010ff */
[----:B------:R-:W-:Y:S01]  /*9cb0*/  UIADD3 UR4, UR4, 0x33460, URZ ;  /* 0x0003346004047890 */ /* 0x000fe2000fffe03f */
[----:B------:R-:W-:Y:S02]  /*9cc0*/  F2FP.BF16.F32.PACK_AB R15, R84, R85 ;  /* 0x00000055540f723e */ /* 0x000fe400000010ff */
[----:B------:R-:W-:Y:S01]  /*9cd0*/  F2FP.BF16.F32.PACK_AB R27, R26, R27 ;  /* 0x0000001b1a1b723e */ /* 0x000fe200000010ff */
[----:B------:R-:W-:Y:S01]  /*9ce0*/  UIADD3 UR5, -UR40, URZ, URZ ;  /* 0x0000003f28057290 */ /* 0x000fe2000fffe13f */
[----:B------:R-:W-:Y:S01]  /*9cf0*/  F2FP.BF16.F32.PACK_AB R21, R92, R93 ;  /* 0x0000005d5c15723e */ /* 0x000fe200000010ff */
[-C--:B------:R-:W-:Y:S01]  /*9d00*/  FMUL.FTZ R98, R111, R120.reuse ;  /* 0x000000786f627220 */ /* 0x080fe20000410000 */
[----:B------:R-:W-:Y:S01]  /*9d10*/  LOP3.LUT R56, R57, 0x380, RZ, 0xc0, !PT ;  /* 0x0000038039387812 */ /* 0x000fe200078ec0ff */
[-C--:B------:R-:W-:Y:S01]  /*9d20*/  FMUL.FTZ R99, R107, R120.reuse ;  /* 0x000000786b637220 */ /* 0x080fe20000410000 */
[----:B------:R-:W-:Y:S01]  /*9d30*/  FMUL.FTZ R94, R110, R120 ;  /* 0x000000786e5e7220 */ /* 0x000fe20000410000 */
[----:B------:R-:W-:Y:S01]  /*9d40*/  F2FP.BF16.F32.PACK_AB R66, R61, R64 ;  /* 0x000000403d42723e */ /* 0x000fe200000010ff */
[----:B------:R-:W-:Y:S01]  /*9d50*/  IMAD.WIDE R34, R5, 0x2, R34 ;  /* 0x0000000205227825 */ /* 0x000fe200078e0222 */
[----:B------:R-:W-:Y:S01]  /*9d60*/  F2FP.BF16.F32.PACK_AB R7, R65, R68 ;  /* 0x000000444107723e */ /* 0x000fe200000010ff */
[----:B------:R-:W-:Y:S01]  /*9d70*/  ULDC UR6, c[0x0][0xc44] ;  /* 0x0003110000067ab9 */ /* 0x000fe20000000800 */
[----:B------:R-:W-:-:S02]  /*9d80*/  F2FP.BF16.F32.PACK_AB R79, R67, R70 ;  /* 0x00000046434f723e */ /* 0x000fc400000010ff */
[----:B------:R-:W-:Y:S02]  /*9d90*/  F2FP.BF16.F32.PACK_AB R86, R86, R87 ;  /* 0x000000575656723e */ /* 0x000fe400000010ff */
[----:B------:R-:W-:Y:S02]  /*9da0*/  F2FP.BF16.F32.PACK_AB R29, R100, R101 ;  /* 0x00000065641d723e */ /* 0x000fe400000010ff */
[----:B------:R-:W-:Y:S02]  /*9db0*/  F2FP.BF16.F32.PACK_AB R102, R102, R103 ;  /* 0x000000676666723e */ /* 0x000fe400000010ff */
[----:B------:R-:W-:Y:S02]  /*9dc0*/  SEL R121, R77, R10, P0 ;  /* 0x0000000a4d797207 */ /* 0x000fe40000000000 */
[----:B------:R-:W-:Y:S02]  /*9dd0*/  SEL R87, R14, R25, P0 ;  /* 0x000000190e577207 */ /* 0x000fe40000000000 */
[----:B------:R-:W-:-:S02]  /*9de0*/  SEL R61, R25, R14, P0 ;  /* 0x0000000e193d7207 */ /* 0x000fc40000000000 */
[----:B------:R-:W-:Y:S02]  /*9df0*/  SEL R101, R80, R15, P0 ;  /* 0x0000000f50657207 */ /* 0x000fe40000000000 */
[----:B------:R-:W-:Y:S02]  /*9e00*/  SEL R68, R15, R80, P0 ;  /* 0x000000500f447207 */ /* 0x000fe40000000000 */
[----:B------:R-:W-:Y:S02]  /*9e10*/  SEL R103, R88, R21, P0 ;  /* 0x0000001558677207 */ /* 0x000fe40000000000 */
[----:B------:R-:W-:Y:S02]  /*9e20*/  SEL R70, R21, R88, P0 ;  /* 0x0000005815467207 */ /* 0x000fe40000000000 */
[----:B------:R-:W-:Y:S02]  /*9e30*/  SEL R77, R10, R77, P0 ;  /* 0x0000004d0a4d7207 */ /* 0x000fe40000000000 */
[----:B------:R-:W-:-:S02]  /*9e40*/  LOP3.LUT R5, R58, 0x380, RZ, 0xc0, !PT ;  /* 0x000003803a057812 */ /* 0x000fc400078ec0ff */
[----:B------:R-:W-:Y:S02]  /*9e50*/  F2FP.BF16.F32.PACK_AB R50, R50, R51 ;  /* 0x000000333232723e */ /* 0x000fe400000010ff */
[----:B------:R-:W-:Y:S02]  /*9e60*/  F2FP.BF16.F32.PACK_AB R55, R54, R55 ;  /* 0x000000373637723e */ /* 0x000fe400000010ff */
[----:B------:R-:W-:Y:S02]  /*9e70*/  SHF.R.U64 R56, R56, 0x3, RZ ;  /* 0x0000000338387819 */ /* 0x000fe400000012ff */
[C---:B------:R-:W-:Y:S02]  /*9e80*/  IADD3 R25, P3, R58.reuse, 0x8040, RZ ;  /* 0x000080403a197810 */ /* 0x040fe40007f7e0ff */
[C---:B------:R-:W-:Y:S02]  /*9e90*/  IADD3 R21, P6, R58.reuse, 0x8020, RZ ;  /* 0x000080203a157810 */ /* 0x040fe40007fde0ff */
[----:B------:R-:W-:-:S02]  /*9ea0*/  IADD3 R10, P5, R58, 0x8000, RZ ;  /* 0x000080003a0a7810 */ /* 0x000fc40007fbe0ff */
[----:B------:R-:W-:Y:S02]  /*9eb0*/  IADD3 R15, P2, R58, 0x4060, RZ ;  /* 0x000040603a0f7810 */ /* 0x000fe40007f5e0ff */
[----:B------:R-:W-:Y:S02]  /*9ec0*/  F2FP.BF16.F32.PACK_AB R13, R12, R13 ;  /* 0x0000000d0c0d723e */ /* 0x000fe400000010ff */
[----:B------:R-:W-:Y:S02]  /*9ed0*/  F2FP.BF16.F32.PACK_AB R9, R75, R78 ;  /* 0x0000004e4b09723e */ /* 0x000fe400000010ff */
[----:B------:R-:W-:Y:S02]  /*9ee0*/  F2FP.BF16.F32.PACK_AB R31, R98, R99 ;  /* 0x00000063621f723e */ /* 0x000fe400000010ff */
[----:B------:R-:W-:Y:S02]  /*9ef0*/  F2FP.BF16.F32.PACK_AB R12, R71, R74 ;  /* 0x0000004a470c723e */ /* 0x000fe400000010ff */
[----:B------:R-:W-:-:S02]  /*9f00*/  F2FP.BF16.F32.PACK_AB R94, R94, R95 ;  /* 0x0000005f5e5e723e */ /* 0x000fc400000010ff */
[----:B------:R-:W-:Y:S02]  /*9f10*/  SEL R99, R69, R76, P0 ;  /* 0x0000004c45637207 */ /* 0x000fe40000000000 */
[----:B------:R-:W-:Y:S02]  /*9f20*/  SEL R67, R76, R69, P0 ;  /* 0x000000454c437207 */ /* 0x000fe40000000000 */
[----:B------:R-:W-:Y:S01]  /*9f30*/  SHF.R.U64 R5, R5, 0x3, RZ ;  /* 0x0000000305057819 */ /* 0x000fe200000012ff */
[--C-:B------:R-:W-:Y:S01]  /*9f40*/  IMAD.X R51, RZ, RZ, R59.reuse, P5 ;  /* 0x000000ffff337224 */ /* 0x100fe200028e063b */
[----:B------:R-:W-:Y:S01]  /*9f50*/  SEL R95, R53, R4, P0 ;  /* 0x00000004355f7207 */ /* 0x000fe20000000000 */
[--C-:B------:R-:W-:Y:S01]  /*9f60*/  IMAD.X R49, RZ, RZ, R59.reuse, P2 ;  /* 0x000000ffff317224 */ /* 0x100fe200010e063b */
[----:B------:R-:W-:Y:S01]  /*9f70*/  SEL R65, R4, R53, P0 ;  /* 0x0000003504417207 */ /* 0x000fe20000000000 */
[----:B------:R-:W-:Y:S01]  /*9f80*/  IMAD.X R53, RZ, RZ, R59, P6 ;  /* 0x000000ffff357224 */ /* 0x000fe200030e063b */
[----:B------:R-:W-:-:S02]  /*9f90*/  SEL R97, R66, R7, P0 ;  /* 0x0000000742617207 */ /* 0x000fc40000000000 */
[----:B------:R-:W-:Y:S02]  /*9fa0*/  SEL R107, R104, R109, P0 ;  /* 0x0000006d686b7207 */ /* 0x000fe40000000000 */
[----:B------:R-:W-:Y:S02]  /*9fb0*/  SEL R71, R109, R104, P0 ;  /* 0x000000686d477207 */ /* 0x000fe40000000000 */
[----:B------:R-:W-:Y:S02]  /*9fc0*/  SEL R119, R50, R55, P0 ;  /* 0x0000003732777207 */ /* 0x000fe40000000000 */
[----:B------:R-:W-:Y:S01]  /*9fd0*/  SEL R76, R55, R50, P0 ;  /* 0x00000032374c7207 */ /* 0x000fe20000000000 */
[--C-:B------:R-:W-:Y:S01]  /*9fe0*/  IMAD.X R55, RZ, RZ, R59.reuse, P3 ;  /* 0x000000ffff377224 */ /* 0x100fe200018e063b */
[----:B------:R-:W-:Y:S01]  /*9ff0*/  LOP3.LUT R56, R56, R57, RZ, 0x3c, !PT ;  /* 0x0000003938387212 */ /* 0x000fe200078e3cff */
[----:B------:R-:W-:Y:S01]  /*a000*/  IMAD.X R57, RZ, RZ, R59, P4 ;  /* 0x000000ffff397224 */ /* 0x000fe200020e063b */
[----:B------:R-:W-:-:S02]  /*a010*/  SEL R85, R6, R11, P0 ;  /* 0x0000000b06557207 */ /* 0x000fc40000000000 */
[----:B------:R-:W-:Y:S02]  /*a020*/  SEL R60, R11, R6, P0 ;  /* 0x000000060b3c7207 */ /* 0x000fe40000000000 */
[----:B------:R-:W-:Y:S02]  /*a030*/  SEL R66, R7, R66, P0 ;  /* 0x0000004207427207 */ /* 0x000fe40000000000 */
[----:B------:R-:W-:Y:S02]  /*a040*/  SEL R109, R8, R13, P0 ;  /* 0x0000000d086d7207 */ /* 0x000fe40000000000 */
[----:B------:R-:W-:Y:S02]  /*a050*/  SEL R78, R13, R8, P0 ;  /* 0x000000080d4e7207 */ /* 0x000fe40000000000 */
[----:B------:R-:W-:Y:S02]  /*a060*/  SEL R125, R9, R82, P0 ;  /* 0x00000052097d7207 */ /* 0x000fe40000000000 */
[----:B------:R-:W-:-:S02]  /*a070*/  SEL R80, R82, R9, P0 ;  /* 0x0000000952507207 */ /* 0x000fc40000000000 */
[C---:B------:R-:W-:Y:S02]  /*a080*/  IADD3 R7, P1, R58.reuse, 0x20, RZ ;  /* 0x000000203a077810 */ /* 0x040fe40007f3e0ff */
[C---:B------:R-:W-:Y:S02]  /*a090*/  IADD3 R13, P4, R58.reuse, 0x4040, RZ ;  /* 0x000040403a0d7810 */ /* 0x040fe40007f9e0ff */
[C---:B------:R-:W-:Y:S02]  /*a0a0*/  IADD3 R11, P3, R58.reuse, 0x4020, RZ ;  /* 0x000040203a0b7810 */ /* 0x040fe40007f7e0ff */
[C---:B------:R-:W-:Y:S02]  /*a0b0*/  IADD3 R8, P6, R58.reuse, 0x4000, RZ ;  /* 0x000040003a087810 */ /* 0x040fe40007fde0ff */
[C---:B------:R-:W-:Y:S02]  /*a0c0*/  IADD3 R6, P5, R58.reuse, 0x60, RZ ;  /* 0x000000603a067810 */ /* 0x040fe40007fbe0ff */
[----:B------:R-:W-:-:S02]  /*a0d0*/  IADD3 R9, P2, R58, 0x40, RZ ;  /* 0x000000403a097810 */ /* 0x000fc40007f5e0ff */
[----:B------:R-:W-:Y:S02]  /*a0e0*/  LOP3.LUT R58, R5, R58, RZ, 0x3c, !PT ;  /* 0x0000003a053a7212 */ /* 0x000fe400078e3cff */
[----:B------:R-:W-:Y:S02]  /*a0f0*/  LOP3.LUT R5, R10, 0x380, RZ, 0xc0, !PT ;  /* 0x000003800a057812 */ /* 0x000fe400078ec0ff */
[----:B------:R-:W-:Y:S02]  /*a100*/  LOP3.LUT R4, R15, 0x380, RZ, 0xc0, !PT ;  /* 0x000003800f047812 */ /* 0x000fe400078ec0ff */
[----:B------:R-:W-:Y:S02]  /*a110*/  SHF.R.U64 R5, R5, 0x3, RZ ;  /* 0x0000000305057819 */ /* 0x000fe400000012ff */
[----:B------:R-:W-:Y:S01]  /*a120*/  F2FP.BF16.F32.PACK_AB R42, R42, R43 ;  /* 0x0000002b2a2a723e */ /* 0x000fe200000010ff */
[----:B------:R-:W-:Y:S01]  /*a130*/  IMAD.X R43, RZ, RZ, R59, P3 ;  /* 0x000000ffff2b7224 */ /* 0x000fe200018e063b */
[----:B------:R-:W-:-:S02]  /*a140*/  SEL R105, R96, R29, P0 ;  /* 0x0000001d60697207 */ /* 0x000fc40000000000 */
[----:B------:R-:W-:Y:S02]  /*a150*/  SEL R69, R29, R96, P0 ;  /* 0x000000601d457207 */ /* 0x000fe40000000000 */
[----:B------:R-:W-:Y:S02]  /*a160*/  LOP3.LUT R50, R5, R10, RZ, 0x3c, !PT ;  /* 0x0000000a05327212 */ /* 0x000fe400078e3cff */
[----:B------:R-:W-:Y:S02]  /*a170*/  SHF.R.U64 R4, R4, 0x3, RZ ;  /* 0x0000000304047819 */ /* 0x000fe400000012ff */
[----:B------:R-:W-:Y:S02]  /*a180*/  LOP3.LUT R5, R8, 0x380, RZ, 0xc0, !PT ;  /* 0x0000038008057812 */ /* 0x000fe400078ec0ff */
[----:B------:R-:W-:Y:S02]  /*a190*/  IADD3 R29, P3, R34, 0x2000, RZ ;  /* 0x00002000221d7810 */ /* 0x000fe40007f7e0ff */
[----:B------:R-:W-:-:S02]  /*a1a0*/  SEL R89, R28, R33, P0 ;  /* 0x000000211c597207 */ /* 0x000fc40000000000 */
[----:B------:R-:W-:Y:S02]  /*a1b0*/  SEL R62, R33, R28, P0 ;  /* 0x0000001c213e7207 */ /* 0x000fe40000000000 */
[----:B------:R-:W-:Y:S01]  /*a1c0*/  LOP3.LUT R48, R4, R15, RZ, 0x3c, !PT ;  /* 0x0000000f04307212 */ /* 0x000fe200078e3cff */
[----:B------:R-:W0:Y:S01]  /*a1d0*/  LDC R33, c[0x0][0xbe8] ;  /* 0x0002fa00ff217b82 */ /* 0x000e220000000800 */
[----:B------:R-:W-:Y:S02]  /*a1e0*/  SHF.R.U64 R5, R5, 0x3, RZ ;  /* 0x0000000305057819 */ /* 0x000fe400000012ff */
[----:B------:R-:W-:Y:S02]  /*a1f0*/  LOP3.LUT R28, R29, 0x380, RZ, 0xc0, !PT ;  /* 0x000003801d1c7812 */ /* 0x000fe400078ec0ff */
[----:B------:R-:W-:Y:S02]  /*a200*/  LOP3.LUT R4, R7, 0x380, RZ, 0xc0, !PT ;  /* 0x0000038007047812 */ /* 0x000fe400078ec0ff */
[----:B------:R-:W-:-:S02]  /*a210*/  LOP3.LUT R40, R5, R8, RZ, 0x3c, !PT ;  /* 0x0000000805287212 */ /* 0x000fc400078e3cff */
[----:B------:R-:W-:Y:S02]  /*a220*/  SHF.R.U64 R28, R28, 0x3, RZ ;  /* 0x000000031c1c7819 */ /* 0x000fe400000012ff */
[----:B------:R-:W-:Y:S02]  /*a230*/  SHF.R.U64 R4, R4, 0x3, RZ ;  /* 0x0000000304047819 */ /* 0x000fe400000012ff */
[----:B------:R-:W-:Y:S02]  /*a240*/  LOP3.LUT R5, R6, 0x380, RZ, 0xc0, !PT ;  /* 0x0000038006057812 */ /* 0x000fe400078ec0ff */
[----:B------:R-:W-:Y:S02]  /*a250*/  F2FP.BF16.F32.PACK_AB R47, R46, R47 ;  /* 0x0000002f2e2f723e */ /* 0x000fe400000010ff */
[----:B------:R-:W-:Y:S01]  /*a260*/  LOP3.LUT R28, R28, R29, RZ, 0x3c, !PT ;  /* 0x0000001d1c1c7212 */ /* 0x000fe200078e3cff */
[----:B------:R-:W-:Y:S01]  /*a270*/  IMAD.X R29, RZ, RZ, R35, P3 ;  /* 0x000000ffff1d7224 */ /* 0x000fe200018e0623 */
[----:B------:R-:W-:-:S02]  /*a280*/  LOP3.LUT R46, R4, R7, RZ, 0x3c, !PT ;  /* 0x00000007042e7212 */ /* 0x000fc400078e3cff */
[----:B------:R-:W-:Y:S02]  /*a290*/  SHF.R.U64 R5, R5, 0x3, RZ ;  /* 0x0000000305057819 */ /* 0x000fe400000012ff */
[----:B------:R-:W-:Y:S02]  /*a2a0*/  IADD3 R7, P3, R34, 0x8000, RZ ;  /* 0x0000800022077810 */ /* 0x000fe40007f7e0ff */
[----:B------:R-:W-:Y:S02]  /*a2b0*/  LOP3.LUT R38, R5, R6, RZ, 0x3c, !PT ;  /* 0x0000000605267212 */ /* 0x000fe400078e3cff */
[----:B------:R-:W-:-:S04]  /*a2c0*/  LOP3.LUT R6, R7, 0x380, RZ, 0xc0, !PT ;  /* 0x0000038007067812 */ /* 0x000fc800078ec0ff */
[----:B------:R-:W-:Y:S02]  /*a2d0*/  SHF.R.U64 R6, R6, 0x3, RZ ;  /* 0x0000000306067819 */ /* 0x000fe400000012ff */
[----:B------:R-:W-:Y:S02]  /*a2e0*/  LOP3.LUT R4, R9, 0x380, RZ, 0xc0, !PT ;  /* 0x0000038009047812 */ /* 0x000fe400078ec0ff */
[----:B------:R-:W-:Y:S01]  /*a2f0*/  LOP3.LUT R6, R6, R7, RZ, 0x3c, !PT ;  /* 0x0000000706067212 */ /* 0x000fe200078e3cff */
[----:B------:R-:W-:Y:S01]  /*a300*/  IMAD.X R7, RZ, RZ, R35, P3 ;  /* 0x000000ffff077224 */ /* 0x000fe200018e0623 */
[----:B0-----:R-:W-:Y:S02]  /*a310*/  ISETP.NE.AND P3, PT, R33, 0x1, PT ;  /* 0x000000012100780c */ /* 0x001fe40003f65270 */
[----:B------:R-:W-:Y:S01]  /*a320*/  F2FP.BF16.F32.PACK_AB R81, R90, R91 ;  /* 0x0000005b5a51723e */ /* 0x000fe200000010ff */
[--C-:B------:R-:W-:Y:S01]  /*a330*/  IMAD.X R41, RZ, RZ, R59.reuse, P6 ;  /* 0x000000ffff297224 */ /* 0x100fe200030e063b */
[----:B------:R-:W-:Y:S01]  /*a340*/  SEL R91, R37, R44, P0 ;  /* 0x0000002c255b7207 */ /* 0x000fe20000000000 */
[--C-:B------:R-:W-:Y:S01]  /*a350*/  IMAD.X R39, RZ, RZ, R59.reuse, P5 ;  /* 0x000000ffff277224 */ /* 0x100fe200028e063b */
[----:B------:R-:W-:Y:S01]  /*a360*/  SEL R63, R44, R37, P0 ;  /* 0x000000252c3f7207 */ /* 0x000fe20000000000 */
[----:B------:R-:W-:Y:S01]  /*a370*/  IMAD.X R37, RZ, RZ, R59, P2 ;  /* 0x000000ffff257224 */ /* 0x000fe200010e063b */
[----:B------:R-:W-:-:S02]  /*a380*/  SEL R93, R45, R52, P0 ;  /* 0x000000342d5d7207 */ /* 0x000fc40000000000 */
[----:B------:R-:W-:Y:S01]  /*a390*/  SEL R64, R52, R45, P0 ;  /* 0x0000002d34407207 */ /* 0x000fe20000000000 */
[--C-:B------:R-:W-:Y:S01]  /*a3a0*/  IMAD.X R45, RZ, RZ, R59.reuse, P4 ;  /* 0x000000ffff2d7224 */ /* 0x100fe200020e063b */
[----:B------:R-:W-:Y:S02]  /*a3b0*/  SEL R117, R42, R47, P0 ;  /* 0x0000002f2a757207 */ /* 0x000fe40000000000 */
[----:B------:R-:W-:Y:S01]  /*a3c0*/  SEL R75, R47, R42, P0 ;  /* 0x0000002a2f4b7207 */ /* 0x000fe20000000000 */
[----:B------:R-:W-:Y:S01]  /*a3d0*/  IMAD.X R47, RZ, RZ, R59, P1 ;  /* 0x000000ffff2f7224 */ /* 0x000fe200008e063b */
[----:B------:R-:W-:Y:S02]  /*a3e0*/  SHF.R.U64 R4, R4, 0x3, RZ ;  /* 0x0000000304047819 */ /* 0x000fe400000012ff */
[----:B------:R-:W-:Y:S02]  /*a3f0*/  MOV R116, R58 ;  /* 0x0000003a00747202 */ /* 0x000fe40000000f00 */
[----:B------:R-:W0:Y:S01]  /*a400*/  LDC R59, c[0x0][0xc38] ;  /* 0x00030e00ff3b7b82 */ /* 0x000e220000000800 */
[----:B------:R-:W-:-:S02]  /*a410*/  LOP3.LUT R36, R4, R9, RZ, 0x3c, !PT ;  /* 0x0000000904247212 */ /* 0x000fc400078e3cff */
[----:B------:R-:W-:Y:S02]  /*a420*/  LOP3.LUT R10, R11, 0x380, RZ, 0xc0, !PT ;  /* 0x000003800b0a7812 */ /* 0x000fe400078ec0ff */
[----:B------:R-:W-:Y:S02]  /*a430*/  MOV R112, R36 ;  /* 0x0000002400707202 */ /* 0x000fe40000000f00 */
[----:B------:R-:W-:Y:S01]  /*a440*/  SHF.R.U64 R10, R10, 0x3, RZ ;  /* 0x000000030a0a7819 */ /* 0x000fe200000012ff */
[----:B------:R-:W1:Y:S01]  /*a450*/  @P3 LDC R36, c[0x0][0xbec] ;  /* 0x0002fb00ff243b82 */ /* 0x000e620000000800 */
[----:B------:R-:W-:Y:S01]  /*a460*/  MOV R108, R40 ;  /* 0x00000028006c7202 */ /* 0x000fe20000000f00 */
[----:B------:R-:W-:Y:S01]  /*a470*/  UPRMT UR4, UR36, 0x654, UR4 ;  /* 0x0000065424047896 */ /* 0x000fe20008000004 */
[----:B------:R-:W-:Y:S02]  /*a480*/  LOP3.LUT R42, R10, R11, RZ, 0x3c, !PT ;  /* 0x0000000b0a2a7212 */ /* 0x000fe400078e3cff */
[----:B------:R-:W-:-:S02]  /*a490*/  SEL R111, R20, R27, P0 ;  /* 0x0000001b146f7207 */ /* 0x000fc40000000000 */
[----:B------:R-:W-:Y:S01]  /*a4a0*/  SEL R74, R27, R20, P0 ;  /* 0x000000141b4a7207 */ /* 0x000fe20000000000 */
[----:B------:R-:W3:Y:S01]  /*a4b0*/  @P3 LDC R37, c[0x0][0xbf0] ;  /* 0x0002fc00ff253b82 */ /* 0x000ee20000000800 */
[----:B--2---:R-:W-:Y:S01]  /*a4c0*/  LOP3.LUT R41, R32, 0x2, RZ, 0x3c, !PT ;  /* 0x0000000220297812 */ /* 0x004fe200078e3cff */
[----:B------:R-:W-:Y:S01]  /*a4d0*/  SHFL.IDX PT, R85, R85, R32, 0x1c1f ;  /* 0x001c1f2055557589 */ /* 0x000fe200000e0000 */
[----:B------:R-:W-:Y:S02]  /*a4e0*/  MOV R106, R42 ;  /* 0x0000002a006a7202 */ /* 0x000fe40000000f00 */
[----:B------:R-:W-:Y:S01]  /*a4f0*/  SEL R123, R79, R12, P0 ;  /* 0x0000000c4f7b7207 */ /* 0x000fe20000000000 */
[----:B------:R-:W-:Y:S01]  /*a500*/  SHFL.IDX PT, R87, R87, R32, 0x1c1f ;  /* 0x001c1f2057577589 */ /* 0x000fe200000e0000 */
[----:B------:R-:W-:Y:S01]  /*a510*/  SEL R127, R86, R81, P0 ;  /* 0x00000051567f7207 */ /* 0x000fe20000000000 */
[----:B------:R-:W-:Y:S01]  /*a520*/  UIMAD UR11, UR6, UR5, UR42 ;  /* 0x00000005060b72a4 */ /* 0x000fe2000f8e022a */
[----:B------:R-:W-:Y:S01]  /*a530*/  SEL R129, R94, R31, P0 ;  /* 0x0000001f5e817207 */ /* 0x000fe20000000000 */
[----:B------:R-:W-:Y:S01]  /*a540*/  SHFL.IDX PT, R109, R109, R32, 0x1c1f ;  /* 0x001c1f206d6d7589 */ /* 0x000fe200000e0000 */
[----:B------:R-:W-:Y:S01]  /*a550*/  SEL R131, R102, R83, P0 ;  /* 0x0000005366837207 */ /* 0x000fe20000000000 */
[----:B------:R-:W-:Y:S01]  /*a560*/  SYNCS.ARRIVE.TRANS64.RED.A1T0 RZ, [UR4], RZ ;  /* 0x000000ffffff79a7 */ /* 0x000fe20008100404 */
[----:B------:R-:W-:Y:S01]  /*a570*/  LOP3.LUT R14, R25, 0x380, RZ, 0xc0, !PT ;  /* 0x00000380190e7812 */ /* 0x000fe200078ec0ff */
[----:B------:R-:W2:Y:S01]  /*a580*/  SHFL.IDX PT, R60, R60, R41, 0x1c1f ;  /* 0x001c1f293c3c7589 */ /* 0x000ea200000e0000 */
[----:B------:R-:W-:Y:S01]  /*a590*/  MOV R49, R48 ;  /* 0x0000003000317202 */ /* 0x000fe20000000f00 */
[----:B------:R-:W-:-:S02]  /*a5a0*/  IMAD R48, RZ, RZ, -UR42 ;  /* 0x8000002aff307e24 */ /* 0x000fc4000f8e02ff */
[----:B------:R-:W-:Y:S01]  /*a5b0*/  SHFL.IDX PT, R42, R61, R41, 0x1c1f ;  /* 0x001c1f293d2a7589 */ /* 0x000fe200000e0000 */
[----:B------:R-:W-:-:S03]  /*a5c0*/  SEL R79, R12, R79, P0 ;  /* 0x0000004f0c4f7207 */ /* 0x000fc60000000000 */
[----:B------:R-:W4:Y:S01]  /*a5d0*/  SHFL.IDX PT, R78, R78, R41, 0x1c1f ;  /* 0x001c1f294e4e7589 */ /* 0x000f2200000e0000 */
[----:B------:R-:W-:-:S03]  /*a5e0*/  LOP3.LUT R12, R21, 0x380, RZ, 0xc0, !PT ;  /* 0x00000380150c7812 */ /* 0x000fc600078ec0ff */
[----:B------:R-:W-:Y:S04]  /*a5f0*/  SHFL.IDX PT, R111, R111, R32, 0x1c1f ;  /* 0x001c1f206f6f7589 */ /* 0x000fe800000e0000 */
[----:B------:R-:W4:Y:S01]  /*a600*/  SHFL.IDX PT, R74, R74, R41, 0x1c1f ;  /* 0x001c1f294a4a7589 */ /* 0x000f2200000e0000 */
[----:B------:R-:W-:-:S03]  /*a610*/  SHF.R.U64 R14, R14, 0x3, RZ ;  /* 0x000000030e0e7819 */ /* 0x000fc600000012ff */
[----:B------:R-:W-:Y:S04]  /*a620*/  SHFL.IDX PT, R89, R89, R32, 0x1c1f ;  /* 0x001c1f2059597589 */ /* 0x000fe800000e0000 */
[----:B------:R-:W-:Y:S04]  /*a630*/  SHFL.IDX PT, R113, R113, R32, 0x1c1f ;  /* 0x001c1f2071717589 */ /* 0x000fe800000e0000 */
[----:B------:R-:W4:Y:S04]  /*a640*/  SHFL.IDX PT, R62, R62, R41, 0x1c1f ;  /* 0x001c1f293e3e7589 */ /* 0x000f2800000e0000 */
[----:B------:R-:W4:Y:S01]  /*a650*/  SHFL.IDX PT, R72, R72, R41, 0x1c1f ;  /* 0x001c1f2948487589 */ /* 0x000f2200000e0000 */
[----:B0-----:R-:W-:Y:S01]  /*a660*/  IMAD R48, R59, R48, UR41 ;  /* 0x000000293b307e24 */ /* 0x001fe2000f8e0230 */
[----:B------:R-:W-:Y:S01]  /*a670*/  USHF.R.S32.HI UR10, URZ, 0x1f, UR11 ;  /* 0x0000001f3f0a7899 */ /* 0x000fe2000801140b */
[----:B------:R-:W-:Y:S01]  /*a680*/  SHF.R.U64 R12, R12, 0x3, RZ ;  /* 0x000000030c0c7819 */ /* 0x000fe200000012ff */
[----:B------:R-:W-:Y:S01]  /*a690*/  SHFL.IDX PT, R91, R91, R32, 0x1c1f ;  /* 0x001c1f205b5b7589 */ /* 0x000fe200000e0000 */
[----:B------:R-:W-:-:S03]  /*a6a0*/  LOP3.LUT R54, R14, R25, RZ, 0x3c, !PT ;  /* 0x000000190e367212 */ /* 0x000fc600078e3cff */
[----:B------:R-:W-:Y:S01]  /*a6b0*/  SHFL.IDX PT, R93, R93, R32, 0x1c1f ;  /* 0x001c1f205d5d7589 */ /* 0x000fe200000e0000 */
[----:B------:R-:W-:-:S03]  /*a6c0*/  MOV R50, R50 ;  /* 0x0000003200327202 */ /* 0x000fc60000000f00 */
[----:B------:R-:W-:Y:S01]  /*a6d0*/  SHFL.IDX PT, R95, R95, R32, 0x1c1f ;  /* 0x001c1f205f5f7589 */ /* 0x000fe200000e0000 */
[----:B------:R-:W-:-:S03]  /*a6e0*/  IMAD R51, R48, 0x80, R222 ;  /* 0x0000008030337824 */ /* 0x000fc600078e02de */
[----:B------:R-:W-:Y:S04]  /*a6f0*/  SHFL.IDX PT, R97, R97, R32, 0x1c1f ;  /* 0x001c1f2061617589 */ /* 0x000fe800000e0000 */
        /* <DEDUP_REMOVED lines=13> */
[----:B------:R-:W-:Y:S01]  /*a7d0*/  SHFL.IDX PT, R131, R131, R32, 0x1c1f ;  /* 0x001c1f2083837589 */ /* 0x000fe200000e0000 */
[----:B------:R-:W-:-:S03]  /*a7e0*/  UIMAD UR5, UR10, UR8, URZ ;  /* 0x000000080a0572a4 */ /* 0x000fc6000f8e023f */
[----:B------:R-:W-:Y:S04]  /*a7f0*/  SHFL.IDX PT, R32, R65, R41, 0x1c1f ;  /* 0x001c1f2941207589 */ /* 0x000fe800000e0000 */
[----:B------:R-:W0:Y:S01]  /*a800*/  SHFL.IDX PT, R58, R73, R41, 0x1c1f ;  /* 0x001c1f29493a7589 */ /* 0x000e2200000e0000 */
[----:B------:R-:W-:Y:S01]  /*a810*/  LOP3.LUT R52, R12, R21, RZ, 0x3c, !PT ;  /* 0x000000150c347212 */ /* 0x000fe200078e3cff */
[----:B-1----:R-:W-:Y:S01]  /*a820*/  @P3 IMAD.HI.U32 R36, R51, R36, RZ ;  /* 0x0000002433243227 */ /* 0x002fe200078e00ff */
[----:B------:R-:W-:Y:S01]  /*a830*/  LOP3.LUT R12, R13, 0x380, RZ, 0xc0, !PT ;  /* 0x000003800d0c7812 */ /* 0x000fe200078ec0ff */
[----:B------:R-:W-:Y:S01]  /*a840*/  USHF.R.S32.HI UR12, URZ, 0x1f, UR40 ;  /* 0x0000001f3f0c7899 */ /* 0x000fe20008011428 */
[----:B------:R-:W-:Y:S01]  /*a850*/  MOV R84, R56 ;  /* 0x0000003800547202 */ /* 0x000fe20000000f00 */
[----:B------:R-:W-:Y:S01]  /*a860*/  UIMAD.WIDE.U32 UR6, UR11, UR8, URZ ;  /* 0x000000080b0672a5 */ /* 0x000fe2000f8e003f */
[----:B------:R-:W-:Y:S01]  /*a870*/  MOV R56, R54 ;  /* 0x0000003600387202 */ /* 0x000fe20000000f00 */
[----:B------:R-:W-:Y:S01]  /*a880*/  UIMAD UR5, UR11, UR9, UR5 ;  /* 0x000000090b0572a4 */ /* 0x000fe2000f8e0205 */
[----:B------:R-:W1:Y:S01]  /*a890*/  SHFL.IDX PT, R54, R63, R41, 0x1c1f ;  /* 0x001c1f293f367589 */ /* 0x000e6200000e0000 */
[----:B------:R-:W-:Y:S01]  /*a8a0*/  SHF.R.U64 R12, R12, 0x3, RZ ;  /* 0x000000030c0c7819 */ /* 0x000fe200000012ff */
[----:B------:R-:W-:Y:S01]  /*a8b0*/  ULDC.64 UR8, c[0x0][0xb98] ;  /* 0x0002e60000087ab9 */ /* 0x000fe20000000a00 */
[----:B------:R-:W-:Y:S01]  /*a8c0*/  SEL R82, R31, R94, P0 ;  /* 0x0000005e1f527207 */ /* 0x000fe20000000000 */
[----:B------:R-:W1:Y:S01]  /*a8d0*/  SHFL.IDX PT, R64, R64, R41, 0x1c1f ;  /* 0x001c1f2940407589 */ /* 0x000e6200000e0000 */
[----:B------:R-:W-:Y:S01]  /*a8e0*/  IMAD.MOV.U32 R59, RZ, RZ, R51 ;  /* 0x000000ffff3b7224 */ /* 0x000fe200078e0033 */
[----:B------:R-:W-:-:S02]  /*a8f0*/  UIMAD UR4, UR12, UR8, URZ ;  /* 0x000000080c0472a4 */ /* 0x000fc4000f8e023f */
[----:B------:R-:W1:Y:S01]  /*a900*/  SHFL.IDX PT, R92, R75, R41, 0x1c1f ;  /* 0x001c1f294b5c7589 */ /* 0x000e6200000e0000 */
[----:B------:R-:W-:Y:S02]  /*a910*/  SEL R81, R81, R86, P0 ;  /* 0x0000005651517207 */ /* 0x000fe40000000000 */
[----:B------:R-:W-:Y:S01]  /*a920*/  SEL R83, R83, R102, P0 ;  /* 0x0000006653537207 */ /* 0x000fe20000000000 */
[----:B------:R-:W1:Y:S01]  /*a930*/  SHFL.IDX PT, R76, R76, R41, 0x1c1f ;  /* 0x001c1f294c4c7589 */ /* 0x000e6200000e0000 */
[C---:B------:R-:W-:Y:S02]  /*a940*/  IADD3 R31, P4, R34.reuse, 0x1000, RZ ;  /* 0x00001000221f7810 */ /* 0x040fe40007f9e0ff */
[----:B------:R-:W-:Y:S02]  /*a950*/  IADD3 R15, P1, R34, 0x6000, RZ ;  /* 0x00006000220f7810 */ /* 0x000fe40007f3e0ff */
[----:B---3--:R-:W-:Y:S02]  /*a960*/  @P3 SHF.R.U32.HI R59, RZ, R37, R36 ;  /* 0x00000025ff3b3219 */ /* 0x008fe40000011624 */
[----:B------:R-:W-:Y:S01]  /*a970*/  LOP3.LUT R44, R12, R13, RZ, 0x3c, !PT ;  /* 0x0000000d0c2c7212 */ /* 0x000fe200078e3cff */
[----:B------:R-:W-:Y:S01]  /*a980*/  UIADD3 UR5, UR7, UR5, URZ ;  /* 0x0000000507057290 */ /* 0x000fe2000fffe03f */
[----:B------:R-:W-:Y:S01]  /*a990*/  LOP3.LUT R30, R31, 0x380, RZ, 0xc0, !PT ;  /* 0x000003801f1e7812 */ /* 0x000fe200078ec0ff */
[----:B------:R-:W3:Y:S01]  /*a9a0*/  SHFL.IDX PT, R66, R66, R41, 0x1c1f ;  /* 0x001c1f2942427589 */ /* 0x000ee200000e0000 */
[----:B------:R-:W-:Y:S01]  /*a9b0*/  LOP3.LUT R14, R15, 0x380, RZ, 0xc0, !PT ;  /* 0x000003800f0e7812 */ /* 0x000fe200078ec0ff */
[----:B------:R-:W-:Y:S01]  /*a9c0*/  UIMAD UR7, UR40, UR9, UR4 ;  /* 0x00000009280772a4 */ /* 0x000fe2000f8e0204 */
[----:B------:R-:W-:Y:S01]  /*a9d0*/  MOV R57, R52 ;  /* 0x0000003400397202 */ /* 0x000fe20000000f00 */
[----:B------:R-:W-:Y:S01]  /*a9e0*/  SHFL.IDX PT, R86, R67, R41, 0x1c1f ;  /* 0x001c1f2943567589 */ /* 0x000fe200000e0000 */
[----:B------:R-:W-:Y:S01]  /*a9f0*/  MOV R110, R38 ;  /* 0x00000026006e7202 */ /* 0x000fe20000000f00 */
[----:B------:R-:W-:Y:S01]  /*aa00*/  IMAD.MOV R52, RZ, RZ, -R59 ;  /* 0x000000ffff347224 */ /* 0x000fe200078e0a3b */
[----:B--2---:R-:W-:Y:S01]  /*aa10*/  SEL R36, R85, R60, P0 ;  /* 0x0000003c55247207 */ /* 0x004fe20000000000 */
[----:B------:R-:W-:Y:S01]  /*aa20*/  SHFL.IDX PT, R68, R68, R41, 0x1c1f ;  /* 0x001c1f2944447589 */ /* 0x000fe200000e0000 */
[----:B------:R-:W-:Y:S01]  /*aa30*/  SEL R38, R60, R85, P0 ;  /* 0x000000553c267207 */ /* 0x000fe20000000000 */
[----:B------:R-:W-:Y:S01]  /*aa40*/  UMOV UR4, UR6 ;  /* 0x0000000600047c82 */ /* 0x000fe20008000000 */
[----:B----4-:R-:W-:Y:S01]  /*aa50*/  SEL R37, R109, R78, P0 ;  /* 0x0000004e6d257207 */ /* 0x010fe20000000000 */
[----:B------:R-:W-:Y:S01]  /*aa60*/  SHFL.IDX PT, R70, R70, R41, 0x1c1f ;  /* 0x001c1f2946467589 */ /* 0x000fe200000e0000 */
[----:B------:R-:W-:Y:S01]  /*aa70*/  SEL R39, R78, R109, P0 ;  /* 0x0000006d4e277207 */ /* 0x000fe20000000000 */
[----:B------:R-:W-:Y:S01]  /*aa80*/  BAR.SYNC.DEFER_BLOCKING 0x1, 0x100 ;  /* 0x0044000000007b1d */ /* 0x000fe20000010000 */
[----:B------:R-:W-:-:S02]  /*aa90*/  SEL R40, R87, R42, P0 ;  /* 0x0000002a57287207 */ /* 0x000fc40000000000 */
[----:B------:R-:W-:Y:S02]  /*aaa0*/  MOV R114, R46 ;  /* 0x0000002e00727202 */ /* 0x000fe40000000f00 */
[----:B------:R-:W-:Y:S02]  /*aab0*/  MOV R104, R44 ;  /* 0x0000002c00687202 */ /* 0x000fe40000000f00 */
[----:B------:R-:W-:Y:S01]  /*aac0*/  SEL R42, R42, R87, P0 ;  /* 0x000000572a2a7207 */ /* 0x000fe20000000000 */
[----:B------:R-:W-:Y:S01]  /*aad0*/  SHFL.IDX PT, R88, R69, R41, 0x1c1f ;  /* 0x001c1f2945587589 */ /* 0x000fe200000e0000 */
[----:B------:R-:W-:-:S03]  /*aae0*/  SEL R43, R74, R111, P0 ;  /* 0x0000006f4a2b7207 */ /* 0x000fc60000000000 */
[----:B------:R-:W-:Y:S01]  /*aaf0*/  SHFL.IDX PT, R90, R71, R41, 0x1c1f ;  /* 0x001c1f29475a7589 */ /* 0x000fe200000e0000 */
[----:B------:R-:W-:-:S03]  /*ab00*/  SEL R44, R89, R62, P0 ;  /* 0x0000003e592c7207 */ /* 0x000fc60000000000 */
[----:B------:R-:W2:Y:S01]  /*ab10*/  SHFL.IDX PT, R94, R77, R41, 0x1c1f ;  /* 0x001c1f294d5e7589 */ /* 0x000ea200000e0000 */
[----:B------:R-:W-:-:S03]  /*ab20*/  SEL R46, R62, R89, P0 ;  /* 0x000000593e2e7207 */ /* 0x000fc60000000000 */
[----:B------:R-:W4:Y:S01]  /*ab30*/  SHFL.IDX PT, R96, R79, R41, 0x1c1f ;  /* 0x001c1f294f607589 */ /* 0x000f2200000e0000 */
[----:B------:R-:W-:-:S03]  /*ab40*/  SEL R45, R113, R72, P0 ;  /* 0x00000048712d7207 */ /* 0x000fc60000000000 */
[----:B------:R-:W4:Y:S01]  /*ab50*/  SHFL.IDX PT, R80, R80, R41, 0x1c1f ;  /* 0x001c1f2950507589 */ /* 0x000f2200000e0000 */
[----:B------:R-:W-:-:S03]  /*ab60*/  SEL R47, R72, R113, P0 ;  /* 0x00000071482f7207 */ /* 0x000fc60000000000 */
[----:B------:R-:W4:Y:S01]  /*ab70*/  SHFL.IDX PT, R98, R81, R41, 0x1c1f ;  /* 0x001c1f2951627589 */ /* 0x000f2200000e0000 */
[----:B------:R-:W-:-:S03]  /*ab80*/  SHF.R.U64 R30, R30, 0x3, RZ ;  /* 0x000000031e1e7819 */ /* 0x000fc600000012ff */
[----:B------:R-:W4:Y:S01]  /*ab90*/  SHFL.IDX PT, R100, R82, R41, 0x1c1f ;  /* 0x001c1f2952647589 */ /* 0x000f2200000e0000 */
[----:B------:R-:W-:-:S03]  /*aba0*/  SHF.R.U64 R14, R14, 0x3, RZ ;  /* 0x000000030e0e7819 */ /* 0x000fc600000012ff */
[----:B------:R0:W4:Y:S01]  /*abb0*/  SHFL.IDX PT, R102, R83, R41, 0x1c1f ;  /* 0x001c1f2953667589 */ /* 0x00012200000e0000 */
[----:B------:R-:W-:Y:S01]  /*abc0*/  UIMAD.WIDE.U32 UR4, UR40, UR8, UR4 ;  /* 0x00000008280472a5 */ /* 0x000fe2000f8e0004 */
[----:B------:R-:W-:Y:S02]  /*abd0*/  IMAD R51, R33, R52, R51 ;  /* 0x0000003421337224 */ /* 0x000fe400078e0233 */
[----:B------:R-:W-:Y:S01]  /*abe0*/  STSM.16.M88.4 [R116], R36 ;  /* 0x0000002474007844 */ /* 0x000fe20000000200 */
[----:B0-----:R-:W-:Y:S01]  /*abf0*/  SEL R41, R111, R74, P0 ;  /* 0x0000004a6f297207 */ /* 0x001fe20000000000 */
[----:B------:R-:W-:Y:S01]  /*ac00*/  ULDC.64 UR8, c[0x0][0xae8] ;  /* 0x0002ba0000087ab9 */ /* 0x000fe20000000a00 */
[----:B------:R-:W-:Y:S01]  /*ac10*/  LOP3.LUT R30, R30, R31, RZ, 0x3c, !PT ;  /* 0x0000001f1e1e7212 */ /* 0x000fe200078e3cff */
[--C-:B------:R-:W-:Y:S01]  /*ac20*/  IMAD.X R31, RZ, RZ, R35.reuse, P4 ;  /* 0x000000ffff1f7224 */ /* 0x100fe200020e0623 */
[----:B------:R-:W-:Y:S01]  /*ac30*/  IADD3 R21, P2, R34, 0x5000, RZ ;  /* 0x0000500022157810 */ /* 0x000fe20007f5e0ff */
[----:B------:R0:W-:Y:S01]  /*ac40*/  STSM.16.M88.4 [R114], R40 ;  /* 0x0000002872007844 */ /* 0x0001e20000000200 */
[----:B------:R-:W-:Y:S01]  /*ac50*/  LOP3.LUT R14, R14, R15, RZ, 0x3c, !PT ;  /* 0x0000000f0e0e7212 */ /* 0x000fe200078e3cff */
[----:B------:R-:W-:Y:S01]  /*ac60*/  IMAD.X R15, RZ, RZ, R35, P1 ;  /* 0x000000ffff0f7224 */ /* 0x000fe200008e0623 */
[----:B------:R-:W-:Y:S01]  /*ac70*/  SEL R53, R115, R58, P0 ;  /* 0x0000003a73357207 */ /* 0x000fe20000000000 */
[----:B------:R1:W-:Y:S01]  /*ac80*/  STSM.16.M88.4 [R112], R44 ;  /* 0x0000002c70007844 */ /* 0x0003e20000000200 */
[----:B------:R-:W-:-:S02]  /*ac90*/  SEL R55, R58, R115, P0 ;  /* 0x000000733a377207 */ /* 0x000fc40000000000 */
[C---:B------:R-:W-:Y:S02]  /*aca0*/  IADD3 R13, P4, R34.reuse, 0x7000, RZ ;  /* 0x00007000220d7810 */ /* 0x040fe40007f9e0ff */
[----:B------:R-:W-:Y:S02]  /*acb0*/  IADD3 R58, P1, R59, UR4, RZ ;  /* 0x000000043b3a7c10 */ /* 0x000fe4000ff3e0ff */
[C---:B------:R-:W-:Y:S02]  /*acc0*/  IADD3 R27, P6, R34.reuse, 0x3000, RZ ;  /* 0x00003000221b7810 */ /* 0x040fe40007fde0ff */
[----:B------:R-:W-:Y:S02]  /*acd0*/  IADD3 R25, P5, R34, 0x4000, RZ ;  /* 0x0000400022197810 */ /* 0x000fe40007fbe0ff */
[----:B0-----:R-:W-:Y:S02]  /*ace0*/  SEL R40, R95, R32, P0 ;  /* 0x000000205f287207 */ /* 0x001fe40000000000 */
[----:B------:R-:W-:Y:S01]  /*acf0*/  SEL R42, R32, R95, P0 ;  /* 0x0000005f202a7207 */ /* 0x000fe20000000000 */
[----:B-1----:R-:W-:Y:S01]  /*ad00*/  IMAD.U32 R45, RZ, RZ, UR7 ;  /* 0x00000007ff2d7e24 */ /* 0x002fe2000f8e00ff */
[----:B------:R-:W-:Y:S01]  /*ad10*/  SHF.R.S32.HI R44, RZ, 0x1f, R59 ;  /* 0x0000001fff2c7819 */ /* 0x000fe2000001143b */
[----:B------:R-:W-:Y:S01]  /*ad20*/  ULDC.64 UR6, c[0x0][0xb88] ;  /* 0x0002e20000067ab9 */ /* 0x000fe20000000a00 */
[----:B------:R-:W-:-:S02]  /*ad30*/  SHF.R.S32.HI R32, RZ, 0x1f, R51 ;  /* 0x0000001fff207819 */ /* 0x000fc40000011433 */
[----:B------:R-:W-:Y:S02]  /*ad40*/  LOP3.LUT R20, R21, 0x380, RZ, 0xc0, !PT ;  /* 0x0000038015147812 */ /* 0x000fe400078ec0ff */
[----:B------:R-:W-:Y:S01]  /*ad50*/  LOP3.LUT R12, R13, 0x380, RZ, 0xc0, !PT ;  /* 0x000003800d0c7812 */ /* 0x000fe200078ec0ff */
[----:B------:R-:W-:Y:S01]  /*ad60*/  IMAD R32, R32, UR6, RZ ;  /* 0x0000000620207c24 */ /* 0x000fe2000f8e02ff */
[----:B------:R-:W-:Y:S01]  /*ad70*/  IADD3.X R59, R44, UR5, R45, P1, !PT ;  /* 0x000000052c3b7c10 */ /* 0x000fe20008ffe42d */
[----:B------:R-:W-:Y:S01]  /*ad80*/  ULDC.64 UR4, c[0x0][0xb50] ;  /* 0x0002d40000047ab9 */ /* 0x000fe20000000a00 */
[----:B------:R-:W-:Y:S02]  /*ad90*/  LOP3.LUT R26, R27, 0x380, RZ, 0xc0, !PT ;  /* 0x000003801b1a7812 */ /* 0x000fe400078ec0ff */
[----:B------:R-:W-:Y:S02]  /*ada0*/  LOP3.LUT R24, R25, 0x380, RZ, 0xc0, !PT ;  /* 0x0000038019187812 */ /* 0x000fe400078ec0ff */
[----:B------:R-:W-:-:S02]  /*adb0*/  SHF.R.U64 R20, R20, 0x3, RZ ;  /* 0x0000000314147819 */ /* 0x000fc400000012ff */
[----:B------:R-:W-:Y:S02]  /*adc0*/  SEL R52, R91, R54, P0 ;  /* 0x000000365b347207 */ /* 0x000fe40000000000 */
[----:B------:R-:W-:Y:S01]  /*add0*/  SEL R54, R54, R91, P0 ;  /* 0x0000005b36367207 */ /* 0x000fe20000000000 */
[C---:B------:R-:W-:Y:S01]  /*ade0*/  IMAD R61, R51.reuse, UR7, R32 ;  /* 0x00000007333d7c24 */ /* 0x040fe2000f8e0220 */
[----:B------:R-:W-:Y:S01]  /*adf0*/  SHF.R.U64 R12, R12, 0x3, RZ ;  /* 0x000000030c0c7819 */ /* 0x000fe200000012ff */
[----:B------:R-:W-:Y:S01]  /*ae00*/  IMAD.WIDE.U32 R58, R51, UR6, R58 ;  /* 0x00000006333a7c25 */ /* 0x000fe2000f8e003a */
[----:B------:R-:W-:Y:S01]  /*ae10*/  LOP3.LUT R5, R34, 0x380, RZ, 0xc0, !PT ;  /* 0x0000038022057812 */ /* 0x000fe200078ec0ff */
[----:B------:R-:W-:Y:S01]  /*ae20*/  ULDC UR6, c[0x0][0xa88] ;  /* 0x0002a20000067ab9 */ /* 0x000fe20000000800 */
[----:B------:R-:W-:Y:S02]  /*ae30*/  SEL R36, R93, R64, P0 ;  /* 0x000000405d247207 */ /* 0x000fe40000000000 */
[----:B------:R-:W-:-:S02]  /*ae40*/  SEL R38, R64, R93, P0 ;  /* 0x0000005d40267207 */ /* 0x000fc40000000000 */
[----:B------:R-:W-:Y:S02]  /*ae50*/  SEL R37, R117, R92, P0 ;  /* 0x0000005c75257207 */ /* 0x000fe40000000000 */
[----:B------:R-:W-:Y:S01]  /*ae60*/  SEL R39, R92, R117, P0 ;  /* 0x000000755c277207 */ /* 0x000fe20000000000 */
[----:B------:R-:W-:Y:S01]  /*ae70*/  IMAD R51, R48, 0x80, R221 ;  /* 0x0000008030337824 */ /* 0x000fe200078e02dd */
[----:B------:R-:W-:Y:S02]  /*ae80*/  SHF.R.U64 R26, R26, 0x3, RZ ;  /* 0x000000031a1a7819 */ /* 0x000fe400000012ff */
[----:B------:R-:W-:Y:S02]  /*ae90*/  SHF.R.U64 R24, R24, 0x3, RZ ;  /* 0x0000000318187819 */ /* 0x000fe400000012ff */
[----:B------:R-:W-:Y:S01]  /*aea0*/  LOP3.LUT R20, R20, R21, RZ, 0x3c, !PT ;  /* 0x0000001514147212 */ /* 0x000fe200078e3cff */
[----:B------:R-:W-:Y:S01]  /*aeb0*/  IMAD.X R21, RZ, RZ, R35, P2 ;  /* 0x000000ffff157224 */ /* 0x000fe200010e0623 */
[----:B------:R-:W-:-:S02]  /*aec0*/  SEL R41, R119, R76, P0 ;  /* 0x0000004c77297207 */ /* 0x000fc40000000000 */
[----:B------:R-:W-:Y:S01]  /*aed0*/  SEL R43, R76, R119, P0 ;  /* 0x000000774c2b7207 */ /* 0x000fe20000000000 */
[----:B------:R-:W-:Y:S01]  /*aee0*/  STSM.16.M88.4 [R110], R52 ;  /* 0x000000346e007844 */ /* 0x000fe20000000200 */
[----:B------:R-:W-:Y:S01]  /*aef0*/  LOP3.LUT R12, R12, R13, RZ, 0x3c, !PT ;  /* 0x0000000d0c0c7212 */ /* 0x000fe200078e3cff */
[--C-:B------:R-:W-:Y:S01]  /*af00*/  IMAD.X R13, RZ, RZ, R35.reuse, P4 ;  /* 0x000000ffff0d7224 */ /* 0x100fe200020e0623 */
[----:B------:R-:W-:Y:S01]  /*af10*/  IADD3 R133, P2, R34, 0xb000, RZ ;  /* 0x0000b00022857810 */ /* 0x000fe20007f5e0ff */
[----:B------:R0:W-:Y:S01]  /*af20*/  STSM.16.M88.4 [R108], R36 ;  /* 0x000000246c007844 */ /* 0x0001e20000000200 */
[----:B------:R-:W-:Y:S01]  /*af30*/  SHF.R.U64 R5, R5, 0x3, RZ ;  /* 0x0000000305057819 */ /* 0x000fe200000012ff */
[----:B------:R-:W-:Y:S01]  /*af40*/  IMAD R32, R33, UR6, RZ ;  /* 0x0000000621207c24 */ /* 0x000fe2000f8e02ff */
[----:B------:R-:W-:Y:S01]  /*af50*/  LOP3.LUT R26, R26, R27, RZ, 0x3c, !PT ;  /* 0x0000001b1a1a7212 */ /* 0x000fe200078e3cff */
[--C-:B------:R-:W-:Y:S01]  /*af60*/  IMAD.X R27, RZ, RZ, R35.reuse, P6 ;  /* 0x000000ffff1b7224 */ /* 0x100fe200030e0623 */
[----:B------:R-:W-:Y:S01]  /*af70*/  LOP3.LUT R24, R24, R25, RZ, 0x3c, !PT ;  /* 0x0000001918187212 */ /* 0x000fe200078e3cff */
[----:B------:R-:W-:Y:S01]  /*af80*/  IMAD.X R25, RZ, RZ, R35, P5 ;  /* 0x000000ffff197224 */ /* 0x000fe200028e0623 */
[----:B------:R-:W-:Y:S01]  /*af90*/  LOP3.LUT P1, RZ, R22, 0x3, RZ, 0xc0, !PT ;  /* 0x0000000316ff7812 */ /* 0x000fe2000782c0ff */
[----:B------:R1:W-:Y:S01]  /*afa0*/  STSM.16.M88.4 [R106], R40 ;  /* 0x000000286a007844 */ /* 0x0003e20000000200 */
[----:B------:R-:W-:-:S02]  /*afb0*/  IADD3 R9, P6, R34, 0x9000, RZ ;  /* 0x0000900022097810 */ /* 0x000fc40007fde0ff */
[----:B------:R-:W-:Y:S02]  /*afc0*/  IADD3 R11, P5, R34, 0xa000, RZ ;  /* 0x0000a000220b7810 */ /* 0x000fe40007fbe0ff */
[----:B---3--:R-:W-:Y:S02]  /*afd0*/  SEL R44, R97, R66, P0 ;  /* 0x00000042612c7207 */ /* 0x008fe40000000000 */
[----:B------:R-:W-:Y:S01]  /*afe0*/  SEL R46, R66, R97, P0 ;  /* 0x00000061422e7207 */ /* 0x000fe20000000000 */
[----:B0-----:R-:W-:Y:S01]  /*aff0*/  VIADD R37, R51, 0x8 ;  /* 0x0000000833257836 */ /* 0x001fe20000000000 */
[----:B------:R-:W-:Y:S01]  /*b000*/  LEA R36, P4, R58, UR4, 0x2 ;  /* 0x000000043a247c11 */ /* 0x000fe2000f8810ff */
[----:B------:R-:W-:Y:S01]  /*b010*/  IMAD.IADD R39, R59, 0x1, R61 ;  /* 0x000000013b277824 */ /* 0x000fe200078e023d */
[----:B--2---:R-:W-:Y:S02]  /*b020*/  SEL R45, R121, R94, P0 ;  /* 0x0000005e792d7207 */ /* 0x004fe40000000000 */
[----:B------:R-:W-:-:S02]  /*b030*/  SEL R47, R94, R121, P0 ;  /* 0x000000795e2f7207 */ /* 0x000fc40000000000 */
[----:B------:R-:W-:Y:S01]  /*b040*/  LOP3.LUT R34, R5, R34, RZ, 0x3c, !PT ;  /* 0x0000002205227212 */ /* 0x000fe200078e3cff */
[----:B------:R-:W-:Y:S01]  /*b050*/  IMAD.X R5, RZ, RZ, R35, P2 ;  /* 0x000000ffff057224 */ /* 0x000fe200010e0623 */
[----:B-1----:R-:W-:Y:S02]  /*b060*/  SEL R40, R99, R86, P0 ;  /* 0x0000005663287207 */ /* 0x002fe40000000000 */
[----:B------:R-:W-:Y:S02]  /*b070*/  SEL R42, R86, R99, P0 ;  /* 0x00000063562a7207 */ /* 0x000fe40000000000 */
[----:B----4-:R-:W-:Y:S02]  /*b080*/  SEL R41, R123, R96, P0 ;  /* 0x000000607b297207 */ /* 0x010fe40000000000 */
[----:B------:R-:W-:Y:S02]  /*b090*/  SEL R43, R96, R123, P0 ;  /* 0x0000007b602b7207 */ /* 0x000fe40000000000 */
[----:B------:R-:W-:-:S02]  /*b0a0*/  SEL R72, R101, R68, P0 ;  /* 0x0000004465487207 */ /* 0x000fc40000000000 */
[----:B------:R-:W-:Y:S02]  /*b0b0*/  SEL R74, R68, R101, P0 ;  /* 0x00000065444a7207 */ /* 0x000fe40000000000 */
[----:B------:R-:W-:Y:S02]  /*b0c0*/  SEL R73, R125, R80, P0 ;  /* 0x000000507d497207 */ /* 0x000fe40000000000 */
[----:B------:R-:W-:Y:S02]  /*b0d0*/  SEL R75, R80, R125, P0 ;  /* 0x0000007d504b7207 */ /* 0x000fe40000000000 */
[----:B------:R-:W-:Y:S01]  /*b0e0*/  SEL R68, R103, R70, P0 ;  /* 0x0000004667447207 */ /* 0x000fe20000000000 */
[----:B------:R-:W-:Y:S01]  /*b0f0*/  SHFL.IDX PT, R60, R36, RZ, 0x1c1f ;  /* 0x001c1fff243c7589 */ /* 0x000fe200000e0000 */
[----:B------:R-:W-:Y:S02]  /*b100*/  ISETP.GE.OR P2, PT, R51, R32, P1 ;  /* 0x000000203300720c */ /* 0x000fe40000f46670 */
[----:B------:R-:W-:Y:S01]  /*b110*/  SEL R70, R70, R103, P0 ;  /* 0x0000006746467207 */ /* 0x000fe20000000000 */
[----:B------:R0:W-:Y:S01]  /*b120*/  SHFL.IDX PT, R62, R36, 0x1, 0x1c1f ;  /* 0x003c1f00243e7f89 */ /* 0x0001e200000e0000 */
[----:B------:R-:W-:-:S02]  /*b130*/  SEL R69, R127, R98, P0 ;  /* 0x000000627f457207 */ /* 0x000fc40000000000 */
[----:B------:R-:W-:Y:S01]  /*b140*/  SEL R71, R98, R127, P0 ;  /* 0x0000007f62477207 */ /* 0x000fe20000000000 */
[----:B------:R-:W-:Y:S01]  /*b150*/  STSM.16.M88.4 [R104], R44 ;  /* 0x0000002c68007844 */ /* 0x000fe20000000200 */
[----:B------:R-:W-:Y:S02]  /*b160*/  ISETP.GE.OR P1, PT, R37, R32, P1 ;  /* 0x000000202500720c */ /* 0x000fe40000f26670 */
[----:B------:R-:W-:Y:S02]  /*b170*/  LEA.HI.X R58, R58, UR5, R39, 0x2, P4 ;  /* 0x000000053a3a7c11 */ /* 0x000fe4000a0f1427 */
[----:B------:R-:W-:Y:S02]  /*b180*/  SEL R80, R105, R88, P0 ;  /* 0x0000005869507207 */ /* 0x000fe40000000000 */
[----:B------:R-:W-:Y:S02]  /*b190*/  SEL R82, R88, R105, P0 ;  /* 0x0000006958527207 */ /* 0x000fe40000000000 */
[----:B------:R-:W-:-:S02]  /*b1a0*/  SEL R81, R129, R100, P0 ;  /* 0x0000006481517207 */ /* 0x000fc40000000000 */
[----:B------:R-:W-:Y:S01]  /*b1b0*/  SEL R83, R100, R129, P0 ;  /* 0x0000008164537207 */ /* 0x000fe20000000000 */
[----:B------:R-:W-:Y:S01]  /*b1c0*/  STSM.16.M88.4 [R49], R40 ;  /* 0x0000002831007844 */ /* 0x000fe20000000200 */
[----:B------:R-:W-:Y:S02]  /*b1d0*/  SEL R37, R131, R102, P0 ;  /* 0x0000006683257207 */ /* 0x000fe40000000000 */
[----:B------:R-:W-:Y:S02]  /*b1e0*/  SEL R39, R102, R131, P0 ;  /* 0x0000008366277207 */ /* 0x000fe40000000000 */
[----:B0-----:R-:W-:Y:S02]  /*b1f0*/  SEL R36, R107, R90, P0 ;  /* 0x0000005a6b247207 */ /* 0x001fe40000000000 */
[----:B------:R-:W-:Y:S01]  /*b200*/  SEL R38, R90, R107, P0 ;  /* 0x0000006b5a267207 */ /* 0x000fe20000000000 */
[----:B------:R-:W-:Y:S04]  /*b210*/  STSM.16.M88.4 [R50], R72 ;  /* 0x0000004832007844 */ /* 0x000fe80000000200 */
[----:B------:R-:W-:Y:S04]  /*b220*/  STSM.16.M88.4 [R57], R68 ;  /* 0x0000004439007844 */ /* 0x000fe80000000200 */
[----:B------:R-:W-:Y:S04]  /*b230*/  STSM.16.M88.4 [R56], R80 ;  /* 0x0000005038007844 */ /* 0x000fe80000000200 */
[----:B------:R-:W-:Y:S04]  /*b240*/  STSM.16.M88.4 [R84], R36 ;  /* 0x0000002454007844 */ /* 0x000fe80000000200 */
[----:B------:R-:W0:Y:S01]  /*b250*/  SHFL.IDX PT, R61, R58, RZ, 0x1c1f ;  /* 0x001c1fff3a3d7589 */ /* 0x000e2200000e0000 */
[----:B------:R-:W-:Y:S06]  /*b260*/  BAR.SYNC.DEFER_BLOCKING 0x1, 0x100 ;  /* 0x0044000000007b1d */ /* 0x000fec0000010000 */
[----:B------:R-:W1:Y:S04]  /*b270*/  SHFL.IDX PT, R63, R58, 0x1, 0x1c1f ;  /* 0x003c1f003a3f7f89 */ /* 0x000e6800000e0000 */
[----:B0-----:R0:W-:Y:S04]  /*b280*/  @!P2 ST.E desc[UR48][R60.64], R3 ;  /* 0x000000033c00a985 */ /* 0x0011e8000c101930 */
[----:B-1----:R1:W-:Y:S04]  /*b290*/  @!P1 ST.E desc[UR48][R62.64], R0 ;  /* 0x000000003e009985 */ /* 0x0023e8000c101930 */
[----:B------:R2:W5:Y:S01]  /*b2a0*/  LD.E.128 R44, desc[UR48][R28.64] ;  /* 0x000000301c2c7980 */ /* 0x000562000c101d00 */
[----:B0-----:R-:W-:Y:S01]  /*b2b0*/  IMAD R3, R18, 0x20, R19 ;  /* 0x0000002012037824 */ /* 0x001fe200078e0213 */
[----:B------:R-:W-:-:S02]  /*b2c0*/  UIMAD UR6, UR10, UR8, URZ ;  /* 0x000000080a0672a4 */ /* 0x000fc4000f8e023f */
[----:B------:R0:W5:Y:S01]  /*b2d0*/  LD.E.128 R84, desc[UR48][R6.64] ;  /* 0x0000003006547980 */ /* 0x000162000c101d00 */
[----:B-1----:R-:W1:Y:S01]  /*b2e0*/  @P3 LDC R0, c[0x0][0xbec] ;  /* 0x0002fb00ff003b82 */ /* 0x002e620000000800 */
[----:B------:R-:W-:Y:S01]  /*b2f0*/  UIMAD.WIDE.U32 UR4, UR11, UR8, URZ ;  /* 0x000000080b0472a5 */ /* 0x000fe2000f8e003f */
[----:B------:R-:W-:Y:S01]  /*b300*/  LOP3.LUT R4, R133, 0x380, RZ, 0xc0, !PT ;  /* 0x0000038085047812 */ /* 0x000fe200078ec0ff */
[----:B------:R-:W5:Y:S01]  /*b310*/  LD.E.128 R64, desc[UR48][R34.64] ;  /* 0x0000003022407980 */ /* 0x000f62000c101d00 */
[----:B------:R-:W-:Y:S02]  /*b320*/  LOP3.LUT R8, R9, 0x380, RZ, 0xc0, !PT ;  /* 0x0000038009087812 */ /* 0x000fe400078ec0ff */
[----:B------:R-:W-:Y:S01]  /*b330*/  LOP3.LUT R10, R11, 0x380, RZ, 0xc0, !PT ;  /* 0x000003800b0a7812 */ /* 0x000fe200078ec0ff */
[----:B------:R-:W5:Y:S01]  /*b340*/  LD.E.128 R52, desc[UR48][R30.64] ;  /* 0x000000301e347980 */ /* 0x000f62000c101d00 */
[----:B--2---:R-:W2:Y:S01]  /*b350*/  @P3 LDC R29, c[0x0][0xbf0] ;  /* 0x0002fc00ff1d3b82 */ /* 0x004ea20000000800 */
[----:B0-----:R-:W-:Y:S01]  /*b360*/  IMAD R7, R48, 0x80, R3 ;  /* 0x0000008030077824 */ /* 0x001fe200078e0203 */
[----:B------:R-:W-:Y:S01]  /*b370*/  UIMAD UR6, UR11, UR9, UR6 ;  /* 0x000000090b0672a4 */ /* 0x000fe2000f8e0206 */
[----:B------:R-:W5:Y:S02]  /*b380*/  LD.E.128 R40, desc[UR48][R26.64] ;  /* 0x000000301a287980 */ /* 0x000f64000c101d00 */
[----:B------:R-:W-:Y:S01]  /*b390*/  ULDC.64 UR8, c[0x0][0xaf0] ;  /* 0x0002bc0000087ab9 */ /* 0x000fe20000000a00 */
[----:B------:R-:W-:Y:S01]  /*b3a0*/  UIADD3 UR5, UR5, UR6, URZ ;  /* 0x0000000605057290 */ /* 0x000fe2000fffe03f */
[----:B------:R-:W5:Y:S01]  /*b3b0*/  LD.E.128 R76, desc[UR48][R24.64] ;  /* 0x00000030184c7980 */ /* 0x000f62000c101d00 */
[----:B------:R-:W-:Y:S01]  /*b3c0*/  UIMAD UR7, UR12, UR8, URZ ;  /* 0x000000080c0772a4 */ /* 0x000fe2000f8e023f */
[----:B------:R-:W-:Y:S01]  /*b3d0*/  IMAD.MOV.U32 R3, RZ, RZ, R7 ;  /* 0x000000ffff037224 */ /* 0x000fe200078e0007 */
[----:B------:R-:W-:Y:S01]  /*b3e0*/  SHF.R.U64 R4, R4, 0x3, RZ ;  /* 0x0000000304047819 */ /* 0x000fe200000012ff */
[----:B------:R-:W5:Y:S04]  /*b3f0*/  LD.E.128 R68, desc[UR48][R20.64] ;  /* 0x0000003014447980 */ /* 0x000f68000c101d00 */
[----:B------:R-:W5:Y:S01]  /*b400*/  LD.E.128 R56, desc[UR48][R14.64] ;  /* 0x000000300e387980 */ /* 0x000f62000c101d00 */
[----:B-1----:R-:W-:Y:S01]  /*b410*/  @P3 IMAD.HI.U32 R0, R7, R0, RZ ;  /* 0x0000000007003227 */ /* 0x002fe200078e00ff */
[----:B------:R-:W-:Y:S01]  /*b420*/  UIMAD UR6, UR40, UR9, UR7 ;  /* 0x00000009280672a4 */ /* 0x000fe2000f8e0207 */
[----:B------:R-:W-:Y:S01]  /*b430*/  SHF.R.U64 R8, R8, 0x3, RZ ;  /* 0x0000000308087819 */ /* 0x000fe200000012ff */
[----:B------:R-:W-:Y:S01]  /*b440*/  UIMAD.WIDE.U32 UR4, UR40, UR8, UR4 ;  /* 0x00000008280472a5 */ /* 0x000fe2000f8e0004 */
[----:B------:R-:W-:Y:S01]  /*b450*/  SHF.R.U64 R10, R10, 0x3, RZ ;  /* 0x000000030a0a7819 */ /* 0x000fe200000012ff */
[----:B------:R-:W5:Y:S01]  /*b460*/  LD.E.128 R36, desc[UR48][R12.64] ;  /* 0x000000300c247980 */ /* 0x000f62000c101d00 */
[----:B--2---:R-:W-:Y:S01]  /*b470*/  @P3 SHF.R.U32.HI R3, RZ, R29, R0 ;  /* 0x0000001dff033219 */ /* 0x004fe20000011600 */
[----:B------:R-:W-:Y:S01]  /*b480*/  UIADD3 UR6, UR5, UR6, URZ ;  /* 0x0000000605067290 */ /* 0x000fe2000fffe03f */
[----:B------:R-:W-:Y:S01]  /*b490*/  LOP3.LUT R4, R4, R133, RZ, 0x3c, !PT ;  /* 0x0000008504047212 */ /* 0x000fe200078e3cff */
[----:B------:R-:W-:Y:S01]  /*b4a0*/  ULDC.64 UR8, c[0x0][0xae0] ;  /* 0x0002b80000087ab9 */ /* 0x000fe20000000a00 */
[--C-:B------:R-:W-:Y:S01]  /*b4b0*/  SHF.R.S32.HI R0, RZ, 0x1f, R3.reuse ;  /* 0x0000001fff007819 */ /* 0x100fe20000011403 */
[----:B------:R-:W-:Y:S01]  /*b4c0*/  IMAD.MOV R6, RZ, RZ, -R3 ;  /* 0x000000ffff067224 */ /* 0x000fe200078e0a03 */
[----:B------:R-:W-:Y:S01]  /*b4d0*/  LOP3.LUT R8, R8, R9, RZ, 0x3c, !PT ;  /* 0x0000000908087212 */ /* 0x000fe200078e3cff */
[--C-:B------:R-:W-:Y:S01]  /*b4e0*/  IMAD.X R9, RZ, RZ, R35.reuse, P6 ;  /* 0x000000ffff097224 */ /* 0x100fe200030e0623 */
[----:B------:R-:W-:Y:S01]  /*b4f0*/  LOP3.LUT R10, R10, R11, RZ, 0x3c, !PT ;  /* 0x0000000b0a0a7212 */ /* 0x000fe200078e3cff */
[----:B------:R-:W-:Y:S01]  /*b500*/  IMAD.X R11, RZ, RZ, R35, P5 ;  /* 0x000000ffff0b7224 */ /* 0x000fe200028e0623 */
[----:B------:R0:W5:Y:S01]  /*b510*/  LD.E.128 R60, desc[UR48][R4.64] ;  /* 0x00000030043c7980 */ /* 0x000162000c101d00 */
[----:B------:R-:W-:-:S02]  /*b520*/  IMAD R0, R0, UR8, RZ ;  /* 0x0000000800007c24 */ /* 0x000fc4000f8e02ff */
[----:B------:R-:W-:Y:S01]  /*b530*/  IMAD R33, R33, R6, R7 ;  /* 0x0000000621217224 */ /* 0x000fe200078e0207 */
[----:B------:R1:W5:Y:S01]  /*b540*/  LD.E.128 R80, desc[UR48][R8.64] ;  /* 0x0000003008507980 */ /* 0x000362000c101d00 */
[----:B------:R-:W-:-:S03]  /*b550*/  IMAD R7, R3, UR9, R0 ;  /* 0x0000000903077c24 */ /* 0x000fc6000f8e0200 */
[----:B------:R1:W5:Y:S01]  /*b560*/  LD.E.128 R72, desc[UR48][R10.64] ;  /* 0x000000300a487980 */ /* 0x000362000c101d00 */
[----:B0-----:R-:W-:Y:S02]  /*b570*/  IMAD.U32 R5, RZ, RZ, UR5 ;  /* 0x00000005ff057e24 */ /* 0x001fe4000f8e00ff */
[----:B------:R-:W-:Y:S01]  /*b580*/  IMAD.U32 R4, RZ, RZ, UR4 ;  /* 0x00000004ff047e24 */ /* 0x000fe2000f8e00ff */
[----:B------:R-:W-:Y:S01]  /*b590*/  @!PT LDS RZ, [RZ] ;  /* 0x00000000fffff984 */ /* 0x000fe20000000800 */
[----:B------:R-:W-:Y:S01]  /*b5a0*/  @!PT LDS RZ, [RZ] ;  /* 0x00000000fffff984 */ /* 0x000fe20000000800 */
[----:B------:R-:W-:Y:S01]  /*b5b0*/  @!PT LDS RZ, [RZ] ;  /* 0x00000000fffff984 */ /* 0x000fe20000000800 */
[----:B------:R-:W-:Y:S01]  /*b5c0*/  @!PT LDS RZ, [RZ] ;  /* 0x00000000fffff984 */ /* 0x000fe20000000800 */
[----:B------:R0:W-:Y:S06]  /*b5d0*/  MEMBAR.ALL.CTA ;  /* 0x0000000000007992 */ /* 0x0001ec0000008000 */
[----:B0-----:R-:W0:Y:S01]  /*b5e0*/  FENCE.VIEW.ASYNC.S ;  /* 0x00000000000073c6 */ /* 0x001e220000000000 */
[----:B------:R-:W-:Y:S01]  /*b5f0*/  IMAD.U32 R5, RZ, RZ, UR6 ;  /* 0x00000006ff057e24 */ /* 0x000fe2000f8e00ff */
[----:B------:R-:W-:Y:S01]  /*b600*/  SHF.R.S32.HI R0, RZ, 0x1f, R33 ;  /* 0x0000001fff007819 */ /* 0x000fe20000011421 */
[----:B------:R-:W-:Y:S01]  /*b610*/  ULDC.64 UR6, c[0x0][0xad8] ;  /* 0x0002b60000067ab9 */ /* 0x000fe20000000a00 */
[----:B------:R-:W-:-:S04]  /*b620*/  IMAD.WIDE.U32 R4, R3, UR8, R4 ;  /* 0x0000000803047c25 */ /* 0x000fc8000f8e0004 */
[----:B------:R-:W-:Y:S02]  /*b630*/  IMAD.IADD R5, R5, 0x1, R7 ;  /* 0x0000000105057824 */ /* 0x000fe400078e0207 */
[----:B------:R-:W-:Y:S02]  /*b640*/  IMAD R0, R0, UR6, RZ ;  /* 0x0000000600007c24 */ /* 0x000fe4000f8e02ff */
[----:B------:R-:W-:Y:S01]  /*b650*/  IMAD R13, R48, 0x80, R19 ;  /* 0x00000080300d7824 */ /* 0x000fe200078e0213 */
[----:B------:R-:W-:Y:S01]  /*b660*/  UIADD3 UR39, UR39, 0x33420, URZ ;  /* 0x0003342027277890 */ /* 0x000fe2000fffe03f */
[C---:B------:R-:W-:Y:S02]  /*b670*/  IMAD R7, R33.reuse, UR7, R0 ;  /* 0x0000000721077c24 */ /* 0x040fe4000f8e0200 */
[----:B------:R-:W-:Y:S01]  /*b680*/  IMAD.WIDE.U32 R4, R33, UR6, R4 ;  /* 0x0000000621047c25 */ /* 0x000fe2000f8e0004 */
[----:B------:R-:W-:Y:S01]  /*b690*/  UIADD3 UR51, UR51, 0x1, URZ ;  /* 0x0000000133337890 */ /* 0x000fe2000fffe03f */
[----:B------:R-:W-:Y:S01]  /*b6a0*/  ISETP.GE.AND P2, PT, R13, R32, PT ;  /* 0x000000200d00720c */ /* 0x000fe20003f46270 */
[----:B------:R-:W-:Y:S01]  /*b6b0*/  ULDC.64 UR6, c[0x0][0xa80] ;  /* 0x0002a00000067ab9 */ /* 0x000fe20000000a00 */
[----:B------:R-:W-:Y:S01]  /*b6c0*/  IMAD.IADD R5, R5, 0x1, R7 ;  /* 0x0000000105057824 */ /* 0x000fe200078e0207 */
[----:B------:R-:W-:Y:S01]  /*b6d0*/  UPRMT UR39, URZ, 0x654, UR39 ;  /* 0x000006543f277896 */ /* 0x000fe20008000027 */
[----:B------:R-:W-:Y:S01]  /*b6e0*/  LEA R0, P3, R4, UR6, 0x1 ;  /* 0x0000000604007c11 */ /* 0x000fe2000f8608ff */
[----:B------:R-:W-:Y:S01]  /*b6f0*/  VIADD R3, R13, 0x20 ;  /* 0x000000200d037836 */ /* 0x000fe20000000000 */
[----:B------:R-:W-:-:S02]  /*b700*/  UISETP.NE.AND UP0, UPT, UR51, 0x2, UPT ;  /* 0x000000023300788c */ /* 0x000fc4000bf05270 */
[----:B------:R-:W-:Y:S02]  /*b710*/  LEA.HI.X R12, R4, UR7, R5, 0x1, P3 ;  /* 0x00000007040c7c11 */ /* 0x000fe400098f0c05 */
[----:B------:R-:W-:Y:S01]  /*b720*/  USEL UR5, URZ, 0x1, UP0 ;  /* 0x000000013f057887 */ /* 0x000fe20008000000 */
[-C--:B------:R-:W-:Y:S01]  /*b730*/  ISETP.GE.AND P0, PT, R3, R32.reuse, PT ;  /* 0x000000200300720c */ /* 0x080fe20003f06270 */
[----:B------:R-:W-:Y:S01]  /*b740*/  ULDC UR4, c[0x0][0xc] ;  /* 0x0000030000047ab9 */ /* 0x000fe20000000800 */
[----:B------:R-:W-:Y:S01]  /*b750*/  VIADD R3, R13, 0x40 ;  /* 0x000000400d037836 */ /* 0x000fe20000000000 */
[----:B------:R-:W-:Y:S01]  /*b760*/  UIADD3 UR41, UR4, UR41, URZ ;  /* 0x0000002904297290 */ /* 0x000fe2000fffe03f */
[----:B0-----:R1:W0:Y:S01]  /*b770*/  SHFL.IDX PT, R6, R0, RZ, 0x181f ;  /* 0x00181fff00067589 */ /* 0x00122200000e0000 */
[----:B------:R-:W-:Y:S01]  /*b780*/  USEL UR51, UR51, URZ, UP0 ;  /* 0x0000003f33337287 */ /* 0x000fe20008000000 */
[----:B------:R-:W-:Y:S01]  /*b790*/  SYNCS.ARRIVE.TRANS64.RED.A1T0 RZ, [UR39], RZ ;  /* 0x000000ffffff79a7 */ /* 0x000fe20008100427 */
[----:B------:R-:W-:Y:S01]  /*b7a0*/  ULOP3.LUT UR43, UR43, UR5, URZ, 0x3c, !UPT ;  /* 0x000000052b2b7292 */ /* 0x000fe2000f8e3c3f */
[----:B------:R1:W2:Y:S01]  /*b7b0*/  SHFL.IDX PT, R7, R12, RZ, 0x181f ;  /* 0x00181fff0c077589 */ /* 0x0002a200000e0000 */
[----:B------:R-:W-:Y:S01]  /*b7c0*/  BSSY B0, `(.L_x_31) ;  /* 0x000000f000007945 */ /* 0x000fe20003800000 */
[----:B------:R-:W-:-:S03]  /*b7d0*/  ISETP.GE.AND P1, PT, R3, R32, PT ;  /* 0x000000200300720c */ /* 0x000fc60003f26270 */
[----:B------:R-:W-:Y:S10]  /*b7e0*/  @P2 BRA `(.L_x_32) ;  /* 0x0000000000302947 */ /* 0x000ff40003800000 */
[----:B------:R-:W-:Y:S02]  /*b7f0*/  ULDC UR4, c[0x0][0xac8] ;  /* 0x0002b20000047ab9 */ /* 0x000fe40000000800 */
[----:B------:R-:W-:Y:S02]  /*b800*/  ISETP.GE.AND P3, PT, R17, UR4, PT ;  /* 0x0000000411007c0c */ /* 0x000fe4000bf66270 */
[----:B------:R-:W-:Y:S02]  /*b810*/  ISETP.GE.AND P4, PT, R16, UR4, PT ;  /* 0x0000000410007c0c */ /* 0x000fe4000bf86270 */
[----:B------:R-:W-:-:S09]  /*b820*/  ISETP.GE.AND P2, PT, R2, UR4, PT ;  /* 0x0000000402007c0c */ /* 0x000fd2000bf46270 */
[CC--:B01----:R-:W-:Y:S02]  /*b830*/  @!P3 LEA R8, P5, R17.reuse, R6.reuse, 0x1 ;  /* 0x000000061108b211 */ /* 0x0c3fe400078a08ff */
[----:B------:R-:W-:Y:S02]  /*b840*/  @!P4 LEA R10, P6, R16, R6, 0x1 ;  /* 0x00000006100ac211 */ /* 0x000fe400078c08ff */
[----:B--2---:R-:W-:Y:S01]  /*b850*/  @!P2 IMAD.WIDE R4, R2, 0x2, R6 ;  /* 0x000000020204a825 */ /* 0x004fe200078e0206 */
[-C--:B------:R-:W-:Y:S02]  /*b860*/  @!P3 LEA.HI.X R9, R17, R7.reuse, R226, 0x1, P5 ;  /* 0x000000071109b211 */ /* 0x080fe400028f0ce2 */
[----:B------:R-:W-:Y:S02]  /*b870*/  @!P4 LEA.HI.X R11, R16, R7, R225, 0x1, P6 ;  /* 0x00000007100bc211 */ /* 0x000fe400030f0ce1 */
[----:B-----5:R3:W-:Y:S04]  /*b880*/  @!P2 ST.E.128 desc[UR48][R4.64], R64 ;  /* 0x000000400400a985 */ /* 0x0207e8000c101d30 */
[----:B------:R3:W-:Y:S04]  /*b890*/  @!P3 ST.E.128 desc[UR48][R8.64], R76 ;  /* 0x0000004c0800b985 */ /* 0x0007e8000c101d30 */
[----:B------:R3:W-:Y:S02]  /*b8a0*/  @!P4 ST.E.128 desc[UR48][R10.64], R84 ;  /* 0x000000540a00c985 */ /* 0x0007e4000c101d30 */
.L_x_32:
[----:B------:R-:W-:Y:S05]  /*b8b0*/  BSYNC B0 ;  /* 0x0000000000007941 */ /* 0x000fea0003800000 */
.L_x_31:
[----:B--2---:R2:W4:Y:S01]  /*b8c0*/  SHFL.IDX PT, R7, R12, 0x1, 0x181f ;  /* 0x00381f000c077f89 */ /* 0x00452200000e0000 */
[----:B------:R-:W-:Y:S03]  /*b8d0*/  BSSY B0, `(.L_x_33) ;  /* 0x000000f000007945 */ /* 0x000fe60003800000 */
[----:B0-----:R2:W0:Y:S01]  /*b8e0*/  SHFL.IDX PT, R6, R0, 0x1, 0x181f ;  /* 0x00381f0000067f89 */ /* 0x00142200000e0000 */
[----:B------:R-:W-:Y:S05]  /*b8f0*/  @P0 BRA `(.L_x_34) ;  /* 0x0000000000300947 */ /* 0x000fea0003800000 */
[----:B------:R-:W-:Y:S02]  /*b900*/  ULDC UR4, c[0x0][0xac8] ;  /* 0x0002b20000047ab9 */ /* 0x000fe40000000800 */
[----:B------:R-:W-:Y:S02]  /*b910*/  ISETP.GE.AND P4, PT, R17, UR4, PT ;  /* 0x0000000411007c0c */ /* 0x000fe4000bf86270 */
[----:B------:R-:W-:Y:S02]  /*b920*/  ISETP.GE.AND P5, PT, R16, UR4, PT ;  /* 0x0000000410007c0c */ /* 0x000fe4000bfa6270 */
[----:B------:R-:W-:-:S09]  /*b930*/  ISETP.GE.AND P3, PT, R2, UR4, PT ;  /* 0x0000000402007c0c */ /* 0x000fd2000bf66270 */
[CC--:B01-3--:R-:W-:Y:S02]  /*b940*/  @!P4 LEA R8, P0, R17.reuse, R6.reuse, 0x1 ;  /* 0x000000061108c211 */ /* 0x0cbfe400078008ff */
[----:B------:R-:W-:Y:S02]  /*b950*/  @!P5 LEA R10, P2, R16, R6, 0x1 ;  /* 0x00000006100ad211 */ /* 0x000fe400078408ff */
[----:B----4-:R-:W-:Y:S01]  /*b960*/  @!P3 IMAD.WIDE R4, R2, 0x2, R6 ;  /* 0x000000020204b825 */ /* 0x010fe200078e0206 */
[-C--:B------:R-:W-:Y:S02]  /*b970*/  @!P4 LEA.HI.X R9, R17, R7.reuse, R226, 0x1, P0 ;  /* 0x000000071109c211 */ /* 0x080fe400000f0ce2 */
[----:B------:R-:W-:Y:S02]  /*b980*/  @!P5 LEA.HI.X R11, R16, R7, R225, 0x1, P2 ;  /* 0x00000007100bd211 */ /* 0x000fe400010f0ce1 */
[----:B-----5:R0:W-:Y:S04]  /*b990*/  @!P3 ST.E.128 desc[UR48][R4.64], R52 ;  /* 0x000000340400b985 */ /* 0x0201e8000c101d30 */
[----:B------:R0:W-:Y:S04]  /*b9a0*/  @!P4 ST.E.128 desc[UR48][R8.64], R68 ;  /* 0x000000440800c985 */ /* 0x0001e8000c101d30 */
[----:B------:R0:W-:Y:S02]  /*b9b0*/  @!P5 ST.E.128 desc[UR48][R10.64], R80 ;  /* 0x000000500a00d985 */ /* 0x0001e4000c101d30 */
.L_x_34:
[----:B------:R-:W-:Y:S05]  /*b9c0*/  BSYNC B0 ;  /* 0x0000000000007941 */ /* 0x000fea0003800000 */
.L_x_33:
[----:B----4-:R4:W1:Y:S01]  /*b9d0*/  SHFL.IDX PT, R7, R12, 0x2, 0x181f ;  /* 0x00581f000c077f89 */ /* 0x01086200000e0000 */
        /* <DEDUP_REMOVED lines=9> */
[----:B------:R-:W-:Y:S01]  /*ba70*/  @!P2 IMAD.WIDE R4, R2, 0x2, R6 ;  /* 0x000000020204a825 */ /* 0x000fe200078e0206 */
[-C--:B------:R-:W-:Y:S02]  /*ba80*/  @!P3 LEA.HI.X R9, R17, R7.reuse, R226, 0x1, P0 ;  /* 0x000000071109b211 */ /* 0x080fe400000f0ce2 */
[----:B------:R-:W-:Y:S02]  /*ba90*/  @!P4 LEA.HI.X R11, R16, R7, R225, 0x1, P1 ;  /* 0x00000007100bc211 */ /* 0x000fe400008f0ce1 */
[----:B-----5:R0:W-:Y:S04]  /*baa0*/  @!P2 ST.E.128 desc[UR48][R4.64], R44 ;  /* 0x0000002c0400a985 */ /* 0x0201e8000c101d30 */
[----:B------:R0:W-:Y:S04]  /*bab0*/  @!P3 ST.E.128 desc[UR48][R8.64], R56 ;  /* 0x000000380800b985 */ /* 0x0001e8000c101d30 */
[----:B------:R0:W-:Y:S02]  /*bac0*/  @!P4 ST.E.128 desc[UR48][R10.64], R72 ;  /* 0x000000480a00c985 */ /* 0x0001e4000c101d30 */
.L_x_36:
[----:B------:R-:W-:Y:S05]  /*bad0*/  BSYNC B0 ;  /* 0x0000000000007941 */ /* 0x000fea0003800000 */
.L_x_35:
[----:B------:R-:W-:Y:S01]  /*bae0*/  VIADD R3, R13, 0x60 ;  /* 0x000000600d037836 */ /* 0x000fe20000000000 */
[----:B-1----:R1:W1:Y:S01]  /*baf0*/  SHFL.IDX PT, R7, R12, 0x3, 0x181f ;  /* 0x00781f000c077f89 */ /* 0x00226200000e0000 */
[----:B------:R-:W-:Y:S01]  /*bb00*/  UIADD3 UR44, UR44, 0x1, URZ ;  /* 0x000000012c2c7890 */ /* 0x000fe2000fffe03f */
[----:B------:R-:W-:Y:S02]  /*bb10*/  BSSY B0, `(.L_x_37) ;  /* 0x0000010000007945 */ /* 0x000fe40003800000 */
[----:B------:R-:W-:Y:S01]  /*bb20*/  ISETP.GE.AND P0, PT, R3, R32, PT ;  /* 0x000000200300720c */ /* 0x000fe20003f06270 */
[----:B0-----:R0:W0:-:S12]  /*bb30*/  SHFL.IDX PT, R6, R0, 0x3, 0x181f ;  /* 0x00781f0000067f89 */ /* 0x00101800000e0000 */
[----:B------:R-:W-:Y:S05]  /*bb40*/  @P0 BRA `(.L_x_38) ;  /* 0x0000000000300947 */ /* 0x000fea0003800000 */
[----:B------:R-:W-:Y:S02]  /*bb50*/  ULDC UR4, c[0x0][0xac8] ;  /* 0x0002b20000047ab9 */ /* 0x000fe40000000800 */
[----:B------:R-:W-:Y:S02]  /*bb60*/  ISETP.GE.AND P3, PT, R17, UR4, PT ;  /* 0x0000000411007c0c */ /* 0x000fe4000bf66270 */
[----:B------:R-:W-:Y:S02]  /*bb70*/  ISETP.GE.AND P4, PT, R16, UR4, PT ;  /* 0x0000000410007c0c */ /* 0x000fe4000bf86270 */
[----:B------:R-:W-:-:S09]  /*bb80*/  ISETP.GE.AND P2, PT, R2, UR4, PT ;  /* 0x0000000402007c0c */ /* 0x000fd2000bf46270 */
[CC--:B0--3--:R-:W-:Y:S02]  /*bb90*/  @!P3 LEA R8, P0, R17.reuse, R6.reuse, 0x1 ;  /* 0x000000061108b211 */ /* 0x0c9fe400078008ff */
[----:B------:R-:W-:Y:S02]  /*bba0*/  @!P4 LEA R10, P1, R16, R6, 0x1 ;  /* 0x00000006100ac211 */ /* 0x000fe400078208ff */
[----:B-1----:R-:W-:Y:S01]  /*bbb0*/  @!P2 IMAD.WIDE R4, R2, 0x2, R6 ;  /* 0x000000020204a825 */ /* 0x002fe200078e0206 */
[-C--:B------:R-:W-:Y:S02]  /*bbc0*/  @!P3 LEA.HI.X R9, R17, R7.reuse, R226, 0x1, P0 ;  /* 0x000000071109b211 */ /* 0x080fe400000f0ce2 */
[----:B------:R-:W-:Y:S02]  /*bbd0*/  @!P4 LEA.HI.X R11, R16, R7, R225, 0x1, P1 ;  /* 0x00000007100bc211 */ /* 0x000fe400008f0ce1 */
[----:B-----5:R0:W-:Y:S04]  /*bbe0*/  @!P2 ST.E.128 desc[UR48][R4.64], R40 ;  /* 0x000000280400a985 */ /* 0x0201e8000c101d30 */
[----:B------:R0:W-:Y:S04]  /*bbf0*/  @!P3 ST.E.128 desc[UR48][R8.64], R36 ;  /* 0x000000240800b985 */ /* 0x0001e8000c101d30 */
[----:B------:R0:W-:Y:S02]  /*bc00*/  @!P4 ST.E.128 desc[UR48][R10.64], R60 ;  /* 0x0000003c0a00c985 */ /* 0x0001e4000c101d30 */
.L_x_38:
[----:B------:R-:W-:Y:S05]  /*bc10*/  BSYNC B0 ;  /* 0x0000000000007941 */ /* 0x000fea0003800000 */
.L_x_37:
[----:B0-2-4-:R-:W0:Y:S02]  /*bc20*/  LDC R0, c[0x0][0xc34] ;  /* 0x00030d00ff007b82 */ /* 0x015e240000000800 */
[----:B0-----:R-:W-:-:S13]  /*bc30*/  ISETP.LE.AND P0, PT, R0, UR41, PT ;  /* 0x0000002900007c0c */ /* 0x001fda000bf03270 */
[----:B------:R-:W-:Y:S05]  /*bc40*/  @!P0 BRA `(.L_x_39) ;  /* 0xffffff50005c8947 */ /* 0x000fea000383ffff */
[----:B------:R-:W-:Y:S05]  /*bc50*/  EXIT ;  /* 0x000000000000794d */ /* 0x000fea0003800000 */
.L_x_7:
[----:B------:R-:W-:-:S08]  /*bc60*/  NOP ;  /* 0x0000000000007918 */ /* 0x000fd00000000000 */
[----:B------:R-:W0:-:S00]  /*bc70*/  USETMAXREG.DEALLOC.CTAPOOL 0x18 ;  /* 0x00000018000079c8 */ /* 0x000e0000080e0500 */
[----:B------:R-:W1:Y:S01]  /*bc80*/  S2UR UR50, SR_CTAID.X ;  /* 0x00000000003279c3 */ /* 0x000e620000002500 */
[----:B------:R-:W-:Y:S01]  /*bc90*/  UMOV UR46, 0x1 ;  /* 0x00000001002e7882 */ /* 0x000fe20000000000 */
[----:B0-----:R-:W-:Y:S02]  /*bca0*/  IMAD.MOV.U32 R18, RZ, RZ, RZ ;  /* 0x000000ffff127224 */ /* 0x001fe400078e00ff */
[----:B------:R-:W-:-:S04]  /*bcb0*/  IMAD.MOV.U32 R19, RZ, RZ, 0x1 ;  /* 0x00000001ff137424 */ /* 0x000fc800078e00ff */
[----:B------:R-:W1:Y:S02]  /*bcc0*/  LDC R2, c[0x0][0xc34] ;  /* 0x00030d00ff027b82 */ /* 0x000e640000000800 */
[----:B-1----:R-:W-:-:S13]  /*bcd0*/  ISETP.LE.AND P0, PT, R2, UR50, PT ;  /* 0x0000003202007c0c */ /* 0x002fda000bf03270 */
[----:B------:R-:W-:Y:S05]  /*bce0*/  @P0 BRA `(.L_x_40) ;  /* 0x0000003800080947 */ /* 0x000fea0003800000 */
[----:B------:R-:W0:Y:S01]  /*bcf0*/  S2R R10, SR_TID.X ;  /* 0x00000000000a7919 */ /* 0x000e220000002100 */
[----:B------:R-:W1:Y:S01]  /*bd00*/  S2UR UR4, SR_CgaCtaId ;  /* 0x00000000000479c3 */ /* 0x000e620000008800 */
[----:B------:R-:W-:Y:S01]  /*bd10*/  UMOV UR41, 0x400 ;  /* 0x0000040000297882 */ /* 0x000fe20000000000 */
[----:B------:R-:W-:Y:S01]  /*bd20*/  IMAD.MOV.U32 R19, RZ, RZ, 0x1 ;  /* 0x00000001ff137424 */ /* 0x000fe200078e00ff */
[----:B------:R-:W-:Y:S01]  /*bd30*/  ULDC.64 UR52, c[0x0][0x198] ;  /* 0x0000660000347ab9 */ /* 0x000fe20000000a00 */
[----:B------:R-:W-:Y:S01]  /*bd40*/  IMAD.MOV.U32 R18, RZ, RZ, RZ ;  /* 0x000000ffff127224 */ /* 0x000fe200078e00ff */
[----:B------:R-:W-:Y:S02]  /*bd50*/  ULOP3.LUT UR42, UR38, 0x1, URZ, 0xfc, !UPT ;  /* 0x00000001262a7892 */ /* 0x000fe4000f8efc3f */
[----:B------:R-:W-:Y:S01]  /*bd60*/  ULOP3.LUT UR47, UR38, 0x2, URZ, 0xfc, !UPT ;  /* 0x00000002262f7892 */ /* 0x000fe2000f8efc3f */
[----:B------:R-:W-:Y:S01]  /*bd70*/  ULDC UR43, c[0x0][0xc] ;  /* 0x00000300002b7ab9 */ /* 0x000fe20000000800 */
[----:B------:R-:W-:Y:S01]  /*bd80*/  UMOV UR46, URZ ;  /* 0x0000003f002e7c82 */ /* 0x000fe20008000000 */
[----:B-1----:R-:W-:Y:S01]  /*bd90*/  ULEA UR41, UR4, UR41, 0x18 ;  /* 0x0000002904297291 */ /* 0x002fe2000f8ec03f */
[C---:B0-----:R-:W-:Y:S01]  /*bda0*/  IMAD.SHL.U32 R0, R10.reuse, 0x10, RZ ;  /* 0x000000100a007824 */ /* 0x041fe200078e00ff */
[----:B------:R-:W-:Y:S01]  /*bdb0*/  SHF.R.U32.HI R5, RZ, 0x1, R10 ;  /* 0x00000001ff057819 */ /* 0x000fe2000001160a */
[C---:B------:R-:W-:Y:S01]  /*bdc0*/  IMAD.SHL.U32 R3, R10.reuse, 0x2, RZ ;  /* 0x000000020a037824 */ /* 0x040fe200078e00ff */
[C---:B------:R-:W-:Y:S01]  /*bdd0*/  LOP3.LUT R9, R10.reuse, 0x7f, RZ, 0xc0, !PT ;  /* 0x0000007f0a097812 */ /* 0x040fe200078ec0ff */
[----:B------:R-:W-:Y:S01]  /*bde0*/  IMAD.SHL.U32 R7, R10, 0x4, RZ ;  /* 0x000000040a077824 */ /* 0x000fe200078e00ff */
[----:B------:R-:W-:-:S04]  /*bdf0*/  LOP3.LUT R2, R0, 0x1b0, RZ, 0xc0, !PT ;  /* 0x000001b000027812 */ /* 0x000fc800078ec0ff */
[----:B------:R-:W-:Y:S01]  /*be00*/  LOP3.LUT R8, R2, 0x30, R3, 0x78, !PT ;  /* 0x0000003002087812 */ /* 0x000fe200078e7803 */
[----:B------:R-:W-:-:S05]  /*be10*/  IMAD.SHL.U32 R3, R10, 0x40, RZ ;  /* 0x000000400a037824 */ /* 0x000fca00078e00ff */
[----:B------:R-:W-:-:S04]  /*be20*/  LOP3.LUT R2, R3, 0x180, RZ, 0xc0, !PT ;  /* 0x0000018003027812 */ /* 0x000fc800078ec0ff */
[----:B------:R-:W-:Y:S01]  /*be30*/  LOP3.LUT R5, R2, 0x30, R5, 0xf8, !PT ;  /* 0x0000003002057812 */ /* 0x000fe200078ef805 */
[----:B------:R-:W-:-:S05]  /*be40*/  IMAD.SHL.U32 R2, R10, 0x20, RZ ;  /* 0x000000200a027824 */ /* 0x000fca00078e00ff */
[----:B------:R-:W-:-:S04]  /*be50*/  LOP3.LUT R4, R2, 0x80, RZ, 0xc0, !PT ;  /* 0x0000008002047812 */ /* 0x000fc800078ec0ff */
[----:B------:R-:W-:-:S04]  /*be60*/  LOP3.LUT R4, R4, 0x10, R10, 0xf8, !PT ;  /* 0x0000001004047812 */ /* 0x000fc800078ef80a */
[----:B------:R-:W-:Y:S01]  /*be70*/  LOP3.LUT R6, R4, 0x10, R7, 0x78, !PT ;  /* 0x0000001004067812 */ /* 0x000fe200078e7807 */
[----:B------:R-:W-:-:S05]  /*be80*/  IMAD.SHL.U32 R4, R9, 0x10, RZ ;  /* 0x0000001009047824 */ /* 0x000fca00078e00ff */
[----:B------:R-:W-:Y:S01]  /*be90*/  LOP3.LUT R7, R4, 0x600, RZ, 0xc0, !PT ;  /* 0x0000060004077812 */ /* 0x000fe200078ec0ff */
[----:B------:R-:W-:-:S05]  /*bea0*/  IMAD.SHL.U32 R4, R10, 0x8, RZ ;  /* 0x000000080a047824 */ /* 0x000fca00078e00ff */
[----:B------:R-:W-:Y:S02]  /*beb0*/  LOP3.LUT R4, R5, 0x30, R4, 0x78, !PT ;  /* 0x0000003005047812 */ /* 0x000fe400078e7804 */
[C---:B------:R-:W-:Y:S02]  /*bec0*/  LOP3.LUT R5, R7.reuse, 0x60, R2, 0xf8, !PT ;  /* 0x0000006007057812 */ /* 0x040fe400078ef802 */
[----:B------:R-:W-:Y:S02]  /*bed0*/  LOP3.LUT R7, R7, 0x40, R0, 0xf8, !PT ;  /* 0x0000004007077812 */ /* 0x000fe400078ef800 */
[----:B------:R-:W-:Y:S02]  /*bee0*/  LOP3.LUT R5, R5, 0x100, R2, 0xf8, !PT ;  /* 0x0000010005057812 */ /* 0x000fe400078ef802 */
[----:B------:R-:W-:Y:S02]  /*bef0*/  LOP3.LUT R3, R4, 0x640, R3, 0xf8, !PT ;  /* 0x0000064004037812 */ /* 0x000fe400078ef803 */
[----:B------:R-:W-:-:S02]  /*bf00*/  LOP3.LUT R5, R5, R6, RZ, 0xfc, !PT ;  /* 0x0000000605057212 */ /* 0x000fc400078efcff */
[----:B------:R-:W-:Y:S02]  /*bf10*/  LOP3.LUT R7, R7, R8, RZ, 0xfc, !PT ;  /* 0x0000000807077212 */ /* 0x000fe400078efcff */
[----:B------:R-:W-:Y:S01]  /*bf20*/  LOP3.LUT R0, R0, 0x30, RZ, 0xc0, !PT ;  /* 0x0000003000007812 */ /* 0x000fe200078ec0ff */
[----:B------:R0:W-:Y:S04]  /*bf30*/  STL [R1+0xc], R5 ;  /* 0x00000c0501007387 */ /* 0x0001e80000100800 */
[----:B------:R1:W-:Y:S01]  /*bf40*/  STL [R1+0x10], R3 ;  /* 0x0000100301007387 */ /* 0x0003e20000100800 */
[----:B0-----:R-:W-:-:S04]  /*bf50*/  SHF.R.U32.HI R5, RZ, 0x2, R9 ;  /* 0x00000002ff057819 */ /* 0x001fc80000011609 */
[----:B-1----:R-:W-:Y:S01]  /*bf60*/  LOP3.LUT R3, R5, 0x60, R2, 0xf8, !PT ;  /* 0x0000006005037812 */ /* 0x002fe200078ef802 */
[----:B------:R-:W-:-:S05]  /*bf70*/  VIADD R2, R7, UR41 ;  /* 0x0000002907027c36 */ /* 0x000fca0008000000 */
[----:B------:R0:W-:Y:S02]  /*bf80*/  STL [R1+0x14], R2 ;  /* 0x0000140201007387 */ /* 0x0001e40000100800 */
[C---:B0-----:R-:W-:Y:S02]  /*bf90*/  LOP3.LUT R2, R0.reuse, 0x40, RZ, 0xfc, !PT ;  /* 0x0000004000027812 */ /* 0x041fe400078efcff */
[----:B------:R-:W-:-:S07]  /*bfa0*/  LOP3.LUT R0, R0, 0x80, RZ, 0xfc, !PT ;  /* 0x0000008000007812 */ /* 0x000fce00078efcff */
.L_x_89:
[----:B------:R-:W-:Y:S01]  /*bfb0*/  ULDC UR4, c[0x0][0xc38] ;  /* 0x00030e0000047ab9 */ /* 0x000fe20000000800 */
[----:B------:R-:W-:Y:S01]  /*bfc0*/  ULDC UR8, c[0x0][0xc44] ;  /* 0x0003110000087ab9 */ /* 0x000fe20000000800 */
[----:B------:R-:W-:Y:S02]  /*bfd0*/  UISETP.NE.AND UP2, UPT, UR4, 0x1, UPT ;  /* 0x000000010400788c */ /* 0x000fe4000bf45270 */
[----:B------:R-:W-:Y:S01]  /*bfe0*/  UISETP.NE.AND UP1, UPT, UR8, 0x1, UPT ;  /* 0x000000010800788c */ /* 0x000fe2000bf25270 */
[----:B------:R-:W-:Y:S01]  /*bff0*/  ULDC.64 UR4, c[0x0][0x418] ;  /* 0x0001060000047ab9 */ /* 0x000fe20000000a00 */
[----:B------:R-:W-:Y:S01]  /*c000*/  ULDC UR6, c[0x0][0x424] ;  /* 0x0001090000067ab9 */ /* 0x000fe20000000800 */
[----:B------:R-:W-:Y:S02]  /*c010*/  UISETP.NE.U32.AND UP0, UPT, UR4, URZ, UPT ;  /* 0x0000003f0400728c */ /* 0x000fe4000bf05070 */
[----:B------:R-:W-:Y:S02]  /*c020*/  UIADD3 UR9, UR41, 0x24200, URZ ;  /* 0x0002420029097890 */ /* 0x000fe4000fffe03f */
[----:B------:R-:W-:-:S02]  /*c030*/  UISETP.NE.AND.EX UP0, UPT, UR5, URZ, UPT, UP0 ;  /* 0x0000003f0500728c */ /* 0x000fc4000bf05300 */
[----:B------:R-:W-:Y:S01]  /*c040*/  @UP2 ULDC UR4, c[0x0][0xc3c] ;  /* 0x00030f0000042ab9 */ /* 0x000fe20000000800 */
[----:B------:R-:W-:Y:S01]  /*c050*/  ULDC UR40, c[0x0][0x2f0] ;  /* 0x0000bc0000287ab9 */ /* 0x000fe20000000800 */
[----:B------:R-:W-:Y:S02]  /*c060*/  UIMAD.WIDE.U32 UR4, UR50, UR4, URZ ;  /* 0x00000004320472a5 */ /* 0x000fe4000f8e003f */
[----:B------:R-:W-:Y:S01]  /*c070*/  USEL UR6, UR6, 0x1, UP0 ;  /* 0x0000000106067887 */ /* 0x000fe20008000000 */
[----:B------:R-:W-:Y:S01]  /*c080*/  @UP2 ULDC UR7, c[0x0][0xc40] ;  /* 0x0003100000072ab9 */ /* 0x000fe20000000800 */
[----:B------:R-:W-:Y:S01]  /*c090*/  ULOP3.LUT UP0, URZ, UR9, 0x1bf, URZ, 0xc0, !UPT ;  /* 0x000001bf093f7892 */ /* 0x000fe2000f80c03f */
[----:B------:R-:W-:Y:S01]  /*c0a0*/  UMOV UR45, UR50 ;  /* 0x00000032002d7c82 */ /* 0x000fe20008000000 */
[----:B------:R-:W-:Y:S02]  /*c0b0*/  UIMAD UR40, UR6, UR40, URZ ;  /* 0x00000028062872a4 */ /* 0x000fe4000f8e023f */
[----:B------:R-:W-:-:S02]  /*c0c0*/  @UP2 USHF.R.U32.HI UR45, URZ, UR7, UR5 ;  /* 0x000000073f2d2299 */ /* 0x000fc40008011605 */
[----:B------:R-:W-:Y:S01]  /*c0d0*/  PLOP3.LUT P0, PT, PT, PT, UP0, 0x80, 0x0 ;  /* 0x000000000000781c */ /* 0x000fe20003f0f008 */
[----:B------:R-:W-:Y:S01]  /*c0e0*/  @UP1 ULDC.64 UR10, c[0x0][0xc48] ;  /* 0x00031200000a1ab9 */ /* 0x000fe20000000a00 */
[----:B------:R-:W-:Y:S02]  /*c0f0*/  UIADD3 UR6, UR40, 0x9f, URZ ;  /* 0x0000009f28067890 */ /* 0x000fe4000fffe03f */
[----:B------:R-:W-:Y:S02]  /*c100*/  UIMAD.WIDE.U32 UR4, UR45, UR10, URZ ;  /* 0x0000000a2d0472a5 */ /* 0x000fe4000f8e003f */
[----:B------:R-:W-:Y:S01]  /*c110*/  UMOV UR44, UR45 ;  /* 0x0000002d002c7c82 */ /* 0x000fe20008000000 */
[----:B------:R-:W-:Y:S02]  /*c120*/  UIMAD.WIDE UR6, UR6, 0x66666667, URZ ;  /* 0x66666667060678a5 */ /* 0x000fe4000f8e023f */
[----:B------:R-:W-:Y:S02]  /*c130*/  @UP1 USHF.R.U32.HI UR44, URZ, UR11, UR5 ;  /* 0x0000000b3f2c1299 */ /* 0x000fe40008011605 */
[----:B------:R-:W-:-:S02]  /*c140*/  USHF.R.U32.HI UR39, URZ, 0x1f, UR7 ;  /* 0x0000001f3f277899 */ /* 0x000fc40008011607 */
[----:B------:R-:W-:Y:S02]  /*c150*/  UIADD3 UR36, -UR44, URZ, URZ ;  /* 0x0000003f2c247290 */ /* 0x000fe4000fffe13f */
[----:B------:R-:W-:Y:S02]  /*c160*/  ULEA.HI.SX32 UR39, UR7, UR39, 0x1a ;  /* 0x0000002707277291 */ /* 0x000fe4000f8fd23f */
[----:B------:R-:W-:Y:S01]  /*c170*/  UIMAD UR36, UR8, UR36, UR45 ;  /* 0x00000024082472a4 */ /* 0x000fe2000f8e022d */
[----:B------:R-:W-:Y:S11]  /*c180*/  @!P0 BRA `(.L_x_41) ;  /* 0x0000000000408947 */ /* 0x000ff60003800000 */
[----:B------:R-:W-:Y:S01]  /*c190*/  MOV R2, 0x0 ;  /* 0x0000000000027802 */ /* 0x000fe20000000f00 */
[----:B------:R-:W-:Y:S01]  /*c1a0*/  ULDC.64 UR6, c[0x4][0xc0] ;  /* 0x0100300000067ab9 */ /* 0x000fe20000000a00 */
[----:B------:R-:W-:Y:S01]  /*c1b0*/  ULDC.64 UR8, c[0x4][0xc8] ;  /* 0x0100320000087ab9 */ /* 0x000fe20000000a00 */
[----:B------:R-:W-:Y:S01]  /*c1c0*/  ULDC.64 UR4, c[0x4][0x8] ;  /* 0x0100020000047ab9 */ /* 0x000fe20000000a00 */
[----:B------:R-:W-:Y:S02]  /*c1d0*/  IMAD.U32 R4, RZ, RZ, UR6 ;  /* 0x00000006ff047e24 */ /* 0x000fe4000f8e00ff */
[----:B------:R-:W0:Y:S01]  /*c1e0*/  LDC.64 R2, c[0x4][R2] ;  /* 0x0100000002027b82 */ /* 0x000e220000000a00 */
[----:B------:R-:W-:Y:S02]  /*c1f0*/  IMAD.U32 R5, RZ, RZ, UR7 ;  /* 0x00000007ff057e24 */ /* 0x000fe4000f8e00ff */
[----:B------:R-:W-:Y:S02]  /*c200*/  IMAD.U32 R6, RZ, RZ, UR8 ;  /* 0x00000008ff067e24 */ /* 0x000fe4000f8e00ff */
[----:B------:R-:W-:-:S02]  /*c210*/  IMAD.U32 R7, RZ, RZ, UR9 ;  /* 0x00000009ff077e24 */ /* 0x000fc4000f8e00ff */
[----:B------:R-:W-:Y:S02]  /*c220*/  IMAD.U32 R10, RZ, RZ, UR4 ;  /* 0x00000004ff0a7e24 */ /* 0x000fe4000f8e00ff */
[----:B------:R-:W-:Y:S02]  /*c230*/  IMAD.U32 R11, RZ, RZ, UR5 ;  /* 0x00000005ff0b7e24 */ /* 0x000fe4000f8e00ff */
[----:B------:R-:W-:Y:S02]  /*c240*/  IMAD.MOV.U32 R8, RZ, RZ, 0x70 ;  /* 0x00000070ff087424 */ /* 0x000fe400078e00ff */
[----:B------:R-:W-:Y:S02]  /*c250*/  IMAD.MOV.U32 R12, RZ, RZ, 0x1 ;  /* 0x00000001ff0c7424 */ /* 0x000fe400078e00ff */
[----:B------:R-:W-:-:S07]  /*c260*/  IMAD.MOV.U32 R13, RZ, RZ, RZ ;  /* 0x000000ffff0d7224 */ /* 0x000fce00078e00ff */
[----:B------:R-:W-:-:S07]  /*c270*/  LEPC R20, `(.L_x_41) ;  /* 0x000000001014794e */ /* 0x000fce0000000000 */
[----:B0-----:R-:W-:Y:S05]  /*c280*/  CALL.ABS.NOINC R2 ;  /* 0x0000000002007343 */ /* 0x001fea0003c00000 */
.L_x_41:
[----:B------:R-:W-:-:S06]  /*c290*/  UIADD3 UR4, UR41, 0xf200, URZ ;  /* 0x0000f20029047890 */ /* 0x000fcc000fffe03f */
[----:B------:R-:W-:-:S05]  /*c2a0*/  IMAD.U32 R16, RZ, RZ, UR4 ;  /* 0x00000004ff107e24 */ /* 0x000fca000f8e00ff */
[----:B------:R-:W-:-:S13]  /*c2b0*/  LOP3.LUT P0, RZ, R16, 0x1bf, RZ, 0xc0, !PT ;  /* 0x000001bf10ff7812 */ /* 0x000fda000780c0ff */
[----:B------:R-:W-:Y:S05]  /*c2c0*/  @!P0 BRA `(.L_x_42) ;  /* 0x0000000000408947 */ /* 0x000fea0003800000 */
        /* <DEDUP_REMOVED lines=16> */
.L_x_42:
[----:B------:R-:W-:-:S04]  /*c3d0*/  UIADD3 UR4, UR41, 0x200, URZ ;  /* 0x0000020029047890 */ /* 0x000fc8000fffe03f */
[----:B------:R-:W-:-:S06]  /*c3e0*/  ULOP3.LUT UP0, URZ, UR4, 0x9f, URZ, 0xc0, !UPT ;  /* 0x0000009f043f7892 */ /* 0x000fcc000f80c03f */
[----:B------:R-:W-:-:S13]  /*c3f0*/  PLOP3.LUT P0, PT, PT, PT, UP0, 0x80, 0x0 ;  /* 0x000000000000781c */ /* 0x000fda0003f0f008 */
        /* <DEDUP_REMOVED lines=17> */
.L_x_43:
        /* <DEDUP_REMOVED lines=18> */
.L_x_44:
[----:B------:R-:W-:Y:S01]  /*c630*/  ULDC.64 UR4, c[0x0][0x9f8] ;  /* 0x00027e0000047ab9 */ /* 0x000fe20000000a00 */
[----:B------:R-:W2:Y:S01]  /*c640*/  LDL.LU R17, [R1+0x4] ;  /* 0x0000040001117983 */ /* 0x000ea20000300800 */
[----:B------:R-:W-:Y:S01]  /*c650*/  UISETP.NE.U32.AND UP0, UPT, UR4, URZ, UPT ;  /* 0x0000003f0400728c */ /* 0x000fe2000bf05070 */
[----:B------:R-:W-:-:S03]  /*c660*/  IMAD.U32 R8, RZ, RZ, UR44 ;  /* 0x0000002cff087e24 */ /* 0x000fc6000f8e00ff */
[----:B------:R-:W-:-:S06]  /*c670*/  UISETP.NE.AND.EX UP0, UPT, UR5, URZ, UPT, UP0 ;  /* 0x0000003f0500728c */ /* 0x000fcc000bf05300 */
[----:B------:R-:W-:-:S05]  /*c680*/  PLOP3.LUT P0, PT, PT, PT, UP0, 0x80, 0x0 ;  /* 0x000000000000781c */ /* 0x000fca0003f0f008 */
[----:B------:R-:W-:Y:S02]  /*c690*/  @UP0 ULDC.64 UR4, c[0x0][0x9f8] ;  /* 0x00027e0000040ab9 */ /* 0x000fe40000000a00 */
[----:B------:R-:W-:-:S06]  /*c6a0*/  @UP0 UIMAD.WIDE UR4, UR44, 0x4, UR4 ;  /* 0x000000042c0408a5 */ /* 0x000fcc000f8e0204 */
[----:B------:R-:W-:Y:S02]  /*c6b0*/  IMAD.U32 R2, RZ, RZ, UR4 ;  /* 0x00000004ff027e24 */ /* 0x000fe4000f8e00ff */
[----:B------:R-:W-:-:S05]  /*c6c0*/  IMAD.U32 R3, RZ, RZ, UR5 ;  /* 0x00000005ff037e24 */ /* 0x000fca000f8e00ff */
[----:B------:R0:W3:Y:S01]  /*c6d0*/  @P0 LDG.E R8, desc[UR48][R2.64] ;  /* 0x0000003002080981 */ /* 0x0000e2000c1e1900 */
[----:B------:R-:W-:Y:S01]  /*c6e0*/  UMOV UR4, 0xffffffff ;  /* 0xffffffff00047882 */ /* 0x000fe20000000000 */
[----:B------:R-:W1:Y:S01]  /*c6f0*/  S2R R0, SR_TID.X ;  /* 0x0000000000007919 */ /* 0x000e620000002100 */
[----:B0-----:R-:W0:Y:S02]  /*c700*/  LDC.64 R2, c[0x0][0x418] ;  /* 0x00010600ff027b82 */ /* 0x001e240000000a00 */
[----:B0-----:R-:W-:Y:S02]  /*c710*/  ISETP.NE.U32.AND P0, PT, R2, RZ, PT ;  /* 0x000000ff0200720c */ /* 0x001fe40003f05070 */
[----:B-1----:R-:W-:Y:S02]  /*c720*/  SHF.R.U32.HI R0, RZ, 0x5, R0 ;  /* 0x00000005ff007819 */ /* 0x002fe40000011600 */
[----:B------:R-:W-:Y:S02]  /*c730*/  ISETP.NE.AND.EX P1, PT, R3, RZ, PT, P0 ;  /* 0x000000ff0300720c */ /* 0x000fe40003f25300 */
[----:B------:R-:W-:-:S02]  /*c740*/  LOP3.LUT R0, R0, 0x3, RZ, 0xc0, !PT ;  /* 0x0000000300007812 */ /* 0x000fc400078ec0ff */
[----:B--2---:R-:W-:-:S09]  /*c750*/  LOP3.LUT R17, R17, 0xfffffffe, RZ, 0xc0, !PT ;  /* 0xfffffffe11117812 */ /* 0x004fd200078ec0ff */
[----:B------:R-:W-:Y:S02]  /*c760*/  @P1 LOP3.LUT R17, R17, 0x1, RZ, 0xfc, !PT ;  /* 0x0000000111111812 */ /* 0x000fe400078efcff */
[----:B---3--:R-:W-:Y:S01]  /*c770*/  SHF.R.S32.HI R9, RZ, 0x1f, R8 ;  /* 0x0000001fff097819 */ /* 0x008fe20000011408 */
[----:B------:R0:W-:Y:S01]  /*c780*/  STL [R1], R8 ;  /* 0x0000000801007387 */ /* 0x0001e20000100800 */
[----:B------:R-:W-:-:S03]  /*c790*/  SEL R16, R8, RZ, !P1 ;  /* 0x000000ff08107207 */ /* 0x000fc60004800000 */
[----:B------:R0:W-:Y:S04]  /*c7a0*/  STL [R1+0x8], R9 ;  /* 0x0000080901007387 */ /* 0x0001e80000100800 */
[----:B------:R0:W-:Y:S01]  /*c7b0*/  STL [R1+0x4], R17 ;  /* 0x0000041101007387 */ /* 0x0001e20000100800 */
[----:B------:R-:W-:Y:S05]  /*c7c0*/  BRA.DIV UR4, `(.L_x_45) ;  /* 0x0000003204a07947 */ /* 0x000fea000b800000 */
[----:B------:R1:W2:Y:S02]  /*c7d0*/  SHFL.IDX PT, R14, R0, RZ, 0x1f ;  /* 0x00001fff000e7589 */ /* 0x0002a400000e0000 */
.L_x_105:
[----:B------:R-:W-:Y:S01]  /*c7e0*/  PLOP3.LUT P2, PT, PT, PT, PT, 0x8, 0x0 ;  /* 0x000000000000781c */ /* 0x000fe20003f4e170 */
[----:B-1----:R-:W-:Y:S01]  /*c7f0*/  IMAD.MOV.U32 R0, RZ, RZ, R17 ;  /* 0x000000ffff007224 */ /* 0x002fe200078e0011 */
[----:B--2---:R-:W-:-:S04]  /*c800*/  ISETP.NE.AND P0, PT, R14, RZ, PT ;  /* 0x000000ff0e00720c */ /* 0x004fc80003f05270 */
[----:B------:R-:W-:-:S07]  /*c810*/  LOP3.LUT R0, R0, 0xfffffffd, RZ, 0xc0, !PT ;  /* 0xfffffffd00007812 */ /* 0x000fce00078ec0ff */
[----:B------:R-:W-:-:S05]  /*c820*/  @P2 LOP3.LUT R0, R0, 0x2, RZ, 0xfc, !PT ;  /* 0x0000000200002812 */ /* 0x000fca00078efcff */
[----:B------:R1:W-:Y:S01]  /*c830*/  STL [R1+0x4], R0 ;  /* 0x0000040001007387 */ /* 0x0003e20000100800 */
[----:B------:R-:W-:Y:S05]  /*c840*/  @P0 BRA `(.L_x_46) ;  /* 0x0000000400c00947 */ /* 0x000fea0003800000 */
[----:B------:R-:W-:-:S06]  /*c850*/  UIADD3 UR4, UR39, -0x1, URZ ;  /* 0xffffffff27047890 */ /* 0x000fcc000fffe03f */
[----:B-1----:R-:W-:Y:S01]  /*c860*/  IMAD.U32 R0, RZ, RZ, UR4 ;  /* 0x00000004ff007e24 */ /* 0x002fe2000f8e00ff */
[----:B------:R-:W-:-:S03]  /*c870*/  UMOV UR4, 0xffffffff ;  /* 0xffffffff00047882 */ /* 0x000fc60000000000 */
[----:B------:R-:W-:Y:S05]  /*c880*/  BRA.DIV UR4, `(.L_x_47) ;  /* 0x0000003204907947 */ /* 0x000fea000b800000 */
[----:B------:R-:W-:-:S13]  /*c890*/  ELECT P6, URZ, PT ;  /* 0x00000000003f782f */ /* 0x000fda00038c0000 */
.L_x_108:
[----:B------:R-:W-:Y:S05]  /*c8a0*/  @!P6 BRA `(.L_x_46) ;  /* 0x0000000400a8e947 */ /* 0x000fea0003800000 */
[----:B------:R-:W-:Y:S01]  /*c8b0*/  IMAD.MOV.U32 R16, RZ, RZ, R8 ;  /* 0x000000ffff107224 */ /* 0x000fe200078e0008 */
[----:B------:R-:W-:Y:S06]  /*c8c0*/  @!P1 BRA `(.L_x_48) ;  /* 0x0000000000449947 */ /* 0x000fec0003800000 */
[----:B------:R-:W1:Y:S01]  /*c8d0*/  LDC R6, c[0x0][0x43c] ;  /* 0x00010f00ff067b82 */ /* 0x000e620000000800 */
[----:B------:R-:W-:Y:S01]  /*c8e0*/  ULDC.64 UR4, c[0x0][0x428] ;  /* 0x00010a0000047ab9 */ /* 0x000fe20000000a00 */
[----:B-1----:R-:W-:-:S13]  /*c8f0*/  ISETP.NE.AND P0, PT, R6, 0x1, PT ;  /* 0x000000010600780c */ /* 0x002fda0003f05270 */
[----:B------:R-:W1:Y:S02]  /*c900*/  @P0 LDC.64 R4, c[0x0][0x440] ;  /* 0x00011000ff040b82 */ /* 0x000e640000000a00 */
[----:B-1----:R-:W-:-:S04]  /*c910*/  @P0 IMAD.HI.U32 R7, R0, R4, RZ ;  /* 0x0000000400070227 */ /* 0x002fc800078e00ff */
[----:B------:R-:W-:Y:S01]  /*c920*/  IMAD.MOV.U32 R4, RZ, RZ, R0 ;  /* 0x000000ffff047224 */ /* 0x000fe200078e0000 */
[----:B------:R-:W-:-:S05]  /*c930*/  @P0 SHF.R.U32.HI R4, RZ, R5, R7 ;  /* 0x00000005ff040219 */ /* 0x000fca0000011607 */
[----:B------:R-:W-:-:S04]  /*c940*/  IMAD.MOV R5, RZ, RZ, -R4 ;  /* 0x000000ffff057224 */ /* 0x000fc800078e0a04 */
[----:B------:R-:W-:Y:S01]  /*c950*/  IMAD R0, R6, R5, R0 ;  /* 0x0000000506007224 */ /* 0x000fe200078e0200 */
[--C-:B------:R-:W-:Y:S01]  /*c960*/  SHF.R.S32.HI R5, RZ, 0x1f, R4.reuse ;  /* 0x0000001fff057819 */ /* 0x100fe20000011404 */
[----:B------:R-:W-:Y:S02]  /*c970*/  IMAD R6, R9, UR4, RZ ;  /* 0x0000000409067c24 */ /* 0x000fe4000f8e02ff */
[----:B------:R-:W-:-:S04]  /*c980*/  IMAD.WIDE.U32 R4, R8, UR4, R4 ;  /* 0x0000000408047c25 */ /* 0x000fc8000f8e0004 */
[----:B------:R-:W-:Y:S01]  /*c990*/  IMAD R6, R8, UR5, R6 ;  /* 0x0000000508067c24 */ /* 0x000fe2000f8e0206 */
[----:B------:R-:W-:-:S03]  /*c9a0*/  LEA R2, P0, R4, R2, 0x2 ;  /* 0x0000000204027211 */ /* 0x000fc600078010ff */
[----:B------:R-:W-:-:S05]  /*c9b0*/  IMAD.IADD R6, R5, 0x1, R6 ;  /* 0x0000000105067824 */ /* 0x000fca00078e0206 */
[----:B------:R-:W-:-:S05]  /*c9c0*/  LEA.HI.X R3, R4, R3, R6, 0x2, P0 ;  /* 0x0000000304037211 */ /* 0x000fca00000f1406 */
[----:B------:R1:W5:Y:S02]  /*c9d0*/  LDG.E R16, desc[UR48][R2.64] ;  /* 0x0000003002107981 */ /* 0x000364000c1e1900 */
.L_x_48:
[----:B------:R-:W-:Y:S01]  /*c9e0*/  LEA R4, R18, UR41, 0x3 ;  /* 0x0000002912047c11 */ /* 0x000fe2000f8e18ff */
[----:B-1----:R-:W1:Y:S01]  /*c9f0*/  S2R R2, SR_TID.X ;  /* 0x0000000000027919 */ /* 0x002e620000002100 */
[----:B------:R-:W-:-:S04]  /*ca00*/  SHF.L.U32 R3, R19, 0x1f, RZ ;  /* 0x0000001f13037819 */ /* 0x000fc800000006ff */
[----:B------:R-:W2:Y:S01]  /*ca10*/  SYNCS.PHASECHK.TRANS64.TRYWAIT P0, [R4+URZ+0x33480], R3 ;  /* 0x03348003040075a7 */ /* 0x000ea2000800017f */
[----:B-1----:R-:W-:-:S04]  /*ca20*/  LOP3.LUT R2, R2, 0x7f, RZ, 0xc0, !PT ;  /* 0x0000007f02027812 */ /* 0x002fc800078ec0ff */
[----:B------:R-:W-:Y:S01]  /*ca30*/  ISETP.NE.AND P1, PT, R2, RZ, PT ;  /* 0x000000ff0200720c */ /* 0x000fe20003f25270 */
[----:B--2---:R-:W-:-:S12]  /*ca40*/  @!P0 BRA `(.L_x_49) ;  /* 0x0000003000408947 */ /* 0x004fd80003800000 */
.L_x_109:
[----:B------:R-:W-:Y:S05]  /*ca50*/  @P1 BRA `(.L_x_50) ;  /* 0x00000000001c1947 */ /* 0x000fea0003800000 */
[----:B------:R-:W2:Y:S01]  /*ca60*/  S2R R2, SR_TID.X ;  /* 0x0000000000027919 */ /* 0x000ea20000002100 */
[----:B------:R-:W-:-:S04]  /*ca70*/  IMAD.MOV.U32 R5, RZ, RZ, 0x7800 ;  /* 0x00007800ff057424 */ /* 0x000fc800078e00ff */
[----:B------:R3:W-:Y:S01]  /*ca80*/  SYNCS.ARRIVE.TRANS64 RZ, [R4+URZ+0x33470], R5 ;  /* 0x0334700504ff79a7 */ /* 0x0007e2000800003f */
[----:B--2---:R-:W-:-:S04]  /*ca90*/  LOP3.LUT R2, R2, 0x1f, RZ, 0xc0, !PT ;  /* 0x0000001f02027812 */ /* 0x004fc800078ec0ff */
[----:B------:R-:W-:-:S13]  /*caa0*/  ISETP.NE.AND P0, PT, R2, RZ, PT ;  /* 0x000000ff0200720c */ /* 0x000fda0003f05270 */
[----:B---3--:R-:W-:Y:S05]  /*cab0*/  @!P0 BRA `(.L_x_50) ;  /* 0x0000000000048947 */ /* 0x008fea0003800000 */
[----:B------:R-:W-:Y:S01]  /*cac0*/  BPT.TRAP 0x1 ;  /* 0x000000040000795c */ /* 0x000fe20000300000 */
.L_x_50:
[----:B------:R-:W-:Y:S01]  /*cad0*/  IMAD.U32 R5, RZ, RZ, UR41 ;  /* 0x00000029ff057e24 */ /* 0x000fe2000f8e00ff */
[----:B------:R-:W-:Y:S01]  /*cae0*/  R2UR UR33, R4 ;  /* 0x00000000042172ca */ /* 0x000fe200000e0000 */
[----:B------:R-:W-:Y:S01]  /*caf0*/  IMAD R0, R0, 0xa0, RZ ;  /* 0x000000a000007824 */ /* 0x000fe200078e02ff */
[----:B-----5:R-:W-:Y:S01]  /*cb00*/  R2UR UR37, R16 ;  /* 0x00000000102572ca */ /* 0x020fe200000e0000 */
[----:B------:R-:W-:Y:S01]  /*cb10*/  IMAD R2, R18, 0x7800, R5 ;  /* 0x0000780012027824 */ /* 0x000fe200078e0205 */
[----:B------:R-:W-:Y:S02]  /*cb20*/  UIADD3 UR4, UP0, UR52, 0x470, URZ ;  /* 0x0000047034047890 */ /* 0x000fe4000ff1e03f */
[----:B------:R-:W-:Y:S01]  /*cb30*/  R2UR UR35, R0 ;  /* 0x00000000002372ca */ /* 0x000fe200000e0000 */
[----:B------:R-:W-:Y:S01]  /*cb40*/  UMOV UR6, 0x0 ;  /* 0x0000000000067882 */ /* 0x000fe20000000000 */
[----:B------:R-:W-:Y:S01]  /*cb50*/  R2UR UR8, R2 ;  /* 0x00000000020872ca */ /* 0x000fe200000e0000 */
[----:B------:R-:W-:Y:S01]  /*cb60*/  UIADD3.X UR5, URZ, UR53, URZ, UP0, !UPT ;  /* 0x000000353f057290 */ /* 0x000fe200087fe43f */
[----:B------:R-:W-:Y:S01]  /*cb70*/  UMOV UR7, 0x14f00000 ;  /* 0x14f0000000077882 */ /* 0x000fe20000000000 */
[----:B------:R-:W-:-:S02]  /*cb80*/  UMOV UR34, URZ ;  /* 0x0000003f00227c82 */ /* 0x000fc40008000000 */
[----:B------:R-:W-:Y:S01]  /*cb90*/  UIADD3 UR33, UR33, 0x33470, URZ ;  /* 0x0003347021217890 */ /* 0x000fe2000fffe03f */
[----:B------:R-:W-:Y:S01]  /*cba0*/  UMOV UR18, 0x40 ;  /* 0x0000004000127882 */ /* 0x000fe20000000000 */
[----:B------:R-:W-:Y:S01]  /*cbb0*/  UMOV UR20, UR36 ;  /* 0x0000002400147c82 */ /* 0x000fe20008000000 */
[----:B------:R-:W-:Y:S01]  /*cbc0*/  UMOV UR21, UR37 ;  /* 0x0000002500157c82 */ /* 0x000fe20008000000 */
[----:B------:R-:W-:Y:S02]  /*cbd0*/  UMOV UR10, 0x80 ;  /* 0x00000080000a7882 */ /* 0x000fe40000000000 */
[----:B------:R-:W-:Y:S01]  /*cbe0*/  UMOV UR19, UR35 ;  /* 0x0000002300137c82 */ /* 0x000fe20008000000 */
[----:B------:R-:W-:Y:S01]  /*cbf0*/  UMOV UR17, UR33 ;  /* 0x0000002100117c82 */ /* 0x000fe20008000000 */
[----:B------:R-:W-:Y:S02]  /*cc00*/  UIADD3 UR32, UR8, 0xf200, URZ ;  /* 0x0000f20008207890 */ /* 0x000fe4000fffe03f */
[----:B------:R-:W-:-:S02]  /*cc10*/  UIADD3 UR16, UR8, 0x11a00, URZ ;  /* 0x00011a0008107890 */ /* 0x000fc4000fffe03f */
[----:B------:R-:W-:Y:S01]  /*cc20*/  UIADD3 UR8, UR8, 0x14200, URZ ;  /* 0x0001420008087890 */ /* 0x000fe2000fffe03f */
[----:B------:R-:W-:Y:S01]  /*cc30*/  UMOV UR12, UR36 ;  /* 0x00000024000c7c82 */ /* 0x000fe20008000000 */
[----:B------:R-:W-:Y:S01]  /*cc40*/  UMOV UR13, UR37 ;  /* 0x00000025000d7c82 */ /* 0x000fe20008000000 */
[----:B------:R-:W-:Y:S01]  /*cc50*/  UMOV UR9, UR33 ;  /* 0x0000002100097c82 */ /* 0x000fe20008000000 */
[----:B------:R-:W-:Y:S01]  /*cc60*/  UMOV UR11, UR35 ;  /* 0x00000023000b7c82 */ /* 0x000fe20008000000 */
[----:B------:R2:W-:Y:S02]  /*cc70*/  UTMALDG.4D [UR32], [UR4], desc[UR6] ;  /* 0x00000620040075b4 */ /* 0x0005e40008019000 */
[----:B------:R2:W-:Y:S02]  /*cc80*/  UTMALDG.4D [UR16], [UR4], desc[UR6] ;  /* 0x00000610040075b4 */ /* 0x0005e40008019000 */
[----:B------:R2:W-:Y:S01]  /*cc90*/  UTMALDG.4D [UR8], [UR4], desc[UR6] ;  /* 0x00000608040075b4 */ /* 0x0005e20008019000 */
[----:B------:R-:W3:Y:S02]  /*cca0*/  SYNCS.PHASECHK.TRANS64.TRYWAIT P0, [R4+URZ+0x33440], R3 ;  /* 0x03344003040075a7 */ /* 0x000ee4000800017f */
[----:B--23--:R-:W-:Y:S05]  /*ccb0*/  @!P0 BRA `(.L_x_51) ;  /* 0x0000002c00b88947 */ /* 0x00cfea0003800000 */
.L_x_110:
[----:B------:R-:W-:Y:S05]  /*ccc0*/  @P1 BRA `(.L_x_52) ;  /* 0x00000000001c1947 */ /* 0x000fea0003800000 */
[----:B------:R-:W3:Y:S01]  /*ccd0*/  S2R R5, SR_TID.X ;  /* 0x0000000000057919 */ /* 0x000ee20000002100 */
[----:B-12---:R-:W-:-:S04]  /*cce0*/  IMAD.MOV.U32 R3, RZ, RZ, 0x7800 ;  /* 0x00007800ff037424 */ /* 0x006fc800078e00ff */
[----:B------:R4:W-:Y:S01]  /*ccf0*/  SYNCS.ARRIVE.TRANS64 RZ, [R4+URZ+0x33430], R3 ;  /* 0x0334300304ff79a7 */ /* 0x0009e2000800003f */
[----:B---3--:R-:W-:-:S04]  /*cd00*/  LOP3.LUT R5, R5, 0x1f, RZ, 0xc0, !PT ;  /* 0x0000001f05057812 */ /* 0x008fc800078ec0ff */
[----:B------:R-:W-:-:S13]  /*cd10*/  ISETP.NE.AND P0, PT, R5, RZ, PT ;  /* 0x000000ff0500720c */ /* 0x000fda0003f05270 */
[----:B----4-:R-:W-:Y:S05]  /*cd20*/  @!P0 BRA `(.L_x_52) ;  /* 0x0000000000048947 */ /* 0x010fea0003800000 */
[----:B------:R-:W-:Y:S01]  /*cd30*/  BPT.TRAP 0x1 ;  /* 0x000000040000795c */ /* 0x000fe20000300000 */
.L_x_52:
[----:B-12---:R-:W2:Y:S01]  /*cd40*/  LDL.LU R3, [R1+0x4] ;  /* 0x0000040001037983 */ /* 0x006ea20000300800 */
[----:B------:R-:W-:Y:S01]  /*cd50*/  R2UR UR8, R2 ;  /* 0x00000000020872ca */ /* 0x000fe200000e0000 */
[----:B------:R-:W-:Y:S01]  /*cd60*/  UIADD3 UR4, UP0, UR52, 0x370, URZ ;  /* 0x0000037034047890 */ /* 0x000fe2000ff1e03f */
[----:B------:R-:W-:Y:S01]  /*cd70*/  R2UR UR25, R4 ;  /* 0x00000000041972ca */ /* 0x000fe200000e0000 */
[----:B------:R-:W-:Y:S01]  /*cd80*/  UMOV UR6, 0x0 ;  /* 0x0000000000067882 */ /* 0x000fe20000000000 */
[----:B------:R-:W-:Y:S01]  /*cd90*/  PLOP3.LUT P0, PT, PT, PT, PT, 0x80, 0x0 ;  /* 0x000000000000781c */ /* 0x000fe20003f0f070 */
[----:B------:R-:W-:Y:S01]  /*cda0*/  UIADD3.X UR5, URZ, UR53, URZ, UP0, !UPT ;  /* 0x000000353f057290 */ /* 0x000fe200087fe43f */
[----:B------:R-:W-:Y:S01]  /*cdb0*/  R2UR UR27, R0 ;  /* 0x00000000001b72ca */ /* 0x000fe200000e0000 */
[----:B------:R-:W-:Y:S01]  /*cdc0*/  UMOV UR7, 0x14f00000 ;  /* 0x14f0000000077882 */ /* 0x000fe20000000000 */
[----:B------:R-:W-:Y:S01]  /*cdd0*/  R2UR UR29, R16 ;  /* 0x00000000101d72ca */ /* 0x000fe200000e0000 */
[----:B------:R-:W-:Y:S01]  /*cde0*/  UMOV UR26, URZ ;  /* 0x0000003f001a7c82 */ /* 0x000fe20008000000 */
[----:B------:R-:W-:Y:S01]  /*cdf0*/  UMOV UR28, UR36 ;  /* 0x00000024001c7c82 */ /* 0x000fe20008000000 */
[----:B------:R-:W-:Y:S01]  /*ce00*/  UMOV UR18, 0x40 ;  /* 0x0000004000127882 */ /* 0x000fe20000000000 */
[----:B------:R-:W-:Y:S01]  /*ce10*/  UMOV UR20, UR36 ;  /* 0x0000002400147c82 */ /* 0x000fe20008000000 */
[----:B------:R-:W-:-:S02]  /*ce20*/  UIADD3 UR24, UR8, 0x24200, URZ ;  /* 0x0002420008187890 */ /* 0x000fc4000fffe03f */
[----:B------:R-:W-:Y:S02]  /*ce30*/  UIADD3 UR25, UR25, 0x33430, URZ ;  /* 0x0003343019197890 */ /* 0x000fe4000fffe03f */
[----:B------:R-:W-:Y:S02]  /*ce40*/  UIADD3 UR16, UR8, 0x26a00, URZ ;  /* 0x00026a0008107890 */ /* 0x000fe4000fffe03f */
[----:B------:R-:W-:Y:S01]  /*ce50*/  UIADD3 UR8, UR8, 0x29200, URZ ;  /* 0x0002920008087890 */ /* 0x000fe2000fffe03f */
[----:B------:R-:W-:Y:S01]  /*ce60*/  UMOV UR19, UR27 ;  /* 0x0000001b00137c82 */ /* 0x000fe20008000000 */
[----:B------:R-:W-:Y:S01]  /*ce70*/  UMOV UR21, UR29 ;  /* 0x0000001d00157c82 */ /* 0x000fe20008000000 */
[----:B------:R-:W-:Y:S01]  /*ce80*/  UMOV UR17, UR25 ;  /* 0x0000001900117c82 */ /* 0x000fe20008000000 */
[----:B------:R-:W-:Y:S01]  /*ce90*/  UMOV UR10, 0x80 ;  /* 0x00000080000a7882 */ /* 0x000fe20000000000 */
[----:B------:R-:W-:Y:S01]  /*cea0*/  UMOV UR12, UR36 ;  /* 0x00000024000c7c82 */ /* 0x000fe20008000000 */
[----:B------:R-:W-:Y:S01]  /*ceb0*/  UMOV UR11, UR27 ;  /* 0x0000001b000b7c82 */ /* 0x000fe20008000000 */
[----:B------:R-:W-:Y:S01]  /*cec0*/  UMOV UR13, UR29 ;  /* 0x0000001d000d7c82 */ /* 0x000fe20008000000 */
[----:B------:R3:W-:Y:S01]  /*ced0*/  UTMALDG.4D [UR24], [UR4], desc[UR6] ;  /* 0x00000618040075b4 */ /* 0x0007e20008019000 */
[----:B------:R-:W-:Y:S01]  /*cee0*/  UMOV UR9, UR25 ;  /* 0x0000001900097c82 */ /* 0x000fe20008000000 */
[----:B------:R3:W-:Y:S01]  /*cef0*/  UTMALDG.4D [UR16], [UR4], desc[UR6] ;  /* 0x00000610040075b4 */ /* 0x0007e20008019000 */
[----:B------:R3:W-:Y:S01]  /*cf00*/  UTMALDG.4D [UR8], [UR4], desc[UR6] ;  /* 0x00000608040075b4 */ /* 0x0007e20008019000 */
[----:B--2---:R-:W-:-:S04]  /*cf10*/  LOP3.LUT R3, R3, 0xfffffffd, RZ, 0xc0, !PT ;  /* 0xfffffffd03037812 */ /* 0x004fc800078ec0ff */
[----:B------:R-:W-:-:S05]  /*cf20*/  @P0 LOP3.LUT R3, R3, 0x2, RZ, 0xfc, !PT ;  /* 0x0000000203030812 */ /* 0x000fca00078efcff */
[----:B------:R3:W-:Y:S01]  /*cf30*/  STL [R1+0x4], R3 ;  /* 0x0000040301007387 */ /* 0x0007e20000100800 */
[----:B------:R-:W-:Y:S01]  /*cf40*/  NOP ;  /* 0x0000000000007918 */ /* 0x000fe20000000000 */
.L_x_46:
[----:B------:R-:W-:Y:S05]  /*cf50*/  WARPSYNC.ALL ;  /* 0x0000000000007948 */ /* 0x000fea0003800000 */
[----:B---3--:R-:W-:Y:S01]  /*cf60*/  UIADD3 UR4, UR41, 0x1e200, URZ ;  /* 0x0001e20029047890 */ /* 0x008fe2000fffe03f */
[----:B------:R-:W-:Y:S03]  /*cf70*/  BAR.SYNC.DEFER_BLOCKING 0x8, 0x180 ;  /* 0x0206000000007b1d */ /* 0x000fe60000010000 */
        /* <DEDUP_REMOVED lines=8> */
[----:B------:R-:W2:Y:S01]  /*d000*/  LDC.64 R2, c[0x4][R2] ;  /* 0x0100000002027b82 */ /* 0x000ea20000000a00 */
[----:B------:R-:W-:Y:S02]  /*d010*/  IMAD.U32 R5, RZ, RZ, UR7 ;  /* 0x00000007ff057e24 */ /* 0x000fe4000f8e00ff */
[----:B------:R-:W-:Y:S02]  /*d020*/  IMAD.U32 R6, RZ, RZ, UR8 ;  /* 0x00000008ff067e24 */ /* 0x000fe4000f8e00ff */
[----:B------:R-:W-:-:S02]  /*d030*/  IMAD.U32 R7, RZ, RZ, UR9 ;  /* 0x00000009ff077e24 */ /* 0x000fc4000f8e00ff */
[----:B------:R-:W-:Y:S02]  /*d040*/  IMAD.U32 R10, RZ, RZ, UR4 ;  /* 0x00000004ff0a7e24 */ /* 0x000fe4000f8e00ff */
[----:B------:R-:W-:Y:S02]  /*d050*/  IMAD.U32 R11, RZ, RZ, UR5 ;  /* 0x00000005ff0b7e24 */ /* 0x000fe4000f8e00ff */
[----:B0-----:R-:W-:Y:S02]  /*d060*/  IMAD.MOV.U32 R8, RZ, RZ, 0x70 ;  /* 0x00000070ff087424 */ /* 0x001fe400078e00ff */
[----:B------:R-:W-:Y:S02]  /*d070*/  IMAD.MOV.U32 R12, RZ, RZ, 0x1 ;  /* 0x00000001ff0c7424 */ /* 0x000fe400078e00ff */
[----:B------:R-:W-:-:S07]  /*d080*/  IMAD.MOV.U32 R13, RZ, RZ, RZ ;  /* 0x000000ffff0d7224 */ /* 0x000fce00078e00ff */
[----:B------:R-:W-:-:S07]  /*d090*/  LEPC R20, `(.L_x_53) ;  /* 0x000000001014794e */ /* 0x000fce0000000000 */
[----:B-12---:R-:W-:Y:S05]  /*d0a0*/  CALL.ABS.NOINC R2 ;  /* 0x0000000002007343 */ /* 0x006fea0003c00000 */
.L_x_53:
[----:B------:R-:W2:Y:S01]  /*d0b0*/  S2R R2, SR_TID.X ;  /* 0x0000000000027919 */ /* 0x000ea20000002100 */
[----:B------:R-:W3:Y:S01]  /*d0c0*/  LDC R7, c[0x0][0x448] ;  /* 0x00011200ff077b82 */ /* 0x000ee20000000800 */
[----:B-1----:R-:W-:Y:S01]  /*d0d0*/  IMAD R0, RZ, RZ, -UR45 ;  /* 0x8000002dff007e24 */ /* 0x002fe2000f8e02ff */
[----:B------:R-:W-:Y:S01]  /*d0e0*/  USHF.R.S32.HI UR4, URZ, 0x1f, UR36 ;  /* 0x0000001f3f047899 */ /* 0x000fe20008011424 */
[----:B0-----:R-:W0:Y:S01]  /*d0f0*/  S2R R17, SR_TID.X ;  /* 0x0000000000117919 */ /* 0x001e220000002100 */
[----:B------:R-:W-:Y:S01]  /*d100*/  ULDC.64 UR8, c[0x0][0x2d8] ;  /* 0x0000b60000087ab9 */ /* 0x000fe20000000a00 */
[----:B------:R-:W-:Y:S01]  /*d110*/  USHF.R.S32.HI UR7, URZ, 0x1f, UR44 ;  /* 0x0000001f3f077899 */ /* 0x000fe2000801142c */
[----:B------:R-:W1:Y:S02]  /*d120*/  S2R R8, SR_TID.X ;  /* 0x0000000000087919 */ /* 0x000e640000002100 */
[----:B------:R-:W4:Y:S01]  /*d130*/  LDC R3, c[0x0][0xc38] ;  /* 0x00030e00ff037b82 */ /* 0x000f220000000800 */
[----:B------:R-:W-:-:S02]  /*d140*/  UIMAD UR6, UR4, UR8, URZ ;  /* 0x00000008040672a4 */ /* 0x000fc4000f8e023f */
[----:B------:R-:W-:Y:S02]  /*d150*/  UIMAD.WIDE.U32 UR4, UR36, UR8, URZ ;  /* 0x00000008240472a5 */ /* 0x000fe4000f8e003f */
[----:B------:R-:W-:-:S03]  /*d160*/  UIMAD UR6, UR36, UR9, UR6 ;  /* 0x00000009240672a4 */ /* 0x000fc6000f8e0206 */
[----:B------:R-:W-:Y:S01]  /*d170*/  ULDC.64 UR8, c[0x0][0x2e0] ;  /* 0x0000b80000087ab9 */ /* 0x000fe20000000a00 */
[----:B------:R-:W-:Y:S02]  /*d180*/  UIADD3 UR5, UR5, UR6, URZ ;  /* 0x0000000605057290 */ /* 0x000fe4000fffe03f */
[----:B------:R-:W-:Y:S02]  /*d190*/  UIMAD UR6, UR7, UR8, URZ ;  /* 0x00000008070672a4 */ /* 0x000fe4000f8e023f */
[----:B------:R-:W-:Y:S02]  /*d1a0*/  UIMAD.WIDE.U32 UR4, UR44, UR8, UR4 ;  /* 0x000000082c0472a5 */ /* 0x000fe4000f8e0004 */
[----:B------:R-:W-:Y:S01]  /*d1b0*/  UIMAD UR6, UR44, UR9, UR6 ;  /* 0x000000092c0672a4 */ /* 0x000fe2000f8e0206 */
[----:B---3--:R-:W-:-:S03]  /*d1c0*/  ISETP.NE.AND P0, PT, R7, 0x1, PT ;  /* 0x000000010700780c */ /* 0x008fc60003f05270 */
[----:B------:R-:W-:-:S03]  /*d1d0*/  UIADD3 UR5, UR5, UR6, URZ ;  /* 0x0000000605057290 */ /* 0x000fc6000fffe03f */
[----:B------:R-:W-:Y:S01]  /*d1e0*/  ULDC.64 UR6, c[0x0][0x280] ;  /* 0x0000a00000067ab9 */ /* 0x000fe20000000a00 */
[----:B--2---:R-:W-:Y:S01]  /*d1f0*/  LOP3.LUT R2, R2, 0x7f, RZ, 0xc0, !PT ;  /* 0x0000007f02027812 */ /* 0x004fe200078ec0ff */
[----:B----4-:R-:W-:-:S03]  /*d200*/  IMAD R0, R3, R0, UR50 ;  /* 0x0000003203007e24 */ /* 0x010fc6000f8e0200 */
[----:B------:R-:W-:Y:S01]  /*d210*/  SHF.R.U32.HI R2, RZ, 0x2, R2 ;  /* 0x00000002ff027819 */ /* 0x000fe20000011602 */
[----:B0-----:R-:W-:Y:S01]  /*d220*/  IMAD.SHL.U32 R17, R17, 0x20, RZ ;  /* 0x0000002011117824 */ /* 0x001fe200078e00ff */
[----:B------:R-:W0:Y:S01]  /*d230*/  @P0 LDC R4, c[0x0][0x44c] ;  /* 0x00011300ff040b82 */ /* 0x000e220000000800 */
[----:B------:R-:W-:Y:S02]  /*d240*/  IMAD.SHL.U32 R0, R0, 0x80, RZ ;  /* 0x0000008000007824 */ /* 0x000fe400078e00ff */
[----:B-1----:R-:W-:Y:S01]  /*d250*/  IMAD.SHL.U32 R10, R8, 0x10, RZ ;  /* 0x00000010080a7824 */ /* 0x002fe200078e00ff */
[----:B------:R-:W-:-:S04]  /*d260*/  LOP3.LUT R17, R2, 0x60, R17, 0xf8, !PT ;  /* 0x0000006002117812 */ /* 0x000fc800078ef811 */
[----:B------:R-:W1:Y:S01]  /*d270*/  @P0 LDC R2, c[0x0][0x450] ;  /* 0x00011400ff020b82 */ /* 0x000e620000000800 */
[----:B------:R-:W-:Y:S02]  /*d280*/  LOP3.LUT R3, R17, R0, RZ, 0xfc, !PT ;  /* 0x0000000011037212 */ /* 0x000fe400078efcff */
[----:B------:R-:W-:Y:S01]  /*d290*/  LOP3.LUT R10, R10, 0x30, RZ, 0xc0, !PT ;  /* 0x000000300a0a7812 */ /* 0x000fe200078ec0ff */
[----:B------:R-:W2:Y:S02]  /*d2a0*/  S2R R17, SR_TID.X ;  /* 0x0000000000117919 */ /* 0x000ea40000002100 */
[----:B------:R-:W-:Y:S01]  /*d2b0*/  IMAD.MOV.U32 R6, RZ, RZ, R3 ;  /* 0x000000ffff067224 */ /* 0x000fe200078e0003 */
[C---:B------:R-:W-:Y:S02]  /*d2c0*/  LOP3.LUT R8, R10.reuse, 0x40, RZ, 0xfc, !PT ;  /* 0x000000400a087812 */ /* 0x040fe400078efcff */
[----:B------:R-:W-:Y:S01]  /*d2d0*/  LOP3.LUT R10, R10, 0x80, RZ, 0xfc, !PT ;  /* 0x000000800a0a7812 */ /* 0x000fe200078efcff */
[----:B0-----:R-:W-:-:S05]  /*d2e0*/  @P0 IMAD.HI.U32 R4, R3, R4, RZ ;  /* 0x0000000403040227 */ /* 0x001fca00078e00ff */
[----:B-1----:R-:W-:-:S04]  /*d2f0*/  @P0 SHF.R.U32.HI R6, RZ, R2, R4 ;  /* 0x00000002ff060219 */ /* 0x002fc80000011604 */
[--C-:B------:R-:W-:Y:S01]  /*d300*/  SHF.R.S32.HI R5, RZ, 0x1f, R6.reuse ;  /* 0x0000001fff057819 */ /* 0x100fe20000011406 */
[----:B------:R-:W-:-:S04]  /*d310*/  IMAD.MOV R4, RZ, RZ, -R6 ;  /* 0x000000ffff047224 */ /* 0x000fc800078e0a06 */
[----:B------:R-:W-:Y:S02]  /*d320*/  IMAD R4, R7, R4, R3 ;  /* 0x0000000407047224 */ /* 0x000fe400078e0203 */
[----:B------:R-:W0:Y:S01]  /*d330*/  LDC.64 R2, c[0x0][0x2d0] ;  /* 0x0000b400ff027b82 */ /* 0x000e220000000a00 */
[----:B--2---:R-:W-:-:S05]  /*d340*/  IMAD.SHL.U32 R9, R17, 0x10, RZ ;  /* 0x0000001011097824 */ /* 0x004fca00078e00ff */
[----:B------:R-:W-:Y:S01]  /*d350*/  LOP3.LUT R9, R9, 0x30, RZ, 0xc0, !PT ;  /* 0x0000003009097812 */ /* 0x000fe200078ec0ff */
[----:B0-----:R-:W-:-:S04]  /*d360*/  IMAD R5, R5, R2, RZ ;  /* 0x0000000205057224 */ /* 0x001fc800078e02ff */
[C---:B------:R-:W-:Y:S02]  /*d370*/  IMAD R5, R6.reuse, R3, R5 ;  /* 0x0000000306057224 */ /* 0x040fe400078e0205 */
[----:B------:R-:W-:Y:S01]  /*d380*/  IMAD.WIDE.U32 R2, R6, R2, UR4 ;  /* 0x0000000406027e25 */ /* 0x000fe2000f8e0002 */
[----:B------:R-:W-:-:S03]  /*d390*/  ULDC.64 UR4, c[0x0][0x2c8] ;  /* 0x0000b20000047ab9 */ /* 0x000fc60000000a00 */
[----:B------:R-:W-:Y:S01]  /*d3a0*/  IMAD.IADD R3, R3, 0x1, R5 ;  /* 0x0000000103037824 */ /* 0x000fe200078e0205 */
[----:B------:R-:W-:Y:S01]  /*d3b0*/  SHF.R.S32.HI R5, RZ, 0x1f, R4 ;  /* 0x0000001fff057819 */ /* 0x000fe20000011404 */
[----:B------:R-:W-:-:S04]  /*d3c0*/  IMAD.WIDE.U32 R2, R4, UR4, R2 ;  /* 0x0000000404027c25 */ /* 0x000fc8000f8e0002 */
[----:B------:R-:W-:Y:S01]  /*d3d0*/  IMAD R5, R5, UR4, RZ ;  /* 0x0000000405057c24 */ /* 0x000fe2000f8e02ff */
[----:B------:R-:W-:Y:S02]  /*d3e0*/  ULDC UR4, c[0x0][0x2b8] ;  /* 0x0000ae0000047ab9 */ /* 0x000fe40000000800 */
[----:B------:R-:W-:Y:S01]  /*d3f0*/  ISETP.GE.AND P1, PT, R8, UR4, PT ;  /* 0x0000000408007c0c */ /* 0x000fe2000bf26270 */
[----:B------:R-:W-:Y:S01]  /*d400*/  IMAD R5, R4, UR5, R5 ;  /* 0x0000000504057c24 */ /* 0x000fe2000f8e0205 */
[----:B------:R0:W5:Y:S01]  /*d410*/  LDL R8, [R1+0x14] ;  /* 0x0000140001087983 */ /* 0x0001620000100800 */
[----:B------:R-:W-:Y:S02]  /*d420*/  IADD3 R6, P3, R2, UR6, RZ ;  /* 0x0000000602067c10 */ /* 0x000fe4000ff7e0ff */
[----:B------:R-:W-:Y:S02]  /*d430*/  ISETP.GE.AND P0, PT, R9, UR4, PT ;  /* 0x0000000409007c0c */ /* 0x000fe4000bf06270 */
[----:B------:R-:W-:Y:S01]  /*d440*/  ISETP.GE.AND P2, PT, R10, UR4, PT ;  /* 0x000000040a007c0c */ /* 0x000fe2000bf46270 */
[----:B------:R-:W-:Y:S01]  /*d450*/  UMOV UR4, 0xffffffff ;  /* 0xffffffff00047882 */ /* 0x000fe20000000000 */
[----:B------:R-:W-:-:S02]  /*d460*/  LOP3.LUT R17, R17, 0x7f, RZ, 0xc0, !PT ;  /* 0x0000007f11117812 */ /* 0x000fc400078ec0ff */
[----:B------:R-:W-:Y:S02]  /*d470*/  IADD3.X R5, R3, UR7, R5, P3, !PT ;  /* 0x0000000703057c10 */ /* 0x000fe40009ffe405 */
[----:B------:R-:W-:Y:S01]  /*d480*/  SHF.R.U32.HI R10, RZ, 0x2, R17 ;  /* 0x00000002ff0a7819 */ /* 0x000fe20000011611 */
[----:B0-----:R-:W-:Y:S06]  /*d490*/  BRA.DIV UR4, `(.L_x_54) ;  /* 0x0000002604d47947 */ /* 0x001fec000b800000 */
[----:B------:R-:W0:Y:S01]  /*d4a0*/  SHFL.IDX PT, R3, R6, RZ, 0x1c1f ;  /* 0x001c1fff06037589 */ /* 0x000e2200000e0000 */
[----:B------:R-:W-:Y:S01]  /*d4b0*/  ULDC UR4, c[0x0][0x288] ;  /* 0x0000a20000047ab9 */ /* 0x000fe20000000800 */
[----:B------:R-:W-:Y:S02]  /*d4c0*/  IMAD.IADD R0, R10, 0x1, R0 ;  /* 0x000000010a007824 */ /* 0x000fe400078e0200 */
[----:B------:R-:W1:Y:S01]  /*d4d0*/  SHFL.IDX PT, R2, R5, RZ, 0x1c1f ;  /* 0x001c1fff05027589 */ /* 0x000e6200000e0000 */
[----:B------:R-:W-:-:S05]  /*d4e0*/  IMAD R4, R7, UR4, RZ ;  /* 0x0000000407047c24 */ /* 0x000fca000f8e02ff */
[----:B------:R-:W-:-:S13]  /*d4f0*/  ISETP.GE.AND P4, PT, R0, R4, PT ;  /* 0x000000040000720c */ /* 0x000fda0003f86270 */
[----:B0-----:R-:W-:-:S05]  /*d500*/  @!P4 IADD3 R3, P3, R9, R3, RZ ;  /* 0x000000030903c210 */ /* 0x001fca0007f7e0ff */
[----:B-1----:R-:W-:-:S05]  /*d510*/  @!P4 IMAD.X R2, RZ, RZ, R2, P3 ;  /* 0x000000ffff02c224 */ /* 0x002fca00018e0602 */
[----:B------:R-:W-:-:S04]  /*d520*/  @!P4 LOP3.LUT R3, R3, R2, RZ, 0x3c, !PT ;  /* 0x000000020303c212 */ /* 0x000fc800078e3cff */
[----:B------:R-:W-:-:S04]  /*d530*/  @!P4 LOP3.LUT R2, R3, R2, RZ, 0x3c, !PT ;  /* 0x000000020302c212 */ /* 0x000fc800078e3cff */
[----:B------:R-:W-:-:S05]  /*d540*/  @!P4 LOP3.LUT R3, R3, R2, RZ, 0x3c, !PT ;  /* 0x000000020303c212 */ /* 0x000fca00078e3cff */
[----:B------:R-:W-:Y:S01]  /*d550*/  @!PT LDS RZ, [RZ] ;  /* 0x00000000fffff984 */ /* 0x000fe20000000800 */
[----:B-----5:R-:W-:Y:S04]  /*d560*/  @!P4 LDGSTS.E.BYPASS.LTC128B.128 [R8+0x1e200], desc[UR48][R2.64], !P0 ;  /* 0x1e2000000208cfae */ /* 0x020fe8000c101d70 */
[----:B------:R-:W-:Y:S04]  /*d570*/  @!P4 LDGSTS.E.BYPASS.LTC128B.128 [R8+0x20200], desc[UR48][R2.64+0x40], !P1 ;  /* 0x202000400208cfae */ /* 0x000fe8000c901d70 */
[----:B------:R0:W-:Y:S02]  /*d580*/  @!P4 LDGSTS.E.BYPASS.LTC128B.128 [R8+0x22200], desc[UR48][R2.64+0x80], !P2 ;  /* 0x222000800208cfae */ /* 0x0001e4000d101d70 */
[----:B0-----:R-:W-:-:S02]  /*d590*/  VIADD R2, R0, 0x20 ;  /* 0x0000002000027836 */ /* 0x001fc40000000000 */
[----:B------:R-:W0:Y:S03]  /*d5a0*/  SHFL.IDX PT, R3, R6, 0x1, 0x1c1f ;  /* 0x003c1f0006037f89 */ /* 0x000e2600000e0000 */
[----:B------:R-:W-:Y:S02]  /*d5b0*/  ISETP.GE.AND P3, PT, R2, R4, PT ;  /* 0x000000040200720c */ /* 0x000fe40003f66270 */
[----:B------:R-:W1:Y:S11]  /*d5c0*/  SHFL.IDX PT, R2, R5, 0x1, 0x1c1f ;  /* 0x003c1f0005027f89 */ /* 0x000e7600000e0000 */
[----:B0-----:R-:W-:-:S05]  /*d5d0*/  @!P3 IADD3 R3, P4, R9, R3, RZ ;  /* 0x000000030903b210 */ /* 0x001fca0007f9e0ff */
[----:B-1----:R-:W-:-:S05]  /*d5e0*/  @!P3 IMAD.X R2, RZ, RZ, R2, P4 ;  /* 0x000000ffff02b224 */ /* 0x002fca00020e0602 */
[----:B------:R-:W-:-:S04]  /*d5f0*/  @!P3 LOP3.LUT R3, R3, R2, RZ, 0x3c, !PT ;  /* 0x000000020303b212 */ /* 0x000fc800078e3cff */
[----:B------:R-:W-:-:S04]  /*d600*/  @!P3 LOP3.LUT R2, R3, R2, RZ, 0x3c, !PT ;  /* 0x000000020302b212 */ /* 0x000fc800078e3cff */
[----:B------:R-:W-:-:S05]  /*d610*/  @!P3 LOP3.LUT R3, R3, R2, RZ, 0x3c, !PT ;  /* 0x000000020303b212 */ /* 0x000fca00078e3cff */
[----:B------:R-:W-:Y:S04]  /*d620*/  @!P3 LDGSTS.E.BYPASS.LTC128B.128 [R8+0x1ea00], desc[UR48][R2.64], !P0 ;  /* 0x1ea000000208bfae */ /* 0x000fe8000c101d70 */
[----:B------:R-:W-:Y:S04]  /*d630*/  @!P3 LDGSTS.E.BYPASS.LTC128B.128 [R8+0x20a00], desc[UR48][R2.64+0x40], !P1 ;  /* 0x20a000400208bfae */ /* 0x000fe8000c901d70 */
[----:B------:R0:W-:Y:S02]  /*d640*/  @!P3 LDGSTS.E.BYPASS.LTC128B.128 [R8+0x22a00], desc[UR48][R2.64+0x80], !P2 ;  /* 0x22a000800208bfae */ /* 0x0001e4000d101d70 */
[----:B0-----:R-:W-:-:S02]  /*d650*/  VIADD R2, R0, 0x40 ;  /* 0x0000004000027836 */ /* 0x001fc40000000000 */
[----:B------:R-:W0:Y:S03]  /*d660*/  SHFL.IDX PT, R3, R6, 0x2, 0x1c1f ;  /* 0x005c1f0006037f89 */ /* 0x000e2600000e0000 */
[----:B------:R-:W-:Y:S02]  /*d670*/  ISETP.GE.AND P3, PT, R2, R4, PT ;  /* 0x000000040200720c */ /* 0x000fe40003f66270 */
[----:B------:R-:W1:Y:S04]  /*d680*/  SHFL.IDX PT, R2, R5, 0x2, 0x1c1f ;  /* 0x005c1f0005027f89 */ /* 0x000e6800000e0000 */
[----:B------:R-:W2:Y:S07]  /*d690*/  SHFL.IDX PT, R5, R5, 0x3, 0x1c1f ;  /* 0x007c1f0005057f89 */ /* 0x000eae00000e0000 */
[----:B0-----:R-:W-:-:S05]  /*d6a0*/  @!P3 IADD3 R3, P4, R9, R3, RZ ;  /* 0x000000030903b210 */ /* 0x001fca0007f9e0ff */
[----:B-1----:R-:W-:-:S05]  /*d6b0*/  @!P3 IMAD.X R2, RZ, RZ, R2, P4 ;  /* 0x000000ffff02b224 */ /* 0x002fca00020e0602 */
[----:B------:R-:W-:-:S04]  /*d6c0*/  @!P3 LOP3.LUT R3, R3, R2, RZ, 0x3c, !PT ;  /* 0x000000020303b212 */ /* 0x000fc800078e3cff */
[----:B------:R-:W-:-:S04]  /*d6d0*/  @!P3 LOP3.LUT R2, R3, R2, RZ, 0x3c, !PT ;  /* 0x000000020302b212 */ /* 0x000fc800078e3cff */
[----:B------:R-:W-:-:S05]  /*d6e0*/  @!P3 LOP3.LUT R3, R3, R2, RZ, 0x3c, !PT ;  /* 0x000000020303b212 */ /* 0x000fca00078e3cff */
[----:B------:R-:W-:Y:S04]  /*d6f0*/  @!P3 LDGSTS.E.BYPASS.LTC128B.128 [R8+0x1f200], desc[UR48][R2.64], !P0 ;  /* 0x1f2000000208bfae */ /* 0x000fe8000c101d70 */
[----:B------:R-:W-:Y:S04]  /*d700*/  @!P3 LDGSTS.E.BYPASS.LTC128B.128 [R8+0x21200], desc[UR48][R2.64+0x40], !P1 ;  /* 0x212000400208bfae */ /* 0x000fe8000c901d70 */
[----:B------:R0:W-:Y:S04]  /*d710*/  @!P3 LDGSTS.E.BYPASS.LTC128B.128 [R8+0x23200], desc[UR48][R2.64+0x80], !P2 ;  /* 0x232000800208bfae */ /* 0x0001e8000d101d70 */
[----:B0-2---:R0:W1:Y:S02]  /*d720*/  SHFL.IDX PT, R2, R6, 0x3, 0x1c1f ;  /* 0x007c1f0006027f89 */ /* 0x00506400000e0000 */
.L_x_119:
[----:B------:R-:W-:Y:S01]  /*d730*/  VIADD R3, R0, 0x60 ;  /* 0x0000006000037836 */ /* 0x000fe20000000000 */
[----:B------:R-:W-:Y:S04]  /*d740*/  BSSY B0, `(.L_x_55) ;  /* 0x000000b000007945 */ /* 0x000fe80003800000 */
[----:B------:R-:W-:-:S13]  /*d750*/  ISETP.GE.AND P3, PT, R3, R4, PT ;  /* 0x000000040300720c */ /* 0x000fda0003f66270 */
[----:B------:R-:W-:Y:S05]  /*d760*/  @P3 BRA `(.L_x_56) ;  /* 0x0000000000203947 */ /* 0x000fea0003800000 */
[----:B-1----:R-:W-:-:S05]  /*d770*/  IADD3 R2, P3, R9, R2, RZ ;  /* 0x0000000209027210 */ /* 0x002fca0007f7e0ff */
[----:B------:R-:W-:-:S05]  /*d780*/  IMAD.X R3, RZ, RZ, R5, P3 ;  /* 0x000000ffff037224 */ /* 0x000fca00018e0605 */
[----:B------:R-:W-:Y:S01]  /*d790*/  @!PT LDS RZ, [RZ] ;  /* 0x00000000fffff984 */ /* 0x000fe20000000800 */
[----:B------:R-:W-:Y:S01]  /*d7a0*/  @!PT LDS RZ, [RZ] ;  /* 0x00000000fffff984 */ /* 0x000fe20000000800 */
[----:B------:R-:W-:Y:S01]  /*d7b0*/  @!PT LDS RZ, [RZ] ;  /* 0x00000000fffff984 */ /* 0x000fe20000000800 */
[----:B------:R2:W-:Y:S04]  /*d7c0*/  LDGSTS.E.BYPASS.LTC128B.128 [R8+0x1fa00], desc[UR48][R2.64], !P0 ;  /* 0x1fa0000002087fae */ /* 0x0005e8000c101d70 */
[----:B------:R2:W-:Y:S04]  /*d7d0*/  LDGSTS.E.BYPASS.LTC128B.128 [R8+0x21a00], desc[UR48][R2.64+0x40], !P1 ;  /* 0x21a0004002087fae */ /* 0x0005e8000c901d70 */
[----:B------:R2:W-:Y:S02]  /*d7e0*/  LDGSTS.E.BYPASS.LTC128B.128 [R8+0x23a00], desc[UR48][R2.64+0x80], !P2 ;  /* 0x23a0008002087fae */ /* 0x0005e4000d101d70 */
.L_x_56:
[----:B------:R-:W-:Y:S05]  /*d7f0*/  BSYNC B0 ;  /* 0x0000000000007941 */ /* 0x000fea0003800000 */
.L_x_55:
[----:B------:R-:W-:Y:S01]  /*d800*/  NOP ;  /* 0x0000000000007918 */ /* 0x000fe20000000000 */
[----:B------:R-:W-:Y:S01]  /*d810*/  SYNCS.ARRIVE.TRANS64.RED.A0T1 RZ, [UR41+0x33400], RZ ;  /* 0x033400ffffff79a7 */ /* 0x000fe20008200429 */
[----:B------:R-:W-:Y:S01]  /*d820*/  ARRIVES.LDGSTSBAR.64.TRANSCNT [UR41+0x33400] ;  /* 0x03340000ff0079b0 */ /* 0x000fe20008000aa9 */
[----:B------:R-:W-:Y:S01]  /*d830*/  NOP ;  /* 0x0000000000007918 */ /* 0x000fe20000000000 */
[----:B------:R-:W-:Y:S01]  /*d840*/  ULOP3.LUT UR4, UR46, 0x1, URZ, 0xc, !UPT ;  /* 0x000000012e047892 */ /* 0x000fe2000f8e0c3f */
[----:B------:R-:W-:Y:S05]  /*d850*/  SYNCS.ARRIVE.TRANS64.A1T0 RZ, [UR41+0x33400], RZ ;  /* 0x033400ffffff79a7 */ /* 0x000fea0008100029 */
[----:B------:R-:W-:-:S05]  /*d860*/  IMAD.U32 R0, RZ, RZ, UR4 ;  /* 0x00000004ff007e24 */ /* 0x000fca000f8e00ff */
[----:B------:R-:W-:-:S04]  /*d870*/  SHF.L.U32 R0, R0, 0x1f, RZ ;  /* 0x0000001f00007819 */ /* 0x000fc800000006ff */
[----:B------:R-:W3:Y:S02]  /*d880*/  SYNCS.PHASECHK.TRANS64.TRYWAIT P0, [UR41+0x33420], R0 ;  /* 0x03342000ff0075a7 */ /* 0x000ee40008000169 */
[----:B---3--:R-:W-:Y:S05]  /*d890*/  @!P0 BRA `(.L_x_57) ;  /* 0x0000002800348947 */ /* 0x008fea0003800000 */
.L_x_120:
[----:B------:R-:W-:-:S06]  /*d8a0*/  UISETP.GE.AND UP0, UPT, UR40, 0xa1, UPT ;  /* 0x000000a12800788c */ /* 0x000fcc000bf06270 */
[----:B------:R-:W-:-:S13]  /*d8b0*/  PLOP3.LUT P0, PT, PT, PT, UP0, 0x80, 0x0 ;  /* 0x000000000000781c */ /* 0x000fda0003f0f008 */
[----:B------:R-:W-:Y:S05]  /*d8c0*/  @!P0 BRA `(.L_x_58) ;  /* 0x0000001000d88947 */ /* 0x000fea0003800000 */
[----:B------:R-:W-:Y:S01]  /*d8d0*/  UIADD3 UR4, UR39, -0x2, URZ ;  /* 0xfffffffe27047890 */ /* 0x000fe2000fffe03f */
[----:B--2---:R-:W-:Y:S02]  /*d8e0*/  IMAD.MOV.U32 R3, RZ, RZ, R19 ;  /* 0x000000ffff037224 */ /* 0x004fe400078e0013 */
[----:B------:R-:W-:-:S03]  /*d8f0*/  IMAD.MOV.U32 R0, RZ, RZ, R18 ;  /* 0x000000ffff007224 */ /* 0x000fc600078e0012 */
[----:B-1----:R-:W-:-:S07]  /*d900*/  IMAD.U32 R2, RZ, RZ, UR4 ;  /* 0x00000004ff027e24 */ /* 0x002fce000f8e00ff */
.L_x_82:
[----:B------:R-:W2:Y:S01]  /*d910*/  LDL R5, [R1+0x4] ;  /* 0x0000040001057983 */ /* 0x000ea20000100800 */
[----:B------:R-:W-:Y:S01]  /*d920*/  VIADD R18, R0, 0x1 ;  /* 0x0000000100127836 */ /* 0x000fe20000000000 */
[----:B------:R-:W-:Y:S04]  /*d930*/  BSSY B0, `(.L_x_59) ;  /* 0x00000a7000007945 */ /* 0x000fe80003800000 */
[----:B------:R-:W-:-:S04]  /*d940*/  ISETP.NE.AND P0, PT, R18, 0x2, PT ;  /* 0x000000021200780c */ /* 0x000fc80003f05270 */
[----:B------:R-:W-:Y:S02]  /*d950*/  SEL R4, RZ, 0x1, P0 ;  /* 0x00000001ff047807 */ /* 0x000fe40000000000 */
[----:B------:R-:W-:Y:S02]  /*d960*/  SEL R18, R18, RZ, P0 ;  /* 0x000000ff12127207 */ /* 0x000fe40000000000 */
[----:B------:R-:W-:Y:S02]  /*d970*/  LOP3.LUT R19, R3, R4, RZ, 0x3c, !PT ;  /* 0x0000000403137212 */ /* 0x000fe400078e3cff */
[----:B--2---:R-:W-:-:S13]  /*d980*/  LOP3.LUT P1, RZ, R5, 0x2, RZ, 0xc0, !PT ;  /* 0x0000000205ff7812 */ /* 0x004fda000782c0ff */
[----:B------:R-:W-:Y:S05]  /*d990*/  @!P1 BRA `(.L_x_60) ;  /* 0x0000000800809947 */ /* 0x000fea0003800000 */
[----:B------:R-:W-:Y:S01]  /*d9a0*/  LOP3.LUT P1, RZ, R5, 0x1, RZ, 0xc0, !PT ;  /* 0x0000000105ff7812 */ /* 0x000fe2000782c0ff */
[----:B0-----:R-:W-:-:S12]  /*d9b0*/  IMAD.MOV.U32 R6, RZ, RZ, R2 ;  /* 0x000000ffff067224 */ /* 0x001fd800078e0002 */
[----:B------:R-:W-:Y:S05]  /*d9c0*/  @!P1 BRA `(.L_x_61) ;  /* 0x0000000000509947 */ /* 0x000fea0003800000 */
[----:B------:R-:W2:Y:S01]  /*d9d0*/  LDL R9, [R1+0x8] ;  /* 0x0000080001097983 */ /* 0x000ea20000100800 */
[----:B------:R-:W0:Y:S01]  /*d9e0*/  LDC R6, c[0x0][0x43c] ;  /* 0x00010f00ff067b82 */ /* 0x000e220000000800 */
[----:B------:R-:W-:Y:S02]  /*d9f0*/  ULDC.64 UR4, c[0x0][0x428] ;  /* 0x00010a0000047ab9 */ /* 0x000fe40000000a00 */
[----:B------:R-:W3:Y:S01]  /*da00*/  LDL R8, [R1] ;  /* 0x0000000001087983 */ /* 0x000ee20000100800 */
[----:B0-----:R-:W-:-:S13]  /*da10*/  ISETP.NE.AND P0, PT, R6, 0x1, PT ;  /* 0x000000010600780c */ /* 0x001fda0003f05270 */
[----:B------:R-:W0:Y:S02]  /*da20*/  @P0 LDC.64 R4, c[0x0][0x440] ;  /* 0x00011000ff040b82 */ /* 0x000e240000000a00 */
[----:B0-----:R-:W-:-:S04]  /*da30*/  @P0 IMAD.HI.U32 R7, R2, R4, RZ ;  /* 0x0000000402070227 */ /* 0x001fc800078e00ff */
[----:B------:R-:W-:Y:S01]  /*da40*/  IMAD.MOV.U32 R4, RZ, RZ, R2 ;  /* 0x000000ffff047224 */ /* 0x000fe200078e0002 */
[----:B------:R-:W-:-:S05]  /*da50*/  @P0 SHF.R.U32.HI R4, RZ, R5, R7 ;  /* 0x00000005ff040219 */ /* 0x000fca0000011607 */
[----:B------:R-:W-:-:S04]  /*da60*/  IMAD.MOV R5, RZ, RZ, -R4 ;  /* 0x000000ffff057224 */ /* 0x000fc800078e0a04 */
[----:B------:R-:W-:Y:S01]  /*da70*/  IMAD R6, R6, R5, R2 ;  /* 0x0000000506067224 */ /* 0x000fe200078e0202 */
[----:B------:R-:W-:Y:S01]  /*da80*/  SHF.R.S32.HI R5, RZ, 0x1f, R4 ;  /* 0x0000001fff057819 */ /* 0x000fe20000011404 */
[----:B--2---:R-:W-:-:S04]  /*da90*/  IMAD R7, R9, UR4, RZ ;  /* 0x0000000409077c24 */ /* 0x004fc8000f8e02ff */
[C---:B---3--:R-:W-:Y:S02]  /*daa0*/  IMAD R7, R8.reuse, UR5, R7 ;  /* 0x0000000508077c24 */ /* 0x048fe4000f8e0207 */
[----:B------:R-:W-:Y:S01]  /*dab0*/  IMAD.WIDE.U32 R4, R8, UR4, R4 ;  /* 0x0000000408047c25 */ /* 0x000fe2000f8e0004 */
[----:B------:R-:W-:-:S03]  /*dac0*/  ULDC.64 UR4, c[0x0][0x418] ;  /* 0x0001060000047ab9 */ /* 0x000fc60000000a00 */
[----:B------:R-:W-:Y:S01]  /*dad0*/  IMAD.IADD R7, R7, 0x1, R5 ;  /* 0x0000000107077824 */ /* 0x000fe200078e0205 */
[----:B------:R-:W-:-:S04]  /*dae0*/  LEA R16, P0, R4, UR4, 0x2 ;  /* 0x0000000404107c11 */ /* 0x000fc8000f8010ff */
[----:B------:R-:W-:-:S05]  /*daf0*/  LEA.HI.X R17, R4, UR5, R7, 0x2, P0 ;  /* 0x0000000504117c11 */ /* 0x000fca00080f1407 */
[----:B------:R0:W5:Y:S04]  /*db00*/  LDG.E R16, desc[UR48][R16.64] ;  /* 0x0000003010107981 */ /* 0x000168000c1e1900 */
.L_x_61:
[----:B------:R-:W1:Y:S01]  /*db10*/  S2R R4, SR_TID.X ;  /* 0x0000000000047919 */ /* 0x000e620000002100 */
[----:B------:R-:W-:Y:S01]  /*db20*/  LEA R7, R18, UR41, 0x3 ;  /* 0x0000002912077c11 */ /* 0x000fe2000f8e18ff */
[----:B------:R-:W-:Y:S01]  /*db30*/  BSSY B1, `(.L_x_62) ;  /* 0x0000006000017945 */ /* 0x000fe20003800000 */
[----:B-1----:R-:W-:Y:S02]  /*db40*/  LOP3.LUT R5, R4, 0x7f, RZ, 0xc0, !PT ;  /* 0x0000007f04057812 */ /* 0x002fe400078ec0ff */
[----:B------:R-:W-:Y:S02]  /*db50*/  SHF.L.U32 R4, R19, 0x1f, RZ ;  /* 0x0000001f13047819 */ /* 0x000fe400000006ff */
[----:B------:R-:W-:Y:S02]  /*db60*/  ISETP.NE.AND P1, PT, R5, RZ, PT ;  /* 0x000000ff0500720c */ /* 0x000fe40003f25270 */
[----:B------:R-:W1:Y:S02]  /*db70*/  SYNCS.PHASECHK.TRANS64.TRYWAIT P0, [R7+URZ+0x33480], R4 ;  /* 0x03348004070075a7 */ /* 0x000e64000800017f */
[----:B-1----:R-:W-:Y:S09]  /*db80*/  @!P0 BRA `(.L_x_63) ;  /* 0x0000002400908947 */ /* 0x002ff20003800000 */
.L_x_121:
[----:B------:R-:W-:Y:S05]  /*db90*/  BSYNC B1 ;  /* 0x0000000000017941 */ /* 0x000fea0003800000 */
.L_x_62:
[----:B------:R-:W-:Y:S04]  /*dba0*/  BSSY B1, `(.L_x_64) ;  /* 0x0000009000017945 */ /* 0x000fe80003800000 */
[----:B------:R-:W-:Y:S05]  /*dbb0*/  @P1 BRA `(.L_x_65) ;  /* 0x00000000001c1947 */ /* 0x000fea0003800000 */
[----:B------:R-:W2:Y:S02]  /*dbc0*/  S2R R5, SR_TID.X ;  /* 0x0000000000057919 */ /* 0x000ea40000002100 */
[----:B--2---:R-:W-:Y:S01]  /*dbd0*/  LOP3.LUT R8, R5, 0x1f, RZ, 0xc0, !PT ;  /* 0x0000001f05087812 */ /* 0x004fe200078ec0ff */
[----:B------:R-:W-:-:S03]  /*dbe0*/  IMAD.MOV.U32 R5, RZ, RZ, 0x7800 ;  /* 0x00007800ff057424 */ /* 0x000fc600078e00ff */
[----:B------:R-:W-:Y:S01]  /*dbf0*/  ISETP.NE.AND P0, PT, R8, RZ, PT ;  /* 0x000000ff0800720c */ /* 0x000fe20003f05270 */
[----:B------:R2:W-:-:S12]  /*dc00*/  SYNCS.ARRIVE.TRANS64 RZ, [R7+URZ+0x33470], R5 ;  /* 0x0334700507ff79a7 */ /* 0x0005d8000800003f */
[----:B--2---:R-:W-:Y:S05]  /*dc10*/  @!P0 BRA `(.L_x_65) ;  /* 0x0000000000048947 */ /* 0x004fea0003800000 */
[----:B------:R-:W-:Y:S01]  /*dc20*/  BPT.TRAP 0x1 ;  /* 0x000000040000795c */ /* 0x000fe20000300000 */
.L_x_65:
[----:B------:R-:W-:Y:S05]  /*dc30*/  BSYNC B1 ;  /* 0x0000000000017941 */ /* 0x000fea0003800000 */
.L_x_64:
[----:B------:R-:W-:Y:S01]  /*dc40*/  IMAD.MOV.U32 R8, RZ, RZ, RZ ;  /* 0x000000ffff087224 */ /* 0x000fe200078e00ff */
[----:B------:R-:W-:Y:S01]  /*dc50*/  UIADD3 UR4, UP0, UR52, 0x470, URZ ;  /* 0x0000047034047890 */ /* 0x000fe2000ff1e03f */
[----:B------:R-:W-:Y:S01]  /*dc60*/  IMAD.U32 R9, RZ, RZ, UR41 ;  /* 0x00000029ff097e24 */ /* 0x000fe2000f8e00ff */
[----:B------:R-:W-:Y:S01]  /*dc70*/  PLOP3.LUT P0, PT, PT, PT, PT, 0x80, 0x0 ;  /* 0x000000000000781c */ /* 0x000fe20003f0f070 */
[----:B------:R-:W-:Y:S01]  /*dc80*/  IMAD R6, R6, 0xa0, RZ ;  /* 0x000000a006067824 */ /* 0x000fe200078e02ff */
[----:B------:R-:W-:Y:S01]  /*dc90*/  R2UR UR10, R8 ;  /* 0x00000000080a72ca */ /* 0x000fe200000e0000 */
[----:B------:R-:W-:Y:S01]  /*dca0*/  IMAD R9, R18, 0x7800, R9 ;  /* 0x0000780012097824 */ /* 0x000fe200078e0209 */
[----:B------:R-:W-:Y:S01]  /*dcb0*/  UIADD3.X UR5, URZ, UR53, URZ, UP0, !UPT ;  /* 0x000000353f057290 */ /* 0x000fe200087fe43f */
[----:B------:R-:W-:Y:S01]  /*dcc0*/  VIADD R5, R7, 0x33470 ;  /* 0x0003347007057836 */ /* 0x000fe20000000000 */
[----:B------:R-:W-:Y:S01]  /*dcd0*/  UMOV UR6, 0x0 ;  /* 0x0000000000067882 */ /* 0x000fe20000000000 */
[----:B------:R-:W-:Y:S01]  /*dce0*/  VIADD R10, R9, 0xf200 ;  /* 0x0000f200090a7836 */ /* 0x000fe20000000000 */
[----:B------:R-:W-:-:S09]  /*dcf0*/  UMOV UR7, 0x14f00000 ;  /* 0x14f0000000077882 */ /* 0x000fd20000000000 */
.L_x_66:
[----:B------:R-:W-:-:S13]  /*dd00*/  @P0 ELECT P2, URZ, PT ;  /* 0x00000000003f082f */ /* 0x000fda0003840000 */
[----:B-----5:R-:W-:Y:S01]  /*dd10*/  @P2 R2UR UR13, R16 ;  /* 0x00000000100d22ca */ /* 0x020fe200000e0000 */
[----:B------:R-:W-:Y:S01]  /*dd20*/  UMOV UR12, UR36 ;  /* 0x00000024000c7c82 */ /* 0x000fe20008000000 */
[----:B------:R-:W-:Y:S02]  /*dd30*/  @P2 R2UR UR11, R6 ;  /* 0x00000000060b22ca */ /* 0x000fe400000e0000 */
[----:B------:R-:W-:Y:S02]  /*dd40*/  @P2 R2UR UR9, R5 ;  /* 0x00000000050922ca */ /* 0x000fe400000e0000 */
[----:B------:R-:W-:Y:S02]  /*dd50*/  @P2 R2UR UR8, R10 ;  /* 0x000000000a0822ca */ /* 0x000fe400000e0000 */
[----:B------:R-:W-:Y:S02]  /*dd60*/  @P2 PLOP3.LUT P0, PT, P2, PT, PT, 0x8, 0x0 ;  /* 0x000000000000281c */ /* 0x000fe4000170e170 */
[----:B------:R-:W-:-:S09]  /*dd70*/  PLOP3.LUT P2, PT, PT, PT, PT, 0x8, 0x0 ;  /* 0x000000000000781c */ /* 0x000fd20003f4e170 */
[----:B------:R2:W-:Y:S02]  /*dd80*/  UTMALDG.4D [UR8], [UR4], desc[UR6] ;  /* 0x00000608040075b4 */ /* 0x0005e40008019000 */
[----:B--2---:R-:W-:Y:S05]  /*dd90*/  @P0 BRA.U.ANY `(.L_x_66) ;  /* 0xfffffffd00d80947 */ /* 0x004fea000393ffff */
[----:B------:R-:W-:Y:S01]  /*dda0*/  IMAD.MOV.U32 R10, RZ, RZ, 0x40 ;  /* 0x00000040ff0a7424 */ /* 0x000fe200078e00ff */
[----:B------:R-:W-:Y:S01]  /*ddb0*/  PLOP3.LUT P0, PT, PT, PT, PT, 0x80, 0x0 ;  /* 0x000000000000781c */ /* 0x000fe20003f0f070 */
[----:B------:R-:W-:Y:S01]  /*ddc0*/  VIADD R11, R9, 0x11a00 ;  /* 0x00011a00090b7836 */ /* 0x000fe20000000000 */
[----:B------:R-:W-:Y:S01]  /*ddd0*/  UMOV UR6, 0x0 ;  /* 0x0000000000067882 */ /* 0x000fe20000000000 */
[----:B------:R-:W-:Y:S01]  /*dde0*/  UMOV UR7, 0x14f00000 ;  /* 0x14f0000000077882 */ /* 0x000fe20000000000 */
[----:B------:R-:W-:-:S15]  /*ddf0*/  R2UR UR10, R10 ;  /* 0x000000000a0a72ca */ /* 0x000fde00000e0000 */
.L_x_67:
[----:B------:R-:W-:-:S13]  /*de00*/  @P0 ELECT P2, URZ, PT ;  /* 0x00000000003f082f */ /* 0x000fda0003840000 */
[----:B------:R-:W-:Y:S01]  /*de10*/  @P2 R2UR UR13, R16 ;  /* 0x00000000100d22ca */ /* 0x000fe200000e0000 */
        /* <DEDUP_REMOVED lines=14> */
.L_x_68:
        /* <DEDUP_REMOVED lines=10> */
[----:B------:R-:W2:Y:S01]  /*dfa0*/  SYNCS.PHASECHK.TRANS64.TRYWAIT P0, [R7+URZ+0x33440], R4 ;  /* 0x03344004070075a7 */ /* 0x000ea2000800017f */
[----:B------:R-:W-:Y:S04]  /*dfb0*/  BSSY B1, `(.L_x_69) ;  /* 0x0000002000017945 */ /* 0x000fe80003800000 */
[----:B--2---:R-:W-:Y:S05]  /*dfc0*/  @!P0 BRA `(.L_x_70) ;  /* 0x0000002000948947 */ /* 0x004fea0003800000 */
.L_x_122:
[----:B------:R-:W-:Y:S05]  /*dfd0*/  BSYNC B1 ;  /* 0x0000000000017941 */ /* 0x000fea0003800000 */
.L_x_69:
[----:B------:R-:W-:Y:S01]  /*dfe0*/  BSSY B1, `(.L_x_71) ;  /* 0x000000b000017945 */ /* 0x000fe20003800000 */
[----:B-12---:R-:W-:Y:S02]  /*dff0*/  IMAD.MOV.U32 R4, RZ, RZ, 0x0 ;  /* 0x00000000ff047424 */ /* 0x006fe400078e00ff */
[----:B------:R-:W-:Y:S01]  /*e000*/  IMAD.MOV.U32 R5, RZ, RZ, 0x14f00000 ;  /* 0x14f00000ff057424 */ /* 0x000fe200078e00ff */
[----:B------:R-:W-:Y:S06]  /*e010*/  @P1 BRA `(.L_x_72) ;  /* 0x00000000001c1947 */ /* 0x000fec0003800000 */
[----:B------:R-:W1:Y:S02]  /*e020*/  S2R R12, SR_TID.X ;  /* 0x00000000000c7919 */ /* 0x000e640000002100 */
[----:B-1----:R-:W-:Y:S01]  /*e030*/  LOP3.LUT R13, R12, 0x1f, RZ, 0xc0, !PT ;  /* 0x0000001f0c0d7812 */ /* 0x002fe200078ec0ff */
[----:B------:R-:W-:-:S03]  /*e040*/  IMAD.MOV.U32 R12, RZ, RZ, 0x7800 ;  /* 0x00007800ff0c7424 */ /* 0x000fc600078e00ff */
[----:B------:R-:W-:Y:S01]  /*e050*/  ISETP.NE.AND P0, PT, R13, RZ, PT ;  /* 0x000000ff0d00720c */ /* 0x000fe20003f05270 */
[----:B------:R1:W-:-:S12]  /*e060*/  SYNCS.ARRIVE.TRANS64 RZ, [R7+URZ+0x33430], R12 ;  /* 0x0334300c07ff79a7 */ /* 0x0003d8000800003f */
[----:B-1----:R-:W-:Y:S05]  /*e070*/  @!P0 BRA `(.L_x_72) ;  /* 0x0000000000048947 */ /* 0x002fea0003800000 */
[----:B------:R-:W-:Y:S01]  /*e080*/  BPT.TRAP 0x1 ;  /* 0x000000040000795c */ /* 0x000fe20000300000 */
.L_x_72:
[----:B------:R-:W-:Y:S05]  /*e090*/  BSYNC B1 ;  /* 0x0000000000017941 */ /* 0x000fea0003800000 */
.L_x_71:
[----:B------:R-:W-:Y:S01]  /*e0a0*/  R2UR UR6, R4 ;  /* 0x00000000040672ca */ /* 0x000fe200000e0000 */
[----:B------:R-:W-:Y:S01]  /*e0b0*/  UIADD3 UR4, UP0, UR52, 0x370, URZ ;  /* 0x0000037034047890 */ /* 0x000fe2000ff1e03f */
[----:B------:R-:W-:Y:S01]  /*e0c0*/  R2UR UR7, R5 ;  /* 0x00000000050772ca */ /* 0x000fe200000e0000 */
[----:B------:R-:W-:Y:S01]  /*e0d0*/  VIADD R7, R7, 0x33430 ;  /* 0x0003343007077836 */ /* 0x000fe20000000000 */
[----:B------:R-:W-:Y:S01]  /*e0e0*/  R2UR UR10, R8 ;  /* 0x00000000080a72ca */ /* 0x000fe200000e0000 */
[----:B------:R-:W-:Y:S01]  /*e0f0*/  VIADD R8, R9, 0x24200 ;  /* 0x0002420009087836 */ /* 0x000fe20000000000 */
[----:B------:R-:W-:Y:S01]  /*e100*/  PLOP3.LUT P0, PT, PT, PT, PT, 0x80, 0x0 ;  /* 0x000000000000781c */ /* 0x000fe20003f0f070 */
[----:B------:R-:W-:-:S12]  /*e110*/  UIADD3.X UR5, URZ, UR53, URZ, UP0, !UPT ;  /* 0x000000353f057290 */ /* 0x000fd800087fe43f */
.L_x_73:
        /* <DEDUP_REMOVED lines=9> */
[----:B-1----:R-:W-:Y:S05]  /*e1b0*/  @P0 BRA.U.ANY `(.L_x_73) ;  /* 0xfffffffd00d80947 */ /* 0x002fea000393ffff */
[----:B------:R-:W-:Y:S01]  /*e1c0*/  R2UR UR10, R10 ;  /* 0x000000000a0a72ca */ /* 0x000fe200000e0000 */
[----:B------:R-:W-:Y:S01]  /*e1d0*/  VIADD R8, R9, 0x26a00 ;  /* 0x00026a0009087836 */ /* 0x000fe20000000000 */
[----:B------:R-:W-:Y:S02]  /*e1e0*/  R2UR UR6, R4 ;  /* 0x00000000040672ca */ /* 0x000fe400000e0000 */
[----:B------:R-:W-:Y:S02]  /*e1f0*/  R2UR UR7, R5 ;  /* 0x00000000050772ca */ /* 0x000fe400000e0000 */
[----:B------:R-:W-:-:S13]  /*e200*/  PLOP3.LUT P0, PT, PT, PT, PT, 0x80, 0x0 ;  /* 0x000000000000781c */ /* 0x000fda0003f0f070 */
.L_x_74:
        /* <DEDUP_REMOVED lines=15> */
.L_x_75:
        /* <DEDUP_REMOVED lines=10> */
.L_x_60:
[----:B------:R-:W-:Y:S05]  /*e3a0*/  BSYNC B0 ;  /* 0x0000000000007941 */ /* 0x000fea0003800000 */
.L_x_59:
[----:B------:R-:W-:-:S06]  /*e3b0*/  UISETP.NE.AND UP0, UPT, UR42, 0x3, UPT ;  /* 0x000000032a00788c */ /* 0x000fcc000bf05270 */
[----:B------:R-:W-:-:S13]  /*e3c0*/  PLOP3.LUT P0, PT, PT, PT, UP0, 0x80, 0x0 ;  /* 0x000000000000781c */ /* 0x000fda0003f0f008 */
[----:B------:R-:W-:Y:S05]  /*e3d0*/  @!P0 BRA `(.L_x_76) ;  /* 0x0000000000048947 */ /* 0x000fea0003800000 */
[----:B------:R-:W-:Y:S01]  /*e3e0*/  BPT.TRAP 0x1 ;  /* 0x000000040000795c */ /* 0x000fe20000300000 */
.L_x_76:
[----:B------:R-:W-:Y:S01]  /*e3f0*/  IMAD.U32 R4, RZ, RZ, UR47 ;  /* 0x0000002fff047e24 */ /* 0x000fe2000f8e00ff */
[----:B------:R-:W-:Y:S01]  /*e400*/  LEA R12, R0, UR41, 0x3 ;  /* 0x00000029000c7c11 */ /* 0x000fe2000f8e18ff */
[----:B------:R-:W-:Y:S03]  /*e410*/  BSSY B0, `(.L_x_77) ;  /* 0x0000006000007945 */ /* 0x000fe60003800000 */
[----:B------:R-:W-:Y:S02]  /*e420*/  ISETP.NE.AND P1, PT, R4, 0x3, PT ;  /* 0x000000030400780c */ /* 0x000fe40003f25270 */
[----:B------:R-:W-:-:S04]  /*e430*/  LOP3.LUT R4, R3, 0x1, RZ, 0x3c, !PT ;  /* 0x0000000103047812 */ /* 0x000fc800078e3cff */
[----:B------:R-:W-:-:S04]  /*e440*/  SHF.L.U32 R4, R4, 0x1f, RZ ;  /* 0x0000001f04047819 */ /* 0x000fc800000006ff */
[----:B------:R-:W1:Y:S02]  /*e450*/  SYNCS.PHASECHK.TRANS64.TRYWAIT P0, [R12+URZ+0x33470], R4 ;  /* 0x033470040c0075a7 */ /* 0x000e64000800017f */
[----:B-1----:R-:W-:Y:S05]  /*e460*/  @!P0 BRA `(.L_x_78) ;  /* 0x0000001c00808947 */ /* 0x002fea0003800000 */
.L_x_123:
[----:B------:R-:W-:Y:S05]  /*e470*/  BSYNC B0 ;  /* 0x0000000000007941 */ /* 0x000fea0003800000 */
.L_x_77:
[----:B------:R-:W-:Y:S05]  /*e480*/  @!P1 BRA `(.L_x_79) ;  /* 0x0000000000049947 */ /* 0x000fea0003800000 */
[----:B------:R-:W-:Y:S01]  /*e490*/  BPT.TRAP 0x1 ;  /* 0x000000040000795c */ /* 0x000fe20000300000 */
.L_x_79:
[----:B-1----:R-:W-:Y:S01]  /*e4a0*/  SHF.L.U32 R4, R3, 0x1f, RZ ;  /* 0x0000001f03047819 */ /* 0x002fe200000006ff */
[----:B------:R-:W-:-:S03]  /*e4b0*/  IMAD R3, R0, 0x7800, RZ ;  /* 0x0000780000037824 */ /* 0x000fc600078e02ff */
[----:B------:R-:W1:Y:S02]  /*e4c0*/  SYNCS.PHASECHK.TRANS64.TRYWAIT P0, [R12+URZ+0x33460], R4 ;  /* 0x033460040c0075a7 */ /* 0x000e64000800017f */
[----:B-1----:R-:W-:Y:S05]  /*e4d0*/  @!P0 BRA `(.L_x_80) ;  /* 0x0000001c00788947 */ /* 0x002fea0003800000 */
.L_x_124:
[----:B------:R-:W2:Y:S04]  /*e4e0*/  LDL R0, [R1+0x10] ;  /* 0x0000100001007983 */ /* 0x000ea80000100800 */
[----:B------:R-:W3:Y:S01]  /*e4f0*/  LDL R10, [R1+0xc] ;  /* 0x00000c00010a7983 */ /* 0x000ee20000100800 */
[----:B------:R-:W-:Y:S05]  /*e500*/  WARPSYNC.ALL ;  /* 0x0000000000007948 */ /* 0x000fea0003800000 */
[----:B--2---:R-:W-:-:S02]  /*e510*/  LOP3.LUT R0, R3, R0, RZ, 0xfc, !PT ;  /* 0x0000000003007212 */ /* 0x004fc400078efcff */
[----:B---3--:R-:W-:-:S03]  /*e520*/  LOP3.LUT R3, R3, R10, RZ, 0xfc, !PT ;  /* 0x0000000a03037212 */ /* 0x008fc600078efcff */
[----:B01----:R-:W0:Y:S02]  /*e530*/  LDSM.16.MT88.4 R4, [R0+UR41+0xf200] ;  /* 0x00f200290004783b */ /* 0x003e240008004200 */
[----:B------:R-:W-:Y:S01]  /*e540*/  VIADD R3, R3, UR41 ;  /* 0x0000002903037c36 */ /* 0x000fe20008000000 */
[C-C-:B0-----:R-:W-:Y:S02]  /*e550*/  PRMT R8, R4.reuse, 0x6420, R5.reuse ;  /* 0x0000642004087816 */ /* 0x141fe40000000005 */
[----:B------:R-:W-:Y:S02]  /*e560*/  PRMT R9, R4, 0x7531, R5 ;  /* 0x0000753104097816 */ /* 0x000fe40000000005 */
[C-C-:B------:R-:W-:Y:S02]  /*e570*/  PRMT R10, R6.reuse, 0x6420, R7.reuse ;  /* 0x00006420060a7816 */ /* 0x140fe40000000007 */
[----:B------:R-:W-:-:S05]  /*e580*/  PRMT R11, R6, 0x7531, R7 ;  /* 0x00007531060b7816 */ /* 0x000fca0000000007 */
[----:B------:R-:W-:Y:S04]  /*e590*/  STSM.16.M88.4 [R3+0x200], R8 ;  /* 0x0002000803007844 */ /* 0x000fe80000000200 */
[----:B------:R-:W0:Y:S02]  /*e5a0*/  LDSM.16.MT88.4 R4, [R0+UR41+0x11a00] ;  /* 0x011a00290004783b */ /* 0x000e240008004200 */
[C-C-:B0-----:R-:W-:Y:S02]  /*e5b0*/  PRMT R8, R4.reuse, 0x6420, R5.reuse ;  /* 0x0000642004087816 */ /* 0x141fe40000000005 */
[----:B------:R-:W-:Y:S02]  /*e5c0*/  PRMT R9, R4, 0x7531, R5 ;  /* 0x0000753104097816 */ /* 0x000fe40000000005 */
[----:B------:R-:W-:-:S02]  /*e5d0*/  PRMT R10, R6, 0x6420, R7 ;  /* 0x00006420060a7816 */ /* 0x000fc40000000007 */
        /* <DEDUP_REMOVED lines=79> */
[----:B------:R0:W-:Y:S01]  /*ead0*/  STSM.16.M88.4 [R3+0x7200], R8 ;  /* 0x0072000803007844 */ /* 0x0001e20000000200 */
[----:B------:R-:W-:Y:S01]  /*eae0*/  @!PT LDS RZ, [RZ] ;  /* 0x00000000fffff984 */ /* 0x000fe20000000800 */
[----:B------:R-:W-:Y:S01]  /*eaf0*/  @!PT LDS RZ, [RZ] ;  /* 0x00000000fffff984 */ /* 0x000fe20000000800 */
[----:B------:R-:W-:Y:S01]  /*eb00*/  @!PT LDS RZ, [RZ] ;  /* 0x00000000fffff984 */ /* 0x000fe20000000800 */
[----:B------:R-:W-:Y:S01]  /*eb10*/  @!PT LDS RZ, [RZ] ;  /* 0x00000000fffff984 */ /* 0x000fe20000000800 */
[----:B------:R1:W-:Y:S06]  /*eb20*/  MEMBAR.ALL.CTA ;  /* 0x0000000000007992 */ /* 0x0003ec0000008000 */
[----:B-1----:R-:W1:Y:S01]  /*eb30*/  FENCE.VIEW.ASYNC.S ;  /* 0x00000000000073c6 */ /* 0x002e620000000000 */
[----:B------:R-:W-:Y:S05]  /*eb40*/  @!P1 BRA `(.L_x_81) ;  /* 0x0000000000049947 */ /* 0x000fea0003800000 */
[----:B------:R-:W-:Y:S01]  /*eb50*/  BPT.TRAP 0x1 ;  /* 0x000000040000795c */ /* 0x000fe20000300000 */
.L_x_81:
[----:B------:R-:W2:Y:S01]  /*eb60*/  S2R R0, SR_TID.X ;  /* 0x0000000000007919 */ /* 0x000ea20000002100 */
[----:B-1----:R1:W-:Y:S01]  /*eb70*/  SYNCS.ARRIVE.TRANS64.A1T0 RZ, [R12+URZ+0x33450], RZ ;  /* 0x033450ff0cff79a7 */ /* 0x0023e2000810003f */
[----:B0-----:R-:W-:Y:S01]  /*eb80*/  IMAD.MOV.U32 R3, RZ, RZ, R19 ;  /* 0x000000ffff037224 */ /* 0x001fe200078e0013 */
[----:B--2---:R-:W-:Y:S01]  /*eb90*/  LOP3.LUT R0, R0, 0x7f, RZ, 0xc0, !PT ;  /* 0x0000007f00007812 */ /* 0x004fe200078ec0ff */
[----:B------:R-:W-:Y:S03]  /*eba0*/  BAR.SYNC.DEFER_BLOCKING 0x2, 0x80 ;  /* 0x0082000000007b1d */ /* 0x000fe60000010000 */
[----:B------:R-:W-:Y:S01]  /*ebb0*/  ISETP.NE.AND P0, PT, R0, RZ, PT ;  /* 0x000000ff0000720c */ /* 0x000fe20003f05270 */
[----:B------:R-:W-:-:S12]  /*ebc0*/  IMAD.MOV.U32 R0, RZ, RZ, R18 ;  /* 0x000000ffff007224 */ /* 0x000fd800078e0012 */
[----:B-1----:R-:W-:-:S05]  /*ebd0*/  @!P0 VIADD R12, R12, 0x33480 ;  /* 0x000334800c0c8836 */ /* 0x002fca0000000000 */
[----:B------:R-:W-:-:S04]  /*ebe0*/  @!P0 PRMT R12, RZ, 0x654, R12 ;  /* 0x00000654ff0c8816 */ /* 0x000fc8000000000c */
[----:B------:R3:W-:Y:S01]  /*ebf0*/  @!P0 SYNCS.ARRIVE.TRANS64.RED.A1T0 RZ, [R12+URZ], RZ ;  /* 0x000000ff0cff89a7 */ /* 0x0007e2000810043f */
[C---:B------:R-:W-:Y:S01]  /*ec00*/  ISETP.GT.AND P0, PT, R2.reuse, RZ, PT ;  /* 0x000000ff0200720c */ /* 0x040fe20003f04270 */
[----:B------:R-:W-:-:S12]  /*ec10*/  VIADD R2, R2, 0xffffffff ;  /* 0xffffffff02027836 */ /* 0x000fd80000000000 */
[----:B---3--:R-:W-:Y:S05]  /*ec20*/  @P0 BRA `(.L_x_82) ;  /* 0xffffffec00380947 */ /* 0x008fea000383ffff */
.L_x_58:
[----:B------:R-:W-:-:S06]  /*ec30*/  UISETP.NE.AND UP0, UPT, UR42, 0x3, UPT ;  /* 0x000000032a00788c */ /* 0x000fcc000bf05270 */
[----:B------:R-:W-:-:S13]  /*ec40*/  PLOP3.LUT P0, PT, PT, PT, UP0, 0x80, 0x0 ;  /* 0x000000000000781c */ /* 0x000fda0003f0f008 */
[----:B------:R-:W-:Y:S05]  /*ec50*/  @!P0 BRA `(.L_x_83) ;  /* 0x0000000000048947 */ /* 0x000fea0003800000 */
[----:B------:R-:W-:Y:S01]  /*ec60*/  BPT.TRAP 0x1 ;  /* 0x000000040000795c */ /* 0x000fe20000300000 */
.L_x_83:
[----:B--2---:R-:W-:Y:S01]  /*ec70*/  LOP3.LUT R0, R19, 0x1, RZ, 0x3c, !PT ;  /* 0x0000000113007812 */ /* 0x004fe200078e3cff */
[----:B-1----:R-:W-:Y:S01]  /*ec80*/  IMAD.U32 R2, RZ, RZ, UR47 ;  /* 0x0000002fff027e24 */ /* 0x002fe2000f8e00ff */
[----:B------:R-:W-:Y:S01]  /*ec90*/  LEA R3, R18, UR41, 0x3 ;  /* 0x0000002912037c11 */ /* 0x000fe2000f8e18ff */
[----:B------:R-:W-:Y:S01]  /*eca0*/  BSSY B0, `(.L_x_84) ;  /* 0x0000005000007945 */ /* 0x000fe20003800000 */
[----:B------:R-:W-:Y:S02]  /*ecb0*/  SHF.L.U32 R0, R0, 0x1f, RZ ;  /* 0x0000001f00007819 */ /* 0x000fe400000006ff */
[----:B------:R-:W-:Y:S02]  /*ecc0*/  ISETP.NE.AND P1, PT, R2, 0x3, PT ;  /* 0x000000030200780c */ /* 0x000fe40003f25270 */
[----:B------:R-:W1:Y:S02]  /*ecd0*/  SYNCS.PHASECHK.TRANS64.TRYWAIT P0, [R3+URZ+0x33470], R0 ;  /* 0x03347000030075a7 */ /* 0x000e64000800017f */
[----:B-1----:R-:W-:Y:S09]  /*ece0*/  @!P0 BRA `(.L_x_85) ;  /* 0x0000001400888947 */ /* 0x002ff20003800000 */
.L_x_125:
[----:B------:R-:W-:Y:S05]  /*ecf0*/  BSYNC B0 ;  /* 0x0000000000007941 */ /* 0x000fea0003800000 */
.L_x_84:
[----:B------:R-:W-:Y:S05]  /*ed00*/  @!P1 BRA `(.L_x_86) ;  /* 0x0000000000049947 */ /* 0x000fea0003800000 */
[----:B------:R-:W-:Y:S01]  /*ed10*/  BPT.TRAP 0x1 ;  /* 0x000000040000795c */ /* 0x000fe20000300000 */
.L_x_86:
[----:B-1----:R-:W-:-:S04]  /*ed20*/  SHF.L.U32 R0, R19, 0x1f, RZ ;  /* 0x0000001f13007819 */ /* 0x002fc800000006ff */
[----:B------:R-:W1:Y:S02]  /*ed30*/  SYNCS.PHASECHK.TRANS64.TRYWAIT P0, [R3+URZ+0x33460], R0 ;  /* 0x03346000030075a7 */ /* 0x000e64000800017f */
[----:B-1----:R-:W-:Y:S05]  /*ed40*/  @!P0 BRA `(.L_x_87) ;  /* 0x0000001400848947 */ /* 0x002fea0003800000 */
.L_x_126:
[----:B------:R-:W2:Y:S04]  /*ed50*/  LDL R2, [R1+0x10] ;  /* 0x0000100001027983 */ /* 0x000ea80000100800 */
[----:B------:R-:W3:Y:S01]  /*ed60*/  LDL R8, [R1+0xc] ;  /* 0x00000c0001087983 */ /* 0x000ee20000100800 */
[----:B-1----:R-:W-:Y:S01]  /*ed70*/  IMAD R0, R18, 0x7800, RZ ;  /* 0x0000780012007824 */ /* 0x002fe200078e02ff */
[----:B------:R-:W-:Y:S05]  /*ed80*/  WARPSYNC.ALL ;  /* 0x0000000000007948 */ /* 0x000fea0003800000 */
[----:B--2---:R-:W-:-:S02]  /*ed90*/  LOP3.LUT R2, R0, R2, RZ, 0xfc, !PT ;  /* 0x0000000200027212 */ /* 0x004fc400078efcff */
[----:B---3--:R-:W-:-:S03]  /*eda0*/  LOP3.LUT R0, R0, R8, RZ, 0xfc, !PT ;  /* 0x0000000800007212 */ /* 0x008fc600078efcff */
[----:B0-----:R-:W0:Y:S02]  /*edb0*/  LDSM.16.MT88.4 R4, [R2+UR41+0xf200] ;  /* 0x00f200290204783b */ /* 0x001e240008004200 */
        /* <DEDUP_REMOVED lines=98> */
.L_x_88:
[----:B0-----:R-:W0:Y:S01]  /*f3e0*/  S2R R0, SR_TID.X ;  /* 0x0000000000007919 */ /* 0x001e220000002100 */
[----:B------:R-:W2:Y:S01]  /*f3f0*/  LDC R2, c[0x0][0xc34] ;  /* 0x00030d00ff027b82 */ /* 0x000ea20000000800 */
[----:B------:R-:W-:Y:S01]  /*f400*/  UIADD3 UR50, UR43, UR50, URZ ;  /* 0x000000322b327290 */ /* 0x000fe2000fffe03f */
[----:B------:R-:W-:Y:S01]  /*f410*/  VIADD R18, R18, 0x1 ;  /* 0x0000000112127836 */ /* 0x000fe20000000000 */
[----:B------:R-:W-:Y:S01]  /*f420*/  UIADD3 UR46, UR46, 0x1, URZ ;  /* 0x000000012e2e7890 */ /* 0x000fe2000fffe03f */
[----:B-1----:R-:W-:Y:S04]  /*f430*/  SYNCS.ARRIVE.TRANS64.A1T0 RZ, [R3+URZ+0x33450], RZ ;  /* 0x033450ff03ff79a7 */ /* 0x002fe8000810003f */
[----:B------:R-:W-:Y:S01]  /*f440*/  BAR.SYNC.DEFER_BLOCKING 0x2, 0x80 ;  /* 0x0082000000007b1d */ /* 0x000fe20000010000 */
[----:B--2---:R-:W-:-:S02]  /*f450*/  ISETP.LE.AND P1, PT, R2, UR50, PT ;  /* 0x0000003202007c0c */ /* 0x004fc4000bf23270 */
[----:B0-----:R-:W-:-:S04]  /*f460*/  LOP3.LUT R0, R0, 0x7f, RZ, 0xc0, !PT ;  /* 0x0000007f00007812 */ /* 0x001fc800078ec0ff */
[----:B------:R-:W-:-:S13]  /*f470*/  ISETP.NE.AND P0, PT, R0, RZ, PT ;  /* 0x000000ff0000720c */ /* 0x000fda0003f05270 */
[----:B------:R-:W-:-:S05]  /*f480*/  @!P0 VIADD R0, R3, 0x33480 ;  /* 0x0003348003008836 */ /* 0x000fca0000000000 */
[----:B------:R-:W-:-:S04]  /*f490*/  @!P0 PRMT R0, RZ, 0x654, R0 ;  /* 0x00000654ff008816 */ /* 0x000fc80000000000 */
[----:B------:R0:W-:Y:S01]  /*f4a0*/  @!P0 SYNCS.ARRIVE.TRANS64.RED.A1T0 RZ, [R0+URZ], RZ ;  /* 0x000000ff00ff89a7 */ /* 0x0001e2000810043f */
[----:B------:R-:W-:-:S04]  /*f4b0*/  ISETP.NE.AND P0, PT, R18, 0x2, PT ;  /* 0x000000021200780c */ /* 0x000fc80003f05270 */
[----:B------:R-:W-:Y:S02]  /*f4c0*/  SEL R18, R18, RZ, P0 ;  /* 0x000000ff12127207 */ /* 0x000fe40000000000 */
[----:B0-----:R-:W-:-:S04]  /*f4d0*/  SEL R0, RZ, 0x1, P0 ;  /* 0x00000001ff007807 */ /* 0x001fc80000000000 */
[----:B------:R-:W-:Y:S01]  /*f4e0*/  LOP3.LUT R19, R19, R0, RZ, 0x3c, !PT ;  /* 0x0000000013137212 */ /* 0x000fe200078e3cff */
[----:B------:R-:W-:Y:S06]  /*f4f0*/  @!P1 BRA `(.L_x_89) ;  /* 0xffffffc800ac9947 */ /* 0x000fec000383ffff */
[----:B------:R-:W-:-:S12]  /*f500*/  ULOP3.LUT UR46, UR46, 0x1, URZ, 0xc, !UPT ;  /* 0x000000012e2e7892 */ /* 0x000fd8000f8e0c3f */
.L_x_40:
[----:B------:R-:W0:Y:S01]  /*f510*/  S2R R3, SR_CgaCtaId ;  /* 0x0000000000037919 */ /* 0x000e220000008800 */
[----:B------:R-:W-:-:S04]  /*f520*/  MOV R0, 0x400 ;  /* 0x0000040000007802 */ /* 0x000fc80000000f00 */
[----:B0-----:R-:W-:Y:S01]  /*f530*/  LEA R7, R3, R0, 0x18 ;  /* 0x0000000003077211 */ /* 0x001fe200078ec0ff */
[----:B------:R-:W-:-:S05]  /*f540*/  IMAD.U32 R0, RZ, RZ, UR46 ;  /* 0x0000002eff007e24 */ /* 0x000fca000f8e00ff */
[----:B------:R-:W-:-:S04]  /*f550*/  SHF.L.U32 R0, R0, 0x1f, RZ ;  /* 0x0000001f00007819 */ /* 0x000fc800000006ff */
[----:B------:R-:W0:Y:S02]  /*f560*/  SYNCS.PHASECHK.TRANS64.TRYWAIT P0, [R7+URZ+0x33420], R0 ;  /* 0x03342000070075a7 */ /* 0x000e24000800017f */
[----:B0-----:R-:W-:Y:S05]  /*f570*/  @!P0 BRA `(.L_x_90) ;  /* 0x0000000c008c8947 */ /* 0x001fea0003800000 */
.L_x_127:
[----:B------:R-:W1:Y:S02]  /*f580*/  S2R R2, SR_TID.X ;  /* 0x0000000000027919 */ /* 0x000e640000002100 */
[----:B-1----:R-:W-:-:S04]  /*f590*/  SHF.R.U32.HI R2, RZ, 0x5, R2 ;  /* 0x00000005ff027819 */ /* 0x002fc80000011602 */
[----:B------:R-:W-:-:S05]  /*f5a0*/  LOP3.LUT R2, R2, 0x3, RZ, 0xc0, !PT ;  /* 0x0000000302027812 */ /* 0x000fca00078ec0ff */
[----:B0-----:R-:W0:Y:S02]  /*f5b0*/  SHFL.IDX PT, R0, R2, RZ, 0x1f ;  /* 0x00001fff02007589 */ /* 0x001e2400000e0000 */
[----:B0-----:R-:W-:-:S13]  /*f5c0*/  ISETP.NE.AND P0, PT, R0, RZ, PT ;  /* 0x000000ff0000720c */ /* 0x001fda0003f05270 */
[----:B------:R-:W-:Y:S05]  /*f5d0*/  @P0 EXIT ;  /* 0x000000000000094d */ /* 0x000fea0003800000 */
[----:B------:R-:W-:Y:S01]  /*f5e0*/  ELECT P0, URZ, PT ;  /* 0x00000000003f782f */ /* 0x000fe20003800000 */
[----:B------:R-:W-:-:S12]  /*f5f0*/  BSSY B0, `(.L_x_91) ;  /* 0x0000027000007945 */ /* 0x000fd80003800000 */
[----:B------:R-:W-:Y:S05]  /*f600*/  @!P0 BRA `(.L_x_92) ;  /* 0x0000000000948947 */ /* 0x000fea0003800000 */
[----:B------:R-:W-:-:S06]  /*f610*/  ULOP3.LUT UR4, UR38, 0x2, URZ, 0xfc, !UPT ;  /* 0x0000000226047892 */ /* 0x000fcc000f8efc3f */
[----:B------:R-:W-:-:S05]  /*f620*/  IMAD.U32 R0, RZ, RZ, UR4 ;  /* 0x00000004ff007e24 */ /* 0x000fca000f8e00ff */
[----:B------:R-:W-:-:S13]  /*f630*/  ISETP.NE.AND P0, PT, R0, 0x3, PT ;  /* 0x000000030000780c */ /* 0x000fda0003f05270 */
[----:B------:R-:W-:Y:S05]  /*f640*/  @!P0 BRA `(.L_x_93) ;  /* 0x0000000000048947 */ /* 0x000fea0003800000 */
[----:B------:R-:W-:Y:S01]  /*f650*/  BPT.TRAP 0x1 ;  /* 0x000000040000795c */ /* 0x000fe20000300000 */
.L_x_93:
[----:B------:R-:W-:Y:S01]  /*f660*/  VIADD R3, R7, 0x33440 ;  /* 0x0003344007037836 */ /* 0x000fe20000000000 */
[----:B------:R-:W-:Y:S01]  /*f670*/  SHF.L.U32 R4, R19, 0x1f, RZ ;  /* 0x0000001f13047819 */ /* 0x000fe200000006ff */
[C---:B------:R-:W-:Y:S02]  /*f680*/  VIADD R0, R18.reuse, 0x1 ;  /* 0x0000000112007836 */ /* 0x040fe40000000000 */
[----:B------:R-:W-:-:S03]  /*f690*/  IMAD R5, R18, 0x8, R3 ;  /* 0x0000000812057824 */ /* 0x000fc600078e0203 */
[----:B------:R-:W-:Y:S01]  /*f6a0*/  ISETP.NE.AND P2, PT, R0, 0x2, PT ;  /* 0x000000020000780c */ /* 0x000fe20003f45270 */
[----:B------:R-:W0:Y:S03]  /*f6b0*/  SYNCS.PHASECHK.TRANS64.TRYWAIT P1, [R5+URZ], R4 ;  /* 0x00000004050075a7 */ /* 0x000e26000802017f */
[----:B------:R-:W-:-:S04]  /*f6c0*/  SEL R2, RZ, 0x1, P2 ;  /* 0x00000001ff027807 */ /* 0x000fc80001000000 */
[----:B------:R-:W-:Y:S02]  /*f6d0*/  LOP3.LUT R19, R19, R2, RZ, 0x3c, !PT ;  /* 0x0000000213137212 */ /* 0x000fe400078e3cff */
[----:B------:R-:W-:Y:S02]  /*f6e0*/  SEL R2, R0, RZ, P2 ;  /* 0x000000ff00027207 */ /* 0x000fe40001000000 */
[----:B------:R-:W-:-:S03]  /*f6f0*/  SHF.L.U32 R0, R19, 0x1f, RZ ;  /* 0x0000001f13007819 */ /* 0x000fc600000006ff */
[----:B------:R-:W-:Y:S01]  /*f700*/  IMAD R3, R2, 0x8, R3 ;  /* 0x0000000802037824 */ /* 0x000fe200078e0203 */
[----:B0-----:R-:W-:Y:S06]  /*f710*/  @!P1 BRA `(.L_x_94) ;  /* 0x0000000c00389947 */ /* 0x001fec0003800000 */
.L_x_128:
[----:B------:R-:W1:Y:S02]  /*f720*/  SYNCS.PHASECHK.TRANS64.TRYWAIT P1, [R3+URZ], R0 ;  /* 0x00000000030075a7 */ /* 0x000e64000802017f */
[----:B-1----:R-:W-:Y:S05]  /*f730*/  @!P1 BRA `(.L_x_95) ;  /* 0x0000000c00449947 */ /* 0x002fea0003800000 */
.L_x_129:
[----:B------:R-:W-:Y:S05]  /*f740*/  @!P0 BRA `(.L_x_96) ;  /* 0x0000000000048947 */ /* 0x000fea0003800000 */
[----:B------:R-:W-:Y:S01]  /*f750*/  BPT.TRAP 0x1 ;  /* 0x000000040000795c */ /* 0x000fe20000300000 */
.L_x_96:
[----:B-1----:R-:W-:-:S04]  /*f760*/  IMAD R3, R18, 0x8, R7 ;  /* 0x0000000812037824 */ /* 0x002fc800078e0207 */
[----:B------:R-:W1:Y:S02]  /*f770*/  SYNCS.PHASECHK.TRANS64.TRYWAIT P1, [R3+URZ+0x33460], R4 ;  /* 0x03346004030075a7 */ /* 0x000e64000802017f */
[----:B-1----:R-:W-:Y:S05]  /*f780*/  @!P1 BRA `(.L_x_97) ;  /* 0x0000000c00449947 */ /* 0x002fea0003800000 */
.L_x_130:
[----:B------:R-:W-:Y:S05]  /*f790*/  @!P0 BRA `(.L_x_98) ;  /* 0x0000000000048947 */ /* 0x000fea0003800000 */
[----:B------:R-:W-:Y:S01]  /*f7a0*/  BPT.TRAP 0x1 ;  /* 0x000000040000795c */ /* 0x000fe20000300000 */
.L_x_98:
[----:B0-----:R-:W-:-:S04]  /*f7b0*/  IMAD R5, R2, 0x8, R7 ;  /* 0x0000000802057824 */ /* 0x001fc800078e0207 */
[----:B------:R-:W0:Y:S02]  /*f7c0*/  SYNCS.PHASECHK.TRANS64.TRYWAIT P1, [R5+URZ+0x33460], R0 ;  /* 0x03346000050075a7 */ /* 0x000e24000802017f */
[----:B0-----:R-:W-:Y:S05]  /*f7d0*/  @!P1 BRA `(.L_x_99) ;  /* 0x0000000c00449947 */ /* 0x001fea0003800000 */
.L_x_131:
[----:B------:R-:W-:Y:S05]  /*f7e0*/  @!P0 BRA `(.L_x_100) ;  /* 0x0000000000048947 */ /* 0x000fea0003800000 */
[----:B------:R-:W-:Y:S01]  /*f7f0*/  BPT.TRAP 0x1 ;  /* 0x000000040000795c */ /* 0x000fe20000300000 */
.L_x_100:
[----:B------:R-:W2:Y:S02]  /*f800*/  SYNCS.PHASECHK.TRANS64.TRYWAIT P0, [R3+URZ+0x33480], R4 ;  /* 0x03348004030075a7 */ /* 0x000ea4000800017f */
[----:B--2---:R-:W-:Y:S05]  /*f810*/  @!P0 BRA `(.L_x_101) ;  /* 0x0000000c00488947 */ /* 0x004fea0003800000 */
.L_x_102:
[----:B---3--:R3:W4:Y:S02]  /*f820*/  SYNCS.PHASECHK.TRANS64.TRYWAIT P0, [R5+URZ+0x33480], R0 ;  /* 0x03348000050075a7 */ /* 0x008724000800017f */
[----:B----4-:R-:W-:Y:S05]  /*f830*/  @!P0 NANOSLEEP.SYNCS 0x989680 ;  /* 0x009896800000895d */ /* 0x010fea0003900000 */
[----:B------:R-:W4:Y:S02]  /*f840*/  @!P0 SYNCS.PHASECHK.TRANS64 P0, [R5+URZ+0x33480], R0 ;  /* 0x03348000050085a7 */ /* 0x000f24000800007f */
[----:B----4-:R-:W-:Y:S05]  /*f850*/  @!P0 BRA `(.L_x_102) ;  /* 0xfffffffc00f08947 */ /* 0x010fea000383ffff */
.L_x_92:
[----:B------:R-:W-:Y:S05]  /*f860*/  BSYNC B0 ;  /* 0x0000000000007941 */ /* 0x000fea0003800000 */
.L_x_91:
[----:B------:R-:W-:Y:S05]  /*f870*/  EXIT ;  /* 0x000000000000794d */ /* 0x000fea0003800000 */
.L_x_10:
[----:B0-----:R-:W-:-:S04]  /*f880*/  IMAD.U32 R3, RZ, RZ, UR39 ;  /* 0x00000027ff037e24 */ /* 0x001fc8000f8e00ff */
[----:B------:R0:W1:Y:S03]  /*f890*/  SYNCS.PHASECHK.TRANS64.TRYWAIT P1, [R3+URZ+0x33400], R8 ;  /* 0x03340008030075a7 */ /* 0x000066000802017f */
[----:B-1----:R-:W-:Y:S05]  /*f8a0*/  @!P1 NANOSLEEP.SYNCS 0x989680 ;  /* 0x009896800000995d */ /* 0x002fea0003900000 */
[----:B------:R-:W1:Y:S02]  /*f8b0*/  @!P1 SYNCS.PHASECHK.TRANS64 P1, [R3+URZ+0x33400], R8 ;  /* 0x03340008030095a7 */ /* 0x000e64000802007f */
[----:B-1----:R-:W-:Y:S05]  /*f8c0*/  @!P1 BRA `(.L_x_10) ;  /* 0xfffffffc00ec9947 */ /* 0x002fea000383ffff */
[----:B------:R-:W-:Y:S05]  /*f8d0*/  BRA `(.L_x_103) ;  /* 0xffffff1c00047947 */ /* 0x000fea000383ffff */
.L_x_14:
[----:B-1----:R1:W2:Y:S02]  /*f8e0*/  SYNCS.PHASECHK.TRANS64.TRYWAIT P1, [R3+URZ+0x33430], R4 ;  /* 0x03343004030075a7 */ /* 0x0022a4000802017f */
[----:B--2---:R-:W-:Y:S05]  /*f8f0*/  @!P1 NANOSLEEP.SYNCS 0x989680 ;  /* 0x009896800000995d */ /* 0x004fea0003900000 */
[----:B------:R-:W2:Y:S02]  /*f900*/  @!P1 SYNCS.PHASECHK.TRANS64 P1, [R3+URZ+0x33430], R4 ;  /* 0x03343004030095a7 */ /* 0x000ea4000802007f */
[----:B--2---:R-:W-:Y:S05]  /*f910*/  @!P1 BRA `(.L_x_14) ;  /* 0xfffffffc00f09947 */ /* 0x004fea000383ffff */
[----:B------:R-:W-:Y:S05]  /*f920*/  BRA `(.L_x_13) ;  /* 0xffffff1c002c7947 */ /* 0x000fea000383ffff */
.L_x_19:
[----:B-1----:R-:W-:-:S04]  /*f930*/  IMAD.U32 R8, RZ, RZ, UR6 ;  /* 0x00000006ff087e24 */ /* 0x002fc8000f8e00ff */
[----:B------:R1:W2:Y:S03]  /*f940*/  SYNCS.PHASECHK.TRANS64.TRYWAIT P1, [R8+URZ+0x33430], R7 ;  /* 0x03343007080075a7 */ /* 0x0002a6000802017f */
[----:B--2---:R-:W-:Y:S05]  /*f950*/  @!P1 NANOSLEEP.SYNCS 0x989680 ;  /* 0x009896800000995d */ /* 0x004fea0003900000 */
[----:B------:R-:W2:Y:S02]  /*f960*/  @!P1 SYNCS.PHASECHK.TRANS64 P1, [R8+URZ+0x33430], R7 ;  /* 0x03343007080095a7 */ /* 0x000ea4000802007f */
[----:B--2---:R-:W-:Y:S05]  /*f970*/  @!P1 BRA `(.L_x_19) ;  /* 0xfffffffc00ec9947 */ /* 0x004fea000383ffff */
[----:B------:R-:W-:Y:S05]  /*f980*/  BRA `(.L_x_16) ;  /* 0xffffff5c001c7947 */ /* 0x000fea000383ffff */
.L_x_23:
[----:B-1----:R-:W-:-:S04]  /*f990*/  IMAD.U32 R8, RZ, RZ, UR6 ;  /* 0x00000006ff087e24 */ /* 0x002fc8000f8e00ff */
[----:B------:R1:W2:Y:S03]  /*f9a0*/  SYNCS.PHASECHK.TRANS64.TRYWAIT P1, [R8+URZ+0x33450], R7 ;  /* 0x03345007080075a7 */ /* 0x0002a6000802017f */
[----:B--2---:R-:W-:Y:S05]  /*f9b0*/  @!P1 NANOSLEEP.SYNCS 0x989680 ;  /* 0x009896800000995d */ /* 0x004fea0003900000 */
[----:B------:R-:W2:Y:S02]  /*f9c0*/  @!P1 SYNCS.PHASECHK.TRANS64 P1, [R8+URZ+0x33450], R7 ;  /* 0x03345007080095a7 */ /* 0x000ea4000802007f */
[----:B--2---:R-:W-:Y:S05]  /*f9d0*/  @!P1 BRA `(.L_x_23) ;  /* 0xfffffffc00ec9947 */ /* 0x004fea000383ffff */
[----:B------:R-:W-:Y:S05]  /*f9e0*/  BRA `(.L_x_20) ;  /* 0xffffff68001c7947 */ /* 0x000fea000383ffff */
.L_x_29:
[----:B-1----:R-:W-:-:S04]  /*f9f0*/  IMAD.U32 R3, RZ, RZ, UR4 ;  /* 0x00000004ff037e24 */ /* 0x002fc8000f8e00ff */
[----:B------:R1:W2:Y:S03]  /*fa00*/  SYNCS.PHASECHK.TRANS64.TRYWAIT P1, [R3+URZ+0x33450], R0 ;  /* 0x03345000030075a7 */ /* 0x0002a6000802017f */
[----:B--2---:R-:W-:Y:S05]  /*fa10*/  @!P1 NANOSLEEP.SYNCS 0x989680 ;  /* 0x009896800000995d */ /* 0x004fea0003900000 */
[----:B------:R-:W2:Y:S02]  /*fa20*/  @!P1 SYNCS.PHASECHK.TRANS64 P1, [R3+URZ+0x33450], R0 ;  /* 0x03345000030095a7 */ /* 0x000ea4000802007f */
[----:B--2---:R-:W-:Y:S05]  /*fa30*/  @!P1 BRA `(.L_x_29) ;  /* 0xfffffffc00ec9947 */ /* 0x004fea000383ffff */
[----:B------:R-:W-:Y:S05]  /*fa40*/  BRA `(.L_x_28) ;  /* 0xffffff9000f47947 */ /* 0x000fea000383ffff */
.L_x_45:
[----:B------:R-:W-:Y:S02]  /*fa50*/  IMAD.MOV.U32 R13, RZ, RZ, R0 ;  /* 0x000000ffff0d7224 */ /* 0x000fe400078e0000 */
[----:B------:R-:W-:Y:S02]  /*fa60*/  IMAD.MOV.U32 R12, RZ, RZ, RZ ;  /* 0x000000ffff0c7224 */ /* 0x000fe400078e00ff */
[----:B------:R-:W-:Y:S02]  /*fa70*/  IMAD.MOV.U32 R11, RZ, RZ, 0x1f ;  /* 0x0000001fff0b7424 */ /* 0x000fe400078e00ff */
[----:B------:R-:W-:-:S07]  /*fa80*/  IMAD.MOV.U32 R15, RZ, RZ, -0x1 ;  /* 0xffffffffff0f7424 */ /* 0x000fce00078e00ff */
[----:B0-----:R-:W-:Y:S05]  /*fa90*/  WARPSYNC.COLLECTIVE R15, `(.L_x_104) ;  /* 0x000000000f087348 */ /* 0x001fea0003c00000 */
[----:B------:R1:W2:Y:S02]  /*faa0*/  SHFL.IDX P6, R14, R13, R12, R11 ;  /* 0x0000000c0d0e7389 */ /* 0x0002a400000c000b */
[----:B012---:R-:W-:Y:S01]  /*fab0*/  ENDCOLLECTIVE ;  /* 0x000000000000791b */ /* 0x007fe20003800000 */
.L_x_104:
[----:B------:R-:W-:Y:S05]  /*fac0*/  BRA `(.L_x_105) ;  /* 0xffffffcc00447947 */ /* 0x000fea000383ffff */
.L_x_47:
[----:B------:R-:W-:Y:S01]  /*fad0*/  BSSY B0, `(.L_x_106) ;  /* 0x0000006000007945 */ /* 0x000fe20003800000 */
[----:B------:R-:W-:-:S07]  /*fae0*/  IMAD.MOV.U32 R15, RZ, RZ, -0x1 ;  /* 0xffffffffff0f7424 */ /* 0x000fce00078e00ff */
[----:B0-----:R-:W-:Y:S05]  /*faf0*/  WARPSYNC.COLLECTIVE R15, `(.L_x_107) ;  /* 0x000000000f0c7348 */ /* 0x001fea0003c00000 */
[----:B------:R-:W-:Y:S02]  /*fb00*/  ELECT P6, UR62, PT ;  /* 0x00000000003e782f */ /* 0x000fe400038c0000 */
[----:B------:R-:W-:Y:S01]  /*fb10*/  MOV R14, UR62 ;  /* 0x0000003e000e7c02 */ /* 0x000fe20008000f00 */
[----:B0-----:R-:W-:Y:S10]  /*fb20*/  ENDCOLLECTIVE ;  /* 0x000000000000791b */ /* 0x001ff40003800000 */
.L_x_107:
[----:B------:R-:W-:Y:S05]  /*fb30*/  BSYNC B0 ;  /* 0x0000000000007941 */ /* 0x000fea0003800000 */
.L_x_106:
[----:B------:R-:W-:Y:S05]  /*fb40*/  BRA `(.L_x_108) ;  /* 0xffffffcc00547947 */ /* 0x000fea000383ffff */
.L_x_49:
[----:B-1----:R1:W2:Y:S02]  /*fb50*/  SYNCS.PHASECHK.TRANS64.TRYWAIT P0, [R4+URZ+0x33480], R3 ;  /* 0x03348003040075a7 */ /* 0x0022a4000800017f */
[----:B--2---:R-:W-:Y:S05]  /*fb60*/  @!P0 NANOSLEEP.SYNCS 0x989680 ;  /* 0x009896800000895d */ /* 0x004fea0003900000 */
[----:B------:R-:W2:Y:S02]  /*fb70*/  @!P0 SYNCS.PHASECHK.TRANS64 P0, [R4+URZ+0x33480], R3 ;  /* 0x03348003040085a7 */ /* 0x000ea4000800007f */
[----:B--2---:R-:W-:Y:S05]  /*fb80*/  @!P0 BRA `(.L_x_49) ;  /* 0xfffffffc00f08947 */ /* 0x004fea000383ffff */
[----:B------:R-:W-:Y:S05]  /*fb90*/  BRA `(.L_x_109) ;  /* 0xffffffcc00ac7947 */ /* 0x000fea000383ffff */
.L_x_51:
[----:B--2---:R2:W3:Y:S02]  /*fba0*/  SYNCS.PHASECHK.TRANS64.TRYWAIT P0, [R4+URZ+0x33440], R3 ;  /* 0x03344003040075a7 */ /* 0x0044e4000800017f */
[----:B---3--:R-:W-:Y:S05]  /*fbb0*/  @!P0 NANOSLEEP.SYNCS 0x989680 ;  /* 0x009896800000895d */ /* 0x008fea0003900000 */
[----:B------:R-:W3:Y:S02]  /*fbc0*/  @!P0 SYNCS.PHASECHK.TRANS64 P0, [R4+URZ+0x33440], R3 ;  /* 0x03344003040085a7 */ /* 0x000ee4000800007f */
[----:B---3--:R-:W-:Y:S05]  /*fbd0*/  @!P0 BRA `(.L_x_51) ;  /* 0xfffffffc00f08947 */ /* 0x008fea000383ffff */
[----:B------:R-:W-:Y:S05]  /*fbe0*/  BRA `(.L_x_110) ;  /* 0xffffffd000347947 */ /* 0x000fea000383ffff */
.L_x_54:
[----:B------:R-:W-:Y:S02]  /*fbf0*/  IMAD.MOV.U32 R13, RZ, RZ, R5 ;  /* 0x000000ffff0d7224 */ /* 0x000fe400078e0005 */
[----:B------:R-:W-:Y:S02]  /*fc00*/  IMAD.MOV.U32 R12, RZ, RZ, RZ ;  /* 0x000000ffff0c7224 */ /* 0x000fe400078e00ff */
[----:B------:R-:W-:Y:S02]  /*fc10*/  IMAD.MOV.U32 R11, RZ, RZ, 0x1c1f ;  /* 0x00001c1fff0b7424 */ /* 0x000fe400078e00ff */
[----:B------:R-:W-:Y:S02]  /*fc20*/  IMAD.MOV.U32 R15, RZ, RZ, -0x1 ;  /* 0xffffffffff0f7424 */ /* 0x000fe400078e00ff */
[----:B------:R-:W-:-:S07]  /*fc30*/  IMAD.IADD R0, R10, 0x1, R0 ;  /* 0x000000010a007824 */ /* 0x000fce00078e0200 */
[----:B-----5:R-:W-:Y:S05]  /*fc40*/  WARPSYNC.COLLECTIVE R15, `(.L_x_111) ;  /* 0x000000000f087348 */ /* 0x020fea0003c00000 */
[----:B------:R0:W1:Y:S02]  /*fc50*/  SHFL.IDX P6, R14, R13, R12, R11 ;  /* 0x0000000c0d0e7389 */ /* 0x00006400000c000b */
[----:B01---5:R-:W-:Y:S01]  /*fc60*/  ENDCOLLECTIVE ;  /* 0x000000000000791b */ /* 0x023fe20003800000 */
.L_x_111:
[----:B------:R-:W-:Y:S02]  /*fc70*/  IMAD.MOV.U32 R13, RZ, RZ, R6 ;  /* 0x000000ffff0d7224 */ /* 0x000fe400078e0006 */
[----:B------:R-:W-:-:S07]  /*fc80*/  IMAD.MOV.U32 R2, RZ, RZ, R14 ;  /* 0x000000ffff027224 */ /* 0x000fce00078e000e */
[----:B------:R-:W-:Y:S05]  /*fc90*/  WARPSYNC.COLLECTIVE R15, `(.L_x_112) ;  /* 0x000000000f087348 */ /* 0x000fea0003c00000 */
[----:B------:R0:W1:Y:S02]  /*fca0*/  SHFL.IDX P6, R14, R13, R12, R11 ;  /* 0x0000000c0d0e7389 */ /* 0x00006400000c000b */
[----:B01----:R-:W-:Y:S01]  /*fcb0*/  ENDCOLLECTIVE ;  /* 0x000000000000791b */ /* 0x003fe20003800000 */
.L_x_112:
[----:B------:R-:W-:Y:S02]  /*fcc0*/  ULDC UR4, c[0x0][0x288] ;  /* 0x0000a20000047ab9 */ /* 0x000fe40000000800 */
[----:B------:R-:W-:Y:S02]  /*fcd0*/  IMAD R4, R7, UR4, RZ ;  /* 0x0000000407047c24 */ /* 0x000fe4000f8e02ff */
[----:B------:R-:W-:-:S03]  /*fce0*/  VIADD R7, R0, 0x20 ;  /* 0x0000002000077836 */ /* 0x000fc60000000000 */
[----:B------:R-:W-:Y:S01]  /*fcf0*/  ISETP.GE.AND P4, PT, R0, R4, PT ;  /* 0x000000040000720c */ /* 0x000fe20003f86270 */
[----:B------:R-:W-:Y:S02]  /*fd00*/  IMAD.MOV.U32 R13, RZ, RZ, R5 ;  /* 0x000000ffff0d7224 */ /* 0x000fe400078e0005 */
[----:B------:R-:W-:Y:S02]  /*fd10*/  IMAD.MOV.U32 R12, RZ, RZ, 0x1 ;  /* 0x00000001ff0c7424 */ /* 0x000fe400078e00ff */
[----:B------:R-:W-:-:S08]  /*fd20*/  IMAD.MOV.U32 R3, RZ, RZ, R14 ;  /* 0x000000ffff037224 */ /* 0x000fd000078e000e */
[----:B------:R-:W-:Y:S05]  /*fd30*/  WARPSYNC.COLLECTIVE R15, `(.L_x_113) ;  /* 0x000000000f087348 */ /* 0x000fea0003c00000 */
[----:B------:R0:W1:Y:S02]  /*fd40*/  SHFL.IDX P6, R14, R13, R12, R11 ;  /* 0x0000000c0d0e7389 */ /* 0x00006400000c000b */
[----:B01----:R-:W-:Y:S01]  /*fd50*/  ENDCOLLECTIVE ;  /* 0x000000000000791b */ /* 0x003fe20003800000 */
.L_x_113:
[----:B------:R-:W-:-:S05]  /*fd60*/  @!P4 IADD3 R3, P3, R9, R3, RZ ;  /* 0x000000030903c210 */ /* 0x000fca0007f7e0ff */
[----:B------:R-:W-:Y:S01]  /*fd70*/  @!P4 IMAD.X R2, RZ, RZ, R2, P3 ;  /* 0x000000ffff02c224 */ /* 0x000fe200018e0602 */
[----:B------:R-:W-:-:S04]  /*fd80*/  ISETP.GE.AND P3, PT, R7, R4, PT ;  /* 0x000000040700720c */ /* 0x000fc80003f66270 */
[----:B------:R-:W-:Y:S01]  /*fd90*/  @!P4 LOP3.LUT R3, R3, R2, RZ, 0x3c, !PT ;  /* 0x000000020303c212 */ /* 0x000fe200078e3cff */
[----:B------:R-:W-:-:S03]  /*fda0*/  IMAD.MOV.U32 R13, RZ, RZ, R6 ;  /* 0x000000ffff0d7224 */ /* 0x000fc600078e0006 */
[----:B------:R-:W-:-:S04]  /*fdb0*/  @!P4 LOP3.LUT R2, R3, R2, RZ, 0x3c, !PT ;  /* 0x000000020302c212 */ /* 0x000fc800078e3cff */
[----:B------:R-:W-:-:S05]  /*fdc0*/  @!P4 LOP3.LUT R3, R3, R2, RZ, 0x3c, !PT ;  /* 0x000000020303c212 */ /* 0x000fca00078e3cff */
[----:B------:R-:W-:Y:S01]  /*fdd0*/  @!PT LDS RZ, [RZ] ;  /* 0x00000000fffff984 */ /* 0x000fe20000000800 */
[----:B------:R-:W-:Y:S01]  /*fde0*/  @!PT LDS RZ, [RZ] ;  /* 0x00000000fffff984 */ /* 0x000fe20000000800 */
[----:B------:R-:W-:Y:S01]  /*fdf0*/  @!PT LDS RZ, [RZ] ;  /* 0x00000000fffff984 */ /* 0x000fe20000000800 */
[----:B------:R-:W-:Y:S04]  /*fe00*/  @!P4 LDGSTS.E.BYPASS.LTC128B.128 [R8+0x1e200], desc[UR48][R2.64], !P0 ;  /* 0x1e2000000208cfae */ /* 0x000fe8000c101d70 */
[----:B------:R-:W-:Y:S04]  /*fe10*/  @!P4 LDGSTS.E.BYPASS.LTC128B.128 [R8+0x20200], desc[UR48][R2.64+0x40], !P1 ;  /* 0x202000400208cfae */ /* 0x000fe8000c901d70 */
[----:B------:R0:W-:Y:S02]  /*fe20*/  @!P4 LDGSTS.E.BYPASS.LTC128B.128 [R8+0x22200], desc[UR48][R2.64+0x80], !P2 ;  /* 0x222000800208cfae */ /* 0x0001e4000d101d70 */
[----:B0-----:R-:W-:-:S07]  /*fe30*/  IMAD.MOV.U32 R2, RZ, RZ, R14 ;  /* 0x000000ffff027224 */ /* 0x001fce00078e000e */
[----:B------:R-:W-:Y:S05]  /*fe40*/  WARPSYNC.COLLECTIVE R15, `(.L_x_114) ;  /* 0x000000000f087348 */ /* 0x000fea0003c00000 */
[----:B------:R0:W1:Y:S02]  /*fe50*/  SHFL.IDX P6, R14, R13, R12, R11 ;  /* 0x0000000c0d0e7389 */ /* 0x00006400000c000b */
[----:B01----:R-:W-:Y:S01]  /*fe60*/  ENDCOLLECTIVE ;  /* 0x000000000000791b */ /* 0x003fe20003800000 */
.L_x_114:
[----:B------:R-:W-:Y:S02]  /*fe70*/  IMAD.MOV.U32 R13, RZ, RZ, R5 ;  /* 0x000000ffff0d7224 */ /* 0x000fe400078e0005 */
[----:B------:R-:W-:Y:S02]  /*fe80*/  IMAD.MOV.U32 R12, RZ, RZ, 0x2 ;  /* 0x00000002ff0c7424 */ /* 0x000fe400078e00ff */
[----:B------:R-:W-:-:S07]  /*fe90*/  IMAD.MOV.U32 R3, RZ, RZ, R14 ;  /* 0x000000ffff037224 */ /* 0x000fce00078e000e */
[----:B------:R-:W-:Y:S05]  /*fea0*/  WARPSYNC.COLLECTIVE R15, `(.L_x_115) ;  /* 0x000000000f087348 */ /* 0x000fea0003c00000 */
[----:B------:R0:W1:Y:S02]  /*feb0*/  SHFL.IDX P6, R14, R13, R12, R11 ;  /* 0x0000000c0d0e7389 */ /* 0x00006400000c000b */
[----:B01----:R-:W-:Y:S01]  /*fec0*/  ENDCOLLECTIVE ;  /* 0x000000000000791b */ /* 0x003fe20003800000 */
.L_x_115:
[----:B------:R-:W-:-:S05]  /*fed0*/  @!P3 IADD3 R3, P4, R9, R3, RZ ;  /* 0x000000030903b210 */ /* 0x000fca0007f9e0ff */
[----:B------:R-:W-:-:S05]  /*fee0*/  @!P3 IMAD.X R2, RZ, RZ, R2, P4 ;  /* 0x000000ffff02b224 */ /* 0x000fca00020e0602 */
        /* <DEDUP_REMOVED lines=10> */
[----:B0-----:R-:W-:-:S05]  /*ff90*/  VIADD R2, R0, 0x40 ;  /* 0x0000004000027836 */ /* 0x001fca0000000000 */
[----:B------:R-:W-:Y:S01]  /*ffa0*/  ISETP.GE.AND P3, PT, R2, R4, PT ;  /* 0x000000040200720c */ /* 0x000fe20003f66270 */
[----:B------:R-:W-:-:S12]  /*ffb0*/  IMAD.MOV.U32 R2, RZ, RZ, R14 ;  /* 0x000000ffff027224 */ /* 0x000fd800078e000e */
[----:B------:R-:W-:Y:S05]  /*ffc0*/  WARPSYNC.COLLECTIVE R15, `(.L_x_116) ;  /* 0x000000000f087348 */ /* 0x000fea0003c00000 */
[----:B------:R0:W1:Y:S02]  /*ffd0*/  SHFL.IDX P6, R14, R13, R12, R11 ;  /* 0x0000000c0d0e7389 */ /* 0x00006400000c000b */
[----:B01----:R-:W-:Y:S01]  /*ffe0*/  ENDCOLLECTIVE ;  /* 0x000000000000791b */ /* 0x003fe20003800000 */
.L_x_116:
[----:B------:R-:W-:Y:S02]  /*fff0*/  IMAD.MOV.U32 R13, RZ, RZ, R5 ;  /* 0x000000ffff0d7224 */ /* 0x000fe400078e0005 */
[----:B------:R-:W-:Y:S02]  /*10000*/  IMAD.MOV.U32 R12, RZ, RZ, 0x3 ;  /* 0x00000003ff0c7424 */ /* 0x000fe400078e00ff */
[----:B------:R-:W-:-:S07]  /*10010*/  IMAD.MOV.U32 R3, RZ, RZ, R14 ;  /* 0x000000ffff037224 */ /* 0x000fce00078e000e */
[----:B------:R-:W-:Y:S05]  /*10020*/  WARPSYNC.COLLECTIVE R15, `(.L_x_117) ;  /* 0x000000000f087348 */ /* 0x000fea0003c00000 */
[----:B------:R0:W1:Y:S02]  /*10030*/  SHFL.IDX P6, R14, R13, R12, R11 ;  /* 0x0000000c0d0e7389 */ /* 0x00006400000c000b */
[----:B01----:R-:W-:Y:S01]  /*10040*/  ENDCOLLECTIVE ;  /* 0x000000000000791b */ /* 0x003fe20003800000 */
.L_x_117:
[----:B------:R-:W-:-:S05]  /*10050*/  @!P3 IADD3 R3, P4, R9, R3, RZ ;  /* 0x000000030903b210 */ /* 0x000fca0007f9e0ff */
[----:B------:R-:W-:-:S05]  /*10060*/  @!P3 IMAD.X R2, RZ, RZ, R2, P4 ;  /* 0x000000ffff02b224 */ /* 0x000fca00020e0602 */
[----:B------:R-:W-:Y:S01]  /*10070*/  @!P3 LOP3.LUT R3, R3, R2, RZ, 0x3c, !PT ;  /* 0x000000020303b212 */ /* 0x000fe200078e3cff */
[----:B------:R-:W-:-:S03]  /*10080*/  IMAD.MOV.U32 R13, RZ, RZ, R6 ;  /* 0x000000ffff0d7224 */ /* 0x000fc600078e0006 */
[----:B------:R-:W-:-:S04]  /*10090*/  @!P3 LOP3.LUT R2, R3, R2, RZ, 0x3c, !PT ;  /* 0x000000020302b212 */ /* 0x000fc800078e3cff */
[----:B------:R-:W-:Y:S01]  /*100a0*/  @!P3 LOP3.LUT R3, R3, R2, RZ, 0x3c, !PT ;  /* 0x000000020303b212 */ /* 0x000fe200078e3cff */
[----:B------:R-:W-:-:S07]  /*100b0*/  IMAD.MOV.U32 R5, RZ, RZ, R14 ;  /* 0x000000ffff057224 */ /* 0x000fce00078e000e */
[----:B------:R-:W-:Y:S05]  /*100c0*/  WARPSYNC.COLLECTIVE R15, `(.L_x_118) ;  /* 0x000000000f087348 */ /* 0x000fea0003c00000 */
[----:B------:R0:W1:Y:S02]  /*100d0*/  SHFL.IDX P6, R14, R13, R12, R11 ;  /* 0x0000000c0d0e7389 */ /* 0x00006400000c000b */
[----:B01----:R-:W-:Y:S01]  /*100e0*/  ENDCOLLECTIVE ;  /* 0x000000000000791b */ /* 0x003fe20003800000 */
.L_x_118:
[----:B------:R-:W-:Y:S01]  /*100f0*/  @!PT LDS RZ, [RZ] ;  /* 0x00000000fffff984 */ /* 0x000fe20000000800 */
[----:B------:R-:W-:Y:S01]  /*10100*/  @!PT LDS RZ, [RZ] ;  /* 0x00000000fffff984 */ /* 0x000fe20000000800 */
[----:B------:R-:W-:Y:S01]  /*10110*/  @!PT LDS RZ, [RZ] ;  /* 0x00000000fffff984 */ /* 0x000fe20000000800 */
[----:B------:R-:W-:Y:S04]  /*10120*/  @!P3 LDGSTS.E.BYPASS.LTC128B.128 [R8+0x1f200], desc[UR48][R2.64], !P0 ;  /* 0x1f2000000208bfae */ /* 0x000fe8000c101d70 */
[----:B------:R-:W-:Y:S04]  /*10130*/  @!P3 LDGSTS.E.BYPASS.LTC128B.128 [R8+0x21200], desc[UR48][R2.64+0x40], !P1 ;  /* 0x212000400208bfae */ /* 0x000fe8000c901d70 */
[----:B------:R0:W-:Y:S02]  /*10140*/  @!P3 LDGSTS.E.BYPASS.LTC128B.128 [R8+0x23200], desc[UR48][R2.64+0x80], !P2 ;  /* 0x232000800208bfae */ /* 0x0001e4000d101d70 */
[----:B0-----:R-:W-:Y:S01]  /*10150*/  IMAD.MOV.U32 R2, RZ, RZ, R14 ;  /* 0x000000ffff027224 */ /* 0x001fe200078e000e */
[----:B------:R-:W-:Y:S06]  /*10160*/  BRA `(.L_x_119) ;  /* 0xffffffd400707947 */ /* 0x000fec000383ffff */
.L_x_57:
[----:B--2---:R-:W-:-:S04]  /*10170*/  IMAD.U32 R3, RZ, RZ, UR41 ;  /* 0x00000029ff037e24 */ /* 0x004fc8000f8e00ff */
[----:B------:R2:W3:Y:S03]  /*10180*/  SYNCS.PHASECHK.TRANS64.TRYWAIT P0, [R3+URZ+0x33420], R0 ;  /* 0x03342000030075a7 */ /* 0x0004e6000800017f */
[----:B---3--:R-:W-:Y:S05]  /*10190*/  @!P0 NANOSLEEP.SYNCS 0x989680 ;  /* 0x009896800000895d */ /* 0x008fea0003900000 */
[----:B------:R-:W3:Y:S02]  /*101a0*/  @!P0 SYNCS.PHASECHK.TRANS64 P0, [R3+URZ+0x33420], R0 ;  /* 0x03342000030085a7 */ /* 0x000ee4000800007f */
[----:B---3--:R-:W-:Y:S05]  /*101b0*/  @!P0 BRA `(.L_x_57) ;  /* 0xfffffffc00ec8947 */ /* 0x008fea000383ffff */
[----:B------:R-:W-:Y:S05]  /*101c0*/  BRA `(.L_x_120) ;  /* 0xffffffd400b47947 */ /* 0x000fea000383ffff */
.L_x_63:
[----:B-1----:R1:W2:Y:S02]  /*101d0*/  SYNCS.PHASECHK.TRANS64.TRYWAIT P0, [R7+URZ+0x33480], R4 ;  /* 0x03348004070075a7 */ /* 0x0022a4000800017f */
[----:B--2---:R-:W-:Y:S05]  /*101e0*/  @!P0 NANOSLEEP.SYNCS 0x989680 ;  /* 0x009896800000895d */ /* 0x004fea0003900000 */
[----:B------:R-:W2:Y:S02]  /*101f0*/  @!P0 SYNCS.PHASECHK.TRANS64 P0, [R7+URZ+0x33480], R4 ;  /* 0x03348004070085a7 */ /* 0x000ea4000800007f */
[----:B--2---:R-:W-:Y:S05]  /*10200*/  @!P0 BRA `(.L_x_63) ;  /* 0xfffffffc00f08947 */ /* 0x004fea000383ffff */
[----:B------:R-:W-:Y:S05]  /*10210*/  BRA `(.L_x_121) ;  /* 0xffffffd8005c7947 */ /* 0x000fea000383ffff */
.L_x_70:
[----:B--2---:R2:W3:Y:S02]  /*10220*/  SYNCS.PHASECHK.TRANS64.TRYWAIT P0, [R7+URZ+0x33440], R4 ;  /* 0x03344004070075a7 */ /* 0x0044e4000800017f */
[----:B---3--:R-:W-:Y:S05]  /*10230*/  @!P0 NANOSLEEP.SYNCS 0x989680 ;  /* 0x009896800000895d */ /* 0x008fea0003900000 */
[----:B------:R-:W3:Y:S02]  /*10240*/  @!P0 SYNCS.PHASECHK.TRANS64 P0, [R7+URZ+0x33440], R4 ;  /* 0x03344004070085a7 */ /* 0x000ee4000800007f */
[----:B---3--:R-:W-:Y:S05]  /*10250*/  @!P0 BRA `(.L_x_70) ;  /* 0xfffffffc00f08947 */ /* 0x008fea000383ffff */
[----:B------:R-:W-:Y:S05]  /*10260*/  BRA `(.L_x_122) ;  /* 0xffffffdc00587947 */ /* 0x000fea000383ffff */
.L_x_78:
[----:B-1----:R1:W2:Y:S02]  /*10270*/  SYNCS.PHASECHK.TRANS64.TRYWAIT P0, [R12+URZ+0x33470], R4 ;  /* 0x033470040c0075a7 */ /* 0x0022a4000800017f */
[----:B--2---:R-:W-:Y:S05]  /*10280*/  @!P0 NANOSLEEP.SYNCS 0x989680 ;  /* 0x009896800000895d */ /* 0x004fea0003900000 */
[----:B------:R-:W2:Y:S02]  /*10290*/  @!P0 SYNCS.PHASECHK.TRANS64 P0, [R12+URZ+0x33470], R4 ;  /* 0x033470040c0085a7 */ /* 0x000ea4000800007f */
[----:B--2---:R-:W-:Y:S05]  /*102a0*/  @!P0 BRA `(.L_x_78) ;  /* 0xfffffffc00f08947 */ /* 0x004fea000383ffff */
[----:B------:R-:W-:Y:S05]  /*102b0*/  BRA `(.L_x_123) ;  /* 0xffffffe0006c7947 */ /* 0x000fea000383ffff */
.L_x_80:
[----:B-1----:R1:W2:Y:S02]  /*102c0*/  SYNCS.PHASECHK.TRANS64.TRYWAIT P0, [R12+URZ+0x33460], R4 ;  /* 0x033460040c0075a7 */ /* 0x0022a4000800017f */
[----:B--2---:R-:W-:Y:S05]  /*102d0*/  @!P0 NANOSLEEP.SYNCS 0x989680 ;  /* 0x009896800000895d */ /* 0x004fea0003900000 */
[----:B------:R-:W2:Y:S02]  /*102e0*/  @!P0 SYNCS.PHASECHK.TRANS64 P0, [R12+URZ+0x33460], R4 ;  /* 0x033460040c0085a7 */ /* 0x000ea4000800007f */
[----:B--2---:R-:W-:Y:S05]  /*102f0*/  @!P0 BRA `(.L_x_80) ;  /* 0xfffffffc00f08947 */ /* 0x004fea000383ffff */
[----:B------:R-:W-:Y:S05]  /*10300*/  BRA `(.L_x_124) ;  /* 0xffffffe000747947 */ /* 0x000fea000383ffff */
.L_x_85:
[----:B-1----:R1:W2:Y:S02]  /*10310*/  SYNCS.PHASECHK.TRANS64.TRYWAIT P0, [R3+URZ+0x33470], R0 ;  /* 0x03347000030075a7 */ /* 0x0022a4000800017f */
[----:B--2---:R-:W-:Y:S05]  /*10320*/  @!P0 NANOSLEEP.SYNCS 0x989680 ;  /* 0x009896800000895d */ /* 0x004fea0003900000 */
[----:B------:R-:W2:Y:S02]  /*10330*/  @!P0 SYNCS.PHASECHK.TRANS64 P0, [R3+URZ+0x33470], R0 ;  /* 0x03347000030085a7 */ /* 0x000ea4000800007f */
[----:B--2---:R-:W-:Y:S05]  /*10340*/  @!P0 BRA `(.L_x_85) ;  /* 0xfffffffc00f08947 */ /* 0x004fea000383ffff */
[----:B------:R-:W-:Y:S05]  /*10350*/  BRA `(.L_x_125) ;  /* 0xffffffe800647947 */ /* 0x000fea000383ffff */
.L_x_87:
[----:B-1----:R1:W2:Y:S02]  /*10360*/  SYNCS.PHASECHK.TRANS64.TRYWAIT P0, [R3+URZ+0x33460], R0 ;  /* 0x03346000030075a7 */ /* 0x0022a4000800017f */
[----:B--2---:R-:W-:Y:S05]  /*10370*/  @!P0 NANOSLEEP.SYNCS 0x989680 ;  /* 0x009896800000895d */ /* 0x004fea0003900000 */
[----:B------:R-:W2:Y:S02]  /*10380*/  @!P0 SYNCS.PHASECHK.TRANS64 P0, [R3+URZ+0x33460], R0 ;  /* 0x03346000030085a7 */ /* 0x000ea4000800007f */
[----:B--2---:R-:W-:Y:S05]  /*10390*/  @!P0 BRA `(.L_x_87) ;  /* 0xfffffffc00f08947 */ /* 0x004fea000383ffff */
[----:B------:R-:W-:Y:S05]  /*103a0*/  BRA `(.L_x_126) ;  /* 0xffffffe800687947 */ /* 0x000fea000383ffff */
.L_x_90:
[----:B0-----:R0:W1:Y:S02]  /*103b0*/  SYNCS.PHASECHK.TRANS64.TRYWAIT P0, [R7+URZ+0x33420], R0 ;  /* 0x03342000070075a7 */ /* 0x001064000800017f */
[----:B-1----:R-:W-:Y:S05]  /*103c0*/  @!P0 NANOSLEEP.SYNCS 0x989680 ;  /* 0x009896800000895d */ /* 0x002fea0003900000 */
[----:B------:R-:W1:Y:S02]  /*103d0*/  @!P0 SYNCS.PHASECHK.TRANS64 P0, [R7+URZ+0x33420], R0 ;  /* 0x03342000070085a7 */ /* 0x000e64000800007f */
[----:B-1----:R-:W-:Y:S05]  /*103e0*/  @!P0 BRA `(.L_x_90) ;  /* 0xfffffffc00f08947 */ /* 0x002fea000383ffff */
[----:B------:R-:W-:Y:S05]  /*103f0*/  BRA `(.L_x_127) ;  /* 0xfffffff000607947 */ /* 0x000fea000383ffff */
.L_x_94:
[----:B0-----:R0:W1:Y:S02]  /*10400*/  SYNCS.PHASECHK.TRANS64.TRYWAIT P1, [R5+URZ], R4 ;  /* 0x00000004050075a7 */ /* 0x001064000802017f */
[----:B-1----:R-:W-:Y:S05]  /*10410*/  @!P1 NANOSLEEP.SYNCS 0x989680 ;  /* 0x009896800000995d */ /* 0x002fea0003900000 */
[----:B------:R-:W1:Y:S02]  /*10420*/  @!P1 SYNCS.PHASECHK.TRANS64 P1, [R5+URZ], R4 ;  /* 0x00000004050095a7 */ /* 0x000e64000802007f */
[----:B-1----:R-:W-:Y:S05]  /*10430*/  @!P1 BRA `(.L_x_94) ;  /* 0xfffffffc00f09947 */ /* 0x002fea000383ffff */
[----:B------:R-:W-:Y:S05]  /*10440*/  BRA `(.L_x_128) ;  /* 0xfffffff000b47947 */ /* 0x000fea000383ffff */
.L_x_95:
[----:B-1----:R1:W2:Y:S02]  /*10450*/  SYNCS.PHASECHK.TRANS64.TRYWAIT P1, [R3+URZ], R0 ;  /* 0x00000000030075a7 */ /* 0x0022a4000802017f */
[----:B--2---:R-:W-:Y:S05]  /*10460*/  @!P1 NANOSLEEP.SYNCS 0x989680 ;  /* 0x009896800000995d */ /* 0x004fea0003900000 */
[----:B------:R-:W2:Y:S02]  /*10470*/  @!P1 SYNCS.PHASECHK.TRANS64 P1, [R3+URZ], R0 ;  /* 0x00000000030095a7 */ /* 0x000ea4000802007f */
[----:B--2---:R-:W-:Y:S05]  /*10480*/  @!P1 BRA `(.L_x_95) ;  /* 0xfffffffc00f09947 */ /* 0x004fea000383ffff */
[----:B------:R-:W-:Y:S05]  /*10490*/  BRA `(.L_x_129) ;  /* 0xfffffff000a87947 */ /* 0x000fea000383ffff */
.L_x_97:
[----:B-1----:R1:W2:Y:S02]  /*104a0*/  SYNCS.PHASECHK.TRANS64.TRYWAIT P1, [R3+URZ+0x33460], R4 ;  /* 0x03346004030075a7 */ /* 0x0022a4000802017f */
[----:B--2---:R-:W-:Y:S05]  /*104b0*/  @!P1 NANOSLEEP.SYNCS 0x989680 ;  /* 0x009896800000995d */ /* 0x004fea0003900000 */
[----:B------:R-:W2:Y:S02]  /*104c0*/  @!P1 SYNCS.PHASECHK.TRANS64 P1, [R3+URZ+0x33460], R4 ;  /* 0x03346004030095a7 */ /* 0x000ea4000802007f */
[----:B--2---:R-:W-:Y:S05]  /*104d0*/  @!P1 BRA `(.L_x_97) ;  /* 0xfffffffc00f09947 */ /* 0x004fea000383ffff */
[----:B------:R-:W-:Y:S05]  /*104e0*/  BRA `(.L_x_130) ;  /* 0xfffffff000a87947 */ /* 0x000fea000383ffff */
.L_x_99:
[----:B0-----:R0:W2:Y:S02]  /*104f0*/  SYNCS.PHASECHK.TRANS64.TRYWAIT P1, [R5+URZ+0x33460], R0 ;  /* 0x03346000050075a7 */ /* 0x0010a4000802017f */
[----:B--2---:R-:W-:Y:S05]  /*10500*/  @!P1 NANOSLEEP.SYNCS 0x989680 ;  /* 0x009896800000995d */ /* 0x004fea0003900000 */
[----:B------:R-:W2:Y:S02]  /*10510*/  @!P1 SYNCS.PHASECHK.TRANS64 P1, [R5+URZ+0x33460], R0 ;  /* 0x03346000050095a7 */ /* 0x000ea4000802007f */
[----:B--2---:R-:W-:Y:S05]  /*10520*/  @!P1 BRA `(.L_x_99) ;  /* 0xfffffffc00f09947 */ /* 0x004fea000383ffff */
[----:B------:R-:W-:Y:S05]  /*10530*/  BRA `(.L_x_131) ;  /* 0xfffffff000a87947 */ /* 0x000fea000383ffff */
.L_x_101:
[----:B--2---:R2:W3:Y:S02]  /*10540*/  SYNCS.PHASECHK.TRANS64.TRYWAIT P0, [R3+URZ+0x33480], R4 ;  /* 0x03348004030075a7 */ /* 0x0044e4000800017f */
[----:B---3--:R-:W-:Y:S05]  /*10550*/  @!P0 NANOSLEEP.SYNCS 0x989680 ;  /* 0x009896800000895d */ /* 0x008fea0003900000 */
[----:B------:R-:W3:Y:S02]  /*10560*/  @!P0 SYNCS.PHASECHK.TRANS64 P0, [R3+URZ+0x33480], R4 ;  /* 0x03348004030085a7 */ /* 0x000ee4000800007f */
[----:B---3--:R-:W-:Y:S05]  /*10570*/  @!P0 BRA `(.L_x_101) ;  /* 0xfffffffc00f08947 */ /* 0x008fea000383ffff */
[----:B------:R-:W-:Y:S05]  /*10580*/  BRA `(.L_x_102) ;  /* 0xfffffff000a47947 */ /* 0x000fea000383ffff */
.L_x_132:
[----:B------:R-:W-:-:S00]  /*10590*/  BRA `(.L_x_132) ;  /* 0xfffffffc00fc7947 */ /* 0x000fc0000383ffff */
[----:B------:R-:W-:-:S00]  /*105a0*/  NOP ;  /* 0x0000000000007918 */ /* 0x000fc00000000000 */
        /* <DEDUP_REMOVED lines=13> */
.L_x_2884:


//--------------------- .text._ZN7cutlass13device_kernelIN5flash11enable_sm90INS1_16FlashAttnFwdSm90INS1_25CollectiveMainloopFwdSm90ILi2EN4cute5tupleIJNS5_1CILi2EEENS7_ILi1EEES9_EEENS6_IJNS7_ILi128EEENS7_ILi160EEENS7_ILi192EEEEEELi192ENS_12float_e4m3_tEfNS_4arch4Sm90ELb0ELb0ELb1ELb0ELb0ELb0ELb0ELb1ELb1ELb1ELb0ELb0EEENS1_21CollectiveEpilogueFwdINS6_IJSB_SD_SC_EEESA_NS_10bfloat16_tESH_Li256ELb0ELb1ELb0ELb1EEENS1_29StaticPersistentTileSchedulerILb0EEEEEEEEEvNT_6ParamsE --------------------------
	.section	.text._ZN7cutlass13device_kernelIN5flash11enable_sm90INS1_16FlashAttnFwdSm90INS1_25CollectiveMainloopFwdSm90ILi2EN4cute5tupleIJNS5_1CILi2EEENS7_ILi1EEES9_EEENS6_IJNS7_ILi128EEENS7_ILi160EEENS7_ILi192EEEEEELi192ENS_12float_e4m3_tEfNS_4arch4Sm90ELb0ELb0ELb1ELb0ELb0ELb0ELb0ELb1ELb1ELb1ELb0ELb0EEENS1_21CollectiveEpilogueFwdINS6_IJSB_SD_SC_EEESA_NS_10bfloat16_tESH_Li256ELb0ELb1ELb0ELb1EEENS1_29StaticPersistentTileSchedulerILb0EEEEEEEEEvNT_6ParamsE,"ax",@progbits
	.align	128
.text._ZN7cutlass13device_kernelIN5flash11enable_sm90INS1_16FlashAttnFwdSm90INS1_25CollectiveMainloopFwdSm90ILi2EN4cute5tupleIJNS5_1CILi2EEENS7_ILi1EEES9_EEENS6_IJNS7_ILi128EEENS7_ILi160EEENS7_ILi192EEEEEELi192ENS_12float_e4m3_tEfNS_4arch4Sm90ELb0ELb0ELb1ELb0ELb0ELb0ELb0ELb1ELb1ELb1ELb0ELb0EEENS1_21CollectiveEpilogueFwdINS6_IJSB_SD_SC_EEESA_NS_10bfloat16_tESH_Li256ELb0ELb1ELb0ELb1EEENS1_29StaticPersistentTileSchedulerILb0EEEEEEEEEvNT_6ParamsE:
        .type           _ZN7cutlass13device_kernelIN5flash11enable_sm90INS1_16FlashAttnFwdSm90INS1_25CollectiveMainloopFwdSm90ILi2EN4cute5tupleIJNS5_1CILi2EEENS7_ILi1EEES9_EEENS6_IJNS7_ILi128EEENS7_ILi160EEENS7_ILi192EEEEEELi192ENS_12float_e4m3_tEfNS_4arch4Sm90ELb0ELb0ELb1ELb0ELb0ELb0ELb0ELb1ELb1ELb1ELb0ELb0EEENS1_21CollectiveEpilogueFwdINS6_IJSB_SD_SC_EEESA_NS_10bfloat16_tESH_Li256ELb0ELb1ELb0ELb1EEENS1_29StaticPersistentTileSchedulerILb0EEEEEEEEEvNT_6ParamsE,@function
        .size           _ZN7cutlass13device_kernelIN5flash11enable_sm90INS1_16FlashAttnFwdSm90INS1_25CollectiveMainloopFwdSm90ILi2EN4cute5tupleIJNS5_1CILi2EEENS7_ILi1EEES9_EEENS6_IJNS7_ILi128EEENS7_ILi160EEENS7_ILi192EEEEEELi192ENS_12float_e4m3_tEfNS_4arch4Sm90ELb0ELb0ELb1ELb0ELb0ELb0ELb0ELb1ELb1ELb1ELb0ELb0EEENS1_21CollectiveEpilogueFwdINS6_IJSB_SD_SC_EEESA_NS_10bfloat16_tESH_Li256ELb0ELb1ELb0ELb1EEENS1_29StaticPersistentTileSchedulerILb0EEEEEEEEEvNT_6ParamsE,(.L_x_2885 - _ZN7cutlass13device_kernelIN5flash11enable_sm90INS1_16FlashAttnFwdSm90INS1_25CollectiveMainloopFwdSm90ILi2EN4cute5tupleIJNS5_1CILi2EEENS7_ILi1EEES9_EEENS6_IJNS7_ILi128EEENS7_ILi160EEENS7_ILi192EEEEEELi192ENS_12float_e4m3_tEfNS_4arch4Sm90ELb0ELb0ELb1ELb0ELb0ELb0ELb0ELb1ELb1ELb1ELb0ELb0EEENS1_21CollectiveEpilogueFwdINS6_IJSB_SD_SC_EEESA_NS_10bfloat16_tESH_Li256ELb0ELb1ELb0ELb1EEENS1_29StaticPersistentTileSchedulerILb0EEEEEEEEEvNT_6ParamsE)
        .other          _ZN7cutlass13device_kernelIN5flash11enable_sm90INS1_16FlashAttnFwdSm90INS1_25CollectiveMainloopFwdSm90ILi2EN4cute5tupleIJNS5_1CILi2EEENS7_ILi1EEES9_EEENS6_IJNS7_ILi128EEENS7_ILi160EEENS7_ILi192EEEEEELi192ENS_12float_e4m3_tEfNS_4arch4Sm90ELb0ELb0ELb1ELb0ELb0ELb0ELb0ELb1ELb1ELb1ELb0ELb0EEENS1_21CollectiveEpilogueFwdINS6_IJSB_SD_SC_EEESA_NS_10bfloat16_tESH_Li256ELb0ELb1ELb0ELb1EEENS1_29StaticPersistentTileSchedulerILb0EEEEEEEEEvNT_6ParamsE,@"STO_CUDA_ENTRY STV_DEFAULT"
_ZN7cutlass13device_kernelIN5flash11enable_sm90INS1_16FlashAttnFwdSm90INS1_25CollectiveMainloopFwdSm90ILi2EN4cute5tupleIJNS5_1CILi2EEENS7_ILi1EEES9_EEENS6_IJNS7_ILi128EEENS7_ILi160EEENS7_ILi192EEEEEELi192ENS_12float_e4m3_tEfNS_4arch4Sm90ELb0ELb0ELb1ELb0ELb0ELb0ELb0ELb1ELb1ELb1ELb0ELb0EEENS1_21CollectiveEpilogueFwdINS6_IJSB_SD_SC_EEESA_NS_10bfloat16_tESH_Li256ELb0ELb1ELb0ELb1EEENS1_29StaticPersistentTileSchedulerILb0EEEEEEEEEvNT_6ParamsE:
        /* <DEDUP_REMOVED lines=18> */
.L_x_134:
[----:B------:R-:W-:Y:S05]  /*0120*/  BSYNC B0 ;  /* 0x0000000000007941 */ /* 0x000fea0003800000 */
.L_x_133:
        /* <DEDUP_REMOVED lines=41> */
.L_x_135:
[----:B0-----:R-:W0:Y:S01]  /*03c0*/  S2UR UR4, SR_CTAID.Y ;  /* 0x00000000000479c3 */ /* 0x001e220000002600 */
[----:B------:R-:W3:Y:S01]  /*03d0*/  SHFL.IDX PT, R4, R0, RZ, 0x1f ;  /* 0x00001fff00047589 */ /* 0x000ee200000e0000 */
[----:B------:R-:W-:Y:S01]  /*03e0*/  ULDC UR5, c[0x0][0x154] ;  /* 0x0000550000057ab9 */ /* 0x000fe20000000800 */
[----:B------:R-:W-:-:S05]  /*03f0*/  NOP ;  /* 0x0000000000007918 */ /* 0x000fca0000000000 */
[----:B------:R-:W5:Y:S08]  /*0400*/  S2UR UR50, SR_CTAID.X ;  /* 0x00000000003279c3 */ /* 0x000f700000002500 */
[----:B------:R-:W1:Y:S01]  /*0410*/  LDC R6, c[0x0][0x148] ;  /* 0x00005200ff067b82 */ /* 0x000e620000000800 */
[----:B0-----:R-:W-:Y:S02]  /*0420*/  I2FP.F32.U32 R3, UR4 ;  /* 0x0000000400037c45 */ /* 0x001fe40008201000 */
[----:B---3--:R-:W-:-:S03]  /*0430*/  ISETP.NE.AND P0, PT, R4, RZ, PT ;  /* 0x000000ff0400720c */ /* 0x008fc60003f05270 */
[----:B------:R-:W-:Y:S01]  /*0440*/  FMUL R5, R3, UR5 ;  /* 0x0000000503057c20 */ /* 0x000fe20008400000 */
[----:B------:R-:W-:Y:S02]  /*0450*/  SHF.R.S32.HI R3, RZ, 0x1f, R7 ;  /* 0x0000001fff037819 */ /* 0x000fe40000011407 */
[----:B-----5:R-:W-:-:S03]  /*0460*/  I2FP.F32.U32 R4, UR50 ;  /* 0x0000003200047c45 */ /* 0x020fc60008201000 */
[----:B------:R-:W0:Y:S02]  /*0470*/  F2I.U32.TRUNC.NTZ R5, R5 ;  /* 0x0000000500057305 */ /* 0x000e24000020f000 */
[----:B0-----:R-:W-:-:S04]  /*0480*/  IMAD.MOV R11, RZ, RZ, -R5 ;  /* 0x000000ffff0b7224 */ /* 0x001fc800078e0a05 */
[----:B-1----:R-:W-:Y:S01]  /*0490*/  IMAD R11, R6, R11, UR4 ;  /* 0x00000004060b7e24 */ /* 0x002fe2000f8e020b */
[----:B------:R-:W-:Y:S02]  /*04a0*/  ULDC UR4, c[0x0][0x150] ;  /* 0x0000540000047ab9 */ /* 0x000fe40000000800 */
[----:B------:R-:W-:Y:S01]  /*04b0*/  FMUL R8, R4, UR4 ;  /* 0x0000000404087c20 */ /* 0x000fe20008400000 */
[----:B------:R-:W-:Y:S06]  /*04c0*/  @P0 BRA `(.L_x_136) ;  /* 0x0000000000480947 */ /* 0x000fec0003800000 */
[----:B------:R-:W0:Y:S01]  /*04d0*/  S2UR UR5, SR_CgaCtaId ;  /* 0x00000000000579c3 */ /* 0x000e220000008800 */
[----:B------:R-:W-:Y:S01]  /*04e0*/  UMOV UR4, 0x400 ;  /* 0x0000040000047882 */ /* 0x000fe20000000000 */
[----:B------:R-:W-:Y:S01]  /*04f0*/  UMOV UR6, 0x80 ;  /* 0x0000008000067882 */ /* 0x000fe20000000000 */
[----:B------:R-:W-:Y:S01]  /*0500*/  UMOV UR9, 0x100 ;  /* 0x0000010000097882 */ /* 0x000fe20000000000 */
[----:B------:R-:W-:-:S04]  /*0510*/  UIADD3 UR6, -UR6, 0x100000, URZ ;  /* 0x0010000006067890 */ /* 0x000fc8000fffe13f */
[----:B------:R-:W-:Y:S02]  /*0520*/  USHF.L.U32 UR7, UR6, 0xb, URZ ;  /* 0x0000000b06077899 */ /* 0x000fe4000800063f */
[----:B------:R-:W-:Y:S01]  /*0530*/  USHF.L.U32 UR6, UR6, 0x1, URZ ;  /* 0x0000000106067899 */ /* 0x000fe2000800063f */
[----:B------:R-:W-:Y:S01]  /*0540*/  ELECT P0, URZ, PT ;  /* 0x00000000003f782f */ /* 0x000fe20003800000 */
[----:B0-----:R-:W-:Y:S02]  /*0550*/  ULEA UR8, UR5, UR4, 0x18 ;  /* 0x0000000405087291 */ /* 0x001fe4000f8ec03f */
[----:B------:R-:W-:-:S04]  /*0560*/  UIADD3 UR4, -UR9, 0x100000, URZ ;  /* 0x0010000009047890 */ /* 0x000fc8000fffe13f */
[----:B------:R-:W-:Y:S02]  /*0570*/  USHF.L.U32 UR5, UR4, 0xb, URZ ;  /* 0x0000000b04057899 */ /* 0x000fe4000800063f */
[----:B------:R-:W-:Y:S01]  /*0580*/  USHF.L.U32 UR4, UR4, 0x1, URZ ;  /* 0x0000000104047899 */ /* 0x000fe2000800063f */
[----:B------:R-:W0:Y:S03]  /*0590*/  FENCE.VIEW.ASYNC.S ;  /* 0x00000000000073c6 */ /* 0x000e260000000000 */
[----:B0-----:R0:W1:Y:S08]  /*05a0*/  SYNCS.EXCH.64 URZ, [UR8+0x33450], UR6 ;  /* 0x03345006083f75b2 */ /* 0x0010700008000100 */
[----:B------:R0:W3:Y:S01]  /*05b0*/  SYNCS.EXCH.64 URZ, [UR8+0x33460], UR4 ;  /* 0x03346004083f75b2 */ /* 0x0000e20008000100 */
[----:B------:R0:W0:Y:S01]  /*05c0*/  SYNCS.EXCH.64 URZ, [UR8+0x33458], UR6 ;  /* 0x03345806083f75b2 */ /* 0x0000220008000100 */
[----:B------:R0:W0:Y:S01]  /*05d0*/  SYNCS.EXCH.64 URZ, [UR8+0x33468], UR4 ;  /* 0x03346804083f75b2 */ /* 0x0000220008000100 */
[----:B------:R-:W-:Y:S01]  /*05e0*/  NOP ;  /* 0x0000000000007918 */ /* 0x000fe20000000000 */
.L_x_136:
[----:B------:R-:W5:Y:S01]  /*05f0*/  SHFL.IDX PT, R6, R0, RZ, 0x1f ;  /* 0x00001fff00067589 */ /* 0x000f6200000e0000 */
[----:B------:R-:W-:Y:S01]  /*0600*/  LEA.HI R3, R3, R7, RZ, 0x7 ;  /* 0x0000000703037211 */ /* 0x000fe200078f38ff */
[----:B------:R-:W0:Y:S01]  /*0610*/  LDC R9, c[0x0][0x144] ;  /* 0x00005100ff097b82 */ /* 0x000e220000000800 */
[----:B------:R-:W0:Y:S01]  /*0620*/  F2I.U32.TRUNC.NTZ R8, R8 ;  /* 0x0000000800087305 */ /* 0x000e22000020f000 */
[----:B------:R-:W-:Y:S01]  /*0630*/  NOP ;  /* 0x0000000000007918 */ /* 0x000fe20000000000 */
[----:B------:R-:W-:-:S05]  /*0640*/  LOP3.LUT R3, R3, 0xffffff80, RZ, 0xc0, !PT ;  /* 0xffffff8003037812 */ /* 0x000fca00078ec0ff */
[----:B------:R-:W-:Y:S01]  /*0650*/  IMAD.IADD R3, R7, 0x1, -R3 ;  /* 0x0000000107037824 */ /* 0x000fe200078e0a03 */
[----:B------:R-:W-:-:S04]  /*0660*/  SHF.R.S32.HI R7, RZ, 0x1f, R2 ;  /* 0x0000001fff077819 */ /* 0x000fc80000011402 */
[----:B------:R-:W-:Y:S02]  /*0670*/  SHF.R.S32.HI R4, RZ, 0x1f, R3 ;  /* 0x0000001fff047819 */ /* 0x000fe40000011403 */
[----:B------:R-:W-:Y:S02]  /*0680*/  LEA.HI R7, R7, R2, RZ, 0x2 ;  /* 0x0000000207077211 */ /* 0x000fe400078f10ff */
[----:B------:R-:W-:-:S04]  /*0690*/  LEA.HI R4, R4, R3, RZ, 0x3 ;  /* 0x0000000304047211 */ /* 0x000fc800078f18ff */
[--C-:B------:R-:W-:Y:S02]  /*06a0*/  SHF.R.S32.HI R5, RZ, 0x3, R4.reuse ;  /* 0x00000003ff057819 */ /* 0x100fe40000011404 */
[----:B-----5:R-:W-:Y:S02]  /*06b0*/  ISETP.NE.AND P0, PT, R6, RZ, PT ;  /* 0x000000ff0600720c */ /* 0x020fe40003f05270 */
[----:B------:R-:W-:-:S04]  /*06c0*/  SHF.R.S32.HI R4, RZ, 0x1f, R4 ;  /* 0x0000001fff047819 */ /* 0x000fc80000011404 */
[----:B------:R-:W-:-:S04]  /*06d0*/  LEA.HI R4, R4, R5, RZ, 0x2 ;  /* 0x0000000504047211 */ /* 0x000fc800078f10ff */
[----:B------:R-:W-:-:S03]  /*06e0*/  LOP3.LUT R4, R4, 0xfffffffc, RZ, 0xc0, !PT ;  /* 0xfffffffc04047812 */ /* 0x000fc600078ec0ff */
[----:B------:R-:W-:Y:S05]  /*06f0*/  @P0 BRA `(.L_x_137) ;  /* 0x0000000000480947 */ /* 0x000fea0003800000 */
[----:B0-----:R-:W0:Y:S01]  /*0700*/  S2UR UR5, SR_CgaCtaId ;  /* 0x00000000000579c3 */ /* 0x001e220000008800 */
        /* <DEDUP_REMOVED lines=12> */
[----:B0-----:R0:W0:Y:S08]  /*07d0*/  SYNCS.EXCH.64 URZ, [UR8+0x33470], UR6 ;  /* 0x03347006083f75b2 */ /* 0x0010300008000100 */
[----:B------:R0:W0:Y:S01]  /*07e0*/  SYNCS.EXCH.64 URZ, [UR8+0x33480], UR4 ;  /* 0x03348004083f75b2 */ /* 0x0000220008000100 */
[----:B------:R0:W0:Y:S01]  /*07f0*/  SYNCS.EXCH.64 URZ, [UR8+0x33478], UR6 ;  /* 0x03347806083f75b2 */ /* 0x0000220008000100 */
[----:B------:R0:W0:Y:S01]  /*0800*/  SYNCS.EXCH.64 URZ, [UR8+0x33488], UR4 ;  /* 0x03348804083f75b2 */ /* 0x0000220008000100 */
[----:B------:R-:W-:Y:S01]  /*0810*/  NOP ;  /* 0x0000000000007918 */ /* 0x000fe20000000000 */
.L_x_137:
[----:B------:R-:W5:Y:S01]  /*0820*/  SHFL.IDX PT, R12, R0, RZ, 0x1f ;  /* 0x00001fff000c7589 */ /* 0x000f6200000e0000 */
[----:B------:R-:W-:Y:S01]  /*0830*/  LOP3.LUT R7, R7, 0x3ffffffc, RZ, 0xc0, !PT ;  /* 0x3ffffffc07077812 */ /* 0x000fe200078ec0ff */
[----:B------:R-:W-:Y:S01]  /*0840*/  IMAD.IADD R4, R5, 0x1, -R4 ;  /* 0x0000000105047824 */ /* 0x000fe200078e0a04 */
[----:B------:R-:W-:Y:S01]  /*0850*/  SHF.R.S32.HI R5, RZ, 0x1f, R6 ;  /* 0x0000001fff057819 */ /* 0x000fe20000011406 */
[----:B------:R-:W1:Y:S01]  /*0860*/  LDC R10, c[0x0][0x140] ;  /* 0x00005000ff0a7b82 */ /* 0x000e620000000800 */
[----:B0-----:R-:W-:Y:S01]  /*0870*/  IMAD.MOV R8, RZ, RZ, -R8 ;  /* 0x000000ffff087224 */ /* 0x001fe200078e0a08 */
[----:B------:R-:W-:Y:S01]  /*0880*/  NOP ;  /* 0x0000000000007918 */ /* 0x000fe20000000000 */
[----:B------:R-:W-:Y:S01]  /*0890*/  IMAD.IADD R7, R2, 0x1, -R7 ;  /* 0x0000000102077824 */ /* 0x000fe200078e0a07 */
[----:B------:R-:W-:Y:S01]  /*08a0*/  LEA.HI R5, R5, R6, RZ, 0x2 ;  /* 0x0000000605057211 */ /* 0x000fe200078f10ff */
[----:B------:R-:W-:Y:S02]  /*08b0*/  IMAD R9, R9, R8, UR50 ;  /* 0x0000003209097e24 */ /* 0x000fe4000f8e0208 */
[----:B------:R-:W-:Y:S01]  /*08c0*/  IMAD R7, R7, 0x4, R4 ;  /* 0x0000000407077824 */ /* 0x000fe200078e0204 */
[----:B------:R-:W-:-:S04]  /*08d0*/  LOP3.LUT R5, R5, 0x3ffffffc, RZ, 0xc0, !PT ;  /* 0x3ffffffc05057812 */ /* 0x000fc800078ec0ff */
[----:B------:R-:W-:Y:S01]  /*08e0*/  LEA.HI R2, R7, R7, RZ, 0x1 ;  /* 0x0000000707027211 */ /* 0x000fe200078f08ff */
[----:B------:R-:W-:-:S03]  /*08f0*/  IMAD.IADD R5, R6, 0x1, -R5 ;  /* 0x0000000106057824 */ /* 0x000fc600078e0a05 */
[----:B------:R-:W-:Y:S01]  /*0900*/  LOP3.LUT R2, R2, 0xfffffffe, RZ, 0xc0, !PT ;  /* 0xfffffffe02027812 */ /* 0x000fe200078ec0ff */
[----:B------:R-:W-:Y:S01]  /*0910*/  IMAD R5, R5, 0x4, R4 ;  /* 0x0000000405057824 */ /* 0x000fe200078e0204 */
[----:B-----5:R-:W-:-:S03]  /*0920*/  ISETP.NE.AND P0, PT, R12, RZ, PT ;  /* 0x000000ff0c00720c */ /* 0x020fc60003f05270 */
[----:B------:R-:W-:-:S05]  /*0930*/  IMAD.IADD R2, R7, 0x1, -R2 ;  /* 0x0000000107027824 */ /* 0x000fca00078e0a02 */
[----:B------:R-:W-:Y:S02]  /*0940*/  ISETP.NE.AND P5, PT, R2, R9, PT ;  /* 0x000000090200720c */ /* 0x000fe40003fa5270 */
[----:B------:R-:W-:-:S04]  /*0950*/  LEA.HI R2, R5, R5, RZ, 0x1 ;  /* 0x0000000505027211 */ /* 0x000fc800078f08ff */
[----:B------:R-:W-:Y:S01]  /*0960*/  LOP3.LUT R2, R2, 0xfffffffe, RZ, 0xc0, !PT ;  /* 0xfffffffe02027812 */ /* 0x000fe200078ec0ff */
[----:B------:R-:W-:Y:S06]  /*0970*/  @P0 BRA `(.L_x_138) ;  /* 0x0000000000480947 */ /* 0x000fec0003800000 */
[----:B------:R-:W0:Y:S01]  /*0980*/  S2UR UR5, SR_CgaCtaId ;  /* 0x00000000000579c3 */ /* 0x000e220000008800 */
        /* <DEDUP_REMOVED lines=17> */
.L_x_138:
[----:B------:R-:W5:Y:S01]  /*0aa0*/  SHFL.IDX PT, R6, R0, RZ, 0x1f ;  /* 0x00001fff00067589 */ /* 0x000f6200000e0000 */
[----:B------:R-:W-:Y:S01]  /*0ab0*/  IMAD.IADD R2, R5, 0x1, -R2 ;  /* 0x0000000105027824 */ /* 0x000fe200078e0a02 */
[----:B------:R-:W-:Y:S01]  /*0ac0*/  LOP3.LUT P0, RZ, R3, 0x7, RZ, 0xc0, !PT ;  /* 0x0000000703ff7812 */ /* 0x000fe2000780c0ff */
[----:B------:R-:W-:Y:S01]  /*0ad0*/  IMAD.SHL.U32 R4, R5, 0x4, RZ ;  /* 0x0000000405047824 */ /* 0x000fe200078e00ff */
[----:B-1----:R-:W-:Y:S01]  /*0ae0*/  ISETP.EQ.U32.AND P1, PT, R10, 0x1, PT ;  /* 0x000000010a00780c */ /* 0x002fe20003f22070 */
[----:B------:R-:W-:Y:S01]  /*0af0*/  IMAD.SHL.U32 R16, R7, 0x4, RZ ;  /* 0x0000000407107824 */ /* 0x000fe200078e00ff */
[----:B------:R-:W-:Y:S01]  /*0b00*/  ISETP.NE.AND P2, PT, R2, R9, PT ;  /* 0x000000090200720c */ /* 0x000fe20003f45270 */
[----:B------:R-:W-:Y:S01]  /*0b10*/  NOP ;  /* 0x0000000000007918 */ /* 0x000fe20000000000 */
[----:B------:R-:W-:Y:S02]  /*0b20*/  LOP3.LUT R8, R5, 0xc, R4, 0x78, !PT ;  /* 0x0000000c05087812 */ /* 0x000fe400078e7804 */
[----:B------:R-:W-:-:S03]  /*0b30*/  LOP3.LUT R16, R7, 0xc, R16, 0x78, !PT ;  /* 0x0000000c07107812 */ /* 0x000fc600078e7810 */
[----:B------:R1:W-:Y:S01]  /*0b40*/  STL [R1+0xc], R8 ;  /* 0x00000c0801007387 */ /* 0x0003e20000100800 */
[C---:B------:R-:W-:Y:S02]  /*0b50*/  @P5 LEA.HI R2, R16.reuse, R16, RZ, 0x1 ;  /* 0x0000001010025211 */ /* 0x040fe400078f08ff */
[----:B------:R-:W-:Y:S02]  /*0b60*/  ISETP.LT.U32.AND P4, PT, R16, 0x2, !P0 ;  /* 0x000000021000780c */ /* 0x000fe40004781070 */
[----:B------:R-:W-:Y:S02]  /*0b70*/  @P5 SHF.R.S32.HI R2, RZ, 0x1, R2 ;  /* 0x00000001ff025819 */ /* 0x000fe40000011402 */
[----:B------:R-:W-:Y:S02]  /*0b80*/  @P2 LEA.HI R3, R8, R8, RZ, 0x1 ;  /* 0x0000000808032211 */ /* 0x000fe400078f08ff */
[----:B------:R-:W-:Y:S01]  /*0b90*/  @P5 ISETP.NE.AND P6, PT, R2, R11, PT ;  /* 0x0000000b0200520c */ /* 0x000fe20003fc5270 */
[----:B------:R-:W-:Y:S01]  /*0ba0*/  IMAD.MOV.U32 R2, RZ, RZ, 0x1 ;  /* 0x00000001ff027424 */ /* 0x000fe200078e00ff */
[----:B-----5:R-:W-:-:S02]  /*0bb0*/  ISETP.NE.AND P3, PT, R6, RZ, PT ;  /* 0x000000ff0600720c */ /* 0x020fc40003f65270 */
[----:B------:R-:W-:Y:S02]  /*0bc0*/  @P2 SHF.R.S32.HI R4, RZ, 0x1, R3 ;  /* 0x00000001ff042819 */ /* 0x000fe40000011403 */
[----:B------:R-:W-:Y:S02]  /*0bd0*/  SEL R3, RZ, 0x1, !P4 ;  /* 0x00000001ff037807 */ /* 0x000fe40006000000 */
[----:B------:R-:W-:Y:S02]  /*0be0*/  @P5 SEL R2, RZ, 0x1, P6 ;  /* 0x00000001ff025807 */ /* 0x000fe40003000000 */
[----:B------:R-:W-:Y:S01]  /*0bf0*/  @P2 ISETP.NE.AND P4, PT, R4, R11, PT ;  /* 0x0000000b0400220c */ /* 0x000fe20003f85270 */
[----:B------:R-:W-:Y:S01]  /*0c00*/  IMAD.MOV.U32 R4, RZ, RZ, 0x1 ;  /* 0x00000001ff047424 */ /* 0x000fe200078e00ff */
[----:B------:R-:W-:Y:S02]  /*0c10*/  ISETP.LT.U32.AND P0, PT, R8, 0x2, !P0 ;  /* 0x000000020800780c */ /* 0x000fe40004701070 */
[----:B------:R-:W-:-:S02]  /*0c20*/  LOP3.LUT R2, R2, R3, RZ, 0xc0, !PT ;  /* 0x0000000302027212 */ /* 0x000fc400078ec0ff */
[----:B------:R-:W-:Y:S02]  /*0c30*/  SEL R3, RZ, 0x1, !P0 ;  /* 0x00000001ff037807 */ /* 0x000fe40004000000 */
[----:B------:R-:W-:Y:S01]  /*0c40*/  @P2 SEL R4, RZ, 0x1, P4 ;  /* 0x00000001ff042807 */ /* 0x000fe20002000000 */
[----:B-1----:R-:W-:Y:S06]  /*0c50*/  @P3 BRA `(.L_x_139) ;  /* 0x0000000000483947 */ /* 0x002fec0003800000 */
        /* <DEDUP_REMOVED lines=17> */
[----:B-1----:R-:W-:Y:S01]  /*0d70*/  NOP ;  /* 0x0000000000007918 */ /* 0x002fe20000000000 */
.L_x_139:
[----:B------:R-:W-:Y:S01]  /*0d80*/  LOP3.LUT R3, R4, R3, RZ, 0xc0, !PT ;  /* 0x0000000304037212 */ /* 0x000fe200078ec0ff */
[----:B------:R-:W-:-:S04]  /*0d90*/  NOP ;  /* 0x0000000000007918 */ /* 0x000fc80000000000 */
[----:B------:R1:W-:Y:S01]  /*0da0*/  STL [R1+0x8], R3 ;  /* 0x0000080301007387 */ /* 0x0003e20000100800 */
[----:B------:R-:W-:Y:S05]  /*0db0*/  @!P1 BRA `(.L_x_140) ;  /* 0x0000000000089947 */ /* 0x000fea0003800000 */
[----:B0-234-:R-:W-:Y:S01]  /*0dc0*/  UCGABAR_ARV ;  /* 0x00000000000079c7 */ /* 0x01dfe20008000000 */
[----:B------:R-:W-:Y:S05]  /*0dd0*/  BRA `(.L_x_141) ;  /* 0x0000000000047947 */ /* 0x000fea0003800000 */
.L_x_140:
[----:B0-234-:R-:W-:Y:S01]  /*0de0*/  NOP ;  /* 0x0000000000007918 */ /* 0x01dfe20000000000 */
.L_x_141:
[----:B------:R-:W-:Y:S05]  /*0df0*/  @!P1 BRA `(.L_x_142) ;  /* 0x00000000000c9947 */ /* 0x000fea0003800000 */
[----:B------:R-:W-:Y:S01]  /*0e00*/  UCGABAR_WAIT ;  /* 0x0000000000007dc7 */ /* 0x000fe20008000000 */
[----:B------:R-:W-:Y:S01]  /*0e10*/  CCTL.IVALL ;  /* 0x00000000ff00798f */ /* 0x000fe20002000000 */
[----:B------:R-:W-:Y:S05]  /*0e20*/  BRA `(.L_x_143) ;  /* 0x0000000000047947 */ /* 0x000fea0003800000 */
.L_x_142:
[----:B------:R-:W-:Y:S06]  /*0e30*/  BAR.SYNC.DEFER_BLOCKING 0x0 ;  /* 0x0000000000007b1d */ /* 0x000fec0000010000 */
.L_x_143:
[----:B------:R-:W-:Y:S01]  /*0e40*/  PLOP3.LUT P0, PT, PT, PT, UP0, 0x80, 0x0 ;  /* 0x000000000000781c */ /* 0x000fe20003f0f008 */
[----:B------:R-:W-:Y:S01]  /*0e50*/  UMOV UR38, 0x1 ;  /* 0x0000000100267882 */ /* 0x000fe20000000000 */
[----:B------:R-:W-:Y:S01]  /*0e60*/  ULDC.64 UR48, c[0x0][0x208] ;  /* 0x0000820000307ab9 */ /* 0x000fe20000000a00 */
[----:B------:R-:W-:-:S10]  /*0e70*/  USEL UR38, UR38, 0x2, !UP0 ;  /* 0x0000000226267887 */ /* 0x000fd4000c000000 */
[----:B------:R-:W-:Y:S05]  /*0e80*/  @!P0 BRA `(.L_x_144) ;  /* 0x000000ac00848947 */ /* 0x000fea0003800000 */
.L_x_145:
[----:B------:R-:W-:-:S08]  /*0e90*/  NOP ;  /* 0x0000000000007918 */ /* 0x000fd00000000000 */
[----:B------:R-:W0:Y:S02]  /*0ea0*/  USETMAXREG.TRY_ALLOC.CTAPOOL UP0, 0xf0 ;  /* 0x000000f0000079c8 */ /* 0x000e240008000600 */
[----:B0-----:R-:W-:-:S13]  /*0eb0*/  PLOP3.LUT P0, PT, PT, PT, UP0, 0x80, 0x0 ;  /* 0x000000000000781c */ /* 0x001fda0003f0f008 */
[----:B------:R-:W-:Y:S05]  /*0ec0*/  @!P0 BRA `(.L_x_145) ;  /* 0xfffffffc00f08947 */ /* 0x000fea000383ffff */
[----:B-1----:R-:W0:Y:S01]  /*0ed0*/  S2R R3, SR_TID.X ;  /* 0x0000000000037919 */ /* 0x002e220000002100 */
        /* <DEDUP_REMOVED lines=16> */
[CC--:B------:R-:W-:Y:S02]  /*0fe0*/  LEA.HI R6, R3.reuse, R22.reuse, RZ, 0x5 ;  /* 0x0000001603067211 */ /* 0x0c0fe400078f28ff */
[----:B------:R-:W-:Y:S02]  /*0ff0*/  LOP3.LUT R5, R0, 0xffffff80, RZ, 0xc0, !PT ;  /* 0xffffff8000057812 */ /* 0x000fe400078ec0ff */
[CC--:B------:R-:W-:Y:S01]  /*1000*/  LEA.HI R4, R3.reuse, R22.reuse, RZ, 0x4 ;  /* 0x0000001603047211 */ /* 0x0c0fe200078f20ff */
[----:B------:R-:W-:Y:S01]  /*1010*/  IMAD.SHL.U32 R6, R6, 0x20, RZ ;  /* 0x0000002006067824 */ /* 0x000fe200078e00ff */
[CC--:B------:R-:W-:Y:S01]  /*1020*/  LEA.HI R7, R3.reuse, R22.reuse, RZ, 0x2 ;  /* 0x0000001603077211 */ /* 0x0c0fe200078f10ff */
[----:B------:R-:W-:Y:S01]  /*1030*/  IMAD.IADD R220, R22, 0x1, -R5 ;  /* 0x0000000116dc7824 */ /* 0x000fe200078e0a05 */
[----:B------:R-:W-:-:S02]  /*1040*/  LEA.HI R23, R3, R22, RZ, 0x3 ;  /* 0x0000001603177211 */ /* 0x000fc400078f18ff */
[----:B------:R-:W-:Y:S02]  /*1050*/  LOP3.LUT R13, R7, 0xfffffffc, RZ, 0xc0, !PT ;  /* 0xfffffffc070d7812 */ /* 0x000fe400078ec0ff */
[----:B------:R-:W-:Y:S02]  /*1060*/  SHF.R.S32.HI R5, RZ, 0x1f, R220 ;  /* 0x0000001fff057819 */ /* 0x000fe400000114dc */
[----:B------:R-:W-:Y:S01]  /*1070*/  LOP3.LUT R7, R4, 0x3fffff0, RZ, 0xc0, !PT ;  /* 0x03fffff004077812 */ /* 0x000fe200078ec0ff */
[C---:B------:R-:W-:Y:S01]  /*1080*/  IMAD.IADD R13, R22.reuse, 0x1, -R13 ;  /* 0x00000001160d7824 */ /* 0x040fe200078e0a0d */
[----:B------:R-:W-:Y:S02]  /*1090*/  LEA.HI R3, R5, R220, RZ, 0x2 ;  /* 0x000000dc05037211 */ /* 0x000fe400078f10ff */
[----:B------:R-:W-:Y:S01]  /*10a0*/  SHF.R.S32.HI R221, RZ, 0x7, R0 ;  /* 0x00000007ffdd7819 */ /* 0x000fe20000011400 */
[----:B------:R-:W-:Y:S01]  /*10b0*/  IMAD.IADD R7, R22, 0x1, -R7 ;  /* 0x0000000116077824 */ /* 0x000fe200078e0a07 */
[----:B------:R-:W-:-:S02]  /*10c0*/  SHF.R.S32.HI R8, RZ, 0x2, R3 ;  /* 0x00000002ff087819 */ /* 0x000fc40000011403 */
[----:B------:R-:W-:Y:S02]  /*10d0*/  SHF.R.S32.HI R11, RZ, 0x1f, R3 ;  /* 0x0000001fff0b7819 */ /* 0x000fe40000011403 */
[----:B------:R-:W-:Y:S02]  /*10e0*/  LOP3.LUT R6, R6, 0xfffffc00, RZ, 0xc0, !PT ;  /* 0xfffffc0006067812 */ /* 0x000fe400078ec0ff */
[----:B------:R-:W-:Y:S02]  /*10f0*/  LEA.HI R11, R11, R8, RZ, 0x3 ;  /* 0x000000080b0b7211 */ /* 0x000fe400078f18ff */
[----:B------:R-:W-:Y:S01]  /*1100*/  LOP3.LUT R15, R23, 0xfffffff8, RZ, 0xc0, !PT ;  /* 0xfffffff8170f7812 */ /* 0x000fe200078ec0ff */
[----:B------:R-:W-:Y:S01]  /*1110*/  IMAD R7, R7, 0x40, R6 ;  /* 0x0000004007077824 */ /* 0x000fe200078e0206 */
[----:B------:R-:W-:Y:S02]  /*1120*/  SHF.R.S32.HI R9, RZ, 0x4, R4 ;  /* 0x00000004ff097819 */ /* 0x000fe40000011404 */
[----:B------:R-:W-:Y:S01]  /*1130*/  LOP3.LUT R11, R11, 0xfffffff8, RZ, 0xc0, !PT ;  /* 0xfffffff80b0b7812 */ /* 0x000fe200078ec0ff */
[----:B------:R-:W-:Y:S01]  /*1140*/  IMAD.IADD R22, R22, 0x1, -R15 ;  /* 0x0000000116167824 */ /* 0x000fe200078e0a0f */
[----:B------:R-:W-:-:S02]  /*1150*/  LEA.HI R0, R0, R221, RZ, 0x1 ;  /* 0x000000dd00007211 */ /* 0x000fc400078f08ff */
[----:B------:R-:W-:Y:S01]  /*1160*/  LEA.HI R5, R5, R220, RZ, 0x5 ;  /* 0x000000dc05057211 */ /* 0x000fe200078f28ff */
[----:B------:R-:W-:Y:S01]  /*1170*/  IMAD.IADD R8, R8, 0x1, -R11 ;  /* 0x0000000108087824 */ /* 0x000fe200078e0a0b */
[----:B------:R-:W-:Y:S01]  /*1180*/  LEA.HI R4, R4, R9, RZ, 0x1 ;  /* 0x0000000904047211 */ /* 0x000fe200078f08ff */
[----:B------:R-:W-:Y:S01]  /*1190*/  IMAD.SHL.U32 R17, R22, 0x8, RZ ;  /* 0x0000000816117824 */ /* 0x000fe200078e00ff */
[----:B------:R-:W-:Y:S02]  /*11a0*/  LEA.HI R6, R13, R13, RZ, 0x1 ;  /* 0x0000000d0d067211 */ /* 0x000fe400078f08ff */
[----:B------:R-:W-:Y:S01]  /*11b0*/  LOP3.LUT R0, R0, 0x3fffffe, RZ, 0xc0, !PT ;  /* 0x03fffffe00007812 */ /* 0x000fe200078ec0ff */
[C---:B------:R-:W-:Y:S01]  /*11c0*/  VIADD R19, R17.reuse, 0x40 ;  /* 0x0000004011137836 */ /* 0x040fe20000000000 */
[----:B------:R-:W-:Y:S01]  /*11d0*/  SHF.R.S32.HI R5, RZ, 0x5, R5 ;  /* 0x00000005ff057819 */ /* 0x000fe20000011405 */
[----:B------:R-:W-:Y:S01]  /*11e0*/  VIADD R18, R17, 0x80 ;  /* 0x0000008011127836 */ /* 0x000fe20000000000 */
[----:B------:R-:W-:Y:S01]  /*11f0*/  LOP3.LUT R4, R4, 0x1ffffffe, RZ, 0xc0, !PT ;  /* 0x1ffffffe04047812 */ /* 0x000fe200078ec0ff */
[----:B------:R-:W-:Y:S01]  /*1200*/  IMAD.IADD R0, R221, 0x1, -R0 ;  /* 0x00000001dd007824 */ /* 0x000fe200078e0a00 */
[----:B------:R-:W-:Y:S01]  /*1210*/  LOP3.LUT R3, R3, 0x7ffffffc, RZ, 0xc0, !PT ;  /* 0x7ffffffc03037812 */ /* 0x000fe200078ec0ff */
[----:B------:R-:W-:Y:S01]  /*1220*/  IMAD R5, R5, 0x10, R8 ;  /* 0x0000001005057824 */ /* 0x000fe200078e0208 */
[----:B------:R-:W-:Y:S01]  /*1230*/  LOP3.LUT R6, R6, 0x1ffffffe, RZ, 0xc0, !PT ;  /* 0x1ffffffe06067812 */ /* 0x000fe200078ec0ff */
[----:B------:R-:W-:Y:S01]  /*1240*/  IMAD.IADD R4, R9, 0x1, -R4 ;  /* 0x0000000109047824 */ /* 0x000fe200078e0a04 */
[----:B------:R-:W-:Y:S01]  /*1250*/  SHF.R.S32.HI R23, RZ, 0x3, R23 ;  /* 0x00000003ff177819 */ /* 0x000fe20000011417 */
[----:B------:R-:W-:Y:S01]  /*1260*/  IMAD.IADD R3, R220, 0x1, -R3 ;  /* 0x00000001dc037824 */ /* 0x000fe200078e0a03 */
[----:B------:R-:W-:Y:S01]  /*1270*/  SHF.R.S32.HI R227, RZ, 0x1f, R19 ;  /* 0x0000001fffe37819 */ /* 0x000fe20000011413 */
[----:B------:R-:W-:Y:S01]  /*1280*/  IMAD.IADD R223, R13, 0x1, -R6 ;  /* 0x000000010ddf7824 */ /* 0x000fe200078e0a06 */
[----:B------:R-:W-:Y:S01]  /*1290*/  SHF.R.S32.HI R226, RZ, 0x1f, R18 ;  /* 0x0000001fffe27819 */ /* 0x000fe20000011412 */
[----:B------:R-:W-:-:S02]  /*12a0*/  IMAD R222, R0, 0x40, R5 ;  /* 0x0000004000de7824 */ /* 0x000fc400078e0205 */
[----:B------:R-:W-:Y:S02]  /*12b0*/  IMAD R224, R4, 0x8, R7 ;  /* 0x0000000804e07824 */ /* 0x000fe400078e0207 */
[----:B------:R-:W-:Y:S02]  /*12c0*/  IMAD R225, R3, R10, 0xa0 ;  /* 0x000000a003e17424 */ /* 0x000fe400078e020a */
[----:B------:R-:W-:-:S07]  /*12d0*/  IMAD R223, R223, 0x8, R222 ;  /* 0x00000008dfdf7824 */ /* 0x000fce00078e02de */
.L_x_178:
[----:B0-----:R-:W0:Y:S01]  /*12e0*/  SHFL.IDX PT, R0, R221, RZ, 0x1f ;  /* 0x00001fffdd007589 */ /* 0x001e2200000e0000 */
        /* <DEDUP_REMOVED lines=37> */
[----:B---345:R-:W-:Y:S11]  /*1540*/  @!P0 BRA `(.L_x_146) ;  /* 0x0000000000408947 */ /* 0x038ff60003800000 */
        /* <DEDUP_REMOVED lines=16> */
.L_x_146:
        /* <DEDUP_REMOVED lines=60> */
.L_x_248:
[----:B------:R-:W-:Y:S05]  /*1a10*/  @!P0 BRA `(.L_x_148) ;  /* 0x0000000000048947 */ /* 0x000fea0003800000 */
[----:B------:R-:W-:Y:S01]  /*1a20*/  BPT.TRAP 0x1 ;  /* 0x000000040000795c */ /* 0x000fe20000300000 */
.L_x_148:
[----:B0-----:R-:W-:Y:S02]  /*1a30*/  IMAD.U32 R3, RZ, RZ, UR51 ;  /* 0x00000033ff037e24 */ /* 0x001fe4000f8e00ff */
[----:B------:R-:W-:-:S03]  /*1a40*/  IMAD.U32 R4, RZ, RZ, UR43 ;  /* 0x0000002bff047e24 */ /* 0x000fc6000f8e00ff */
[----:B------:R-:W-:Y:S02]  /*1a50*/  LEA R3, R3, UR39, 0x3 ;  /* 0x0000002703037c11 */ /* 0x000fe4000f8e18ff */
[----:B------:R-:W-:-:S04]  /*1a60*/  SHF.L.U32 R4, R4, 0x1f, RZ ;  /* 0x0000001f04047819 */ /* 0x000fc800000006ff */
[----:B------:R0:W1:Y:S01]  /*1a70*/  SYNCS.PHASECHK.TRANS64.TRYWAIT P1, [R3+URZ+0x33430], R4 ;  /* 0x03343004030075a7 */ /* 0x000062000802017f */
[----:B------:R-:W-:Y:S05]  /*1a80*/  @!P0 BRA `(.L_x_149) ;  /* 0x0000000000048947 */ /* 0x000fea0003800000 */
[----:B------:R-:W-:Y:S01]  /*1a90*/  BPT.TRAP 0x1 ;  /* 0x000000040000795c */ /* 0x000fe20000300000 */
.L_x_149:
[----:B-1----:R-:W-:Y:S05]  /*1aa0*/  @P1 BRA `(.L_x_150) ;  /* 0x0000000000081947 */ /* 0x002fea0003800000 */
[----:B------:R-:W1:Y:S02]  /*1ab0*/  SYNCS.PHASECHK.TRANS64.TRYWAIT P1, [R3+URZ+0x33430], R4 ;  /* 0x03343004030075a7 */ /* 0x000e64000802017f */
[----:B-1----:R-:W-:Y:S05]  /*1ac0*/  @!P1 BRA `(.L_x_151) ;  /* 0x000000e000009947 */ /* 0x002fea0003800000 */
.L_x_150:
[----:B------:R-:W-:Y:S05]  /*1ad0*/  WARPSYNC.ALL ;  /* 0x0000000000007948 */ /* 0x000fea0003800000 */
[----:B------:R-:W-:Y:S01]  /*1ae0*/  UIADD3 UR4, UR39, 0x24200, URZ ;  /* 0x0002420027047890 */ /* 0x000fe2000fffe03f */
[----:B------:R-:W-:Y:S01]  /*1af0*/  WARPGROUP.ARRIVE ;  /* 0x00000000000079c5 */ /* 0x000fe20000000000 */
[----:B------:R-:W-:Y:S02]  /*1b00*/  ULOP3.LUT UR28, UR46, 0x10000, URZ, 0xfc, !UPT ;  /* 0x000100002e1c7892 */ /* 0x000fe4000f8efc3f */
[----:B------:R-:W-:Y:S01]  /*1b10*/  USHF.R.U32.HI UR4, URZ, 0x4, UR4 ;  /* 0x000000043f047899 */ /* 0x000fe20008011604 */
[----:B------:R-:W-:Y:S01]  /*1b20*/  UMOV UR25, 0x80000020 ;  /* 0x8000002000197882 */ /* 0x000fe20000000000 */
[----:B------:R-:W-:-:S02]  /*1b30*/  UMOV UR27, 0x80000020 ;  /* 0x80000020001b7882 */ /* 0x000fc40000000000 */
[----:B------:R-:W-:Y:S01]  /*1b40*/  ULOP3.LUT UR4, UR4, 0x3fff, URZ, 0xc0, !UPT ;  /* 0x00003fff04047892 */ /* 0x000fe2000f8ec03f */
[----:B------:R-:W-:Y:S01]  /*1b50*/  UMOV UR24, UR28 ;  /* 0x0000001c00187c82 */ /* 0x000fe20008000000 */
[----:B------:R-:W-:Y:S02]  /*1b60*/  UMOV UR5, UR25 ;  /* 0x0000001900057c82 */ /* 0x000fe40008000000 */
[----:B------:R-:W-:Y:S01]  /*1b70*/  ULOP3.LUT UR46, UR4, 0x10000, URZ, 0xfc, !UPT ;  /* 0x00010000042e7892 */ /* 0x000fe2000f8efc3f */
[----:B------:R-:W-:Y:S02]  /*1b80*/  UMOV UR7, 0x80000020 ;  /* 0x8000002000077882 */ /* 0x000fe40000000000 */
[----:B------:R-:W-:Y:S01]  /*1b90*/  UMOV UR4, UR24 ;  /* 0x0000001800047c82 */ /* 0x000fe20008000000 */
[----:B------:R-:W-:Y:S01]  /*1ba0*/  UIMAD UR30, UR51, 0x780, UR46 ;  /* 0x00000780331e78a4 */ /* 0x000fe2000f8e022e */
[----:B------:R-:W-:Y:S01]  /*1bb0*/  UMOV UR11, 0x80000020 ;  /* 0x80000020000b7882 */ /* 0x000fe20000000000 */
[----:B------:R-:W-:-:S02]  /*1bc0*/  UMOV UR15, 0x80000020 ;  /* 0x80000020000f7882 */ /* 0x000fc40000000000 */
[----:B------:R-:W-:Y:S02]  /*1bd0*/  UIADD3 UR6, UR30, 0x80, URZ ;  /* 0x000000801e067890 */ /* 0x000fe4000fffe03f */
[----:B------:R-:W-:Y:S02]  /*1be0*/  UIADD3 UR8, UR30, 0x100, URZ ;  /* 0x000001001e087890 */ /* 0x000fe4000fffe03f */
[----:B------:R-:W-:Y:S01]  /*1bf0*/  UMOV UR26, UR30 ;  /* 0x0000001e001a7c82 */ /* 0x000fe20008000000 */
[----:B------:R-:W-:Y:S01]  /*1c00*/  UIADD3 UR9, UR30, 0x180, URZ ;  /* 0x000001801e097890 */ /* 0x000fe2000fffe03f */
[----:B------:R-:W-:Y:S01]  /*1c10*/  QGMMA.64x32x32.F32.E4M3.E4M3 R88, gdesc[UR24], RZ, !UPT, gsb0 ;  /* 0x00600000185879f3 */ /* 0x000fe2000c0008ff */
[----:B------:R-:W-:Y:S01]  /*1c20*/  UMOV UR26, UR6 ;  /* 0x00000006001a7c82 */ /* 0x000fe20008000000 */
[----:B------:R-:W-:Y:S01]  /*1c30*/  UMOV UR27, 0x80000020 ;  /* 0x80000020001b7882 */ /* 0x000fe20000000000 */
[----:B------:R-:W-:Y:S01]  /*1c40*/  UMOV UR6, UR8 ;  /* 0x0000000800067c82 */ /* 0x000fe20008000000 */
[----:B------:R-:W-:-:S02]  /*1c50*/  UIADD3 UR10, UR30, 0x200, URZ ;  /* 0x000002001e0a7890 */ /* 0x000fc4000fffe03f */
[----:B------:R-:W-:Y:S02]  /*1c60*/  UIADD3 UR12, UR30, 0x102, URZ ;  /* 0x000001021e0c7890 */ /* 0x000fe4000fffe03f */
[----:B------:R-:W-:Y:S02]  /*1c70*/  UIADD3 UR13, UR30, 0x182, URZ ;  /* 0x000001821e0d7890 */ /* 0x000fe4000fffe03f */
[----:B------:R-:W-:Y:S02]  /*1c80*/  UIADD3 UR14, UR30, 0x202, URZ ;  /* 0x000002021e0e7890 */ /* 0x000fe4000fffe03f */
[----:B------:R-:W-:Y:S01]  /*1c90*/  UIADD3 UR18, UR30, 0x382, URZ ;  /* 0x000003821e127890 */ /* 0x000fe2000fffe03f */
[----:B------:R-:W-:Y:S01]  /*1ca0*/  UMOV UR19, 0x80000020 ;  /* 0x8000002000137882 */ /* 0x000fe20000000000 */
[----:B------:R-:W-:Y:S01]  /*1cb0*/  UIADD3 UR22, UR30, 0x600, URZ ;  /* 0x000006001e167890 */ /* 0x000fe2000fffe03f */
[----:B------:R-:W-:Y:S01]  /*1cc0*/  UMOV UR23, 0x80000020 ;  /* 0x8000002000177882 */ /* 0x000fe20000000000 */
[----:B------:R-:W-:Y:S01]  /*1cd0*/  UMOV UR31, 0x80000020 ;  /* 0x80000020001f7882 */ /* 0x000fe20000000000 */
[----:B------:R-:W-:-:S02]  /*1ce0*/  WARPGROUP.DEPBAR.LE gsb0, 0x0 ;  /* 0x00008000000079c5 */ /* 0x000fc40000010000 */
[----:B------:R-:W-:-:S06]  /*1cf0*/  WARPGROUP.ARRIVE ;  /* 0x00000000000079c5 */ /* 0x000fcc0000000000 */
[----:B------:R-:W-:Y:S01]  /*1d00*/  QGMMA.64x32x32.F32.E4M3.E4M3 R72, gdesc[UR24], RZ, !UPT, gsb0 ;  /* 0x00600000184879f3 */ /* 0x000fe2000c0008ff */
[----:B------:R-:W-:Y:S01]  /*1d10*/  UMOV UR26, UR9 ;  /* 0x00000009001a7c82 */ /* 0x000fe20008000000 */
[----:B------:R-:W-:Y:S01]  /*1d20*/  UMOV UR27, 0x80000020 ;  /* 0x80000020001b7882 */ /* 0x000fe20000000000 */
[----:B------:R-:W-:Y:S02]  /*1d30*/  WARPGROUP.DEPBAR.LE gsb0, 0x0 ;  /* 0x00008000000079c5 */ /* 0x000fe40000010000 */
[----:B------:R-:W-:-:S06]  /*1d40*/  WARPGROUP.ARRIVE ;  /* 0x00000000000079c5 */ /* 0x000fcc0000000000 */
[----:B------:R-:W-:Y:S01]  /*1d50*/  QGMMA.64x32x32.F32.E4M3.E4M3 R56, gdesc[UR4], RZ, !UPT, gsb0 ;  /* 0x00600000043879f3 */ /* 0x000fe2000c0008ff */
[----:B------:R-:W-:Y:S02]  /*1d60*/  UIADD3 UR4, UR28, 0x2, URZ ;  /* 0x000000021c047890 */ /* 0x000fe4000fffe03f */
[----:B------:R-:W-:Y:S01]  /*1d70*/  UIADD3 UR6, UR30, 0x2, URZ ;  /* 0x000000021e067890 */ /* 0x000fe2000fffe03f */
[----:B------:R-:W-:Y:S01]  /*1d80*/  UMOV UR5, 0x80000020 ;  /* 0x8000002000057882 */ /* 0x000fe20000000000 */
[----:B------:R-:W-:Y:S01]  /*1d90*/  UMOV UR7, 0x80000020 ;  /* 0x8000002000077882 */ /* 0x000fe20000000000 */
[----:B------:R-:W-:Y:S02]  /*1da0*/  UMOV UR9, UR5 ;  /* 0x0000000500097c82 */ /* 0x000fe40008000000 */
[----:B------:R-:W-:Y:S01]  /*1db0*/  UMOV UR8, UR4 ;  /* 0x0000000400087c82 */ /* 0x000fe20008000000 */
        /* <DEDUP_REMOVED lines=12> */
[----:B------:R-:W-:Y:S01]  /*1e80*/  UMOV UR6, UR10 ;  /* 0x0000000a00067c82 */ /* 0x000fe20008000000 */
[----:B------:R-:W-:Y:S01]  /*1e90*/  UMOV UR7, 0x80000020 ;  /* 0x8000002000077882 */ /* 0x000fe20000000000 */
[----:B------:R-:W-:Y:S01]  /*1ea0*/  UMOV UR10, UR12 ;  /* 0x0000000c000a7c82 */ /* 0x000fe20008000000 */
[----:B------:R-:W-:Y:S02]  /*1eb0*/  WARPGROUP.DEPBAR.LE gsb0, 0x0 ;  /* 0x00008000000079c5 */ /* 0x000fe40000010000 */
[----:B------:R-:W-:-:S06]  /*1ec0*/  WARPGROUP.ARRIVE ;  /* 0x00000000000079c5 */ /* 0x000fcc0000000000 */
[----:B------:R-:W-:Y:S01]  /*1ed0*/  QGMMA.64x32x32.F32.E4M3.E4M3 R72, gdesc[UR4], R72, gsb0 ;  /* 0x00600000044879f3 */ /* 0x000fe20008000848 */
[----:B------:R-:W-:Y:S01]  /*1ee0*/  UMOV UR6, UR13 ;  /* 0x0000000d00067c82 */ /* 0x000fe20008000000 */
[----:B------:R-:W-:Y:S01]  /*1ef0*/  UMOV UR7, 0x80000020 ;  /* 0x8000002000077882 */ /* 0x000fe20000000000 */
[----:B------:R-:W-:Y:S02]  /*1f00*/  WARPGROUP.DEPBAR.LE gsb0, 0x0 ;  /* 0x00008000000079c5 */ /* 0x000fe40000010000 */
[----:B------:R-:W-:-:S06]  /*1f10*/  WARPGROUP.ARRIVE ;  /* 0x00000000000079c5 */ /* 0x000fcc0000000000 */
[----:B------:R-:W-:Y:S01]  /*1f20*/  QGMMA.64x32x32.F32.E4M3.E4M3 R56, gdesc[UR8], R56, gsb0 ;  /* 0x00600000083879f3 */ /* 0x000fe20008000838 */
        /* <DEDUP_REMOVED lines=16> */
[----:B------:R-:W-:Y:S01]  /*2030*/  UIADD3 UR7, UR30, 0x400, URZ ;  /* 0x000004001e077890 */ /* 0x000fe2000fffe03f */
        /* <DEDUP_REMOVED lines=96> */
[----:B------:R-:W-:-:S03]  /*2640*/  UIADD3 UR6, UR30, 0x702, URZ ;  /* 0x000007021e067890 */ /* 0x000fc6000fffe03f */
        /* <DEDUP_REMOVED lines=18> */
[----:B------:R-:W-:Y:S05]  /*2770*/  @!P0 BRA `(.L_x_152) ;  /* 0x0000000000048947 */ /* 0x000fea0003800000 */
[----:B------:R-:W-:Y:S01]  /*2780*/  BPT.TRAP 0x1 ;  /* 0x000000040000795c */ /* 0x000fe20000300000 */
.L_x_152:
[C---:B01----:R-:W-:Y:S01]  /*2790*/  FMUL.FTZ R4, R0.reuse, R88 ;  /* 0x0000005800047220 */ /* 0x043fe20000410000 */
[C---:B------:R-:W-:Y:S01]  /*27a0*/  FMUL.FTZ R5, R0.reuse, R89 ;  /* 0x0000005900057220 */ /* 0x040fe20000410000 */
[C---:B------:R-:W-:Y:S01]  /*27b0*/  FMUL.FTZ R8, R0.reuse, R92 ;  /* 0x0000005c00087220 */ /* 0x040fe20000410000 */
[C---:B------:R-:W-:Y:S01]  /*27c0*/  FMUL.FTZ R24, R0.reuse, R24 ;  /* 0x0000001800187220 */ /* 0x040fe20000410000 */
[C---:B------:R-:W-:Y:S01]  /*27d0*/  FMUL.FTZ R25, R0.reuse, R25 ;  /* 0x0000001900197220 */ /* 0x040fe20000410000 */
[C---:B------:R-:W-:Y:S01]  /*27e0*/  FMUL.FTZ R10, R0.reuse, R93 ;  /* 0x0000005d000a7220 */ /* 0x040fe20000410000 */
        /* <DEDUP_REMOVED lines=9> */
[C---:B------:R-:W-:Y:S01]  /*2880*/  FMUL.FTZ R11, R0.reuse, R95 ;  /* 0x0000005f000b7220 */ /* 0x040fe20000410000 */
[C---:B------:R-:W-:Y:S01]  /*2890*/  FMUL.FTZ R89, R0.reuse, R72 ;  /* 0x0000004800597220 */ /* 0x040fe20000410000 */
[C---:B------:R-:W-:Y:S01]  /*28a0*/  FMUL.FTZ R12, R0.reuse, R98 ;  /* 0x00000062000c7220 */ /* 0x040fe20000410000 */
[C---:B------:R-:W-:Y:S01]  /*28b0*/  FMUL.FTZ R90, R0.reuse, R73 ;  /* 0x00000049005a7220 */ /* 0x040fe20000410000 */
[C---:B------:R-:W-:Y:S01]  /*28c0*/  FMUL.FTZ R13, R0.reuse, R99 ;  /* 0x00000063000d7220 */ /* 0x040fe20000410000 */
        /* <DEDUP_REMOVED lines=13> */
[C---:B------:R-:W-:Y:S01]  /*29a0*/  FMUL.FTZ R85, R0.reuse, R85 ;  /* 0x0000005500557220 */ /* 0x040fe20000410000 */
[C---:B------:R-:W-:Y:S01]  /*29b0*/  FMUL.FTZ R77, R0.reuse, R82 ;  /* 0x00000052004d7220 */ /* 0x040fe20000410000 */
[C---:B------:R-:W-:Y:S01]  /*29c0*/  FMUL.FTZ R74, R0.reuse, R79 ;  /* 0x0000004f004a7220 */ /* 0x040fe20000410000 */
[C---:B------:R-:W-:Y:S01]  /*29d0*/  FMUL.FTZ R56, R0.reuse, R56 ;  /* 0x0000003800387220 */ /* 0x040fe20000410000 */
[C---:B------:R-:W-:Y:S01]  /*29e0*/  FMUL.FTZ R57, R0.reuse, R57 ;  /* 0x0000003900397220 */ /* 0x040fe20000410000 */
[----:B------:R-:W2:Y:S01]  /*29f0*/  MUFU.TANH R8, R8 ;  /* 0x0000000800087308 */ /* 0x000ea20000002400 */
[----:B---3--:R-:W-:Y:S02]  /*2a00*/  IMAD.U32 R25, RZ, RZ, UR47 ;  /* 0x0000002fff197e24 */ /* 0x008fe4000f8e00ff */
[C---:B------:R-:W-:Y:S01]  /*2a10*/  FMUL.FTZ R60, R0.reuse, R60 ;  /* 0x0000003c003c7220 */ /* 0x040fe20000410000 */
[C---:B------:R-:W-:Y:S01]  /*2a20*/  FMUL.FTZ R51, R0.reuse, R51 ;  /* 0x0000003300337220 */ /* 0x040fe20000410000 */
[----:B------:R-:W-:Y:S01]  /*2a30*/  FMUL.FTZ R79, R0, R86 ;  /* 0x00000056004f7220 */ /* 0x000fe20000410000 */
[----:B------:R-:W-:-:S02]  /*2a40*/  IMAD R116, R25, -0xa0, R24 ;  /* 0xffffff6019747824 */ /* 0x000fc400078e0218 */
[C---:B------:R-:W-:Y:S01]  /*2a50*/  FMUL.FTZ R61, R0.reuse, R61 ;  /* 0x0000003d003d7220 */ /* 0x040fe20000410000 */
[C---:B------:R-:W-:Y:S01]  /*2a60*/  FMUL.FTZ R58, R0.reuse, R58 ;  /* 0x0000003a003a7220 */ /* 0x040fe20000410000 */
[----:B------:R-:W3:Y:S01]  /*2a70*/  MUFU.TANH R10, R10 ;  /* 0x0000000a000a7308 */ /* 0x000ee20000002400 */
[----:B------:R-:W-:Y:S01]  /*2a80*/  FMUL.FTZ R78, R0, R87 ;  /* 0x00000057004e7220 */ /* 0x000fe20000410000 */
[----:B------:R-:W-:Y:S01]  /*2a90*/  ISETP.GT.AND P4, PT, R116, RZ, PT ;  /* 0x000000ff7400720c */ /* 0x000fe20003f84270 */
[----:B------:R-:W-:Y:S01]  /*2aa0*/  FMUL.FTZ R64, R0, R64 ;  /* 0x0000004000407220 */ /* 0x000fe20000410000 */
[----:B------:R-:W-:Y:S01]  /*2ab0*/  ISETP.GT.AND P3, PT, R116, 0x1, PT ;  /* 0x000000017400780c */ /* 0x000fe20003f64270 */
[----:B------:R-:W-:Y:S01]  /*2ac0*/  FMUL.FTZ R55, R0, R55 ;  /* 0x0000003700377220 */ /* 0x000fe20000410000 */
[----:B------:R-:W-:Y:S01]  /*2ad0*/  ISETP.GT.AND P2, PT, R116, 0x8, PT ;  /* 0x000000087400780c */ /* 0x000fe20003f44270 */
[----:B------:R-:W-:Y:S01]  /*2ae0*/  FMUL.FTZ R65, R0, R65 ;  /* 0x0000004100417220 */ /* 0x000fe20000410000 */
[----:B------:R-:W4:Y:S01]  /*2af0*/  MUFU.TANH R20, R20 ;  /* 0x0000001400147308 */ /* 0x000f220000002400 */
[----:B0-----:R-:W-:Y:S01]  /*2b00*/  FSEL R118, R4, -INF , P4 ;  /* 0xff80000004767808 */ /* 0x001fe20002000000 */
[C---:B------:R-:W-:Y:S01]  /*2b10*/  FMUL.FTZ R54, R0.reuse, R54 ;  /* 0x0000003600367220 */ /* 0x040fe20000410000 */
[----:B-1----:R-:W-:Y:S01]  /*2b20*/  FSEL R120, R5, -INF , P3 ;  /* 0xff80000005787808 */ /* 0x002fe20001800000 */
[----:B------:R-:W-:Y:S01]  /*2b30*/  FMUL.FTZ R59, R0, R59 ;  /* 0x0000003b003b7220 */ /* 0x000fe20000410000 */
[----:B------:R-:W-:Y:S01]  /*2b40*/  ISETP.GT.AND P1, PT, R116, 0x9, PT ;  /* 0x000000097400780c */ /* 0x000fe20003f24270 */
[----:B------:R-:W-:Y:S01]  /*2b50*/  FMUL.FTZ R68, R0, R68 ;  /* 0x0000004400447220 */ /* 0x000fe20000410000 */
[----:B--2---:R-:W-:Y:S01]  /*2b60*/  FSEL R122, R8, -INF , P2 ;  /* 0xff800000087a7808 */ /* 0x004fe20001000000 */
[----:B------:R-:W0:Y:S01]  /*2b70*/  MUFU.TANH R6, R6 ;  /* 0x0000000600067308 */ /* 0x000e220000002400 */
[----:B------:R-:W-:Y:S01]  /*2b80*/  FMNMX.FTZ R5, R118, R120, !PT ;  /* 0x0000007876057209 */ /* 0x000fe20007810000 */
[----:B------:R-:W-:Y:S01]  /*2b90*/  FMUL.FTZ R49, R0, R49 ;  /* 0x0000003100317220 */ /* 0x000fe20000410000 */
[----:B------:R-:W-:Y:S01]  /*2ba0*/  ISETP.GT.AND P6, PT, R116, 0x10, PT ;  /* 0x000000107400780c */ /* 0x000fe20003fc4270 */
[----:B------:R-:W-:Y:S01]  /*2bb0*/  FMUL.FTZ R62, R0, R62 ;  /* 0x0000003e003e7220 */ /* 0x000fe20000410000 */
[----:B---3--:R-:W-:Y:S01]  /*2bc0*/  FSEL R124, R10, -INF , P1 ;  /* 0xff8000000a7c7808 */ /* 0x008fe20000800000 */
[----:B------:R-:W-:Y:S01]  /*2bd0*/  FMUL.FTZ R69, R0, R69 ;  /* 0x0000004500457220 */ /* 0x000fe20000410000 */
[----:B------:R-:W-:Y:S01]  /*2be0*/  FMNMX.FTZ R5, R122, R5, !PT ;  /* 0x000000057a057209 */ /* 0x000fe20007810000 */
[----:B------:R-:W1:Y:S01]  /*2bf0*/  MUFU.TANH R21, R21 ;  /* 0x0000001500157308 */ /* 0x000e620000002400 */
[----:B------:R-:W-:Y:S01]  /*2c00*/  ISETP.GT.AND P5, PT, R116, 0x11, PT ;  /* 0x000000117400780c */ /* 0x000fe20003fa4270 */
[----:B------:R-:W-:Y:S01]  /*2c10*/  FMUL.FTZ R63, R0, R63 ;  /* 0x0000003f003f7220 */ /* 0x000fe20000410000 */
[----:B----4-:R-:W-:Y:S01]  /*2c20*/  FSEL R126, R20, -INF , P6 ;  /* 0xff800000147e7808 */ /* 0x010fe20003000000 */
[----:B------:R-:W-:Y:S01]  /*2c30*/  FMUL.FTZ R40, R0, R40 ;  /* 0x0000002800287220 */ /* 0x000fe20000410000 */
[----:B------:R-:W-:Y:S01]  /*2c40*/  FMNMX.FTZ R5, R124, R5, !PT ;  /* 0x000000057c057209 */ /* 0x000fe20007810000 */
[C---:B------:R-:W-:Y:S01]  /*2c50*/  FMUL.FTZ R53, R0.reuse, R53 ;  /* 0x0000003500357220 */ /* 0x040fe20000410000 */
[----:B------:R-:W-:Y:S01]  /*2c60*/  FMUL.FTZ R66, R0, R66 ;  /* 0x0000004200427220 */ /* 0x000fe20000410000 */
[----:B------:R-:W2:Y:S01]  /*2c70*/  MUFU.TANH R7, R7 ;  /* 0x0000000700077308 */ /* 0x000ea20000002400 */
[----:B0-----:R-:W-:Y:S01]  /*2c80*/  FSEL R6, R6, -INF , P4 ;  /* 0xff80000006067808 */ /* 0x001fe20002000000 */
[----:B------:R-:W-:Y:S01]  /*2c90*/  FMUL.FTZ R41, R0, R41 ;  /* 0x0000002900297220 */ /* 0x000fe20000410000 */
[----:B------:R-:W-:Y:S01]  /*2ca0*/  ISETP.GT.AND P4, PT, R116, 0x18, PT ;  /* 0x000000187400780c */ /* 0x000fe20003f84270 */
[----:B------:R-:W-:Y:S01]  /*2cb0*/  FMUL.FTZ R52, R0, R52 ;  /* 0x0000003400347220 */ /* 0x000fe20000410000 */
[----:B------:R-:W-:Y:S01]  /*2cc0*/  FMNMX.FTZ R5, R126, R5, !PT ;  /* 0x000000057e057209 */ /* 0x000fe20007810000 */
[C---:B------:R-:W-:Y:S01]  /*2cd0*/  FMUL.FTZ R67, R0.reuse, R67 ;  /* 0x0000004300437220 */ /* 0x040fe20000410000 */
[C---:B------:R-:W-:Y:S01]  /*2ce0*/  FMUL.FTZ R44, R0.reuse, R44 ;  /* 0x0000002c002c7220 */ /* 0x040fe20000410000 */
[----:B------:R-:W0:Y:S01]  /*2cf0*/  MUFU.TANH R100, R100 ;  /* 0x0000006400647308 */ /* 0x000e220000002400 */
[----:B-1----:R-:W-:Y:S01]  /*2d00*/  FSEL R128, R21, -INF , P5 ;  /* 0xff80000015807808 */ /* 0x002fe20002800000 */
[C---:B------:R-:W-:Y:S01]  /*2d10*/  FMUL.FTZ R50, R0.reuse, R50 ;  /* 0x0000003200327220 */ /* 0x040fe20000410000 */
[C---:B------:R-:W-:Y:S01]  /*2d20*/  FMUL.FTZ R70, R0.reuse, R70 ;  /* 0x0000004600467220 */ /* 0x040fe20000410000 */
[----:B------:R-:W-:Y:S01]  /*2d30*/  FMUL.FTZ R45, R0, R45 ;  /* 0x0000002d002d7220 */ /* 0x000fe20000410000 */
[----:B------:R-:W-:Y:S01]  /*2d40*/  FMNMX.FTZ R5, R128, R5, !PT ;  /* 0x0000000580057209 */ /* 0x000fe20007810000 */
[C---:B------:R-:W-:Y:S01]  /*2d50*/  FMUL.FTZ R47, R0.reuse, R47 ;  /* 0x0000002f002f7220 */ /* 0x040fe20000410000 */
[C---:B------:R-:W-:Y:S01]  /*2d60*/  FMUL.FTZ R71, R0.reuse, R71 ;  /* 0x0000004700477220 */ /* 0x040fe20000410000 */
[----:B------:R-:W1:Y:S01]  /*2d70*/  MUFU.TANH R9, R9 ;  /* 0x0000000900097308 */ /* 0x000e620000002400 */
[----:B--2---:R-:W-:Y:S01]  /*2d80*/  FSEL R7, R7, -INF , P3 ;  /* 0xff80000007077808 */ /* 0x004fe20001800000 */
[----:B------:R-:W-:Y:S01]  /*2d90*/  FMUL.FTZ R48, R0, R48 ;  /* 0x0000003000307220 */ /* 0x000fe20000410000 */
[----:B------:R-:W-:Y:S01]  /*2da0*/  ISETP.GT.AND P3, PT, R116, 0x19, PT ;  /* 0x000000197400780c */ /* 0x000fe20003f64270 */
[C---:B------:R-:W-:Y:S01]  /*2db0*/  FMUL.FTZ R42, R0.reuse, R42 ;  /* 0x0000002a002a7220 */ /* 0x040fe20000410000 */
[C---:B------:R-:W-:Y:S01]  /*2dc0*/  FMUL.FTZ R43, R0.reuse, R43 ;  /* 0x0000002b002b7220 */ /* 0x040fe20000410000 */
[C---:B------:R-:W-:Y:S01]  /*2dd0*/  FMUL.FTZ R46, R0.reuse, R46 ;  /* 0x0000002e002e7220 */ /* 0x040fe20000410000 */
[----:B------:R-:W-:Y:S01]  /*2de0*/  FMUL.FTZ R26, R0, R26 ;  /* 0x0000001a001a7220 */ /* 0x000fe20000410000 */
[----:B------:R-:W2:Y:S01]  /*2df0*/  MUFU.TANH R88, R88 ;  /* 0x0000005800587308 */ /* 0x000ea20000002400 */
[----:B0-----:R-:W-:Y:S01]  /*2e00*/  FSEL R100, R100, -INF , P4 ;  /* 0xff80000064647808 */ /* 0x001fe20002000000 */
[C---:B------:R-:W-:Y:S01]  /*2e10*/  FMUL.FTZ R27, R0.reuse, R27 ;  /* 0x0000001b001b7220 */ /* 0x040fe20000410000 */
[C---:B------:R-:W-:Y:S01]  /*2e20*/  FMUL.FTZ R29, R0.reuse, R29 ;  /* 0x0000001d001d7220 */ /* 0x040fe20000410000 */
[----:B------:R-:W-:Y:S01]  /*2e30*/  FMUL.FTZ R28, R0, R28 ;  /* 0x0000001c001c7220 */ /* 0x000fe20000410000 */
[----:B------:R-:W-:Y:S01]  /*2e40*/  FMNMX.FTZ R5, R100, R5, !PT ;  /* 0x0000000564057209 */ /* 0x000fe20007810000 */
[C---:B------:R-:W-:Y:S01]  /*2e50*/  FMUL.FTZ R32, R0.reuse, R32 ;  /* 0x0000002000207220 */ /* 0x040fe20000410000 */
[C---:B------:R-:W-:Y:S01]  /*2e60*/  FMUL.FTZ R33, R0.reuse, R33 ;  /* 0x0000002100217220 */ /* 0x040fe20000410000 */
[----:B------:R-:W0:Y:S01]  /*2e70*/  MUFU.TANH R11, R11 ;  /* 0x0000000b000b7308 */ /* 0x000e220000002400 */
[----:B-1----:R-:W-:Y:S01]  /*2e80*/  FSEL R9, R9, -INF , P2 ;  /* 0xff80000009097808 */ /* 0x002fe20001000000 */
[----:B------:R-:W-:Y:S01]  /*2e90*/  FMUL.FTZ R36, R0, R36 ;  /* 0x0000002400247220 */ /* 0x000fe20000410000 */
[----:B------:R-:W-:Y:S01]  /*2ea0*/  ISETP.GT.AND P2, PT, R116, 0x20, PT ;  /* 0x000000207400780c */ /* 0x000fe20003f44270 */
[C---:B------:R-:W-:Y:S01]  /*2eb0*/  FMUL.FTZ R37, R0.reuse, R37 ;  /* 0x0000002500257220 */ /* 0x040fe20000410000 */
[----:B------:R-:W-:Y:S01]  /*2ec0*/  ULDC UR6, c[0x0][0x988] ;  /* 0x0002620000067ab9 */ /* 0x000fe20000000800 */
[----:B------:R-:W-:Y:S01]  /*2ed0*/  P2R R104, PR, RZ, 0x1 ;  /* 0x00000001ff687803 */ /* 0x000fe20000000000 */
[----:B------:R-:W-:Y:S01]  /*2ee0*/  FMUL.FTZ R30, R0, R30 ;  /* 0x0000001e001e7220 */ /* 0x000fe20000410000 */
[----:B------:R-:W1:Y:S01]  /*2ef0*/  MUFU.TANH R89, R89 ;  /* 0x0000005900597308 */ /* 0x000e620000002400 */
[----:B--2---:R-:W-:Y:S01]  /*2f00*/  FSEL R130, R88, -INF , P3 ;  /* 0xff80000058827808 */ /* 0x004fe20001800000 */
[C---:B------:R-:W-:Y:S01]  /*2f10*/  FMUL.FTZ R31, R0.reuse, R31 ;  /* 0x0000001f001f7220 */ /* 0x040fe20000410000 */
[C---:B------:R-:W-:Y:S01]  /*2f20*/  FMUL.FTZ R34, R0.reuse, R34 ;  /* 0x0000002200227220 */ /* 0x040fe20000410000 */
[----:B------:R-:W-:Y:S01]  /*2f30*/  FMUL.FTZ R35, R0, R35 ;  /* 0x0000002300237220 */ /* 0x000fe20000410000 */
[----:B------:R-:W-:Y:S01]  /*2f40*/  FMNMX.FTZ R5, R130, R5, !PT ;  /* 0x0000000582057209 */ /* 0x000fe20007810000 */
[C---:B------:R-:W-:Y:S01]  /*2f50*/  FMUL.FTZ R38, R0.reuse, R38 ;  /* 0x0000002600267220 */ /* 0x040fe20000410000 */
[----:B------:R-:W-:Y:S01]  /*2f60*/  FMUL.FTZ R39, R0, R39 ;  /* 0x0000002700277220 */ /* 0x000fe20000410000 */
[----:B------:R-:W2:Y:S01]  /*2f70*/  MUFU.TANH R12, R12 ;  /* 0x0000000c000c7308 */ /* 0x000ea20000002400 */
[----:B0-----:R-:W-:Y:S01]  /*2f80*/  FSEL R11, R11, -INF , P1 ;  /* 0xff8000000b0b7808 */ /* 0x001fe20000800000 */
[----:B------:R-:W-:Y:S01]  /*2f90*/  UISETP.GE.AND UP0, UPT, UR50, 0xa1, UPT ;  /* 0x000000a13200788c */ /* 0x000fe2000bf06270 */
[----:B------:R-:W-:-:S05]  /*2fa0*/  ISETP.GT.AND P1, PT, R116, 0x21, PT ;  /* 0x000000217400780c */ /* 0x000fca0003f24270 */
[----:B------:R-:W0:Y:S01]  /*2fb0*/  MUFU.TANH R90, R90 ;  /* 0x0000005a005a7308 */ /* 0x000e220000002400 */
[----:B-1----:R-:W-:-:S04]  /*2fc0*/  FSEL R132, R89, -INF , P2 ;  /* 0xff80000059847808 */ /* 0x002fc80001000000 */
[----:B------:R-:W-:-:S03]  /*2fd0*/  FMNMX.FTZ R5, R132, R5, !PT ;  /* 0x0000000584057209 */ /* 0x000fc60007810000 */
[----:B------:R-:W1:Y:S01]  /*2fe0*/  MUFU.TANH R13, R13 ;  /* 0x0000000d000d7308 */ /* 0x000e620000002400 */
[----:B--2---:R-:W-:Y:S02]  /*2ff0*/  FSEL R12, R12, -INF , P6 ;  /* 0xff8000000c0c7808 */ /* 0x004fe40003000000 */
[----:B------:R-:W-:-:S05]  /*3000*/  ISETP.GT.AND P6, PT, R116, 0x28, PT ;  /* 0x000000287400780c */ /* 0x000fca0003fc4270 */
[----:B------:R2:W3:Y:S01]  /*3010*/  MUFU.TANH R91, R76 ;  /* 0x0000004c005b7308 */ /* 0x0004e20000002400 */
[----:B0-----:R-:W-:-:S04]  /*3020*/  FSEL R134, R90, -INF , P1 ;  /* 0xff8000005a867808 */ /* 0x001fc80000800000 */
[----:B------:R-:W-:-:S03]  /*3030*/  FMNMX.FTZ R5, R134, R5, !PT ;  /* 0x0000000586057209 */ /* 0x000fc60007810000 */
[----:B------:R-:W0:Y:S01]  /*3040*/  MUFU.TANH R15, R15 ;  /* 0x0000000f000f7308 */ /* 0x000e220000002400 */
[----:B-1----:R-:W-:Y:S01]  /*3050*/  FSEL R13, R13, -INF , P5 ;  /* 0xff8000000d0d7808 */ /* 0x002fe20002800000 */
[----:B--2---:R-:W-:Y:S01]  /*3060*/  FMUL.FTZ R76, R0, R83 ;  /* 0x00000053004c7220 */ /* 0x004fe20000410000 */
[----:B------:R-:W-:-:S05]  /*3070*/  ISETP.GT.AND P5, PT, R116, 0x29, PT ;  /* 0x000000297400780c */ /* 0x000fca0003fa4270 */
[----:B------:R-:W1:Y:S01]  /*3080*/  MUFU.TANH R92, R92 ;  /* 0x0000005c005c7308 */ /* 0x000e620000002400 */
[----:B---3--:R-:W-:-:S04]  /*3090*/  FSEL R136, R91, -INF , P6 ;  /* 0xff8000005b887808 */ /* 0x008fc80003000000 */
[----:B------:R-:W-:-:S03]  /*30a0*/  FMNMX.FTZ R5, R136, R5, !PT ;  /* 0x0000000588057209 */ /* 0x000fc60007810000 */
[----:B------:R-:W2:Y:S01]  /*30b0*/  MUFU.TANH R14, R14 ;  /* 0x0000000e000e7308 */ /* 0x000ea20000002400 */
[----:B0-----:R-:W-:Y:S02]  /*30c0*/  FSEL R15, R15, -INF , P4 ;  /* 0xff8000000f0f7808 */ /* 0x001fe40002000000 */
[----:B------:R-:W-:-:S05]  /*30d0*/  ISETP.GT.AND P4, PT, R116, 0x30, PT ;  /* 0x000000307400780c */ /* 0x000fca0003f84270 */
[----:B------:R-:W-:Y:S01]  /*30e0*/  MUFU.TANH R80, R80 ;  /* 0x0000005000507308 */ /* 0x000fe20000002400 */
[----:B-1----:R-:W-:-:S04]  /*30f0*/  FSEL R138, R92, -INF , P5 ;  /* 0xff8000005c8a7808 */ /* 0x002fc80002800000 */
[----:B------:R-:W-:-:S03]  /*3100*/  FMNMX.FTZ R5, R138, R5, !PT ;  /* 0x000000058a057209 */ /* 0x000fc60007810000 */
[----:B------:R-:W0:Y:S01]  /*3110*/  MUFU.TANH R73, R73 ;  /* 0x0000004900497308 */ /* 0x000e220000002400 */
[----:B--2---:R-:W-:Y:S02]  /*3120*/  FSEL R14, R14, -INF , P3 ;  /* 0xff8000000e0e7808 */ /* 0x004fe40001800000 */
[----:B------:R-:W-:-:S05]  /*3130*/  ISETP.GT.AND P3, PT, R116, 0x31, PT ;  /* 0x000000317400780c */ /* 0x000fca0003f64270 */
[----:B------:R-:W-:Y:S08]  /*3140*/  MUFU.TANH R81, R81 ;  /* 0x0000005100517308 */ /* 0x000ff00000002400 */
[----:B------:R-:W1:Y:S01]  /*3150*/  MUFU.TANH R72, R72 ;  /* 0x0000004800487308 */ /* 0x000e620000002400 */
[----:B0-----:R-:W-:Y:S02]  /*3160*/  FSEL R73, R73, -INF , P2 ;  /* 0xff80000049497808 */ /* 0x001fe40001000000 */
[----:B------:R-:W-:-:S05]  /*3170*/  ISETP.GT.AND P2, PT, R116, 0x38, PT ;  /* 0x000000387400780c */ /* 0x000fca0003f44270 */
[----:B------:R0:W-:Y:S08]  /*3180*/  MUFU.TANH R82, R84 ;  /* 0x0000005400527308 */ /* 0x0001f00000002400 */
[----:B------:R-:W2:Y:S01]  /*3190*/  MUFU.TANH R75, R75 ;  /* 0x0000004b004b7308 */ /* 0x000ea20000002400 */
[----:B0-----:R-:W-:Y:S02]  /*31a0*/  FSEL R84, R80, -INF , P4 ;  /* 0xff80000050547808 */ /* 0x001fe40002000000 */
[----:B-1----:R-:W-:-:S02]  /*31b0*/  FSEL R72, R72, -INF , P1 ;  /* 0xff80000048487808 */ /* 0x002fc40000800000 */
[----:B------:R-:W-:Y:S02]  /*31c0*/  FMNMX.FTZ R5, R84, R5, !PT ;  /* 0x0000000554057209 */ /* 0x000fe40007810000 */
[----:B------:R-:W-:Y:S01]  /*31d0*/  ISETP.GT.AND P1, PT, R116, 0x39, PT ;  /* 0x000000397400780c */ /* 0x000fe20003f24270 */
[----:B------:R-:W-:Y:S08]  /*31e0*/  MUFU.TANH R85, R85 ;  /* 0x0000005500557308 */ /* 0x000ff00000002400 */
[----:B------:R-:W0:Y:S01]  /*31f0*/  MUFU.TANH R74, R74 ;  /* 0x0000004a004a7308 */ /* 0x000e220000002400 */
[----:B--2---:R-:W-:-:S02]  /*3200*/  FSEL R75, R75, -INF , P6 ;  /* 0xff8000004b4b7808 */ /* 0x004fc40003000000 */
[----:B------:R-:W-:-:S05]  /*3210*/  ISETP.GT.AND P6, PT, R116, 0x40, PT ;  /* 0x000000407400780c */ /* 0x000fca0003fc4270 */
[----:B------:R1:W-:Y:S08]  /*3220*/  MUFU.TANH R83, R56 ;  /* 0x0000003800537308 */ /* 0x0003f00000002400 */
[----:B------:R-:W2:Y:S01]  /*3230*/  MUFU.TANH R77, R77 ;  /* 0x0000004d004d7308 */ /* 0x000ea20000002400 */
[----:B-1----:R-:W-:Y:S02]  /*3240*/  FSEL R56, R81, -INF , P3 ;  /* 0xff80000051387808 */ /* 0x002fe40001800000 */
[----:B0-----:R-:W-:-:S02]  /*3250*/  FSEL R74, R74, -INF , P5 ;  /* 0xff8000004a4a7808 */ /* 0x001fc40002800000 */
[----:B------:R-:W-:Y:S02]  /*3260*/  FMNMX.FTZ R4, R56, R5, !PT ;  /* 0x0000000538047209 */ /* 0x000fe40007810000 */
[----:B------:R-:W-:Y:S01]  /*3270*/  ISETP.GT.AND P5, PT, R116, 0x41, PT ;  /* 0x000000417400780c */ /* 0x000fe20003fa4270 */
[----:B------:R-:W-:Y:S08]  /*3280*/  MUFU.TANH R57, R57 ;  /* 0x0000003900397308 */ /* 0x000ff00000002400 */
[----:B------:R-:W0:Y:S01]  /*3290*/  MUFU.TANH R76, R76 ;  /* 0x0000004c004c7308 */ /* 0x000e220000002400 */
[----:B--2---:R-:W-:-:S02]  /*32a0*/  FSEL R77, R77, -INF , P4 ;  /* 0xff8000004d4d7808 */ /* 0x004fc40002000000 */
[----:B------:R-:W-:-:S05]  /*32b0*/  ISETP.GT.AND P4, PT, R116, 0x48, PT ;  /* 0x000000487400780c */ /* 0x000fca0003f84270 */
[----:B------:R-:W-:Y:S08]  /*32c0*/  MUFU.TANH R60, R60 ;  /* 0x0000003c003c7308 */ /* 0x000ff00000002400 */
[----:B------:R1:W-:Y:S01]  /*32d0*/  MUFU.TANH R99, R51 ;  /* 0x0000003300637308 */ /* 0x0003e20000002400 */
[----:B0-----:R-:W-:Y:S02]  /*32e0*/  FSEL R76, R76, -INF , P3 ;  /* 0xff8000004c4c7808 */ /* 0x001fe40001800000 */
[----:B------:R-:W-:-:S05]  /*32f0*/  ISETP.GT.AND P3, PT, R116, 0x49, PT ;  /* 0x000000497400780c */ /* 0x000fca0003f64270 */
[----:B------:R-:W0:Y:S01]  /*3300*/  MUFU.TANH R79, R79 ;  /* 0x0000004f004f7308 */ /* 0x000e220000002400 */
[----:B-1----:R-:W-:-:S04]  /*3310*/  FSEL R51, R82, -INF , P2 ;  /* 0xff80000052337808 */ /* 0x002fc80001000000 */
[----:B------:R-:W-:-:S03]  /*3320*/  FMNMX.FTZ R5, R51, R4, !PT ;  /* 0x0000000433057209 */ /* 0x000fc60007810000 */
[----:B------:R1:W-:Y:S08]  /*3330*/  MUFU.TANH R86, R58 ;  /* 0x0000003a00567308 */ /* 0x0003f00000002400 */
[----:B------:R-:W-:Y:S01]  /*3340*/  MUFU.TANH R61, R61 ;  /* 0x0000003d003d7308 */ /* 0x000fe20000002400 */
[----:B-1----:R-:W-:Y:S02]  /*3350*/  FSEL R58, R85, -INF , P1 ;  /* 0xff800000553a7808 */ /* 0x002fe40000800000 */
[----:B0-----:R-:W-:-:S02]  /*3360*/  FSEL R79, R79, -INF , P2 ;  /* 0xff8000004f4f7808 */ /* 0x001fc40001000000 */
[----:B------:R-:W-:Y:S02]  /*3370*/  FMNMX.FTZ R4, R58, R5, !PT ;  /* 0x000000053a047209 */ /* 0x000fe40007810000 */
[----:B------:R-:W-:Y:S01]  /*3380*/  ISETP.GT.AND P2, PT, R116, 0x50, PT ;  /* 0x000000507400780c */ /* 0x000fe20003f44270 */
[----:B------:R-:W0:Y:S08]  /*3390*/  MUFU.TANH R78, R78 ;  /* 0x0000004e004e7308 */ /* 0x000e300000002400 */
[----:B------:R-:W-:Y:S08]  /*33a0*/  MUFU.TANH R64, R64 ;  /* 0x0000004000407308 */ /* 0x000ff00000002400 */
[----:B------:R1:W-:Y:S01]  /*33b0*/  MUFU.TANH R105, R55 ;  /* 0x0000003700697308 */ /* 0x0003e20000002400 */
[----:B0-----:R-:W-:-:S02]  /*33c0*/  FSEL R78, R78, -INF , P1 ;  /* 0xff8000004e4e7808 */ /* 0x001fc40000800000 */
[----:B------:R-:W-:-:S05]  /*33d0*/  ISETP.GT.AND P1, PT, R116, 0x51, PT ;  /* 0x000000517400780c */ /* 0x000fca0003f24270 */
[----:B------:R-:W-:Y:S01]  /*33e0*/  MUFU.TANH R65, R65 ;  /* 0x0000004100417308 */ /* 0x000fe20000002400 */
[----:B-1----:R-:W-:-:S04]  /*33f0*/  FSEL R55, R83, -INF , P6 ;  /* 0xff80000053377808 */ /* 0x002fc80003000000 */
[----:B------:R-:W-:-:S03]  /*3400*/  FMNMX.FTZ R5, R55, R4, !PT ;  /* 0x0000000437057209 */ /* 0x000fc60007810000 */
[----:B------:R0:W-:Y:S08]  /*3410*/  MUFU.TANH R103, R54 ;  /* 0x0000003600677308 */ /* 0x0001f00000002400 */
[----:B------:R-:W1:Y:S01]  /*3420*/  MUFU.TANH R59, R59 ;  /* 0x0000003b003b7308 */ /* 0x000e620000002400 */
[----:B0-----:R-:W-:Y:S02]  /*3430*/  FSEL R54, R57, -INF , P5 ;  /* 0xff80000039367808 */ /* 0x001fe40002800000 */
[----:B------:R-:W-:-:S02]  /*3440*/  FSEL R57, R61, -INF , P3 ;  /* 0xff8000003d397808 */ /* 0x000fc40001800000 */
[----:B------:R-:W-:-:S03]  /*3450*/  FMNMX.FTZ R4, R54, R5, !PT ;  /* 0x0000000536047209 */ /* 0x000fc60007810000 */
[----:B------:R-:W-:Y:S08]  /*3460*/  MUFU.TANH R68, R68 ;  /* 0x0000004400447308 */ /* 0x000ff00000002400 */
[----:B------:R0:W-:Y:S01]  /*3470*/  MUFU.TANH R97, R49 ;  /* 0x0000003100617308 */ /* 0x0001e20000002400 */
[----:B-1----:R-:W-:Y:S02]  /*3480*/  FSEL R5, R59, -INF , P5 ;  /* 0xff8000003b057808 */ /* 0x002fe40002800000 */
[----:B------:R-:W-:-:S05]  /*3490*/  ISETP.GT.AND P5, PT, R116, 0x59, PT ;  /* 0x000000597400780c */ /* 0x000fca0003fa4270 */
[----:B------:R-:W-:Y:S01]  /*34a0*/  MUFU.TANH R62, R62 ;  /* 0x0000003e003e7308 */ /* 0x000fe20000002400 */
[----:B0-----:R-:W-:-:S04]  /*34b0*/  FSEL R49, R60, -INF , P4 ;  /* 0xff8000003c317808 */ /* 0x001fc80002000000 */
[----:B------:R-:W-:-:S03]  /*34c0*/  FMNMX.FTZ R4, R49, R4, !PT ;  /* 0x0000000431047209 */ /* 0x000fc60007810000 */
[----:B------:R-:W-:Y:S01]  /*34d0*/  MUFU.TANH R69, R69 ;  /* 0x0000004500457308 */ /* 0x000fe20000002400 */
[----:B------:R-:W-:Y:S02]  /*34e0*/  FMNMX.FTZ R8, R57, R4, !PT ;  /* 0x0000000439087209 */ /* 0x000fe40007810000 */
[----:B------:R-:W-:Y:S02]  /*34f0*/  FSEL R4, R86, -INF , P6 ;  /* 0xff80000056047808 */ /* 0x000fe40003000000 */
[----:B------:R-:W-:-:S03]  /*3500*/  ISETP.GT.AND P6, PT, R116, 0x58, PT ;  /* 0x000000587400780c */ /* 0x000fc60003fc4270 */
[----:B------:R-:W0:Y:S08]  /*3510*/  MUFU.TANH R63, R63 ;  /* 0x0000003f003f7308 */ /* 0x000e300000002400 */
[----:B------:R-:W1:Y:S08]  /*3520*/  MUFU.TANH R40, R40 ;  /* 0x0000002800287308 */ /* 0x000e700000002400 */
[----:B------:R2:W-:Y:S01]  /*3530*/  MUFU.TANH R102, R53 ;  /* 0x0000003500667308 */ /* 0x0005e20000002400 */
[----:B0-----:R-:W-:-:S02]  /*3540*/  FSEL R10, R63, -INF , P3 ;  /* 0xff8000003f0a7808 */ /* 0x001fc40001800000 */
[----:B------:R-:W-:-:S05]  /*3550*/  ISETP.GT.AND P3, PT, R116, 0x61, PT ;  /* 0x000000617400780c */ /* 0x000fca0003f64270 */
[----:B------:R-:W-:Y:S01]  /*3560*/  MUFU.TANH R66, R66 ;  /* 0x0000004200427308 */ /* 0x000fe20000002400 */
[----:B--2---:R-:W-:-:S04]  /*3570*/  FSEL R53, R64, -INF , P2 ;  /* 0xff80000040357808 */ /* 0x004fc80001000000 */
[----:B------:R-:W-:Y:S02]  /*3580*/  FMNMX.FTZ R21, R53, R8, !PT ;  /* 0x0000000835157209 */ /* 0x000fe40007810000 */
[----:B------:R-:W-:Y:S01]  /*3590*/  FSEL R8, R62, -INF , P4 ;  /* 0xff8000003e087808 */ /* 0x000fe20002000000 */
[----:B------:R-:W-:Y:S01]  /*35a0*/  MUFU.TANH R41, R41 ;  /* 0x0000002900297308 */ /* 0x000fe20000002400 */
[----:B------:R-:W-:-:S07]  /*35b0*/  ISETP.GT.AND P4, PT, R116, 0x60, PT ;  /* 0x000000607400780c */ /* 0x000fce0003f84270 */
[----:B------:R0:W-:Y:S08]  /*35c0*/  MUFU.TANH R101, R52 ;  /* 0x0000003400657308 */ /* 0x0001f00000002400 */
[----:B------:R-:W-:Y:S01]  /*35d0*/  MUFU.TANH R67, R67 ;  /* 0x0000004300437308 */ /* 0x000fe20000002400 */
[----:B0-----:R-:W-:-:S04]  /*35e0*/  FSEL R52, R65, -INF , P1 ;  /* 0xff80000041347808 */ /* 0x001fc80000800000 */
[----:B------:R-:W-:-:S03]  /*35f0*/  FMNMX.FTZ R21, R52, R21, !PT ;  /* 0x0000001534157209 */ /* 0x000fc60007810000 */
[----:B------:R1:W-:Y:S08]  /*3600*/  MUFU.TANH R94, R44 ;  /* 0x0000002c005e7308 */ /* 0x0003f00000002400 */
[----:B------:R0:W-:Y:S01]  /*3610*/  MUFU.TANH R98, R50 ;  /* 0x0000003200627308 */ /* 0x0001e20000002400 */
[----:B-1----:R-:W-:-:S07]  /*3620*/  FSEL R44, R40, -INF , P4 ;  /* 0xff800000282c7808 */ /* 0x002fce0002000000 */
[----:B------:R-:W1:Y:S01]  /*3630*/  MUFU.TANH R70, R70 ;  /* 0x0000004600467308 */ /* 0x000e620000002400 */
[----:B0-----:R-:W-:-:S04]  /*3640*/  FSEL R50, R68, -INF , P6 ;  /* 0xff80000044327808 */ /* 0x001fc80003000000 */
[----:B------:R-:W-:-:S03]  /*3650*/  FMNMX.FTZ R20, R50, R21, !PT ;  /* 0x0000001532147209 */ /* 0x000fc60007810000 */
[----:B------:R-:W0:Y:S08]  /*3660*/  MUFU.TANH R45, R45 ;  /* 0x0000002d002d7308 */ /* 0x000e300000002400 */
[----:B------:R2:W-:Y:S01]  /*3670*/  MUFU.TANH R96, R47 ;  /* 0x0000002f00607308 */ /* 0x0005e20000002400 */
[----:B-1----:R-:W-:Y:S02]  /*3680*/  FSEL R24, R70, -INF , P6 ;  /* 0xff80000046187808 */ /* 0x002fe40003000000 */
[----:B------:R-:W-:-:S05]  /*3690*/  ISETP.GT.AND P6, PT, R116, 0x70, PT ;  /* 0x000000707400780c */ /* 0x000fca0003fc4270 */
[----:B------:R-:W-:Y:S01]  /*36a0*/  MUFU.TANH R71, R71 ;  /* 0x0000004700477308 */ /* 0x000fe20000002400 */
[----:B--2---:R-:W-:-:S04]  /*36b0*/  FSEL R47, R69, -INF , P5 ;  /* 0xff800000452f7808 */ /* 0x004fc80002800000 */
[----:B------:R-:W-:Y:S02]  /*36c0*/  FMNMX.FTZ R21, R47, R20, !PT ;  /* 0x000000142f157209 */ /* 0x000fe40007810000 */
[----:B------:R-:W-:Y:S01]  /*36d0*/  FSEL R20, R66, -INF , P2 ;  /* 0xff80000042147808 */ /* 0x000fe20001000000 */
[----:B------:R-:W1:Y:S01]  /*36e0*/  MUFU.TANH R48, R48 ;  /* 0x0000003000307308 */ /* 0x000e620000002400 */
[----:B------:R-:W-:Y:S02]  /*36f0*/  ISETP.GT.AND P2, PT, R116, 0x68, PT ;  /* 0x000000687400780c */ /* 0x000fe40003f44270 */
[----:B------:R-:W-:Y:S02]  /*3700*/  FMNMX.FTZ R25, R44, R21, !PT ;  /* 0x000000152c197209 */ /* 0x000fe40007810000 */
[----:B------:R-:W-:Y:S02]  /*3710*/  FSEL R21, R67, -INF , P1 ;  /* 0xff80000043157808 */ /* 0x000fe40000800000 */
[----:B------:R-:W-:Y:S01]  /*3720*/  ISETP.GT.AND P1, PT, R116, 0x69, PT ;  /* 0x000000697400780c */ /* 0x000fe20003f24270 */
[----:B------:R2:W3:Y:S01]  /*3730*/  MUFU.TANH R87, R42 ;  /* 0x0000002a00577308 */ /* 0x0004e20000002400 */
[----:B------:R-:W-:-:S07]  /*3740*/  FSEL R40, R94, -INF , P2 ;  /* 0xff8000005e287808 */ /* 0x000fce0001000000 */
[----:B------:R0:W4:Y:S01]  /*3750*/  MUFU.TANH R93, R43 ;  /* 0x0000002b005d7308 */ /* 0x0001220000002400 */
[----:B--2---:R-:W-:-:S04]  /*3760*/  FSEL R42, R41, -INF , P3 ;  /* 0xff800000292a7808 */ /* 0x004fc80001800000 */
[----:B------:R-:W-:-:S03]  /*3770*/  FMNMX.FTZ R25, R42, R25, !PT ;  /* 0x000000192a197209 */ /* 0x000fc60007810000 */
[----:B------:R1:W2:Y:S01]  /*3780*/  MUFU.TANH R95, R46 ;  /* 0x0000002e005f7308 */ /* 0x0002a20000002400 */
[----:B0-----:R-:W-:-:S07]  /*3790*/  FSEL R43, R45, -INF , P1 ;  /* 0xff8000002d2b7808 */ /* 0x001fce0000800000 */
[----:B------:R0:W-:Y:S01]  /*37a0*/  MUFU.TANH R108, R26 ;  /* 0x0000001a006c7308 */ /* 0x0001e20000002400 */
[----:B-1----:R-:W-:-:S07]  /*37b0*/  FSEL R46, R48, -INF , P6 ;  /* 0xff800000302e7808 */ /* 0x002fce0003000000 */
[----:B------:R1:W-:Y:S01]  /*37c0*/  MUFU.TANH R109, R27 ;  /* 0x0000001b006d7308 */ /* 0x0003e20000002400 */
[----:B0-----:R-:W-:Y:S02]  /*37d0*/  FMNMX.FTZ R26, R40, R25, !PT ;  /* 0x00000019281a7209 */ /* 0x001fe40007810000 */
[----:B------:R-:W-:Y:S02]  /*37e0*/  FSEL R25, R71, -INF , P5 ;  /* 0xff80000047197808 */ /* 0x000fe40002800000 */
[----:B------:R-:W-:-:S03]  /*37f0*/  ISETP.GT.AND P5, PT, R116, 0x71, PT ;  /* 0x000000717400780c */ /* 0x000fc60003fa4270 */
[----:B------:R0:W-:Y:S01]  /*3800*/  MUFU.TANH R111, R29 ;  /* 0x0000001d006f7308 */ /* 0x0001e20000002400 */
[----:B-1----:R-:W-:Y:S02]  /*3810*/  FMNMX.FTZ R27, R43, R26, !PT ;  /* 0x0000001a2b1b7209 */ /* 0x002fe40007810000 */
[----:B---3--:R-:W-:Y:S02]  /*3820*/  FSEL R26, R87, -INF , P4 ;  /* 0xff800000571a7808 */ /* 0x008fe40002000000 */
[----:B------:R-:W-:Y:S02]  /*3830*/  ISETP.GT.AND P4, PT, R116, 0x78, PT ;  /* 0x000000787400780c */ /* 0x000fe40003f84270 */
[----:B------:R-:W-:Y:S01]  /*3840*/  FSEL R48, R97, -INF , P5 ;  /* 0xff80000061307808 */ /* 0x000fe20002800000 */
[----:B------:R2:W1:Y:S01]  /*3850*/  MUFU.TANH R110, R28 ;  /* 0x0000001c006e7308 */ /* 0x0004620000002400 */
[----:B0-----:R-:W-:Y:S02]  /*3860*/  FMNMX.FTZ R29, R46, R27, !PT ;  /* 0x0000001b2e1d7209 */ /* 0x001fe40007810000 */
[----:B----4-:R-:W-:-:S02]  /*3870*/  FSEL R27, R93, -INF , P3 ;  /* 0xff8000005d1b7808 */ /* 0x010fc40001800000 */
[C---:B------:R-:W-:Y:S02]  /*3880*/  ISETP.GT.AND P3, PT, R116.reuse, 0x79, PT ;  /* 0x000000797400780c */ /* 0x040fe40003f64270 */
[----:B------:R-:W-:Y:S01]  /*3890*/  FSEL R59, R101, -INF , P4 ;  /* 0xff800000653b7808 */ /* 0x000fe20002000000 */
[----:B------:R0:W3:Y:S01]  /*38a0*/  MUFU.TANH R112, R32 ;  /* 0x0000002000707308 */ /* 0x0000e20000002400 */
[----:B--2---:R-:W-:Y:S02]  /*38b0*/  FSEL R28, R95, -INF , P2 ;  /* 0xff8000005f1c7808 */ /* 0x004fe40001000000 */
[----:B------:R-:W-:Y:S02]  /*38c0*/  ISETP.GT.AND P2, PT, R116, 0x80, PT ;  /* 0x000000807400780c */ /* 0x000fe40003f44270 */
[----:B------:R-:W-:Y:S02]  /*38d0*/  FSEL R60, R102, -INF , P3 ;  /* 0xff800000663c7808 */ /* 0x000fe40001800000 */
[----:B------:R-:W-:Y:S01]  /*38e0*/  FSEL R61, R106, -INF , P2 ;  /* 0xff8000006a3d7808 */ /* 0x000fe20001000000 */
[----:B------:R2:W4:Y:S01]  /*38f0*/  MUFU.TANH R113, R33 ;  /* 0x0000002100717308 */ /* 0x0005220000002400 */
[----:B0-----:R-:W-:-:S02]  /*3900*/  FMNMX.FTZ R32, R48, R29, !PT ;  /* 0x0000001d30207209 */ /* 0x001fc40007810000 */
[----:B------:R-:W-:Y:S02]  /*3910*/  FSEL R29, R96, -INF , P1 ;  /* 0xff800000601d7808 */ /* 0x000fe40000800000 */
[----:B------:R-:W-:-:S03]  /*3920*/  ISETP.GT.AND P1, PT, R116, 0x81, PT ;  /* 0x000000817400780c */ /* 0x000fc60003f24270 */
[----:B------:R0:W5:Y:S01]  /*3930*/  MUFU.TANH R114, R36 ;  /* 0x0000002400727308 */ /* 0x0001620000002400 */
[----:B--2---:R-:W-:Y:S02]  /*3940*/  FMNMX.FTZ R33, R59, R32, !PT ;  /* 0x000000203b217209 */ /* 0x004fe40007810000 */
[----:B------:R-:W-:Y:S02]  /*3950*/  FSEL R32, R98, -INF , P6 ;  /* 0xff80000062207808 */ /* 0x000fe40003000000 */
[----:B------:R-:W-:Y:S02]  /*3960*/  ISETP.GT.AND P6, PT, R116, 0x88, PT ;  /* 0x000000887400780c */ /* 0x000fe40003fc4270 */
[----:B------:R-:W-:Y:S01]  /*3970*/  FSEL R62, R107, -INF , P1 ;  /* 0xff8000006b3e7808 */ /* 0x000fe20000800000 */
[----:B------:R2:W5:Y:S01]  /*3980*/  MUFU.TANH R115, R37 ;  /* 0x0000002500737308 */ /* 0x0005620000002400 */
[----:B0-----:R-:W-:Y:S02]  /*3990*/  FMNMX.FTZ R36, R60, R33, !PT ;  /* 0x000000213c247209 */ /* 0x001fe40007810000 */
[----:B------:R-:W-:-:S02]  /*39a0*/  CS2R R106, SRZ ;  /* 0x00000000006a7805 */ /* 0x000fc4000001ff00 */
[----:B------:R-:W-:Y:S02]  /*39b0*/  FSEL R33, R99, -INF , P5 ;  /* 0xff80000063217808 */ /* 0x000fe40002800000 */
[----:B------:R-:W-:Y:S02]  /*39c0*/  CS2R R98, SRZ ;  /* 0x0000000000627805 */ /* 0x000fe4000001ff00 */
[----:B------:R-:W-:Y:S02]  /*39d0*/  ISETP.GT.AND P5, PT, R116, 0x89, PT ;  /* 0x000000897400780c */ /* 0x000fe40003fa4270 */
[----:B-1----:R-:W-:Y:S01]  /*39e0*/  FSEL R63, R110, -INF , P6 ;  /* 0xff8000006e3f7808 */ /* 0x002fe20003000000 */
[----:B------:R-:W0:Y:S01]  /*39f0*/  MUFU.TANH R86, R30 ;  /* 0x0000001e00567308 */ /* 0x000e220000002400 */
[----:B--2---:R-:W-:Y:S02]  /*3a00*/  FMNMX.FTZ R37, R61, R36, !PT ;  /* 0x000000243d257209 */ /* 0x004fe40007810000 */
[----:B------:R-:W-:-:S02]  /*3a10*/  FSEL R36, R103, -INF , P4 ;  /* 0xff80000067247808 */ /* 0x000fc40002000000 */
[----:B------:R-:W-:Y:S02]  /*3a20*/  CS2R R102, SRZ ;  /* 0x0000000000667805 */ /* 0x000fe4000001ff00 */
[----:B------:R-:W-:Y:S02]  /*3a30*/  FMNMX.FTZ R66, R62, R37, !PT ;  /* 0x000000253e427209 */ /* 0x000fe40007810000 */
[----:B------:R-:W-:Y:S01]  /*3a40*/  ISETP.GT.AND P4, PT, R116, 0x90, PT ;  /* 0x000000907400780c */ /* 0x000fe20003f84270 */
[----:B------:R-:W1:Y:S01]  /*3a50*/  MUFU.TANH R87, R31 ;  /* 0x0000001f00577308 */ /* 0x000e620000002400 */
[----:B------:R-:W-:Y:S02]  /*3a60*/  FSEL R64, R111, -INF , P5 ;  /* 0xff8000006f407808 */ /* 0x000fe40002800000 */
[----:B------:R-:W-:Y:S02]  /*3a70*/  CS2R R110, SRZ ;  /* 0x00000000006e7805 */ /* 0x000fe4000001ff00 */
[----:B------:R-:W-:-:S02]  /*3a80*/  FMNMX.FTZ R41, R63, R66, !PT ;  /* 0x000000423f297209 */ /* 0x000fc40007810000 */
[----:B------:R-:W-:Y:S02]  /*3a90*/  FSEL R37, R105, -INF , P3 ;  /* 0xff80000069257808 */ /* 0x000fe40001800000 */
[----:B------:R-:W-:Y:S01]  /*3aa0*/  ISETP.GT.AND P3, PT, R116, 0x91, PT ;  /* 0x000000917400780c */ /* 0x000fe20003f64270 */
[----:B------:R-:W2:Y:S01]  /*3ab0*/  MUFU.TANH R88, R34 ;  /* 0x0000002200587308 */ /* 0x000ea20000002400 */
[----:B---3--:R-:W-:Y:S02]  /*3ac0*/  FSEL R65, R112, -INF , P4 ;  /* 0xff80000070417808 */ /* 0x008fe40002000000 */
[----:B------:R-:W-:Y:S02]  /*3ad0*/  FMNMX.FTZ R68, R64, R41, !PT ;  /* 0x0000002940447209 */ /* 0x000fe40007810000 */
[----:B------:R-:W-:Y:S02]  /*3ae0*/  FSEL R41, R108, -INF , P2 ;  /* 0xff8000006c297808 */ /* 0x000fe40001000000 */
[----:B------:R-:W-:Y:S01]  /*3af0*/  ISETP.GT.AND P2, PT, R116, 0x98, PT ;  /* 0x000000987400780c */ /* 0x000fe20003f44270 */
[----:B------:R-:W3:Y:S01]  /*3b00*/  MUFU.TANH R89, R35 ;  /* 0x0000002300597308 */ /* 0x000ee20000002400 */
[----:B----4-:R-:W-:-:S02]  /*3b10*/  FSEL R66, R113, -INF , P3 ;  /* 0xff80000071427808 */ /* 0x010fc40001800000 */
[----:B------:R-:W-:Y:S02]  /*3b20*/  CS2R R112, SRZ ;  /* 0x0000000000707805 */ /* 0x000fe4000001ff00 */
[----:B------:R-:W-:Y:S02]  /*3b30*/  FMNMX.FTZ R69, R65, R68, !PT ;  /* 0x0000004441457209 */ /* 0x000fe40007810000 */
[----:B------:R-:W-:Y:S02]  /*3b40*/  FSEL R45, R109, -INF , P1 ;  /* 0xff8000006d2d7808 */ /* 0x000fe40000800000 */
[----:B------:R-:W-:Y:S02]  /*3b50*/  CS2R R108, SRZ ;  /* 0x00000000006c7805 */ /* 0x000fe4000001ff00 */
[----:B------:R-:W-:Y:S01]  /*3b60*/  ISETP.GT.AND P1, PT, R116, 0x99, PT ;  /* 0x000000997400780c */ /* 0x000fe20003f24270 */
[----:B------:R-:W4:Y:S01]  /*3b70*/  MUFU.TANH R90, R38 ;  /* 0x00000026005a7308 */ /* 0x000f220000002400 */
[----:B-----5:R-:W-:-:S02]  /*3b80*/  FSEL R67, R114, -INF , P2 ;  /* 0xff80000072437808 */ /* 0x020fc40001000000 */
[----:B------:R-:W-:Y:S02]  /*3b90*/  CS2R R116, SRZ ;  /* 0x0000000000747805 */ /* 0x000fe4000001ff00 */
[----:B------:R-:W-:Y:S02]  /*3ba0*/  FMNMX.FTZ R70, R66, R69, !PT ;  /* 0x0000004542467209 */ /* 0x000fe40007810000 */
[----:B------:R-:W-:Y:S02]  /*3bb0*/  FSEL R68, R115, -INF , P1 ;  /* 0xff80000073447808 */ /* 0x000fe40000800000 */
[----:B------:R-:W-:Y:S02]  /*3bc0*/  CS2R R114, SRZ ;  /* 0x0000000000727805 */ /* 0x000fe4000001ff00 */
[----:B------:R-:W-:Y:S01]  /*3bd0*/  FMNMX.FTZ R69, R67, R70, !PT ;  /* 0x0000004643457209 */ /* 0x000fe20007810000 */
[----:B------:R-:W5:Y:S01]  /*3be0*/  MUFU.TANH R92, R39 ;  /* 0x00000027005c7308 */ /* 0x000f620000002400 */
[----:B0-----:R-:W-:-:S02]  /*3bf0*/  FSEL R86, R86, -INF , P6 ;  /* 0xff80000056567808 */ /* 0x001fc40003000000 */
[----:B------:R-:W-:Y:S02]  /*3c00*/  FMNMX.FTZ R70, R68, R69, !PT ;  /* 0x0000004544467209 */ /* 0x000fe40007810000 */
[----:B-1----:R-:W-:Y:S02]  /*3c10*/  FSEL R87, R87, -INF , P5 ;  /* 0xff80000057577808 */ /* 0x002fe40002800000 */
[----:B--2---:R-:W-:Y:S01]  /*3c20*/  FSEL R88, R88, -INF , P4 ;  /* 0xff80000058587808 */ /* 0x004fe20002000000 */
[----:B------:R-:W0:Y:S01]  /*3c30*/  SHFL.BFLY PT, R69, R70, 0x2, 0x1f ;  /* 0x0c401f0046457f89 */ /* 0x000e2200000e0000 */
[----:B---3--:R-:W-:Y:S02]  /*3c40*/  FSEL R89, R89, -INF , P3 ;  /* 0xff80000059597808 */ /* 0x008fe40001800000 */
[----:B----4-:R-:W-:Y:S02]  /*3c50*/  FSEL R90, R90, -INF , P2 ;  /* 0xff8000005a5a7808 */ /* 0x010fe40001000000 */
[----:B-----5:R-:W-:-:S02]  /*3c60*/  FSEL R92, R92, -INF , P1 ;  /* 0xff8000005c5c7808 */ /* 0x020fc40000800000 */
[----:B0-----:R-:W-:-:S05]  /*3c70*/  FMNMX.FTZ R71, R70, R69, !PT ;  /* 0x0000004546477209 */ /* 0x001fca0007810000 */
[----:B------:R-:W0:Y:S02]  /*3c80*/  SHFL.BFLY PT, R80, R71, 0x1, 0x1f ;  /* 0x0c201f0047507f89 */ /* 0x000e2400000e0000 */
[----:B0-----:R-:W-:Y:S01]  /*3c90*/  FMNMX.FTZ R121, R71, R80, !PT ;  /* 0x0000005047797209 */ /* 0x001fe20007810000 */
[----:B------:R-:W-:-:S03]  /*3ca0*/  IMAD.U32 R80, RZ, RZ, UR6 ;  /* 0x00000006ff507e24 */ /* 0x000fc6000f8e00ff */
[C---:B------:R-:W-:Y:S01]  /*3cb0*/  FSETP.NEU.FTZ.AND P0, PT, R121.reuse, -INF , PT ;  /* 0xff8000007900780b */ /* 0x040fe20003f1d000 */
[----:B------:R-:W-:-:S01]  /*3cc0*/  FFMA.FTZ R69, R121, R80, -8 ;  /* 0xc100000079457423 */ /* 0x000fc20000010050 */
[----:B------:R-:W-:-:S04]  /*3cd0*/  FMNMX.FTZ R80, R6, R7, !PT ;  /* 0x0000000706507209 */ /* 0x000fc80007810000 */
[----:B------:R-:W-:Y:S02]  /*3ce0*/  FMNMX.FTZ R80, R9, R80, !PT ;  /* 0x0000005009507209 */ /* 0x000fe40007810000 */
[----:B------:R-:W-:Y:S02]  /*3cf0*/  FSEL R69, R69, RZ, P0 ;  /* 0x000000ff45457208 */ /* 0x000fe40000000000 */
[----:B------:R-:W-:Y:S02]  /*3d00*/  FMNMX.FTZ R81, R11, R80, !PT ;  /* 0x000000500b517209 */ /* 0x000fe40007810000 */
[----:B------:R-:W-:Y:S01]  /*3d10*/  ISETP.NE.AND P0, PT, R104, RZ, PT ;  /* 0x000000ff6800720c */ /* 0x000fe20003f05270 */
        /* <DEDUP_REMOVED lines=15> */
[----:B------:R-:W-:Y:S01]  /*3e10*/  MUFU.EX2 R31, R31 ;  /* 0x0000001f001f7308 */ /* 0x000fe20000000800 */
[----:B------:R-:W-:-:S01]  /*3e20*/  FFMA.FTZ R35, R124, UR6, -R69 ;  /* 0x000000067c237c23 */ /* 0x000fc20008010845 */
[----:B------:R-:W-:Y:S01]  /*3e30*/  FMNMX.FTZ R83, R73, R82, !PT ;  /* 0x0000005249537209 */ /* 0x000fe20007810000 */
[----:B------:R-:W-:-:S01]  /*3e40*/  FFMA.FTZ R38, R126, UR6, -R69 ;  /* 0x000000067e267c23 */ /* 0x000fc20008010845 */
[--C-:B------:R-:W-:Y:S01]  /*3e50*/  FFMA.FTZ R39, R128, UR6, -R69.reuse ;  /* 0x0000000680277c23 */ /* 0x100fe20008010845 */
[----:B------:R-:W-:-:S01]  /*3e60*/  FFMA.FTZ R70, R100, UR6, -R69 ;  /* 0x0000000664467c23 */ /* 0x000fc20008010845 */
[----:B------:R-:W-:Y:S01]  /*3e70*/  FMNMX.FTZ R94, R72, R83, !PT ;  /* 0x00000053485e7209 */ /* 0x000fe20007810000 */
[----:B------:R-:W-:-:S01]  /*3e80*/  FFMA.FTZ R71, R130, UR6, -R69 ;  /* 0x0000000682477c23 */ /* 0x000fc20008010845 */
        /* <DEDUP_REMOVED lines=24> */
[----:B------:R-:W-:Y:S01]  /*4010*/  FFMA.FTZ R43, R43, UR6, -R69 ;  /* 0x000000062b2b7c23 */ /* 0x000fe20008010845 */
[----:B------:R-:W0:Y:S01]  /*4020*/  MUFU.EX2 R35, R35 ;  /* 0x0000002300237308 */ /* 0x000e220000000800 */
[----:B------:R-:W-:-:S02]  /*4030*/  FMNMX.FTZ R56, R4, R91, !PT ;  /* 0x0000005b04387209 */ /* 0x000fc40007810000 */
[----:B------:R-:W-:Y:S02]  /*4040*/  CS2R R118, SRZ ;  /* 0x0000000000767805 */ /* 0x000fe4000001ff00 */
[----:B------:R-:W-:Y:S02]  /*4050*/  CS2R R104, SRZ ;  /* 0x0000000000687805 */ /* 0x000fe4000001ff00 */
[----:B------:R-:W-:Y:S02]  /*4060*/  CS2R R100, SRZ ;  /* 0x0000000000647805 */ /* 0x000fe4000001ff00 */
[----:B------:R-:W-:Y:S01]  /*4070*/  FMNMX.FTZ R91, R5, R56, !PT ;  /* 0x00000038055b7209 */ /* 0x000fe20007810000 */
[----:B------:R-:W-:Y:S01]  /*4080*/  FFMA.FTZ R56, R58, UR6, -R69 ;  /* 0x000000063a387c23 */ /* 0x000fe20008010845 */
[----:B------:R-:W-:Y:S02]  /*4090*/  MUFU.EX2 R38, R38 ;  /* 0x0000002600267308 */ /* 0x000fe40000000800 */
[----:B------:R-:W-:-:S04]  /*40a0*/  FMNMX.FTZ R91, R8, R91, !PT ;  /* 0x0000005b085b7209 */ /* 0x000fc80007810000 */
[----:B------:R-:W-:Y:S02]  /*40b0*/  FMNMX.FTZ R91, R10, R91, !PT ;  /* 0x0000005b0a5b7209 */ /* 0x000fe40007810000 */
[----:B------:R-:W-:Y:S02]  /*40c0*/  MUFU.EX2 R39, R39 ;  /* 0x0000002700277308 */ /* 0x000fe40000000800 */
[----:B------:R-:W-:Y:S02]  /*40d0*/  FMNMX.FTZ R58, R20, R91, !PT ;  /* 0x0000005b143a7209 */ /* 0x000fe40007810000 */
[----:B0-----:R-:W-:Y:S02]  /*40e0*/  F2FP.SATFINITE.E4M3.F32.PACK_AB_MERGE_C R200, R35, R34, RZ ;  /* 0x0000002223c8723e */ /* 0x001fe400048070ff */
[----:B------:R-:W-:Y:S02]  /*40f0*/  FMNMX.FTZ R91, R21, R58, !PT ;  /* 0x0000003a155b7209 */ /* 0x000fe40007810000 */
[----:B------:R-:W-:Y:S01]  /*4100*/  F2FP.SATFINITE.E4M3.F32.PACK_AB_MERGE_C R200, R31, R30, R200 ;  /* 0x0000001e1fc8723e */ /* 0x000fe200048070c8 */
[----:B------:R-:W-:Y:S01]  /*4110*/  MUFU.EX2 R70, R70 ;  /* 0x0000004600467308 */ /* 0x000fe20000000800 */
[----:B------:R-:W-:-:S04]  /*4120*/  FMNMX.FTZ R58, R24, R91, !PT ;  /* 0x0000005b183a7209 */ /* 0x000fc80007810000 */
[----:B------:R-:W-:-:S03]  /*4130*/  FMNMX.FTZ R91, R25, R58, !PT ;  /* 0x0000003a195b7209 */ /* 0x000fc60007810000 */
[----:B------:R-:W0:Y:S01]  /*4140*/  MUFU.EX2 R71, R71 ;  /* 0x0000004700477308 */ /* 0x000e220000000800 */
[----:B------:R-:W-:-:S04]  /*4150*/  FMNMX.FTZ R58, R26, R91, !PT ;  /* 0x0000005b1a3a7209 */ /* 0x000fc80007810000 */
[----:B------:R-:W-:Y:S01]  /*4160*/  FMNMX.FTZ R91, R27, R58, !PT ;  /* 0x0000003a1b5b7209 */ /* 0x000fe20007810000 */
[----:B------:R-:W-:-:S02]  /*4170*/  FFMA.FTZ R58, R57, UR6, -R69 ;  /* 0x00000006393a7c23 */ /* 0x000fc40008010845 */
[----:B------:R-:W-:Y:S01]  /*4180*/  MUFU.EX2 R80, R80 ;  /* 0x0000005000507308 */ /* 0x000fe20000000800 */
[----:B------:R-:W-:-:S04]  /*4190*/  FMNMX.FTZ R94, R28, R91, !PT ;  /* 0x0000005b1c5e7209 */ /* 0x000fc80007810000 */
[----:B------:R-:W-:-:S03]  /*41a0*/  FMNMX.FTZ R57, R29, R94, !PT ;  /* 0x0000005e1d397209 */ /* 0x000fc60007810000 */
[----:B------:R-:W-:Y:S01]  /*41b0*/  MUFU.EX2 R81, R81 ;  /* 0x0000005100517308 */ /* 0x000fe20000000800 */
        /* <DEDUP_REMOVED lines=9> */
[----:B------:R-:W-:-:S03]  /*4250*/  FMNMX.FTZ R57, R45, R94, !PT ;  /* 0x0000005e2d397209 */ /* 0x000fc60007810000 */
        /* <DEDUP_REMOVED lines=10> */
[----:B------:R-:W-:Y:S01]  /*4300*/  FMNMX.FTZ R93, R92, R91, !PT ;  /* 0x0000005b5c5d7209 */ /* 0x000fe20007810000 */
[----:B------:R-:W-:-:S01]  /*4310*/  FFMA.FTZ R91, R48, UR6, -R69 ;  /* 0x00000006305b7c23 */ /* 0x000fc20008010845 */
[--C-:B------:R-:W-:Y:S01]  /*4320*/  FFMA.FTZ R48, R61, UR6, -R69.reuse ;  /* 0x000000063d307c23 */ /* 0x100fe20008010845 */
[----:B------:R-:W-:-:S01]  /*4330*/  FFMA.FTZ R61, R62, UR6, -R69 ;  /* 0x000000063e3d7c23 */ /* 0x000fc20008010845 */
[--C-:B------:R-:W-:Y:S01]  /*4340*/  FFMA.FTZ R62, R65, UR6, -R69.reuse ;  /* 0x00000006413e7c23 */ /* 0x100fe20008010845 */
[----:B------:R-:W0:Y:S01]  /*4350*/  SHFL.BFLY PT, R94, R93, 0x2, 0x1f ;  /* 0x0c401f005d5e7f89 */ /* 0x000e2200000e0000 */
[----:B------:R-:W-:-:S01]  /*4360*/  FFMA.FTZ R65, R66, UR6, -R69 ;  /* 0x0000000642417c23 */ /* 0x000fc20008010845 */
[----:B------:R-:W-:Y:S08]  /*4370*/  MUFU.EX2 R57, R95 ;  /* 0x0000005f00397308 */ /* 0x000ff00000000800 */
[----:B------:R-:W1:Y:S08]  /*4380*/  MUFU.EX2 R56, R56 ;  /* 0x0000003800387308 */ /* 0x000e700000000800 */
[----:B------:R-:W-:Y:S01]  /*4390*/  MUFU.EX2 R55, R55 ;  /* 0x0000003700377308 */ /* 0x000fe20000000800 */
[----:B0-----:R-:W-:-:S07]  /*43a0*/  FMNMX.FTZ R94, R93, R94, !PT ;  /* 0x0000005e5d5e7209 */ /* 0x001fce0007810000 */
[----:B------:R-:W-:Y:S01]  /*43b0*/  MUFU.EX2 R54, R54 ;  /* 0x0000003600367308 */ /* 0x000fe20000000800 */
[----:B-1----:R-:W-:Y:S01]  /*43c0*/  F2FP.SATFINITE.E4M3.F32.PACK_AB_MERGE_C R206, R56, R51, RZ ;  /* 0x0000003338ce723e */ /* 0x002fe200048070ff */
[----:B------:R-:W0:Y:S03]  /*43d0*/  SHFL.BFLY PT, R93, R94, 0x1, 0x1f ;  /* 0x0c201f005e5d7f89 */ /* 0x000e2600000e0000 */
[----:B------:R-:W-:-:S03]  /*43e0*/  F2FP.SATFINITE.E4M3.F32.PACK_AB_MERGE_C R206, R85, R84, R206 ;  /* 0x0000005455ce723e */ /* 0x000fc600048070ce */
        /* <DEDUP_REMOVED lines=9> */
[----:B------:R-:W-:-:S03]  /*4480*/  ISETP.NE.AND P1, PT, R2, RZ, PT ;  /* 0x000000ff0200720c */ /* 0x000fc60003f25270 */
[----:B------:R-:W-:Y:S01]  /*4490*/  MUFU.EX2 R50, R50 ;  /* 0x0000003200327308 */ /* 0x000fe20000000800 */
        /* <DEDUP_REMOVED lines=15> */
[----:B------:R-:W0:Y:S01]  /*4590*/  MUFU.EX2 R7, R7 ;  /* 0x0000000700077308 */ /* 0x000e220000000800 */
[----:B------:R-:W-:-:S02]  /*45a0*/  @P1 VIADD R3, R3, 0x33440 ;  /* 0x0003344003031836 */ /* 0x000fc40000000000 */
[--C-:B------:R-:W-:Y:S01]  /*45b0*/  FFMA.FTZ R75, R75, UR6, -R68.reuse ;  /* 0x000000064b4b7c23 */ /* 0x100fe20008010844 */
[----:B------:R-:W-:-:S01]  /*45c0*/  FFMA.FTZ R74, R74, UR6, -R68 ;  /* 0x000000064a4a7c23 */ /* 0x000fc20008010844 */
[--C-:B------:R-:W-:Y:S01]  /*45d0*/  FFMA.FTZ R79, R79, UR6, -R68.reuse ;  /* 0x000000064f4f7c23 */ /* 0x100fe20008010844 */
[----:B------:R-:W-:-:S01]  /*45e0*/  FFMA.FTZ R78, R78, UR6, -R68 ;  /* 0x000000064e4e7c23 */ /* 0x000fc20008010844 */
[----:B------:R-:W-:Y:S01]  /*45f0*/  @P1 PRMT R3, R16, 0x654, R3 ;  /* 0x0000065410031816 */ /* 0x000fe20000000003 */
[----:B------:R-:W-:-:S01]  /*4600*/  FFMA.FTZ R4, R4, UR6, -R68 ;  /* 0x0000000604047c23 */ /* 0x000fc20008010844 */
[----:B------:R1:W2:Y:S01]  /*4610*/  MUFU.EX2 R69, R66 ;  /* 0x0000004200457308 */ /* 0x0002a20000000800 */
[----:B------:R-:W-:-:S01]  /*4620*/  FFMA.FTZ R5, R5, UR6, -R68 ;  /* 0x0000000605057c23 */ /* 0x000fc20008010844 */
[----:B------:R3:W-:Y:S01]  /*4630*/  @P1 SYNCS.ARRIVE.TRANS64.RED.A1T0 RZ, [R3+URZ], RZ ;  /* 0x000000ff03ff19a7 */ /* 0x0007e2000810043f */
[----:B------:R-:W-:-:S01]  /*4640*/  FFMA.FTZ R24, R24, UR6, -R68 ;  /* 0x0000000618187c23 */ /* 0x000fc20008010844 */
[--C-:B------:R-:W-:Y:S01]  /*4650*/  FFMA.FTZ R25, R25, UR6, -R68.reuse ;  /* 0x0000000619197c23 */ /* 0x100fe20008010844 */
[----:B------:R-:W-:-:S01]  /*4660*/  FFMA.FTZ R26, R26, UR6, -R68 ;  /* 0x000000061a1a7c23 */ /* 0x000fc20008010844 */
[--C-:B------:R-:W-:Y:S01]  /*4670*/  FFMA.FTZ R27, R27, UR6, -R68.reuse ;  /* 0x000000061b1b7c23 */ /* 0x100fe20008010844 */
[----:B------:R-:W-:-:S01]  /*4680*/  FFMA.FTZ R28, R28, UR6, -R68 ;  /* 0x000000061c1c7c23 */ /* 0x000fc20008010844 */
[----:B------:R-:W4:Y:S01]  /*4690*/  MUFU.EX2 R94, R93 ;  /* 0x0000005d005e7308 */ /* 0x000f220000000800 */
[----:B0-----:R-:W-:-:S01]  /*46a0*/  FADD.FTZ R20, R6, R7 ;  /* 0x0000000706147221 */ /* 0x001fc20000010000 */
[--C-:B-1----:R-:W-:Y:S01]  /*46b0*/  FFMA.FTZ R66, R76, UR6, -R68.reuse ;  /* 0x000000064c427c23 */ /* 0x102fe20008010844 */
[----:B------:R-:W-:-:S01]  /*46c0*/  FFMA.FTZ R29, R29, UR6, -R68 ;  /* 0x000000061d1d7c23 */ /* 0x000fc20008010844 */
[--C-:B------:R-:W-:Y:S01]  /*46d0*/  FFMA.FTZ R32, R32, UR6, -R68.reuse ;  /* 0x0000000620207c23 */ /* 0x100fe20008010844 */
[----:B------:R-:W-:-:S01]  /*46e0*/  FFMA.FTZ R33, R33, UR6, -R68 ;  /* 0x0000000621217c23 */ /* 0x000fc20008010844 */
[--C-:B------:R-:W-:Y:S01]  /*46f0*/  FFMA.FTZ R36, R36, UR6, -R68.reuse ;  /* 0x0000000624247c23 */ /* 0x100fe20008010844 */
        /* <DEDUP_REMOVED lines=9> */
[----:B------:R1:W-:Y:S01]  /*4790*/  MUFU.EX2 R95, R15 ;  /* 0x0000000f005f7308 */ /* 0x0003e20000000800 */
[----:B------:R-:W-:-:S07]  /*47a0*/  PLOP3.LUT P1, PT, PT, PT, UP0, 0x80, 0x0 ;  /* 0x000000000000781c */ /* 0x000fce0003f2f008 */
[----:B------:R-:W5:Y:S01]  /*47b0*/  MUFU.EX2 R12, R12 ;  /* 0x0000000c000c7308 */ /* 0x000f620000000800 */
[----:B-1----:R-:W-:-:S01]  /*47c0*/  FFMA.FTZ R15, R21, UR6, -R68 ;  /* 0x00000006150f7c23 */ /* 0x002fc20008010844 */
[----:B------:R-:W-:Y:S01]  /*47d0*/  FADD.FTZ R21, R30, R31 ;  /* 0x0000001f1e157221 */ /* 0x000fe20000010000 */
[----:B------:R-:W-:-:S01]  /*47e0*/  FFMA.FTZ R68, R92, UR6, -R68 ;  /* 0x000000065c447c23 */ /* 0x000fc20008010844 */
[----:B------:R-:W-:-:S04]  /*47f0*/  CS2R R92, SRZ ;  /* 0x00000000005c7805 */ /* 0x000fc8000001ff00 */
[----:B------:R1:W-:Y:S08]  /*4800*/  MUFU.EX2 R73, R10 ;  /* 0x0000000a00497308 */ /* 0x0003f00000000800 */
[----:B------:R-:W3:Y:S01]  /*4810*/  MUFU.EX2 R96, R96 ;  /* 0x0000006000607308 */ /* 0x000ee20000000800 */
[----:B-1----:R-:W-:-:S01]  /*4820*/  FADD.FTZ R10, R34, R21 ;  /* 0x00000015220a7221 */ /* 0x002fc20000010000 */
[----:B--2---:R-:W-:Y:S01]  /*4830*/  FADD.FTZ R21, R69, R20 ;  /* 0x0000001445157221 */ /* 0x004fe20000010000 */
[----:B----4-:R-:W-:-:S02]  /*4840*/  F2FP.SATFINITE.E4M3.F32.PACK_AB_MERGE_C R69, R94, R69, RZ ;  /* 0x000000455e45723e */ /* 0x010fc400048070ff */
[----:B------:R-:W-:Y:S01]  /*4850*/  FADD.FTZ R77, R35, R10 ;  /* 0x0000000a234d7221 */ /* 0x000fe20000010000 */
[----:B------:R-:W-:-:S01]  /*4860*/  FADD.FTZ R10, R94, R21 ;  /* 0x000000155e0a7221 */ /* 0x000fc20000010000 */
[----:B------:R-:W-:Y:S01]  /*4870*/  F2FP.SATFINITE.E4M3.F32.PACK_AB_MERGE_C R201, R7, R6, R69 ;  /* 0x0000000607c9723e */ /* 0x000fe20004807045 */
[----:B------:R-:W1:Y:S01]  /*4880*/  MUFU.EX2 R11, R11 ;  /* 0x0000000b000b7308 */ /* 0x000e620000000800 */
[----:B------:R-:W-:-:S01]  /*4890*/  FADD.FTZ R20, R38, R77 ;  /* 0x0000004d26147221 */ /* 0x000fc20000010000 */
[----:B0-----:R-:W-:Y:S01]  /*48a0*/  FADD.FTZ R21, R9, R10 ;  /* 0x0000000a09157221 */ /* 0x001fe20000010000 */
[----:B------:R-:W-:Y:S02]  /*48b0*/  CS2R R34, SRZ ;  /* 0x0000000000227805 */ /* 0x000fe4000001ff00 */
[----:B------:R-:W-:Y:S01]  /*48c0*/  FADD.FTZ R77, R39, R20 ;  /* 0x00000014274d7221 */ /* 0x000fe20000010000 */
[----:B-----5:R-:W-:-:S01]  /*48d0*/  FADD.FTZ R10, R12, R21 ;  /* 0x000000150c0a7221 */ /* 0x020fc20000010000 */
[----:B------:R-:W-:Y:S01]  /*48e0*/  CS2R R38, SRZ ;  /* 0x0000000000267805 */ /* 0x000fe2000001ff00 */
[----:B------:R-:W0:Y:S01]  /*48f0*/  MUFU.EX2 R14, R14 ;  /* 0x0000000e000e7308 */ /* 0x000e220000000800 */
[----:B------:R-:W-:-:S01]  /*4900*/  FADD.FTZ R20, R70, R77 ;  /* 0x0000004d46147221 */ /* 0x000fc20000010000 */
[----:B---3--:R-:W-:Y:S01]  /*4910*/  FADD.FTZ R3, R95, R10 ;  /* 0x0000000a5f037221 */ /* 0x008fe20000010000 */
[----:B------:R-:W-:-:S02]  /*4920*/  F2FP.SATFINITE.E4M3.F32.PACK_AB_MERGE_C R95, R96, R95, RZ ;  /* 0x0000005f605f723e */ /* 0x000fc400048070ff */
[----:B------:R-:W-:Y:S01]  /*4930*/  CS2R R76, SRZ ;  /* 0x00000000004c7805 */ /* 0x000fe2000001ff00 */
[----:B------:R-:W-:-:S01]  /*4940*/  FADD.FTZ R21, R71, R20 ;  /* 0x0000001447157221 */ /* 0x000fc20000010000 */
[----:B------:R-:W-:Y:S01]  /*4950*/  FADD.FTZ R10, R96, R3 ;  /* 0x00000003600a7221 */ /* 0x000fe20000010000 */
[----:B------:R-:W-:Y:S01]  /*4960*/  F2FP.SATFINITE.E4M3.F32.PACK_AB_MERGE_C R203, R12, R9, R95 ;  /* 0x000000090ccb723e */ /* 0x000fe2000480705f */
[----:B------:R-:W2:Y:S01]  /*4970*/  MUFU.EX2 R75, R75 ;  /* 0x0000004b004b7308 */ /* 0x000ea20000000800 */
[----:B------:R-:W-:-:S01]  /*4980*/  FADD.FTZ R20, R80, R21 ;  /* 0x0000001550147221 */ /* 0x000fc20000010000 */
[----:B-1----:R-:W-:Y:S01]  /*4990*/  FADD.FTZ R3, R11, R10 ;  /* 0x0000000a0b037221 */ /* 0x002fe20000010000 */
[----:B------:R-:W-:Y:S02]  /*49a0*/  CS2R R96, SRZ ;  /* 0x0000000000607805 */ /* 0x000fe4000001ff00 */
[----:B------:R-:W-:Y:S01]  /*49b0*/  CS2R R94, SRZ ;  /* 0x00000000005e7805 */ /* 0x000fe2000001ff00 */
[----:B------:R-:W-:-:S01]  /*49c0*/  FADD.FTZ R21, R81, R20 ;  /* 0x0000001451157221 */ /* 0x000fc20000010000 */
[----:B------:R-:W-:-:S02]  /*49d0*/  CS2R R80, SRZ ;  /* 0x0000000000507805 */ /* 0x000fc4000001ff00 */
[----:B------:R-:W-:Y:S01]  /*49e0*/  CS2R R70, SRZ ;  /* 0x0000000000467805 */ /* 0x000fe2000001ff00 */
[----:B------:R-:W1:Y:S01]  /*49f0*/  MUFU.EX2 R74, R74 ;  /* 0x0000004a004a7308 */ /* 0x000e620000000800 */
[----:B0-----:R-:W-:-:S01]  /*4a00*/  FADD.FTZ R10, R14, R3 ;  /* 0x000000030e0a7221 */ /* 0x001fc20000010000 */
[----:B------:R-:W-:-:S04]  /*4a10*/  FADD.FTZ R20, R82, R21 ;  /* 0x0000001552147221 */ /* 0x000fc80000010000 */
[----:B------:R-:W-:Y:S01]  /*4a20*/  FADD.FTZ R21, R83, R20 ;  /* 0x0000001453157221 */ /* 0x000fe20000010000 */
[----:B------:R-:W-:Y:S01]  /*4a30*/  CS2R R82, SRZ ;  /* 0x0000000000527805 */ /* 0x000fe2000001ff00 */
[----:B------:R-:W0:Y:S01]  /*4a40*/  MUFU.EX2 R13, R13 ;  /* 0x0000000d000d7308 */ /* 0x000e220000000800 */
[----:B--2---:R-:W-:-:S01]  /*4a50*/  FADD.FTZ R3, R75, R10 ;  /* 0x0000000a4b037221 */ /* 0x004fc20000010000 */
[----:B------:R-:W-:-:S04]  /*4a60*/  FADD.FTZ R20, R84, R21 ;  /* 0x0000001554147221 */ /* 0x000fc80000010000 */
[----:B------:R-:W-:Y:S01]  /*4a70*/  FADD.FTZ R20, R85, R20 ;  /* 0x0000001455147221 */ /* 0x000fe20000010000 */
[----:B------:R-:W-:Y:S01]  /*4a80*/  CS2R R84, SRZ ;  /* 0x0000000000547805 */ /* 0x000fe2000001ff00 */
[----:B------:R-:W2:Y:S01]  /*4a90*/  MUFU.EX2 R66, R66 ;  /* 0x0000004200427308 */ /* 0x000ea20000000800 */
[----:B-1----:R-:W-:-:S01]  /*4aa0*/  FADD.FTZ R10, R74, R3 ;  /* 0x000000034a0a7221 */ /* 0x002fc20000010000 */
[----:B------:R-:W-:-:S04]  /*4ab0*/  F2FP.SATFINITE.E4M3.F32.PACK_AB_MERGE_C R74, R74, R75, RZ ;  /* 0x0000004b4a4a723e */ /* 0x000fc800048070ff */
[----:B------:R-:W-:Y:S02]  /*4ac0*/  F2FP.SATFINITE.E4M3.F32.PACK_AB_MERGE_C R205, R14, R11, R74 ;  /* 0x0000000b0ecd723e */ /* 0x000fe4000480704a */
[----:B------:R-:W-:Y:S01]  /*4ad0*/  CS2R R74, SRZ ;  /* 0x00000000004a7805 */ /* 0x000fe2000001ff00 */
[----:B------:R-:W1:Y:S01]  /*4ae0*/  MUFU.EX2 R79, R79 ;  /* 0x0000004f004f7308 */ /* 0x000e620000000800 */
[----:B0-----:R-:W-:-:S07]  /*4af0*/  FADD.FTZ R3, R13, R10 ;  /* 0x0000000a0d037221 */ /* 0x001fce0000010000 */
[----:B------:R-:W0:Y:S01]  /*4b00*/  MUFU.EX2 R78, R78 ;  /* 0x0000004e004e7308 */ /* 0x000e220000000800 */
[----:B--2---:R-:W-:-:S01]  /*4b10*/  FADD.FTZ R10, R66, R3 ;  /* 0x00000003420a7221 */ /* 0x004fc20000010000 */
[----:B------:R-:W-:-:S06]  /*4b20*/  FADD.FTZ R3, R51, R20 ;  /* 0x0000001433037221 */ /* 0x000fcc0000010000 */
[----:B------:R-:W2:Y:S01]  /*4b30*/  MUFU.EX2 R4, R4 ;  /* 0x0000000400047308 */ /* 0x000ea20000000800 */
[----:B-1----:R-:W-:-:S01]  /*4b40*/  FADD.FTZ R21, R79, R10 ;  /* 0x0000000a4f157221 */ /* 0x002fc20000010000 */
[----:B------:R-:W-:-:S04]  /*4b50*/  FADD.FTZ R10, R56, R3 ;  /* 0x00000003380a7221 */ /* 0x000fc80000010000 */
[----:B------:R-:W-:Y:S02]  /*4b60*/  FADD.FTZ R3, R55, R10 ;  /* 0x0000000a37037221 */ /* 0x000fe40000010000 */
[----:B------:R-:W1:Y:S01]  /*4b70*/  MUFU.EX2 R5, R5 ;  /* 0x0000000500057308 */ /* 0x000e620000000800 */
[----:B0-----:R-:W-:-:S01]  /*4b80*/  FADD.FTZ R21, R78, R21 ;  /* 0x000000154e157221 */ /* 0x001fc20000010000 */
[----:B------:R-:W-:Y:S01]  /*4b90*/  FADD.FTZ R20, R54, R3 ;  /* 0x0000000336147221 */ /* 0x000fe20000010000 */
[----:B------:R-:W-:-:S04]  /*4ba0*/  F2FP.SATFINITE.E4M3.F32.PACK_AB_MERGE_C R78, R78, R79, RZ ;  /* 0x0000004f4e4e723e */ /* 0x000fc800048070ff */
[----:B------:R-:W-:Y:S01]  /*4bb0*/  F2FP.SATFINITE.E4M3.F32.PACK_AB_MERGE_C R207, R66, R13, R78 ;  /* 0x0000000d42cf723e */ /* 0x000fe2000480704e */
[----:B------:R-:W0:Y:S01]  /*4bc0*/  MUFU.EX2 R72, R72 ;  /* 0x0000004800487308 */ /* 0x000e220000000800 */
[----:B--2---:R-:W-:-:S01]  /*4bd0*/  FADD.FTZ R10, R4, R21 ;  /* 0x00000015040a7221 */ /* 0x004fc20000010000 */
[----:B------:R-:W-:Y:S01]  /*4be0*/  FADD.FTZ R21, R49, R20 ;  /* 0x0000001431157221 */ /* 0x000fe20000010000 */
[C---:B------:R-:W-:Y:S02]  /*4bf0*/  F2FP.SATFINITE.E4M3.F32.PACK_AB_MERGE_C R49, R58.reuse, R49, RZ ;  /* 0x000000313a31723e */ /* 0x040fe400048070ff */
[----:B------:R-:W-:Y:S01]  /*4c00*/  CS2R R78, SRZ ;  /* 0x00000000004e7805 */ /* 0x000fe2000001ff00 */
[----:B------:R-:W-:-:S01]  /*4c10*/  FADD.FTZ R58, R58, R21 ;  /* 0x000000153a3a7221 */ /* 0x000fc20000010000 */
[----:B------:R-:W-:Y:S01]  /*4c20*/  F2FP.SATFINITE.E4M3.F32.PACK_AB_MERGE_C R208, R54, R55, R49 ;  /* 0x0000003736d0723e */ /* 0x000fe20004807031 */
[----:B------:R-:W2:Y:S01]  /*4c30*/  MUFU.EX2 R8, R8 ;  /* 0x0000000800087308 */ /* 0x000ea20000000800 */
[----:B-1----:R-:W-:-:S01]  /*4c40*/  FADD.FTZ R3, R5, R10 ;  /* 0x0000000a05037221 */ /* 0x002fc20000010000 */
[----:B------:R-:W-:Y:S01]  /*4c50*/  FADD.FTZ R21, R53, R58 ;  /* 0x0000003a35157221 */ /* 0x000fe20000010000 */
[----:B------:R-:W-:-:S03]  /*4c60*/  CS2R R54, SRZ ;  /* 0x0000000000367805 */ /* 0x000fc6000001ff00 */
[----:B------:R-:W-:Y:S02]  /*4c70*/  FADD.FTZ R21, R52, R21 ;  /* 0x0000001534157221 */ /* 0x000fe40000010000 */
[----:B------:R-:W1:Y:S01]  /*4c80*/  MUFU.EX2 R15, R15 ;  /* 0x0000000f000f7308 */ /* 0x000e620000000800 */
[----:B0-----:R-:W-:-:S01]  /*4c90*/  FADD.FTZ R10, R72, R3 ;  /* 0x00000003480a7221 */ /* 0x001fc20000010000 */
[----:B------:R-:W-:Y:S01]  /*4ca0*/  FADD.FTZ R20, R50, R21 ;  /* 0x0000001532147221 */ /* 0x000fe20000010000 */
[C---:B------:R-:W-:Y:S02]  /*4cb0*/  F2FP.SATFINITE.E4M3.F32.PACK_AB_MERGE_C R72, R73.reuse, R72, RZ ;  /* 0x000000484948723e */ /* 0x040fe400048070ff */
[----:B------:R-:W-:Y:S02]  /*4cc0*/  FADD.FTZ R3, R73, R10 ;  /* 0x0000000a49037221 */ /* 0x000fe40000010000 */
[----:B------:R-:W-:Y:S01]  /*4cd0*/  F2FP.SATFINITE.E4M3.F32.PACK_AB_MERGE_C R209, R5, R4, R72 ;  /* 0x0000000405d1723e */ /* 0x000fe20004807048 */
[----:B------:R-:W0:Y:S01]  /*4ce0*/  MUFU.EX2 R24, R24 ;  /* 0x0000001800187308 */ /* 0x000e220000000800 */
[----:B--2---:R-:W-:-:S01]  /*4cf0*/  FADD.FTZ R10, R8, R3 ;  /* 0x00000003080a7221 */ /* 0x004fc20000010000 */
[----:B------:R-:W-:-:S06]  /*4d00*/  CS2R R72, SRZ ;  /* 0x0000000000487805 */ /* 0x000fcc000001ff00 */
[----:B------:R-:W2:Y:S01]  /*4d10*/  MUFU.EX2 R47, R47 ;  /* 0x0000002f002f7308 */ /* 0x000ea20000000800 */
[----:B-1----:R-:W-:-:S07]  /*4d20*/  FADD.FTZ R3, R15, R10 ;  /* 0x0000000a0f037221 */ /* 0x002fce0000010000 */
[----:B------:R-:W1:Y:S01]  /*4d30*/  MUFU.EX2 R25, R25 ;  /* 0x0000001900197308 */ /* 0x000e620000000800 */
[----:B0-----:R-:W-:-:S07]  /*4d40*/  FADD.FTZ R30, R24, R3 ;  /* 0x00000003181e7221 */ /* 0x001fce0000010000 */
[----:B------:R-:W0:Y:S01]  /*4d50*/  MUFU.EX2 R44, R44 ;  /* 0x0000002c002c7308 */ /* 0x000e220000000800 */
[C---:B--2---:R-:W-:Y:S01]  /*4d60*/  F2FP.SATFINITE.E4M3.F32.PACK_AB_MERGE_C R50, R47.reuse, R50, RZ ;  /* 0x000000322f32723e */ /* 0x044fe200048070ff */
[----:B------:R-:W-:-:S03]  /*4d70*/  FADD.FTZ R47, R47, R20 ;  /* 0x000000142f2f7221 */ /* 0x000fc60000010000 */
[----:B------:R-:W-:Y:S02]  /*4d80*/  F2FP.SATFINITE.E4M3.F32.PACK_AB_MERGE_C R210, R52, R53, R50 ;  /* 0x0000003534d2723e */ /* 0x000fe40004807032 */
[----:B------:R-:W-:Y:S02]  /*4d90*/  CS2R R52, SRZ ;  /* 0x0000000000347805 */ /* 0x000fe4000001ff00 */
[----:B------:R-:W-:Y:S01]  /*4da0*/  CS2R R50, SRZ ;  /* 0x0000000000327805 */ /* 0x000fe2000001ff00 */
[----:B------:R-:W2:Y:S01]  /*4db0*/  MUFU.EX2 R26, R26 ;  /* 0x0000001a001a7308 */ /* 0x000ea20000000800 */
[C---:B-1----:R-:W-:Y:S01]  /*4dc0*/  F2FP.SATFINITE.E4M3.F32.PACK_AB_MERGE_C R31, R25.reuse, R24, RZ ;  /* 0x00000018191f723e */ /* 0x042fe200048070ff */
[----:B------:R-:W-:-:S03]  /*4dd0*/  FADD.FTZ R25, R25, R30 ;  /* 0x0000001e19197221 */ /* 0x000fc60000010000 */
[----:B------:R-:W-:Y:S02]  /*4de0*/  F2FP.SATFINITE.E4M3.F32.PACK_AB_MERGE_C R211, R15, R8, R31 ;  /* 0x000000080fd3723e */ /* 0x000fe4000480701f */
[----:B------:R-:W-:Y:S01]  /*4df0*/  CS2R R30, SRZ ;  /* 0x00000000001e7805 */ /* 0x000fe2000001ff00 */
[----:B------:R-:W1:Y:S01]  /*4e00*/  MUFU.EX2 R27, R27 ;  /* 0x0000001b001b7308 */ /* 0x000e620000000800 */
[----:B0-----:R-:W-:-:S04]  /*4e10*/  FADD.FTZ R20, R44, R47 ;  /* 0x0000002f2c147221 */ /* 0x001fc80000010000 */
[----:B------:R-:W-:-:S03]  /*4e20*/  FADD.FTZ R3, R57, R20 ;  /* 0x0000001439037221 */ /* 0x000fc60000010000 */
        /* <DEDUP_REMOVED lines=9> */
[C---:B-1----:R-:W-:Y:S01]  /*4ec0*/  F2FP.SATFINITE.E4M3.F32.PACK_AB_MERGE_C R40, R43.reuse, R40, RZ ;  /* 0x000000282b28723e */ /* 0x042fe200048070ff */
[----:B------:R-:W-:-:S03]  /*4ed0*/  FADD.FTZ R43, R43, R20 ;  /* 0x000000142b2b7221 */ /* 0x000fc60000010000 */
[----:B------:R-:W-:Y:S02]  /*4ee0*/  F2FP.SATFINITE.E4M3.F32.PACK_AB_MERGE_C R212, R57, R44, R40 ;  /* 0x0000002c39d4723e */ /* 0x000fe40004807028 */
[----:B------:R-:W-:Y:S01]  /*4ef0*/  CS2R R56, SRZ ;  /* 0x0000000000387805 */ /* 0x000fe2000001ff00 */
[----:B------:R-:W1:Y:S01]  /*4f00*/  MUFU.EX2 R32, R32 ;  /* 0x0000002000207308 */ /* 0x000e620000000800 */
[C---:B0-----:R-:W-:Y:S01]  /*4f10*/  F2FP.SATFINITE.E4M3.F32.PACK_AB_MERGE_C R28, R29.reuse, R28, RZ ;  /* 0x0000001c1d1c723e */ /* 0x041fe200048070ff */
[----:B------:R-:W-:-:S03]  /*4f20*/  FADD.FTZ R29, R29, R24 ;  /* 0x000000181d1d7221 */ /* 0x000fc60000010000 */
[----:B------:R-:W-:Y:S02]  /*4f30*/  F2FP.SATFINITE.E4M3.F32.PACK_AB_MERGE_C R213, R27, R26, R28 ;  /* 0x0000001a1bd5723e */ /* 0x000fe4000480701c */
[----:B------:R-:W-:Y:S01]  /*4f40*/  CS2R R26, SRZ ;  /* 0x00000000001a7805 */ /* 0x000fe2000001ff00 */
[----:B------:R-:W0:Y:S01]  /*4f50*/  MUFU.EX2 R91, R91 ;  /* 0x0000005b005b7308 */ /* 0x000e220000000800 */
[----:B--2---:R-:W-:-:S07]  /*4f60*/  FADD.FTZ R20, R42, R43 ;  /* 0x0000002b2a147221 */ /* 0x004fce0000010000 */
[----:B------:R-:W-:Y:S01]  /*4f70*/  MUFU.EX2 R46, R46 ;  /* 0x0000002e002e7308 */ /* 0x000fe20000000800 */
[----:B-1----:R-:W-:-:S01]  /*4f80*/  FADD.FTZ R24, R32, R29 ;  /* 0x0000001d20187221 */ /* 0x002fc20000010000 */
[----:B------:R-:W-:-:S06]  /*4f90*/  CS2R R28, SRZ ;  /* 0x00000000001c7805 */ /* 0x000fcc000001ff00 */
        /* <DEDUP_REMOVED lines=8> */
[----:B------:R-:W-:Y:S01]  /*5020*/  CS2R R46, SRZ ;  /* 0x00000000002e7805 */ /* 0x000fe2000001ff00 */
[----:B------:R-:W1:Y:S01]  /*5030*/  MUFU.EX2 R37, R37 ;  /* 0x0000002500257308 */ /* 0x000e620000000800 */
[----:B0-----:R-:W-:-:S01]  /*5040*/  FADD.FTZ R21, R33, R24 ;  /* 0x0000001821157221 */ /* 0x001fc20000010000 */
[----:B------:R-:W-:Y:S02]  /*5050*/  CS2R R42, SRZ ;  /* 0x00000000002a7805 */ /* 0x000fe4000001ff00 */
[----:B------:R-:W-:-:S04]  /*5060*/  CS2R R24, SRZ ;  /* 0x0000000000187805 */ /* 0x000fc8000001ff00 */
[----:B------:R-:W-:Y:S01]  /*5070*/  MUFU.EX2 R60, R60 ;  /* 0x0000003c003c7308 */ /* 0x000fe20000000800 */
[----:B--2---:R-:W-:-:S07]  /*5080*/  FADD.FTZ R20, R36, R21 ;  /* 0x0000001524147221 */ /* 0x004fce0000010000 */
[----:B------:R-:W0:Y:S01]  /*5090*/  MUFU.EX2 R63, R63 ;  /* 0x0000003f003f7308 */ /* 0x000e220000000800 */
[----:B-1----:R-:W-:-:S01]  /*50a0*/  FADD.FTZ R20, R37, R20 ;  /* 0x0000001425147221 */ /* 0x002fc20000010000 */
[----:B------:R-:W-:-:S04]  /*50b0*/  F2FP.SATFINITE.E4M3.F32.PACK_AB_MERGE_C R36, R37, R36, RZ ;  /* 0x000000242524723e */ /* 0x000fc800048070ff */
[----:B------:R-:W-:Y:S02]  /*50c0*/  F2FP.SATFINITE.E4M3.F32.PACK_AB_MERGE_C R215, R33, R32, R36 ;  /* 0x0000002021d7723e */ /* 0x000fe40004807024 */
[----:B------:R-:W-:Y:S01]  /*50d0*/  CS2R R36, SRZ ;  /* 0x0000000000247805 */ /* 0x000fe2000001ff00 */
[----:B------:R-:W1:Y:S01]  /*50e0*/  MUFU.EX2 R48, R48 ;  /* 0x0000003000307308 */ /* 0x000e620000000800 */
[----:B------:R-:W-:-:S07]  /*50f0*/  CS2R R32, SRZ ;  /* 0x0000000000207805 */ /* 0x000fce000001ff00 */
[----:B------:R-:W2:Y:S01]  /*5100*/  MUFU.EX2 R41, R41 ;  /* 0x0000002900297308 */ /* 0x000ea20000000800 */
[----:B0-----:R-:W-:-:S07]  /*5110*/  F2FP.SATFINITE.E4M3.F32.PACK_AB_MERGE_C R7, R63, R60, RZ ;  /* 0x0000003c3f07723e */ /* 0x001fce00048070ff */
[----:B------:R-:W0:Y:S01]  /*5120*/  MUFU.EX2 R61, R61 ;  /* 0x0000003d003d7308 */ /* 0x000e220000000800 */
[----:B-1----:R-:W-:-:S01]  /*5130*/  FADD.FTZ R6, R48, R59 ;  /* 0x0000003b30067221 */ /* 0x002fc20000010000 */
[----:B------:R-:W-:-:S06]  /*5140*/  CS2R R58, SRZ ;  /* 0x00000000003a7805 */ /* 0x000fcc000001ff00 */
[----:B------:R1:W3:Y:S01]  /*5150*/  MUFU.EX2 R10, R45 ;  /* 0x0000002d000a7308 */ /* 0x0002e20000000800 */
[----:B--2---:R-:W-:-:S07]  /*5160*/  FADD.FTZ R3, R41, R20 ;  /* 0x0000001429037221 */ /* 0x004fce0000010000 */
[----:B------:R-:W2:Y:S01]  /*5170*/  MUFU.EX2 R86, R86 ;  /* 0x0000005600567308 */ /* 0x000ea20000000800 */
[C---:B0-----:R-:W-:Y:S01]  /*5180*/  F2FP.SATFINITE.E4M3.F32.PACK_AB_MERGE_C R216, R61.reuse, R48, R7 ;  /* 0x000000303dd8723e */ /* 0x041fe20004807007 */
[----:B------:R-:W-:Y:S01]  /*5190*/  FADD.FTZ R61, R61, R6 ;  /* 0x000000063d3d7221 */ /* 0x000fe20000010000 */
[----:B------:R-:W-:Y:S02]  /*51a0*/  CS2R R48, SRZ ;  /* 0x0000000000307805 */ /* 0x000fe4000001ff00 */
[----:B-1----:R-:W-:Y:S01]  /*51b0*/  CS2R R44, SRZ ;  /* 0x00000000002c7805 */ /* 0x002fe2000001ff00 */
[----:B------:R-:W-:-:S02]  /*51c0*/  FADD.FTZ R60, R60, R61 ;  /* 0x0000003d3c3c7221 */ /* 0x000fc40000010000 */
[----:B------:R-:W0:Y:S01]  /*51d0*/  MUFU.EX2 R87, R87 ;  /* 0x0000005700577308 */ /* 0x000e220000000800 */
[----:B---3--:R-:W-:-:S01]  /*51e0*/  FADD.FTZ R3, R10, R3 ;  /* 0x000000030a037221 */ /* 0x008fc20000010000 */
[----:B------:R-:W-:Y:S01]  /*51f0*/  FADD.FTZ R63, R63, R60 ;  /* 0x0000003c3f3f7221 */ /* 0x000fe20000010000 */
[----:B------:R-:W-:-:S05]  /*5200*/  CS2R R60, SRZ ;  /* 0x00000000003c7805 */ /* 0x000fca000001ff00 */
[----:B------:R-:W-:Y:S01]  /*5210*/  MUFU.EX2 R64, R64 ;  /* 0x0000004000407308 */ /* 0x000fe20000000800 */
[----:B--2---:R-:W-:-:S07]  /*5220*/  FADD.FTZ R6, R86, R3 ;  /* 0x0000000356067221 */ /* 0x004fce0000010000 */
[----:B------:R-:W1:Y:S01]  /*5230*/  MUFU.EX2 R67, R67 ;  /* 0x0000004300437308 */ /* 0x000e620000000800 */
[C---:B0-----:R-:W-:Y:S01]  /*5240*/  F2FP.SATFINITE.E4M3.F32.PACK_AB_MERGE_C R86, R87.reuse, R86, RZ ;  /* 0x000000565756723e */ /* 0x041fe200048070ff */
[----:B------:R-:W-:-:S03]  /*5250*/  FADD.FTZ R87, R87, R6 ;  /* 0x0000000657577221 */ /* 0x000fc60000010000 */
[----:B------:R-:W-:Y:S02]  /*5260*/  F2FP.SATFINITE.E4M3.F32.PACK_AB_MERGE_C R217, R10, R41, R86 ;  /* 0x000000290ad9723e */ /* 0x000fe40004807056 */
[----:B------:R-:W-:Y:S01]  /*5270*/  CS2R R40, SRZ ;  /* 0x0000000000287805 */ /* 0x000fe2000001ff00 */
[----:B------:R-:W0:Y:S08]  /*5280*/  MUFU.EX2 R62, R62 ;  /* 0x0000003e003e7308 */ /* 0x000e300000000800 */
[----:B------:R-:W2:Y:S01]  /*5290*/  MUFU.EX2 R88, R88 ;  /* 0x0000005800587308 */ /* 0x000ea20000000800 */
[----:B-1----:R-:W-:-:S07]  /*52a0*/  F2FP.SATFINITE.E4M3.F32.PACK_AB_MERGE_C R3, R67, R64, RZ ;  /* 0x000000404303723e */ /* 0x002fce00048070ff */
[----:B------:R-:W1:Y:S01]  /*52b0*/  MUFU.EX2 R65, R65 ;  /* 0x0000004100417308 */ /* 0x000e620000000800 */
[----:B0-----:R-:W-:-:S07]  /*52c0*/  FADD.FTZ R4, R62, R63 ;  /* 0x0000003f3e047221 */ /* 0x001fce0000010000 */
[----:B------:R-:W0:Y:S01]  /*52d0*/  MUFU.EX2 R89, R89 ;  /* 0x0000005900597308 */ /* 0x000e220000000800 */
[----:B--2---:R-:W-:-:S01]  /*52e0*/  FADD.FTZ R6, R88, R87 ;  /* 0x0000005758067221 */ /* 0x004fc20000010000 */
[----:B------:R-:W-:-:S06]  /*52f0*/  CS2R R86, SRZ ;  /* 0x0000000000567805 */ /* 0x000fcc000001ff00 */
[----:B------:R-:W2:Y:S01]  /*5300*/  MUFU.EX2 R90, R90 ;  /* 0x0000005a005a7308 */ /* 0x000ea20000000800 */
[C---:B-1----:R-:W-:Y:S01]  /*5310*/  F2FP.SATFINITE.E4M3.F32.PACK_AB_MERGE_C R218, R65.reuse, R62, R3 ;  /* 0x0000003e41da723e */ /* 0x042fe20004807003 */
[----:B------:R-:W-:Y:S01]  /*5320*/  FADD.FTZ R65, R65, R4 ;  /* 0x0000000441417221 */ /* 0x000fe20000010000 */
[----:B------:R-:W-:-:S03]  /*5330*/  CS2R R62, SRZ ;  /* 0x00000000003e7805 */ /* 0x000fc6000001ff00 */
[----:B------:R-:W-:Y:S02]  /*5340*/  FADD.FTZ R64, R64, R65 ;  /* 0x0000004140407221 */ /* 0x000fe40000010000 */
[----:B------:R1:W3:Y:S01]  /*5350*/  MUFU.EX2 R7, R68 ;  /* 0x0000004400077308 */ /* 0x0002e20000000800 */
[----:B0-----:R-:W-:-:S04]  /*5360*/  FADD.FTZ R3, R89, R6 ;  /* 0x0000000659037221 */ /* 0x001fc80000010000 */
[----:B--2---:R-:W-:Y:S01]  /*5370*/  FADD.FTZ R6, R90, R3 ;  /* 0x000000035a067221 */ /* 0x004fe20000010000 */
[----:B------:R-:W-:-:S01]  /*5380*/  FADD.FTZ R3, R67, R64 ;  /* 0x0000004043037221 */ /* 0x000fc20000010000 */
[----:B-1----:R-:W-:Y:S02]  /*5390*/  CS2R R68, SRZ ;  /* 0x0000000000447805 */ /* 0x002fe4000001ff00 */
[----:B------:R-:W-:Y:S02]  /*53a0*/  CS2R R66, SRZ ;  /* 0x0000000000427805 */ /* 0x000fe4000001ff00 */
[----:B------:R-:W-:Y:S02]  /*53b0*/  CS2R R64, SRZ ;  /* 0x0000000000407805 */ /* 0x000fe4000001ff00 */
[C---:B---3--:R-:W-:Y:S01]  /*53c0*/  F2FP.SATFINITE.E4M3.F32.PACK_AB_MERGE_C R4, R7.reuse, R90, RZ ;  /* 0x0000005a0704723e */ /* 0x048fe200048070ff */
[----:B------:R-:W-:Y:S01]  /*53d0*/  FADD.FTZ R6, R7, R6 ;  /* 0x0000000607067221 */ /* 0x000fe20000010000 */
[----:B------:R-:W-:-:S02]  /*53e0*/  CS2R R90, SRZ ;  /* 0x00000000005a7805 */ /* 0x000fc4000001ff00 */
[----:B------:R-:W-:Y:S02]  /*53f0*/  F2FP.SATFINITE.E4M3.F32.PACK_AB_MERGE_C R219, R89, R88, R4 ;  /* 0x0000005859db723e */ /* 0x000fe40004807004 */
[----:B------:R-:W-:Y:S01]  /*5400*/  CS2R R88, SRZ ;  /* 0x0000000000587805 */ /* 0x000fe2000001ff00 */
[----:B------:R-:W-:Y:S06]  /*5410*/  @!P1 BRA `(.L_x_153) ;  /* 0x0000003800549947 */ /* 0x000fec0003800000 */
[----:B------:R-:W-:Y:S01]  /*5420*/  IMAD.MOV.U32 R5, RZ, RZ, R120 ;  /* 0x000000ffff057224 */ /* 0x000fe200078e0078 */
[----:B------:R-:W-:Y:S01]  /*5430*/  UIADD3 UR47, UR47, -0x2, URZ ;  /* 0xfffffffe2f2f7890 */ /* 0x000fe2000fffe03f */
[----:B------:R-:W-:Y:S01]  /*5440*/  IMAD.MOV.U32 R4, RZ, RZ, R121 ;  /* 0x000000ffff047224 */ /* 0x000fe200078e0079 */
[----:B------:R-:W-:Y:S01]  /*5450*/  UMOV UR53, UR43 ;  /* 0x0000002b00357c82 */ /* 0x000fe20008000000 */
[----:B------:R-:W-:Y:S01]  /*5460*/  IMAD.MOV.U32 R119, RZ, RZ, RZ ;  /* 0x000000ffff777224 */ /* 0x000fe200078e00ff */
[----:B------:R-:W-:Y:S01]  /*5470*/  UMOV UR52, UR51 ;  /* 0x0000003300347c82 */ /* 0x000fe20008000000 */
[----:B------:R-:W-:-:S07]  /*5480*/  ULDC UR50, c[0x0][0x988] ;  /* 0x0002620000327ab9 */ /* 0x000fce0000000800 */
.L_x_164:
[----:B------:R-:W-:Y:S01]  /*5490*/  ISETP.NE.AND P2, PT, RZ, UR37, PT ;  /* 0x00000025ff007c0c */ /* 0x000fe2000bf45270 */
[----:B------:R-:W-:-:S04]  /*54a0*/  UISETP.NE.AND UP0, UPT, UR52, 0x1, UPT ;  /* 0x000000013400788c */ /* 0x000fc8000bf05270 */
[----:B------:R-:W-:-:S04]  /*54b0*/  USEL UR43, URZ, 0x1, UP0 ;  /* 0x000000013f2b7887 */ /* 0x000fc80008000000 */
[----:B------:R-:W-:-:S04]  /*54c0*/  ULOP3.LUT UR43, UR53, UR43, URZ, 0x3c, !UPT ;  /* 0x0000002b352b7292 */ /* 0x000fc8000f8e3c3f */
[----:B------:R-:W-:Y:S08]  /*54d0*/  @P2 BRA `(.L_x_154) ;  /* 0x0000000000382947 */ /* 0x000ff00003800000 */
[----:B------:R-:W-:Y:S05]  /*54e0*/  @!P0 BRA `(.L_x_155) ;  /* 0x0000000000048947 */ /* 0x000fea0003800000 */
[----:B------:R-:W-:Y:S01]  /*54f0*/  BPT.TRAP 0x1 ;  /* 0x000000040000795c */ /* 0x000fe20000300000 */
.L_x_155:
        /* <DEDUP_REMOVED lines=9> */
.L_x_156:
[----:B-1----:R-:W-:Y:S05]  /*5590*/  @P1 BRA `(.L_x_154) ;  /* 0x0000000000081947 */ /* 0x002fea0003800000 */
[----:B------:R-:W1:Y:S02]  /*55a0*/  SYNCS.PHASECHK.TRANS64.TRYWAIT P1, [UR6+0x33430], R7 ;  /* 0x03343007ff0075a7 */ /* 0x000e640008020146 */
[----:B-1----:R-:W-:Y:S05]  /*55b0*/  @!P1 BRA `(.L_x_157) ;  /* 0x000000a400589947 */ /* 0x002fea0003800000 */
.L_x_154:
[----:B-1----:R-:W1:Y:S01]  /*55c0*/  S2R R8, SR_TID.X ;  /* 0x0000000000087919 */ /* 0x002e620000002100 */
[----:B------:R-:W-:Y:S01]  /*55d0*/  UIADD3 UR51, UR52, 0x1, URZ ;  /* 0x0000000134337890 */ /* 0x000fe2000fffe03f */
[----:B------:R-:W-:Y:S01]  /*55e0*/  UMOV UR27, 0x80000020 ;  /* 0x80000020001b7882 */ /* 0x000fe20000000000 */
[----:B------:R-:W-:Y:S02]  /*55f0*/  UMOV UR28, UR24 ;  /* 0x00000018001c7c82 */ /* 0x000fe40008000000 */
[----:B------:R-:W-:Y:S01]  /*5600*/  UISETP.NE.AND UP0, UPT, UR51, 0x2, UPT ;  /* 0x000000023300788c */ /* 0x000fe2000bf05270 */
[----:B------:R-:W-:Y:S01]  /*5610*/  UMOV UR29, UR25 ;  /* 0x00000019001d7c82 */ /* 0x000fe20008000000 */
[----:B------:R-:W-:Y:S02]  /*5620*/  UMOV UR31, 0x80000020 ;  /* 0x80000020001f7882 */ /* 0x000fe40000000000 */
[----:B------:R-:W-:Y:S01]  /*5630*/  USEL UR51, UR51, URZ, UP0 ;  /* 0x0000003f33337287 */ /* 0x000fe20008000000 */
[----:B------:R-:W-:Y:S01]  /*5640*/  UMOV UR32, UR24 ;  /* 0x0000001800207c82 */ /* 0x000fe20008000000 */
[----:B------:R-:W-:-:S02]  /*5650*/  UMOV UR33, UR25 ;  /* 0x0000001900217c82 */ /* 0x000fc40008000000 */
[----:B------:R-:W-:Y:S01]  /*5660*/  UIMAD UR54, UR51, 0x780, UR46 ;  /* 0x00000780333678a4 */ /* 0x000fe2000f8e022e */
[----:B------:R-:W-:Y:S01]  /*5670*/  UMOV UR35, 0x80000020 ;  /* 0x8000002000237882 */ /* 0x000fe20000000000 */
[----:B------:R-:W-:Y:S02]  /*5680*/  UMOV UR7, 0x80000020 ;  /* 0x8000002000077882 */ /* 0x000fe40000000000 */
[----:B------:R-:W-:Y:S02]  /*5690*/  UIADD3 UR30, UR54, 0x80, URZ ;  /* 0x00000080361e7890 */ /* 0x000fe4000fffe03f */
[----:B------:R-:W-:Y:S02]  /*56a0*/  UIADD3 UR34, UR54, 0x100, URZ ;  /* 0x0000010036227890 */ /* 0x000fe4000fffe03f */
[----:B------:R-:W-:Y:S01]  /*56b0*/  UMOV UR26, UR54 ;  /* 0x00000036001a7c82 */ /* 0x000fe20008000000 */
[----:B------:R-:W-:Y:S02]  /*56c0*/  UIADD3 UR6, UR54, 0x200, URZ ;  /* 0x0000020036067890 */ /* 0x000fe4000fffe03f */
[----:B------:R-:W-:Y:S01]  /*56d0*/  UIADD3 UR10, UR54, 0x202, URZ ;  /* 0x00000202360a7890 */ /* 0x000fe2000fffe03f */
[----:B------:R-:W-:Y:S01]  /*56e0*/  UMOV UR11, 0x80000020 ;  /* 0x80000020000b7882 */ /* 0x000fe20000000000 */
[----:B------:R-:W-:Y:S01]  /*56f0*/  UIADD3 UR14, UR54, 0x282, URZ ;  /* 0x00000282360e7890 */ /* 0x000fe2000fffe03f */
[----:B------:R-:W-:Y:S01]  /*5700*/  UMOV UR15, 0x80000020 ;  /* 0x80000020000f7882 */ /* 0x000fe20000000000 */
[----:B------:R-:W-:Y:S01]  /*5710*/  UIADD3 UR18, UR54, 0x500, URZ ;  /* 0x0000050036127890 */ /* 0x000fe2000fffe03f */
[----:B-1----:R-:W-:Y:S01]  /*5720*/  SHF.R.U32.HI R8, RZ, 0x7, R8 ;  /* 0x00000007ff087819 */ /* 0x002fe20000011608 */
[----:B------:R-:W-:Y:S01]  /*5730*/  UMOV UR19, 0x80000020 ;  /* 0x8000002000137882 */ /* 0x000fe20000000000 */
[----:B------:R-:W-:Y:S01]  /*5740*/  UIADD3 UR22, UR54, 0x502, URZ ;  /* 0x0000050236167890 */ /* 0x000fe2000fffe03f */
[----:B------:R-:W-:-:S02]  /*5750*/  UMOV UR23, 0x80000020 ;  /* 0x8000002000177882 */ /* 0x000fc40000000000 */
[----:B0-----:R-:W-:-:S05]  /*5760*/  VIADD R7, R8, 0x8 ;  /* 0x0000000808077836 */ /* 0x001fca0000000000 */
[----:B------:R0:W-:Y:S06]  /*5770*/  BAR.SYNC.DEFER_BLOCKING R7, 0x100 ;  /* 0x000400070000751d */ /* 0x0001ec0000010000 */
        /* <DEDUP_REMOVED lines=163> */
.L_x_159:
[----:B------:R-:W-:Y:S01]  /*61b0*/  ULEA UR6, UR52, UR39, 0x3 ;  /* 0x0000002734067291 */ /* 0x000fe2000f8e183f */
[----:B------:R-:W-:-:S05]  /*61c0*/  IMAD.U32 R7, RZ, RZ, UR53 ;  /* 0x00000035ff077e24 */ /* 0x000fca000f8e00ff */
[----:B------:R-:W-:-:S04]  /*61d0*/  SHF.L.U32 R7, R7, 0x1f, RZ ;  /* 0x0000001f07077819 */ /* 0x000fc800000006ff */
[----:B------:R0:W1:Y:S01]  /*61e0*/  SYNCS.PHASECHK.TRANS64.TRYWAIT P1, [UR6+0x33450], R7 ;  /* 0x03345007ff0075a7 */ /* 0x0000620008020146 */
[----:B------:R-:W-:Y:S05]  /*61f0*/  @!P0 BRA `(.L_x_160) ;  /* 0x0000000000048947 */ /* 0x000fea0003800000 */
[----:B------:R-:W-:Y:S01]  /*6200*/  BPT.TRAP 0x1 ;  /* 0x000000040000795c */ /* 0x000fe20000300000 */
.L_x_160:
[----:B-1----:R-:W-:Y:S05]  /*6210*/  @P1 BRA `(.L_x_158) ;  /* 0x0000000000081947 */ /* 0x002fea0003800000 */
[----:B------:R-:W1:Y:S02]  /*6220*/  SYNCS.PHASECHK.TRANS64.TRYWAIT P1, [UR6+0x33450], R7 ;  /* 0x03345007ff0075a7 */ /* 0x000e640008020146 */
[----:B-1----:R-:W-:Y:S05]  /*6230*/  @!P1 BRA `(.L_x_161) ;  /* 0x0000009800509947 */ /* 0x002fea0003800000 */
.L_x_158:
[----:B------:R-:W-:Y:S01]  /*6240*/  UIADD3 UR6, UR39, 0x200, URZ ;  /* 0x0000020027067890 */ /* 0x000fe2000fffe03f */
[----:B------:R-:W-:Y:S01]  /*6250*/  WARPGROUP.ARRIVE ;  /* 0x00000000000079c5 */ /* 0x000fe20000000000 */
[----:B------:R-:W-:-:S05]  /*6260*/  UMOV UR7, 0xc0000010 ;  /* 0xc000001000077882 */ /* 0x000fca0000000000 */
[----:B-1----:R-:W1:Y:S01]  /*6270*/  S2R R8, SR_TID.X ;  /* 0x0000000000087919 */ /* 0x002e620000002100 */
        /* <DEDUP_REMOVED lines=8> */
[----:B-1----:R-:W-:-:S04]  /*6300*/  SHF.R.U32.HI R8, RZ, 0x7, R8 ;  /* 0x00000007ff087819 */ /* 0x002fc80000011608 */
[----:B0-----:R-:W-:Y:S01]  /*6310*/  IADD3 R7, -R8, 0xb, RZ ;  /* 0x0000000b08077810 */ /* 0x001fe20007ffe1ff */
[----:B------:R-:W-:Y:S02]  /*6320*/  WARPGROUP.DEPBAR.LE gsb0, 0x0 ;  /* 0x00008000000079c5 */ /* 0x000fe40000010000 */
[----:B------:R-:W-:-:S10]  /*6330*/  WARPGROUP.ARRIVE ;  /* 0x00000000000079c5 */ /* 0x000fd40000000000 */
        /* <DEDUP_REMOVED lines=15> */
[----:B------:R-:W-:Y:S03]  /*6430*/  QGMMA.64x192x32.F32.E4M3.E4M3 R24, R216, gdesc[UR4], R24, gsb0 ;  /* 0x02e00004d8187df3 */ /* 0x000fe60008000818 */
[----:B------:R-:W-:Y:S02]  /*6440*/  WARPGROUP.DEPBAR.LE gsb0, 0x0 ;  /* 0x00008000000079c5 */ /* 0x000fe40000010000 */
[----:B------:R0:W-:Y:S06]  /*6450*/  BAR.ARV R7, 0x100 ;  /* 0x000400070000751d */ /* 0x0001ec0000002000 */
[----:B------:R-:W-:Y:S05]  /*6460*/  @!P0 BRA `(.L_x_162) ;  /* 0x0000000000048947 */ /* 0x000fea0003800000 */
[----:B------:R-:W-:Y:S01]  /*6470*/  BPT.TRAP 0x1 ;  /* 0x000000040000795c */ /* 0x000fe20000300000 */
.L_x_162:
[C---:B0-----:R-:W-:Y:S01]  /*6480*/  FMUL.FTZ R7, R0.reuse, R184 ;  /* 0x000000b800077220 */ /* 0x041fe20000410000 */
        /* <DEDUP_REMOVED lines=36> */
[----:B------:R-:W-:Y:S01]  /*66d0*/  FMUL.FTZ R183, R0, R183 ;  /* 0x000000b700b77220 */ /* 0x000fe20000410000 */
        /* <DEDUP_REMOVED lines=66> */
[----:B------:R-:W-:Y:S01]  /*6b00*/  UMOV UR6, UR50 ;  /* 0x0000003200067c82 */ /* 0x000fe20008000000 */
[----:B------:R-:W-:Y:S01]  /*6b10*/  ISETP.NE.AND P1, PT, R2, RZ, PT ;  /* 0x000000ff0200720c */ /* 0x000fe20003f25270 */
[----:B------:R-:W-:-:S04]  /*6b20*/  IMAD.U32 R196, RZ, RZ, UR6 ;  /* 0x00000006ffc47e24 */ /* 0x000fc8000f8e00ff */
[----:B------:R-:W1:Y:S01]  /*6b30*/  MUFU.TANH R187, R187 ;  /* 0x000000bb00bb7308 */ /* 0x000e620000002400 */
[----:B--2---:R-:W-:-:S07]  /*6b40*/  FMNMX.FTZ R192, R184, R193, !PT ;  /* 0x000000c1b8c07209 */ /* 0x004fce0007810000 */
[----:B------:R-:W2:Y:S01]  /*6b50*/  MUFU.TANH R186, R186 ;  /* 0x000000ba00ba7308 */ /* 0x000ea20000002400 */
[----:B0-----:R-:W-:-:S07]  /*6b60*/  FMNMX.FTZ R191, R185, R120, !PT ;  /* 0x00000078b9bf7209 */ /* 0x001fce0007810000 */
[----:B------:R-:W0:Y:S01]  /*6b70*/  MUFU.TANH R188, R188 ;  /* 0x000000bc00bc7308 */ /* 0x000e220000002400 */
[----:B-1----:R-:W-:-:S07]  /*6b80*/  FMNMX.FTZ R121, R187, R192, !PT ;  /* 0x000000c0bb797209 */ /* 0x002fce0007810000 */
        /* <DEDUP_REMOVED lines=127> */
[----:B--2---:R-:W-:Y:S02]  /*7380*/  FMNMX.FTZ R192, R134, R191, !PT ;  /* 0x000000bf86c07209 */ /* 0x004fe40007810000 */
[----:B0-----:R-:W-:-:S05]  /*7390*/  FMNMX.FTZ R191, R133, R120, !PT ;  /* 0x0000007885bf7209 */ /* 0x001fca0007810000 */
[----:B------:R-:W0:Y:S01]  /*73a0*/  SHFL.BFLY PT, R120, R191, 0x2, 0x1f ;  /* 0x0c401f00bf787f89 */ /* 0x000e2200000e0000 */
[----:B-1----:R-:W-:-:S05]  /*73b0*/  FMNMX.FTZ R192, R135, R192, !PT ;  /* 0x000000c087c07209 */ /* 0x002fca0007810000 */
[----:B------:R-:W1:Y:S01]  /*73c0*/  SHFL.BFLY PT, R121, R192, 0x2, 0x1f ;  /* 0x0c401f00c0797f89 */ /* 0x000e6200000e0000 */
[----:B0-----:R-:W-:-:S05]  /*73d0*/  FMNMX.FTZ R193, R191, R120, !PT ;  /* 0x00000078bfc17209 */ /* 0x001fca0007810000 */
[----:B------:R-:W0:Y:S01]  /*73e0*/  SHFL.BFLY PT, R120, R193, 0x1, 0x1f ;  /* 0x0c201f00c1787f89 */ /* 0x000e2200000e0000 */
[----:B-1----:R-:W-:-:S05]  /*73f0*/  FMNMX.FTZ R194, R192, R121, !PT ;  /* 0x00000079c0c27209 */ /* 0x002fca0007810000 */
[----:B------:R-:W1:Y:S01]  /*7400*/  SHFL.BFLY PT, R195, R194, 0x1, 0x1f ;  /* 0x0c201f00c2c37f89 */ /* 0x000e6200000e0000 */
[----:B0-----:R-:W-:Y:S01]  /*7410*/  FMNMX.FTZ R121, R193, R120, !PT ;  /* 0x00000078c1797209 */ /* 0x001fe20007810000 */
[----:B------:R-:W-:-:S04]  /*7420*/  IMAD.U32 R193, RZ, RZ, UR6 ;  /* 0x00000006ffc17e24 */ /* 0x000fc8000f8e00ff */
[C---:B------:R-:W-:Y:S01]  /*7430*/  FFMA.FTZ R191, R121.reuse, R196, -8 ;  /* 0xc100000079bf7423 */ /* 0x040fe200000100c4 */
[----:B------:R-:W-:-:S01]  /*7440*/  FADD.FTZ R4, -R121, R4 ;  /* 0x0000000479047221 */ /* 0x000fc20000010100 */
[----:B-1----:R-:W-:Y:S02]  /*7450*/  FMNMX.FTZ R120, R194, R195, !PT ;  /* 0x000000c3c2787209 */ /* 0x002fe40007810000 */
[----:B------:R-:W-:-:S01]  /*7460*/  FFMA.FTZ R7, R7, UR6, -R191 ;  /* 0x0000000607077c23 */ /* 0x000fc200080108bf */
[--C-:B------:R-:W-:Y:S01]  /*7470*/  FFMA.FTZ R8, R8, UR6, -R191.reuse ;  /* 0x0000000608087c23 */ /* 0x100fe200080108bf */
        /* <DEDUP_REMOVED lines=37> */
[----:B------:R-:W-:Y:S01]  /*76d0*/  FFMA.FTZ R133, R133, UR6, -R191 ;  /* 0x0000000685857c23 */ /* 0x000fe200080108bf */
[----:B------:R-:W-:-:S01]  /*76e0*/  FADD.FTZ R5, -R120, R5 ;  /* 0x0000000578057221 */ /* 0x000fc20000010100 */
[----:B------:R-:W-:Y:S01]  /*76f0*/  FFMA.FTZ R191, R120, R193, -8 ;  /* 0xc100000078bf7423 */ /* 0x000fe200000100c1 */
[----:B------:R-:W-:Y:S01]  /*7700*/  FMUL.FTZ R4, R4, UR6 ;  /* 0x0000000604047c20 */ /* 0x000fe20008410000 */
[----:B------:R-:W-:Y:S01]  /*7710*/  MUFU.EX2 R7, R7 ;  /* 0x0000000700077308 */ /* 0x000fe20000000800 */
[----:B------:R-:W-:Y:S01]  /*7720*/  FMUL.FTZ R5, R5, UR6 ;  /* 0x0000000605057c20 */ /* 0x000fe20008410000 */
        /* <DEDUP_REMOVED lines=31> */
[----:B0-----:R-:W-:-:S01]  /*7920*/  FFMA.FTZ R6, R5, R6, R10 ;  /* 0x0000000605067223 */ /* 0x001fc2000001000a */
[--C-:B------:R-:W-:Y:S01]  /*7930*/  FFMA.FTZ R143, R143, UR6, -R191.reuse ;  /* 0x000000068f8f7c23 */ /* 0x100fe200080108bf */
[----:B------:R-:W-:-:S01]  /*7940*/  FFMA.FTZ R146, R146, UR6, -R191 ;  /* 0x0000000692927c23 */ /* 0x000fc200080108bf */
[--C-:B------:R-:W-:Y:S01]  /*7950*/  FFMA.FTZ R147, R147, UR6, -R191.reuse ;  /* 0x0000000693937c23 */ /* 0x100fe200080108bf */
[----:B------:R-:W-:-:S01]  /*7960*/  FFMA.FTZ R150, R150, UR6, -R191 ;  /* 0x0000000696967c23 */ /* 0x000fc200080108bf */
        /* <DEDUP_REMOVED lines=12> */
[----:B------:R-:W-:-:S06]  /*7a30*/  FFMA.FTZ R135, R135, UR6, -R191 ;  /* 0x0000000687877c23 */ /* 0x000fcc00080108bf */
        /* <DEDUP_REMOVED lines=116> */
[----:B------:R-:W-:-:S06]  /*8180*/  IMAD.U32 R193, RZ, RZ, UR51 ;  /* 0x00000033ffc17e24 */ /* 0x000fcc000f8e00ff */
[----:B------:R-:W0:Y:S01]  /*8190*/  MUFU.EX2 R151, R151 ;  /* 0x0000009700977308 */ /* 0x000e220000000800 */
[----:B-1----:R-:W-:-:S07]  /*81a0*/  FADD.FTZ R6, R148, R3 ;  /* 0x0000000394067221 */ /* 0x002fce0000010000 */
[----:B------:R-:W1:Y:S01]  /*81b0*/  MUFU.EX2 R189, R189 ;  /* 0x000000bd00bd7308 */ /* 0x000e620000000800 */
[----:B--2---:R-:W-:-:S07]  /*81c0*/  FADD.FTZ R6, R149, R6 ;  /* 0x0000000695067221 */ /* 0x004fce0000010000 */
[----:B------:R-:W2:Y:S01]  /*81d0*/  MUFU.EX2 R122, R122 ;  /* 0x0000007a007a7308 */ /* 0x000ea20000000800 */
[----:B0-----:R-:W-:-:S01]  /*81e0*/  FADD.FTZ R3, R151, R192 ;  /* 0x000000c097037221 */ /* 0x001fc20000010000 */
[----:B------:R-:W-:-:S06]  /*81f0*/  @P1 LEA R192, R193, UR39, 0x3 ;  /* 0x00000027c1c01c11 */ /* 0x000fcc000f8e18ff */
[----:B------:R-:W0:Y:S01]  /*8200*/  MUFU.EX2 R190, R190 ;  /* 0x000000be00be7308 */ /* 0x000e220000000800 */
[----:B-1----:R-:W-:-:S07]  /*8210*/  FADD.FTZ R193, R189, R6 ;  /* 0x00000006bdc17221 */ /* 0x002fce0000010000 */
[----:B------:R-:W1:Y:S01]  /*8220*/  MUFU.EX2 R123, R123 ;  /* 0x0000007b007b7308 */ /* 0x000e620000000800 */
[----:B--2---:R-:W-:-:S01]  /*8230*/  FADD.FTZ R6, R122, R3 ;  /* 0x000000037a067221 */ /* 0x004fc20000010000 */
[----:B------:R-:W-:-:S05]  /*8240*/  @P1 VIADD R3, R192, 0x33440 ;  /* 0x00033440c0031836 */ /* 0x000fca0000000000 */
[----:B------:R-:W-:Y:S01]  /*8250*/  @P1 PRMT R3, R16, 0x654, R3 ;  /* 0x0000065410031816 */ /* 0x000fe20000000003 */
[----:B------:R-:W2:Y:S01]  /*8260*/  MUFU.EX2 R124, R124 ;  /* 0x0000007c007c7308 */ /* 0x000ea20000000800 */
[----:B0-----:R-:W-:-:S02]  /*8270*/  FADD.FTZ R193, R190, R193 ;  /* 0x000000c1bec17221 */ /* 0x001fc40000010000 */
[----:B------:R0:W-:Y:S05]  /*8280*/  @P1 SYNCS.ARRIVE.TRANS64.RED.A1T0 RZ, [R3+URZ], RZ ;  /* 0x000000ff03ff19a7 */ /* 0x0001ea000810043f */
[----:B------:R-:W3:Y:S01]  /*8290*/  MUFU.EX2 R126, R126 ;  /* 0x0000007e007e7308 */ /* 0x000ee20000000800 */
[----:B-1----:R-:W-:-:S07]  /*82a0*/  FADD.FTZ R195, R123, R6 ;  /* 0x000000067bc37221 */ /* 0x002fce0000010000 */
[----:B------:R-:W0:Y:S01]  /*82b0*/  MUFU.EX2 R125, R125 ;  /* 0x0000007d007d7308 */ /* 0x000e220000000800 */
[----:B--2---:R-:W-:-:S07]  /*82c0*/  FADD.FTZ R6, R124, R193 ;  /* 0x000000c17c067221 */ /* 0x004fce0000010000 */
[----:B------:R-:W1:Y:S01]  /*82d0*/  MUFU.EX2 R127, R127 ;  /* 0x0000007f007f7308 */ /* 0x000e620000000800 */
[----:B---3--:R-:W-:-:S07]  /*82e0*/  FADD.FTZ R192, R126, R195 ;  /* 0x000000c37ec07221 */ /* 0x008fce0000010000 */
        /* <DEDUP_REMOVED lines=16> */
[----:B--2---:R-:W-:-:S03]  /*83f0*/  FADD.FTZ R3, R133, R6 ;  /* 0x0000000685037221 */ /* 0x004fc60000010000 */
[----:B0-----:R-:W-:Y:S01]  /*8400*/  FADD.FTZ R6, R135, R191 ;  /* 0x000000bf87067221 */ /* 0x001fe20000010000 */
[----:B------:R-:W-:Y:S06]  /*8410*/  @!P0 BRA `(.L_x_163) ;  /* 0x0000000000048947 */ /* 0x000fec0003800000 */
[----:B------:R-:W-:Y:S01]  /*8420*/  BPT.TRAP 0x1 ;  /* 0x000000040000795c */ /* 0x000fe20000300000 */
.L_x_163:
        /* <DEDUP_REMOVED lines=14> */
[----:B------:R-:W-:Y:S01]  /*8510*/  FMUL.FTZ R24, R24, R4 ;  /* 0x0000000418187220 */ /* 0x000fe20000410000 */
[----:B------:R-:W-:Y:S01]  /*8520*/  F2FP.SATFINITE.E4M3.F32.PACK_AB_MERGE_C R180, R181, R180, RZ ;  /* 0x000000b4b5b4723e */ /* 0x000fe200048070ff */
[----:B------:R-:W-:Y:S01]  /*8530*/  FMUL.FTZ R25, R25, R4 ;  /* 0x0000000419197220 */ /* 0x000fe20000410000 */
[----:B------:R-:W-:Y:S01]  /*8540*/  F2FP.SATFINITE.E4M3.F32.PACK_AB_MERGE_C R182, R183, R182, RZ ;  /* 0x000000b6b7b6723e */ /* 0x000fe200048070ff */
[----:B------:R-:W-:Y:S01]  /*8550*/  SYNCS.ARRIVE.TRANS64.RED.A1T0 RZ, [UR7], RZ ;  /* 0x000000ffffff79a7 */ /* 0x000fe20008100407 */
[----:B------:R-:W-:Y:S01]  /*8560*/  F2FP.SATFINITE.E4M3.F32.PACK_AB_MERGE_C R156, R157, R156, RZ ;  /* 0x0000009c9d9c723e */ /* 0x000fe200048070ff */
[----:B------:R-:W-:Y:S01]  /*8570*/  FMUL.FTZ R28, R28, R4 ;  /* 0x000000041c1c7220 */ /* 0x000fe20000410000 */
        /* <DEDUP_REMOVED lines=127> */
.L_x_153:
[----:B------:R-:W-:Y:S06]  /*8d70*/  BAR.ARV 0x8, 0x180 ;  /* 0x0206000000007b1d */ /* 0x000fec0000002000 */
[----:B------:R-:W-:Y:S05]  /*8d80*/  @!P0 BRA `(.L_x_165) ;  /* 0x0000000000048947 */ /* 0x000fea0003800000 */
[----:B------:R-:W-:Y:S01]  /*8d90*/  BPT.TRAP 0x1 ;  /* 0x000000040000795c */ /* 0x000fe20000300000 */
.L_x_165:
[----:B------:R-:W-:Y:S01]  /*8da0*/  ULEA UR4, UR51, UR39, 0x3 ;  /* 0x0000002733047291 */ /* 0x000fe2000f8e183f */
[----:B------:R-:W-:-:S05]  /*8db0*/  IMAD.U32 R0, RZ, RZ, UR43 ;  /* 0x0000002bff007e24 */ /* 0x000fca000f8e00ff */
[----:B------:R-:W-:-:S04]  /*8dc0*/  SHF.L.U32 R0, R0, 0x1f, RZ ;  /* 0x0000001f00007819 */ /* 0x000fc800000006ff */
[----:B------:R0:W1:Y:S01]  /*8dd0*/  SYNCS.PHASECHK.TRANS64.TRYWAIT P1, [UR4+0x33450], R0 ;  /* 0x03345000ff0075a7 */ /* 0x0000620008020144 */
[----:B------:R-:W-:Y:S05]  /*8de0*/  @!P0 BRA `(.L_x_166) ;  /* 0x0000000000048947 */ /* 0x000fea0003800000 */
[----:B------:R-:W-:Y:S01]  /*8df0*/  BPT.TRAP 0x1 ;  /* 0x000000040000795c */ /* 0x000fe20000300000 */
.L_x_166:
[----:B-1----:R-:W-:Y:S05]  /*8e00*/  @P1 BRA `(.L_x_167) ;  /* 0x0000000000081947 */ /* 0x002fea0003800000 */
[----:B------:R-:W1:Y:S02]  /*8e10*/  SYNCS.PHASECHK.TRANS64.TRYWAIT P1, [UR4+0x33450], R0 ;  /* 0x03345000ff0075a7 */ /* 0x000e640008020144 */
[----:B-1----:R-:W-:Y:S05]  /*8e20*/  @!P1 BRA `(.L_x_168) ;  /* 0x0000006c006c9947 */ /* 0x002fea0003800000 */
.L_x_167:
[----:B------:R-:W-:Y:S01]  /*8e30*/  UIADD3 UR5, UR39, 0x200, URZ ;  /* 0x0000020027057890 */ /* 0x000fe2000fffe03f */
[----:B------:R-:W-:Y:S01]  /*8e40*/  WARPGROUP.ARRIVE ;  /* 0x00000000000079c5 */ /* 0x000fe20000000000 */
[----:B------:R-:W-:Y:S01]  /*8e50*/  UMOV UR11, 0xc0000010 ;  /* 0xc0000010000b7882 */ /* 0x000fe20000000000 */
[----:B------:R-:W-:Y:S01]  /*8e60*/  ULDC.64 UR8, c[0x0][0x9a0] ;  /* 0x0002680000087ab9 */ /* 0x000fe20000000a00 */
[----:B------:R-:W-:Y:S01]  /*8e70*/  USHF.R.U32.HI UR5, URZ, 0x4, UR5 ;  /* 0x000000043f057899 */ /* 0x000fe20008011605 */
[----:B------:R-:W-:Y:S01]  /*8e80*/  IMAD.MOV.U32 R7, RZ, RZ, 0x3f800000 ;  /* 0x3f800000ff077424 */ /* 0x000fe200078e00ff */
[----:B------:R-:W-:Y:S02]  /*8e90*/  UISETP.NE.U32.AND UP0, UPT, UR8, URZ, UPT ;  /* 0x0000003f0800728c */ /* 0x000fe4000bf05070 */
[----:B------:R-:W-:Y:S02]  /*8ea0*/  ULOP3.LUT UR5, UR5, 0x3fff, URZ, 0xc0, !UPT ;  /* 0x00003fff05057892 */ /* 0x000fe4000f8ec03f */
[----:B------:R-:W-:-:S02]  /*8eb0*/  UISETP.NE.AND.EX UP0, UPT, UR9, URZ, UPT, UP0 ;  /* 0x0000003f0900728c */ /* 0x000fc4000bf05300 */
[----:B------:R-:W-:-:S04]  /*8ec0*/  ULOP3.LUT UR5, UR5, 0x10000, URZ, 0xfc, !UPT ;  /* 0x0001000005057892 */ /* 0x000fc8000f8efc3f */
[----:B------:R-:W-:Y:S01]  /*8ed0*/  UIMAD UR5, UR51, 0x780, UR5 ;  /* 0x00000780330578a4 */ /* 0x000fe2000f8e0205 */
[----:B------:R-:W-:-:S04]  /*8ee0*/  PLOP3.LUT P1, PT, PT, PT, UP0, 0x80, 0x0 ;  /* 0x000000000000781c */ /* 0x000fc80003f2f008 */
[----:B------:R-:W-:Y:S02]  /*8ef0*/  @UP0 USHF.R.S32.HI UR7, URZ, 0x1f, UR40 ;  /* 0x0000001f3f070899 */ /* 0x000fe40008011428 */
[----:B------:R-:W-:Y:S01]  /*8f00*/  UMOV UR10, UR5 ;  /* 0x00000005000a7c82 */ /* 0x000fe20008000000 */
[----:B------:R-:W-:Y:S01]  /*8f10*/  @UP0 ULDC.64 UR12, c[0x0][0x9c8] ;  /* 0x00027200000c0ab9 */ /* 0x000fe20000000a00 */
[----:B------:R-:W-:Y:S01]  /*8f20*/  QGMMA.64x192x32.F32.E4M3.E4M3 R24, R200, gdesc[UR8], R24, gsb0 ;  /* 0x02e00008c8187df3 */ /* 0x000fe20008000818 */
[----:B------:R-:W-:Y:S01]  /*8f30*/  UIADD3 UR10, UR5, 0x180, URZ ;  /* 0x00000180050a7890 */ /* 0x000fe2000fffe03f */
[----:B------:R-:W-:Y:S01]  /*8f40*/  UMOV UR11, 0xc0000010 ;  /* 0xc0000010000b7882 */ /* 0x000fe20000000000 */
[----:B------:R-:W-:-:S04]  /*8f50*/  @UP0 UIMAD UR7, UR7, UR12, URZ ;  /* 0x0000000c070702a4 */ /* 0x000fc8000f8e023f */
[----:B------:R-:W-:Y:S01]  /*8f60*/  @UP0 UIMAD UR7, UR40, UR13, UR7 ;  /* 0x0000000d280702a4 */ /* 0x000fe2000f8e0207 */
        /* <DEDUP_REMOVED lines=8> */
[----:B------:R-:W-:Y:S01]  /*8ff0*/  @UP0 UIADD3 UR10, -UR40, URZ, URZ ;  /* 0x0000003f280a0290 */ /* 0x000fe2000fffe13f */
[----:B------:R-:W-:-:S03]  /*9000*/  @UP0 ULDC UR11, c[0x0][0xc44] ;  /* 0x00031100000b0ab9 */ /* 0x000fc60000000800 */
[----:B------:R-:W-:Y:S02]  /*9010*/  @UP0 UIMAD UR14, UR11, UR10, UR42 ;  /* 0x0000000a0b0e02a4 */ /* 0x000fe4000f8e022a */
[----:B------:R-:W-:Y:S02]  /*9020*/  @UP0 UIMAD.WIDE.U32 UR10, UR40, UR12, URZ ;  /* 0x0000000c280a02a5 */ /* 0x000fe4000f8e003f */
[----:B------:R-:W-:Y:S01]  /*9030*/  @UP0 USHF.R.S32.HI UR15, URZ, 0x1f, UR14 ;  /* 0x0000001f3f0f0899 */ /* 0x000fe2000801140e */
[----:B------:R-:W-:Y:S01]  /*9040*/  @UP0 ULDC.64 UR12, c[0x0][0x9d0] ;  /* 0x00027400000c0ab9 */ /* 0x000fe20000000a00 */
[----:B------:R-:W-:Y:S02]  /*9050*/  @UP0 UIADD3 UR11, UR11, UR7, URZ ;  /* 0x000000070b0b0290 */ /* 0x000fe4000fffe03f */
[----:B------:R-:W-:Y:S02]  /*9060*/  @UP0 UIMAD UR7, UR15, UR12, URZ ;  /* 0x0000000c0f0702a4 */ /* 0x000fe4000f8e023f */
[----:B------:R-:W-:-:S02]  /*9070*/  @UP0 UIMAD.WIDE.U32 UR10, UR14, UR12, UR10 ;  /* 0x0000000c0e0a02a5 */ /* 0x000fc4000f8e000a */
[----:B------:R-:W-:Y:S02]  /*9080*/  @UP0 UIMAD UR7, UR14, UR13, UR7 ;  /* 0x0000000d0e0702a4 */ /* 0x000fe4000f8e0207 */
[----:B------:R-:W-:Y:S02]  /*9090*/  @UP0 ULEA UR8, UP1, UR10, UR8, 0x2 ;  /* 0x000000080a080291 */ /* 0x000fe4000f82103f */
[----:B------:R-:W-:-:S04]  /*90a0*/  @UP0 UIADD3 UR7, UR11, UR7, URZ ;  /* 0x000000070b070290 */ /* 0x000fc8000fffe03f */
[----:B------:R-:W-:Y:S01]  /*90b0*/  @UP0 ULEA.HI.X UR9, UR10, UR9, UR7, 0x2, UP1 ;  /* 0x000000090a090291 */ /* 0x000fe200088f1407 */
[----:B------:R-:W-:-:S05]  /*90c0*/  IMAD.U32 R4, RZ, RZ, UR8 ;  /* 0x00000008ff047e24 */ /* 0x000fca000f8e00ff */
[----:B-1----:R-:W-:-:S05]  /*90d0*/  IMAD.U32 R5, RZ, RZ, UR9 ;  /* 0x00000009ff057e24 */ /* 0x002fca000f8e00ff */
[----:B------:R1:W2:Y:S01]  /*90e0*/  @P1 LDG.E R7, desc[UR48][R4.64] ;  /* 0x0000003004071981 */ /* 0x0002a2000c1e1900 */
[----:B------:R-:W-:Y:S01]  /*90f0*/  UIADD3 UR10, UR5, 0x480, URZ ;  /* 0x00000480050a7890 */ /* 0x000fe2000fffe03f */
[----:B------:R-:W-:Y:S01]  /*9100*/  UMOV UR11, 0xc0000010 ;  /* 0xc0000010000b7882 */ /* 0x000fe20000000000 */
[----:B------:R-:W-:Y:S02]  /*9110*/  WARPGROUP.DEPBAR.LE gsb0, 0x0 ;  /* 0x00008000000079c5 */ /* 0x000fe40000010000 */
[----:B------:R-:W-:-:S06]  /*9120*/  WARPGROUP.ARRIVE ;  /* 0x00000000000079c5 */ /* 0x000fcc0000000000 */
[----:B------:R-:W-:Y:S01]  /*9130*/  QGMMA.64x192x32.F32.E4M3.E4M3 R24, R212, gdesc[UR8], R24, gsb0 ;  /* 0x02e00008d4187df3 */ /* 0x000fe20008000818 */
[----:B------:R-:W-:Y:S01]  /*9140*/  UIADD3 UR10, UR5, 0x600, URZ ;  /* 0x00000600050a7890 */ /* 0x000fe2000fffe03f */
[----:B------:R-:W-:Y:S01]  /*9150*/  UMOV UR11, 0xc0000010 ;  /* 0xc0000010000b7882 */ /* 0x000fe20000000000 */
[----:B0-----:R-:W0:Y:S04]  /*9160*/  SHFL.BFLY PT, R0, R3, 0x2, 0x1f ;  /* 0x0c401f0003007f89 */ /* 0x001e2800000e0000 */
[----:B------:R-:W3:Y:S01]  /*9170*/  SHFL.BFLY PT, R11, R6, 0x2, 0x1f ;  /* 0x0c401f00060b7f89 */ /* 0x000ee200000e0000 */
[----:B0-----:R-:W-:-:S01]  /*9180*/  FADD.FTZ R0, R0, R3 ;  /* 0x0000000300007221 */ /* 0x001fc20000010000 */
[----:B---3--:R-:W-:-:S04]  /*9190*/  FADD.FTZ R11, R11, R6 ;  /* 0x000000060b0b7221 */ /* 0x008fc80000010000 */
[----:B------:R-:W0:Y:S04]  /*91a0*/  SHFL.BFLY PT, R9, R0, 0x1, 0x1f ;  /* 0x0c201f0000097f89 */ /* 0x000e2800000e0000 */
[----:B-1----:R-:W1:Y:S01]  /*91b0*/  SHFL.BFLY PT, R4, R11, 0x1, 0x1f ;  /* 0x0c201f000b047f89 */ /* 0x002e6200000e0000 */
[----:B0-----:R-:W-:-:S01]  /*91c0*/  FADD.FTZ R10, R0, R9 ;  /* 0x00000009000a7221 */ /* 0x001fc20000010000 */
[----:B-1----:R-:W-:-:S04]  /*91d0*/  FADD.FTZ R12, R11, R4 ;  /* 0x000000040b0c7221 */ /* 0x002fc80000010000 */
[C---:B------:R-:W-:Y:S01]  /*91e0*/  FSETP.NE.FTZ.AND P1, PT, R10.reuse, RZ, PT ;  /* 0x000000ff0a00720b */ /* 0x040fe20003f35000 */
[----:B------:R-:W-:Y:S01]  /*91f0*/  FMUL.FTZ R5, R10, 0.00390625 ;  /* 0x3b8000000a057820 */ /* 0x000fe20000410000 */
[----:B------:R-:W-:Y:S01]  /*9200*/  FMUL.FTZ R13, R12, 0.00390625 ;  /* 0x3b8000000c0d7820 */ /* 0x000fe20000410000 */
[----:B------:R-:W-:-:S03]  /*9210*/  IMAD.MOV.U32 R4, RZ, RZ, RZ ;  /* 0x000000ffff047224 */ /* 0x000fc600078e00ff */
        /* <DEDUP_REMOVED lines=10> */
[----:B------:R-:W3:Y:S01]  /*92c0*/  @P1 MUFU.RCP R8, R12 ;  /* 0x0000000c00081308 */ /* 0x000ee20000001000 */
        /* <DEDUP_REMOVED lines=10> */
[-C--:B--2---:R-:W-:Y:S01]  /*9370*/  FMUL.FTZ R9, R4, R7.reuse ;  /* 0x0000000704097220 */ /* 0x084fe20000410000 */
[----:B---3--:R-:W-:Y:S01]  /*9380*/  FMUL.FTZ R120, R8, R7 ;  /* 0x0000000708787220 */ /* 0x008fe20000410000 */
[----:B------:R-:W-:-:S02]  /*9390*/  WARPGROUP.DEPBAR.LE gsb0, 0x0 ;  /* 0x00008000000079c5 */ /* 0x000fc40000010000 */
[----:B------:R-:W-:Y:S05]  /*93a0*/  @!P0 BRA `(.L_x_169) ;  /* 0x0000000000048947 */ /* 0x000fea0003800000 */
[----:B------:R-:W-:Y:S01]  /*93b0*/  BPT.TRAP 0x1 ;  /* 0x000000040000795c */ /* 0x000fe20000300000 */
.L_x_169:
        /* <DEDUP_REMOVED lines=31> */
[----:B------:R-:W-:Y:S01]  /*95b0*/  FMUL.FTZ R76, R76, R9 ;  /* 0x000000094c4c7220 */ /* 0x000fe20000410000 */
[----:B0-----:R-:W-:Y:S01]  /*95c0*/  IMAD.SHL.U32 R4, R121, 0x4, RZ ;  /* 0x0000000479047824 */ /* 0x001fe200078e00ff */
[----:B------:R-:W-:Y:S01]  /*95d0*/  F2FP.BF16.F32.PACK_AB R7, R28, R7 ;  /* 0x000000071c07723e */ /* 0x000fe200000010ff */
[-C--:B------:R-:W-:Y:S01]  /*95e0*/  FMUL.FTZ R41, R64, R9.reuse ;  /* 0x0000000940297220 */ /* 0x080fe20000410000 */
[-C--:B------:R-:W-:Y:S01]  /*95f0*/  FMUL.FTZ R40, R65, R9.reuse ;  /* 0x0000000941287220 */ /* 0x080fe20000410000 */
[-C--:B------:R-:W-:Y:S01]  /*9600*/  FMUL.FTZ R65, R88, R9.reuse ;  /* 0x0000000958417220 */ /* 0x080fe20000410000 */
[----:B------:R-:W-:Y:S01]  /*9610*/  LOP3.LUT R4, R4, 0xc, RZ, 0xc0, !PT ;  /* 0x0000000c04047812 */ /* 0x000fe200078ec0ff */
[----:B------:R-:W-:Y:S01]  /*9620*/  FMUL.FTZ R64, R89, R9 ;  /* 0x0000000959407220 */ /* 0x000fe20000410000 */
[----:B------:R-:W-:Y:S01]  /*9630*/  F2FP.BF16.F32.PACK_AB R33, R60, R33 ;  /* 0x000000213c21723e */ /* 0x000fe200000010ff */
[-C--:B------:R-:W-:Y:S01]  /*9640*/  FMUL.FTZ R57, R80, R9.reuse ;  /* 0x0000000950397220 */ /* 0x080fe20000410000 */
[----:B------:R-:W-:Y:S01]  /*9650*/  IADD3 R4, P0, R4, UR6, RZ ;  /* 0x0000000604047c10 */ /* 0x000fe2000ff1e0ff */
[----:B------:R-:W-:Y:S01]  /*9660*/  FMUL.FTZ R24, R49, R9 ;  /* 0x0000000931187220 */ /* 0x000fe20000410000 */
[----:B------:R-:W-:Y:S01]  /*9670*/  F2FP.BF16.F32.PACK_AB R32, R61, R32 ;  /* 0x000000203d20723e */ /* 0x000fe200000010ff */
[----:B------:R-:W-:Y:S01]  /*9680*/  FMUL.FTZ R35, R58, R120 ;  /* 0x000000783a237220 */ /* 0x000fe20000410000 */
[----:B------:R-:W-:Y:S01]  /*9690*/  F2FP.BF16.F32.PACK_AB R40, R69, R40 ;  /* 0x000000284528723e */ /* 0x000fe200000010ff */
[----:B------:R-:W-:-:S02]  /*96a0*/  IMAD.X R5, RZ, RZ, UR7, P0 ;  /* 0x00000007ff057e24 */ /* 0x000fc400080e06ff */
[----:B------:R-:W-:Y:S01]  /*96b0*/  FMUL.FTZ R34, R59, R120 ;  /* 0x000000783b227220 */ /* 0x000fe20000410000 */
[----:B------:R-:W-:Y:S01]  /*96c0*/  F2FP.BF16.F32.PACK_AB R92, R92, R65 ;  /* 0x000000415c5c723e */ /* 0x000fe200000010ff */
[-C--:B------:R-:W-:Y:S01]  /*96d0*/  FMUL.FTZ R80, R105, R9.reuse ;  /* 0x0000000969507220 */ /* 0x080fe20000410000 */
[-C--:B------:R-:W-:Y:S01]  /*96e0*/  FMUL.FTZ R25, R48, R9.reuse ;  /* 0x0000000930197220 */ /* 0x080fe20000410000 */
[----:B------:R0:W2:Y:S01]  /*96f0*/  LDG.E.CONSTANT R36, desc[UR48][R4.64] ;  /* 0x0000003004247981 */ /* 0x0000a2000c1e9900 */
[----:B------:R-:W-:Y:S01]  /*9700*/  LOP3.LUT P0, R28, R121, 0x3, RZ, 0xc0, !PT ;  /* 0x00000003791c7812 */ /* 0x000fe2000780c0ff */
[----:B------:R-:W-:Y:S01]  /*9710*/  UMOV UR6, UR39 ;  /* 0x0000002700067c82 */ /* 0x000fe20008000000 */
[----:B-1----:R-:W-:Y:S01]  /*9720*/  UMOV UR7, UR5 ;  /* 0x0000000500077c82 */ /* 0x002fe20008000000 */
[----:B------:R-:W-:Y:S01]  /*9730*/  F2FP.BF16.F32.PACK_AB R69, R93, R64 ;  /* 0x000000405d45723e */ /* 0x000fe200000010ff */
[-C--:B------:R-:W-:Y:S01]  /*9740*/  FMUL.FTZ R59, R82, R120.reuse ;  /* 0x00000078523b7220 */ /* 0x080fe20000410000 */
[----:B------:R-:W-:Y:S01]  /*9750*/  ISETP.EQ.OR P0, PT, R28, 0x3, !P0 ;  /* 0x000000031c00780c */ /* 0x000fe20004702670 */
[----:B------:R-:W-:Y:S01]  /*9760*/  FMUL.FTZ R58, R83, R120 ;  /* 0x00000078533a7220 */ /* 0x000fe20000410000 */
[-C--:B------:R-:W-:Y:S01]  /*9770*/  FMUL.FTZ R49, R72, R9.reuse ;  /* 0x0000000948317220 */ /* 0x080fe20000410000 */
[-C--:B------:R-:W-:Y:S01]  /*9780*/  FMUL.FTZ R48, R73, R9.reuse ;  /* 0x0000000949307220 */ /* 0x080fe20000410000 */
[----:B------:R-:W-:Y:S01]  /*9790*/  SEL R93, R33, R32, P0 ;  /* 0x00000020215d7207 */ /* 0x000fe20000000000 */
[----:B------:R-:W-:Y:S01]  /*97a0*/  FMUL.FTZ R72, R97, R9 ;  /* 0x0000000961487220 */ /* 0x000fe20000410000 */
[----:B------:R-:W-:Y:S01]  /*97b0*/  SEL R65, R32, R33, P0 ;  /* 0x0000002120417207 */ /* 0x000fe20000000000 */
[----:B------:R-:W-:Y:S01]  /*97c0*/  IMAD.U32 R32, RZ, RZ, UR6 ;  /* 0x00000006ff207e24 */ /* 0x000fe2000f8e00ff */
[----:B------:R-:W-:Y:S01]  /*97d0*/  F2FP.BF16.F32.PACK_AB R59, R86, R59 ;  /* 0x0000003b563b723e */ /* 0x000fe200000010ff */
[----:B------:R-:W-:Y:S01]  /*97e0*/  IMAD.U32 R33, RZ, RZ, UR7 ;  /* 0x00000007ff217e24 */ /* 0x000fe2000f8e00ff */
[----:B------:R-:W-:Y:S01]  /*97f0*/  F2FP.BF16.F32.PACK_AB R58, R87, R58 ;  /* 0x0000003a573a723e */ /* 0x000fe200000010ff */
[-C--:B------:R-:W-:Y:S01]  /*9800*/  FMUL.FTZ R77, R77, R9.reuse ;  /* 0x000000094d4d7220 */ /* 0x080fe20000410000 */
[----:B------:R-:W-:Y:S01]  /*9810*/  FMUL.FTZ R84, R84, R9 ;  /* 0x0000000954547220 */ /* 0x000fe20000410000 */
[----:B------:R-:W-:-:S04]  /*9820*/  IMAD.WIDE R60, R224, 0x2, R32 ;  /* 0x00000002e03c7825 */ /* 0x000fc800078e0220 */
        /* <DEDUP_REMOVED lines=12> */
[----:B------:R-:W-:Y:S01]  /*98f0*/  F2FP.BF16.F32.PACK_AB R10, R10, R11 ;  /* 0x0000000b0a0a723e */ /* 0x000fe200000010ff */
[----:B------:R-:W-:Y:S01]  /*9900*/  FMUL.FTZ R46, R46, R120 ;  /* 0x000000782e2e7220 */ /* 0x000fe20000410000 */
[----:B0-----:R-:W-:Y:S01]  /*9910*/  F2FP.BF16.F32.PACK_AB R5, R37, R12 ;  /* 0x0000000c2505723e */ /* 0x001fe200000010ff */
[-C--:B------:R-:W-:Y:S01]  /*9920*/  FMUL.FTZ R21, R42, R120.reuse ;  /* 0x000000782a157220 */ /* 0x080fe20000410000 */
[-C--:B------:R-:W-:Y:S01]  /*9930*/  FMUL.FTZ R47, R47, R120.reuse ;  /* 0x000000782f2f7220 */ /* 0x080fe20000410000 */
[-C--:B------:R-:W-:Y:S01]  /*9940*/  FMUL.FTZ R4, R43, R120.reuse ;  /* 0x000000782b047220 */ /* 0x080fe20000410000 */
[----:B------:R-:W-:Y:S01]  /*9950*/  FMUL.FTZ R26, R51, R120 ;  /* 0x00000078331a7220 */ /* 0x000fe20000410000 */
[----:B------:R-:W-:Y:S01]  /*9960*/  F2FP.BF16.F32.PACK_AB R109, R109, R80 ;  /* 0x000000506d6d723e */ /* 0x000fe200000010ff */
[-C--:B------:R-:W-:Y:S01]  /*9970*/  FMUL.FTZ R43, R66, R120.reuse ;  /* 0x00000078422b7220 */ /* 0x080fe20000410000 */
[----:B------:R-:W-:Y:S01]  /*9980*/  FMUL.FTZ R51, R74, R120 ;  /* 0x000000784a337220 */ /* 0x000fe20000410000 */
[----:B------:R-:W-:Y:S01]  /*9990*/  SEL R123, R59, R58, P0 ;  /* 0x0000003a3b7b7207 */ /* 0x000fe20000000000 */
[-C--:B------:R-:W-:Y:S01]  /*99a0*/  FMUL.FTZ R71, R71, R120.reuse ;  /* 0x0000007847477220 */ /* 0x080fe20000410000 */
[----:B------:R-:W-:Y:S01]  /*99b0*/  SEL R80, R58, R59, P0 ;  /* 0x0000003b3a507207 */ /* 0x000fe20000000000 */
[-C--:B------:R-:W-:Y:S01]  /*99c0*/  FMUL.FTZ R42, R67, R120.reuse ;  /* 0x00000078432a7220 */ /* 0x080fe20000410000 */
[-C--:B------:R-:W-:Y:S01]  /*99d0*/  FMUL.FTZ R66, R91, R120.reuse ;  /* 0x000000785b427220 */ /* 0x080fe20000410000 */
[-C--:B------:R-:W-:Y:S01]  /*99e0*/  FMUL.FTZ R103, R103, R120.reuse ;  /* 0x0000007867677220 */ /* 0x080fe20000410000 */
[-C--:B------:R-:W-:Y:S01]  /*99f0*/  FMUL.FTZ R74, R99, R120.reuse ;  /* 0x00000078634a7220 */ /* 0x080fe20000410000 */
[----:B------:R-:W-:Y:S01]  /*9a00*/  F2FP.BF16.F32.PACK_AB R35, R62, R35 ;  /* 0x000000233e23723e */ /* 0x000fe200000010ff */
[-C--:B------:R-:W-:Y:S01]  /*9a10*/  FMUL.FTZ R8, R27, R120.reuse ;  /* 0x000000781b087220 */ /* 0x080fe20000410000 */
[----:B------:R-:W-:Y:S01]  /*9a20*/  IADD3 R59, P4, R60, 0x8060, RZ ;  /* 0x000080603c3b7810 */ /* 0x000fe20007f9e0ff */
[-C--:B------:R-:W-:Y:S01]  /*9a30*/  FMUL.FTZ R63, R63, R120.reuse ;  /* 0x000000783f3f7220 */ /* 0x080fe20000410000 */
[-C--:B------:R-:W-:Y:S01]  /*9a40*/  FMUL.FTZ R118, R118, R120.reuse ;  /* 0x0000007876767220 */ /* 0x080fe20000410000 */
[-C--:B------:R-:W-:Y:S01]  /*9a50*/  FMUL.FTZ R91, R114, R120.reuse ;  /* 0x00000078725b7220 */ /* 0x080fe20000410000 */
[----:B------:R-:W-:Y:S01]  /*9a60*/  SEL R87, R10, R5, P0 ;  /* 0x000000050a577207 */ /* 0x000fe20000000000 */
[----:B------:R-:W-:Y:S01]  /*9a70*/  FMUL.FTZ R27, R50, R120 ;  /* 0x00000078321b7220 */ /* 0x000fe20000410000 */
[----:B------:R-:W-:Y:S01]  /*9a80*/  SEL R62, R5, R10, P0 ;  /* 0x0000000a053e7207 */ /* 0x000fe20000000000 */
[----:B------:R-:W-:Y:S01]  /*9a90*/  IMAD R5, R23, 0x40, R17 ;  /* 0x0000004017057824 */ /* 0x000fe200078e0211 */
[----:B------:R-:W-:Y:S01]  /*9aa0*/  F2FP.BF16.F32.PACK_AB R73, R100, R73 ;  /* 0x000000496449723e */ /* 0x000fe200000010ff */
[----:B------:R-:W-:Y:S01]  /*9ab0*/  FMUL.FTZ R78, R78, R120 ;  /* 0x000000784e4e7220 */ /* 0x000fe20000410000 */
[----:B------:R-:W-:Y:S01]  /*9ac0*/  F2FP.BF16.F32.PACK_AB R72, R101, R72 ;  /* 0x000000486548723e */ /* 0x000fe200000010ff */
[-C--:B------:R-:W-:Y:S01]  /*9ad0*/  FMUL.FTZ R79, R79, R120.reuse ;  /* 0x000000784f4f7220 */ /* 0x080fe20000410000 */
[-C--:B------:R-:W-:Y:S01]  /*9ae0*/  FMUL.FTZ R50, R75, R120.reuse ;  /* 0x000000784b327220 */ /* 0x080fe20000410000 */
[----:B------:R-:W-:Y:S01]  /*9af0*/  F2FP.BF16.F32.PACK_AB R15, R44, R15 ;  /* 0x0000000f2c0f723e */ /* 0x000fe200000010ff */
[-C--:B------:R-:W-:Y:S01]  /*9b00*/  FMUL.FTZ R30, R30, R120.reuse ;  /* 0x000000781e1e7220 */ /* 0x080fe20000410000 */
[----:B------:R-:W-:Y:S01]  /*9b10*/  F2FP.BF16.F32.PACK_AB R21, R46, R21 ;  /* 0x000000152e15723e */ /* 0x000fe200000010ff */
[----:B------:R-:W-:Y:S01]  /*9b20*/  FMUL.FTZ R31, R31, R120 ;  /* 0x000000781f1f7220 */ /* 0x000fe20000410000 */
[----:B------:R-:W-:Y:S01]  /*9b30*/  F2FP.BF16.F32.PACK_AB R20, R45, R20 ;  /* 0x000000142d14723e */ /* 0x000fe200000010ff */
[----:B------:R-:W-:Y:S01]  /*9b40*/  FMUL.FTZ R38, R38, R120 ;  /* 0x0000007826267220 */ /* 0x000fe20000410000 */
[----:B------:R-:W-:Y:S01]  /*9b50*/  F2FP.BF16.F32.PACK_AB R4, R47, R4 ;  /* 0x000000042f04723e */ /* 0x000fe200000010ff */
[-C--:B------:R-:W-:Y:S01]  /*9b60*/  FMUL.FTZ R39, R39, R120.reuse ;  /* 0x0000007827277220 */ /* 0x080fe20000410000 */
[----:B------:R-:W-:Y:S01]  /*9b70*/  F2FP.BF16.F32.PACK_AB R25, R52, R25 ;  /* 0x000000193419723e */ /* 0x000fe200000010ff */
[----:B------:R-:W-:Y:S01]  /*9b80*/  FMUL.FTZ R70, R70, R120 ;  /* 0x0000007846467220 */ /* 0x000fe20000410000 */
[----:B------:R-:W-:Y:S01]  /*9b90*/  F2FP.BF16.F32.PACK_AB R24, R53, R24 ;  /* 0x000000183518723e */ /* 0x000fe200000010ff */
[----:B------:R-:W-:Y:S01]  /*9ba0*/  FMUL.FTZ R55, R55, R120 ;  /* 0x0000007837377220 */ /* 0x000fe20000410000 */
[----:B------:R-:W-:Y:S01]  /*9bb0*/  F2FP.BF16.F32.PACK_AB R6, R29, R6 ;  /* 0x000000061d06723e */ /* 0x000fe200000010ff */
[----:B------:R-:W-:Y:S01]  /*9bc0*/  FMUL.FTZ R102, R102, R120 ;  /* 0x0000007866667220 */ /* 0x000fe20000410000 */
[----:B------:R-:W-:Y:S01]  /*9bd0*/  LOP3.LUT R58, R59, 0x380, RZ, 0xc0, !PT ;  /* 0x000003803b3a7812 */ /* 0x000fe200078ec0ff */
[----:B------:R-:W-:Y:S01]  /*9be0*/  IMAD.WIDE R32, R5, 0x2, R32 ;  /* 0x0000000205207825 */ /* 0x000fe200078e0220 */
[----:B------:R-:W-:-:S03]  /*9bf0*/  F2FP.BF16.F32.PACK_AB R42, R71, R42 ;  /* 0x0000002a472a723e */ /* 0x000fc600000010ff */
[----:B------:R-:W-:Y:S01]  /*9c00*/  FMUL.FTZ R111, R111, R120 ;  /* 0x000000786f6f7220 */ /* 0x000fe20000410000 */
[----:B------:R-:W-:Y:S01]  /*9c10*/  F2FP.BF16.F32.PACK_AB R29, R103, R74 ;  /* 0x0000004a671d723e */ /* 0x000fe200000010ff */
[----:B------:R-:W-:Y:S01]  /*9c20*/  FMUL.FTZ R75, R98, R120 ;  /* 0x00000078624b7220 */ /* 0x000fe20000410000 */
[----:B------:R-:W-:Y:S01]  /*9c30*/  F2FP.BF16.F32.PACK_AB R34, R63, R34 ;  /* 0x000000223f22723e */ /* 0x000fe200000010ff */
[-C--:B------:R-:W-:Y:S01]  /*9c40*/  FMUL.FTZ R82, R107, R120.reuse ;  /* 0x000000786b527220 */ /* 0x080fe20000410000 */
[----:B------:R-:W-:Y:S01]  /*9c50*/  F2FP.BF16.F32.PACK_AB R108, R108, R89 ;  /* 0x000000596c6c723e */ /* 0x000fe200000010ff */
[-C--:B------:R-:W-:Y:S01]  /*9c60*/  FMUL.FTZ R119, R119, R120.reuse ;  /* 0x0000007877777220 */ /* 0x080fe20000410000 */
[----:B------:R-:W-:Y:S01]  /*9c70*/  F2FP.BF16.F32.PACK_AB R118, R118, R91 ;  /* 0x0000005b7676723e */ /* 0x000fe200000010ff */
[----:B------:R-:W-:Y:S01]  /*9c80*/  FMUL.FTZ R95, R95, R120 ;  /* 0x000000785f5f7220 */ /* 0x000fe20000410000 */
[----:B------:R-:W-:Y:S01]  /*9c90*/  SEL R103, R73, R72, P0 ;  /* 0x0000004849677207 */ /* 0x000fe20000000000 */
[-C--:B------:R-:W-:Y:S01]  /*9ca0*/  FMUL.FTZ R94, R94, R120.reuse ;  /* 0x000000785e5e7220 */ /* 0x080fe20000410000 */
[----:B------:R-:W-:Y:S01]  /*9cb0*/  SEL R71, R72, R73, P0 ;  /* 0x0000004948477207 */ /* 0x000fe20000000000 */
[----:B------:R-:W-:Y:S01]  /*9cc0*/  FMUL.FTZ R110, R110, R120 ;  /* 0x000000786e6e7220 */ /* 0x000fe20000410000 */
[----:B------:R-:W-:Y:S01]  /*9cd0*/  SEL R89, R15, R20, P0 ;  /* 0x000000140f597207 */ /* 0x000fe20000000000 */
[----:B------:R-:W-:Y:S01]  /*9ce0*/  FMUL.FTZ R54, R54, R120 ;  /* 0x0000007836367220 */ /* 0x000fe20000410000 */
[----:B------:R-:W-:Y:S01]  /*9cf0*/  SEL R63, R20, R15, P0 ;  /* 0x0000000f143f7207 */ /* 0x000fe20000000000 */
[----:B------:R-:W0:Y:S01]  /*9d00*/  LDC R133, c[0x0][0xc38] ;  /* 0x00030e00ff857b82 */ /* 0x000e220000000800 */
[----:B------:R-:W-:Y:S01]  /*9d10*/  SEL R91, R25, R24, P0 ;  /* 0x00000018195b7207 */ /* 0x000fe20000000000 */
[----:B------:R-:W-:Y:S01]  /*9d20*/  ULDC.64 UR8, c[0x0][0xb90] ;  /* 0x0002e40000087ab9 */ /* 0x000fe20000000a00 */
[----:B------:R-:W-:-:S02]  /*9d30*/  SEL R64, R24, R25, P0 ;  /* 0x0000001918407207 */ /* 0x000fc40000000000 */
[----:B------:R-:W-:Y:S01]  /*9d40*/  F2FP.BF16.F32.PACK_AB R41, R68, R41 ;  /* 0x000000294429723e */ /* 0x000fe200000010ff */
[----:B------:R-:W-:Y:S01]  /*9d50*/  FMUL.FTZ R83, R106, R120 ;  /* 0x000000786a537220 */ /* 0x000fe20000410000 */
[----:B------:R-:W-:Y:S01]  /*9d60*/  SEL R113, R21, R4, P0 ;  /* 0x0000000415717207 */ /* 0x000fe20000000000 */
[----:B------:R-:W-:Y:S01]  /*9d70*/  UIADD3 UR4, UR4, 0x33460, URZ ;  /* 0x0003346004047890 */ /* 0x000fe2000fffe03f */
[----:B------:R-:W-:Y:S01]  /*9d80*/  SEL R73, R4, R21, P0 ;  /* 0x0000001504497207 */ /* 0x000fe20000000000 */
[----:B------:R-:W-:Y:S01]  /*9d90*/  UIADD3 UR5, -UR40, URZ, URZ ;  /* 0x0000003f28057290 */ /* 0x000fe2000fffe13f */
[----:B------:R-:W-:Y:S01]  /*9da0*/  LOP3.LUT R5, R60, 0x380, RZ, 0xc0, !PT ;  /* 0x000003803c057812 */ /* 0x000fe200078ec0ff */
[----:B------:R-:W-:Y:S01]  /*9db0*/  ULDC UR6, c[0x0][0xc44] ;  /* 0x0003110000067ab9 */ /* 0x000fe20000000800 */
[----:B------:R-:W-:Y:S02]  /*9dc0*/  F2FP.BF16.F32.PACK_AB R78, R78, R51 ;  /* 0x000000334e4e723e */ /* 0x000fe400000010ff */
[----:B------:R-:W-:-:S02]  /*9dd0*/  F2FP.BF16.F32.PACK_AB R11, R79, R50 ;  /* 0x000000324f0b723e */ /* 0x000fc400000010ff */
        /* <DEDUP_REMOVED lines=12> */
[----:B------:R-:W-:Y:S01]  /*9ea0*/  SHF.R.U64 R5, R5, 0x3, RZ ;  /* 0x0000000305057819 */ /* 0x000fe200000012ff */
[--C-:B------:R-:W-:Y:S01]  /*9eb0*/  IMAD.X R53, RZ, RZ, R61.reuse, P5 ;  /* 0x000000ffff357224 */ /* 0x100fe200028e063d */
[----:B------:R-:W-:Y:S01]  /*9ec0*/  F2FP.BF16.F32.PACK_AB R26, R55, R26 ;  /* 0x0000001a371a723e */ /* 0x000fe200000010ff */
[--C-:B------:R-:W-:Y:S01]  /*9ed0*/  IMAD.X R55, RZ, RZ, R61.reuse, P6 ;  /* 0x000000ffff377224 */ /* 0x100fe200030e063d */
[----:B------:R-:W-:Y:S01]  /*9ee0*/  F2FP.BF16.F32.PACK_AB R102, R102, R75 ;  /* 0x0000004b6666723e */ /* 0x000fe200000010ff */
[--C-:B------:R-:W-:Y:S01]  /*9ef0*/  IMAD.X R51, RZ, RZ, R61.reuse, P2 ;  /* 0x000000ffff337224 */ /* 0x100fe200010e063d */
[----:B------:R-:W-:Y:S02]  /*9f00*/  F2FP.BF16.F32.PACK_AB R12, R111, R82 ;  /* 0x000000526f0c723e */ /* 0x000fe400000010ff */
[----:B------:R-:W-:Y:S02]  /*9f10*/  SEL R99, R57, R56, P0 ;  /* 0x0000003839637207 */ /* 0x000fe40000000000 */
[----:B------:R-:W-:Y:S01]  /*9f20*/  SEL R68, R56, R57, P0 ;  /* 0x0000003938447207 */ /* 0x000fe20000000000 */
[----:B------:R-:W-:Y:S01]  /*9f30*/  IMAD.X R57, RZ, RZ, R61, P3 ;  /* 0x000000ffff397224 */ /* 0x000fe200018e063d */
[----:B------:R-:W-:-:S02]  /*9f40*/  SEL R105, R108, R109, P0 ;  /* 0x0000006d6c697207 */ /* 0x000fc40000000000 */
[----:B------:R-:W-:Y:S02]  /*9f50*/  SEL R70, R109, R108, P0 ;  /* 0x0000006c6d467207 */ /* 0x000fe40000000000 */
[----:B------:R-:W-:Y:S02]  /*9f60*/  SEL R121, R78, R11, P0 ;  /* 0x0000000b4e797207 */ /* 0x000fe40000000000 */
[----:B------:R-:W-:Y:S01]  /*9f70*/  LOP3.LUT R58, R58, R59, RZ, 0x3c, !PT ;  /* 0x0000003b3a3a7212 */ /* 0x000fe200078e3cff */
[----:B------:R-:W-:Y:S01]  /*9f80*/  IMAD.X R59, RZ, RZ, R61, P4 ;  /* 0x000000ffff3b7224 */ /* 0x000fe200020e063d */
[----:B------:R-:W-:Y:S02]  /*9f90*/  SEL R85, R7, R6, P0 ;  /* 0x0000000607557207 */ /* 0x000fe40000000000 */
[----:B------:R-:W-:Y:S02]  /*9fa0*/  SEL R37, R6, R7, P0 ;  /* 0x0000000706257207 */ /* 0x000fe40000000000 */
[----:B------:R-:W-:-:S02]  /*9fb0*/  SEL R109, R9, R8, P0 ;  /* 0x00000008096d7207 */ /* 0x000fc40000000000 */
[----:B------:R-:W-:Y:S02]  /*9fc0*/  SEL R79, R8, R9, P0 ;  /* 0x00000009084f7207 */ /* 0x000fe40000000000 */
[----:B------:R-:W-:Y:S02]  /*9fd0*/  SEL R111, R13, R14, P0 ;  /* 0x0000000e0d6f7207 */ /* 0x000fe40000000000 */
[----:B------:R-:W-:Y:S02]  /*9fe0*/  SEL R75, R14, R13, P0 ;  /* 0x0000000d0e4b7207 */ /* 0x000fe40000000000 */
[----:B------:R-:W-:Y:S02]  /*9ff0*/  SEL R78, R11, R78, P0 ;  /* 0x0000004e0b4e7207 */ /* 0x000fe40000000000 */
[C---:B------:R-:W-:Y:S02]  /*a000*/  IADD3 R7, P1, R60.reuse, 0x20, RZ ;  /* 0x000000203c077810 */ /* 0x040fe40007f3e0ff */
[----:B------:R-:W-:-:S02]  /*a010*/  IADD3 R13, P4, R60, 0x4040, RZ ;  /* 0x000040403c0d7810 */ /* 0x000fc40007f9e0ff */
[C---:B------:R-:W-:Y:S02]  /*a020*/  IADD3 R11, P3, R60.reuse, 0x4020, RZ ;  /* 0x000040203c0b7810 */ /* 0x040fe40007f7e0ff */
[C---:B------:R-:W-:Y:S02]  /*a030*/  IADD3 R8, P6, R60.reuse, 0x4000, RZ ;  /* 0x000040003c087810 */ /* 0x040fe40007fde0ff */
[C---:B------:R-:W-:Y:S02]  /*a040*/  IADD3 R6, P5, R60.reuse, 0x60, RZ ;  /* 0x000000603c067810 */ /* 0x040fe40007fbe0ff */
[----:B------:R-:W-:Y:S02]  /*a050*/  IADD3 R9, P2, R60, 0x40, RZ ;  /* 0x000000403c097810 */ /* 0x000fe40007f5e0ff */
[----:B------:R-:W-:Y:S02]  /*a060*/  LOP3.LUT R60, R5, R60, RZ, 0x3c, !PT ;  /* 0x0000003c053c7212 */ /* 0x000fe400078e3cff */
[----:B------:R-:W-:-:S02]  /*a070*/  LOP3.LUT R5, R10, 0x380, RZ, 0xc0, !PT ;  /* 0x000003800a057812 */ /* 0x000fc400078ec0ff */
[----:B------:R-:W-:Y:S02]  /*a080*/  LOP3.LUT R4, R15, 0x380, RZ, 0xc0, !PT ;  /* 0x000003800f047812 */ /* 0x000fe400078ec0ff */
[----:B------:R-:W-:Y:S01]  /*a090*/  SHF.R.U64 R5, R5, 0x3, RZ ;  /* 0x0000000305057819 */ /* 0x000fe200000012ff */
[----:B------:R-:W-:Y:S01]  /*a0a0*/  IMAD.X R45, RZ, RZ, R61, P3 ;  /* 0x000000ffff2d7224 */ /* 0x000fe200018e063d */
[----:B------:R-:W-:Y:S02]  /*a0b0*/  F2FP.BF16.F32.PACK_AB R116, R116, R97 ;  /* 0x000000617474723e */ /* 0x000fe400000010ff */
[----:B------:R-:W-:Y:S01]  /*a0c0*/  F2FP.BF16.F32.PACK_AB R117, R117, R88 ;  /* 0x000000587575723e */ /* 0x000fe200000010ff */
[----:B------:R-:W-:Y:S01]  /*a0d0*/  FMUL.FTZ R67, R90, R120 ;  /* 0x000000785a437220 */ /* 0x000fe20000410000 */
[----:B------:R-:W-:Y:S02]  /*a0e0*/  SEL R127, R102, R29, P0 ;  /* 0x0000001d667f7207 */ /* 0x000fe40000000000 */
[----:B------:R-:W-:-:S02]  /*a0f0*/  SEL R82, R29, R102, P0 ;  /* 0x000000661d527207 */ /* 0x000fc40000000000 */
[----:B------:R-:W-:Y:S01]  /*a100*/  LOP3.LUT R52, R5, R10, RZ, 0x3c, !PT ;  /* 0x0000000a05347212 */ /* 0x000fe200078e3cff */
[----:B------:R-:W-:Y:S01]  /*a110*/  FMUL.FTZ R90, R115, R120 ;  /* 0x00000078735a7220 */ /* 0x000fe20000410000 */
[----:B------:R-:W-:Y:S02]  /*a120*/  SHF.R.U64 R4, R4, 0x3, RZ ;  /* 0x0000000304047819 */ /* 0x000fe400000012ff */
[----:B------:R-:W-:Y:S02]  /*a130*/  LOP3.LUT R5, R8, 0x380, RZ, 0xc0, !PT ;  /* 0x0000038008057812 */ /* 0x000fe400078ec0ff */
[----:B------:R-:W-:Y:S02]  /*a140*/  IADD3 R29, P3, R32, 0x2000, RZ ;  /* 0x00002000201d7810 */ /* 0x000fe40007f7e0ff */
[----:B------:R-:W-:Y:S02]  /*a150*/  F2FP.BF16.F32.PACK_AB R49, R76, R49 ;  /* 0x000000314c31723e */ /* 0x000fe400000010ff */
[----:B------:R-:W-:-:S02]  /*a160*/  SEL R107, R116, R117, P0 ;  /* 0x00000075746b7207 */ /* 0x000fc40000000000 */
[----:B------:R-:W-:Y:S02]  /*a170*/  SEL R72, R117, R116, P0 ;  /* 0x0000007475487207 */ /* 0x000fe40000000000 */
[----:B------:R-:W-:Y:S02]  /*a180*/  SEL R117, R35, R34, P0 ;  /* 0x0000002223757207 */ /* 0x000fe40000000000 */
[----:B------:R-:W-:Y:S02]  /*a190*/  SEL R76, R34, R35, P0 ;  /* 0x00000023224c7207 */ /* 0x000fe40000000000 */
[----:B------:R-:W-:Y:S01]  /*a1a0*/  LOP3.LUT R50, R4, R15, RZ, 0x3c, !PT ;  /* 0x0000000f04327212 */ /* 0x000fe200078e3cff */
[----:B------:R-:W1:Y:S01]  /*a1b0*/  LDC R34, c[0x0][0xbe8] ;  /* 0x0002fa00ff227b82 */ /* 0x000e620000000800 */
[----:B------:R-:W-:Y:S02]  /*a1c0*/  SHF.R.U64 R5, R5, 0x3, RZ ;  /* 0x0000000305057819 */ /* 0x000fe400000012ff */
[----:B------:R-:W-:-:S02]  /*a1d0*/  LOP3.LUT R28, R29, 0x380, RZ, 0xc0, !PT ;  /* 0x000003801d1c7812 */ /* 0x000fc400078ec0ff */
[----:B------:R-:W-:Y:S02]  /*a1e0*/  LOP3.LUT R4, R7, 0x380, RZ, 0xc0, !PT ;  /* 0x0000038007047812 */ /* 0x000fe400078ec0ff */
[----:B------:R-:W-:Y:S02]  /*a1f0*/  F2FP.BF16.F32.PACK_AB R48, R77, R48 ;  /* 0x000000304d30723e */ /* 0x000fe400000010ff */
[----:B------:R-:W-:Y:S02]  /*a200*/  F2FP.BF16.F32.PACK_AB R31, R119, R90 ;  /* 0x0000005a771f723e */ /* 0x000fe400000010ff */
[----:B------:R-:W-:Y:S02]  /*a210*/  SEL R119, R43, R42, P0 ;  /* 0x0000002a2b777207 */ /* 0x000fe40000000000 */
[----:B------:R-:W-:Y:S02]  /*a220*/  SEL R77, R42, R43, P0 ;  /* 0x0000002b2a4d7207 */ /* 0x000fe40000000000 */
[----:B------:R-:W-:-:S02]  /*a230*/  LOP3.LUT R42, R5, R8, RZ, 0x3c, !PT ;  /* 0x00000008052a7212 */ /* 0x000fc400078e3cff */
[----:B------:R-:W-:Y:S02]  /*a240*/  SHF.R.U64 R28, R28, 0x3, RZ ;  /* 0x000000031c1c7819 */ /* 0x000fe400000012ff */
[----:B------:R-:W-:Y:S02]  /*a250*/  SHF.R.U64 R4, R4, 0x3, RZ ;  /* 0x0000000304047819 */ /* 0x000fe400000012ff */
[----:B------:R-:W-:Y:S02]  /*a260*/  LOP3.LUT R5, R6, 0x380, RZ, 0xc0, !PT ;  /* 0x0000038006057812 */ /* 0x000fe400078ec0ff */
[----:B------:R-:W-:Y:S02]  /*a270*/  F2FP.BF16.F32.PACK_AB R81, R95, R66 ;  /* 0x000000425f51723e */ /* 0x000fe400000010ff */
[----:B------:R-:W-:Y:S02]  /*a280*/  SEL R97, R49, R48, P0 ;  /* 0x0000003031617207 */ /* 0x000fe40000000000 */
[----:B------:R-:W-:-:S02]  /*a290*/  SEL R66, R48, R49, P0 ;  /* 0x0000003130427207 */ /* 0x000fc40000000000 */
[----:B------:R-:W-:Y:S01]  /*a2a0*/  LOP3.LUT R28, R28, R29, RZ, 0x3c, !PT ;  /* 0x0000001d1c1c7212 */ /* 0x000fe200078e3cff */
[----:B------:R-:W-:Y:S01]  /*a2b0*/  IMAD.X R29, RZ, RZ, R33, P3 ;  /* 0x000000ffff1d7224 */ /* 0x000fe200018e0621 */
[----:B------:R-:W-:Y:S02]  /*a2c0*/  LOP3.LUT R48, R4, R7, RZ, 0x3c, !PT ;  /* 0x0000000704307212 */ /* 0x000fe400078e3cff */
[----:B------:R-:W-:Y:S02]  /*a2d0*/  SHF.R.U64 R5, R5, 0x3, RZ ;  /* 0x0000000305057819 */ /* 0x000fe400000012ff */
[----:B------:R-:W-:Y:S02]  /*a2e0*/  IADD3 R7, P3, R32, 0x8000, RZ ;  /* 0x0000800020077810 */ /* 0x000fe40007f7e0ff */
[----:B------:R-:W-:Y:S02]  /*a2f0*/  F2FP.BF16.F32.PACK_AB R94, R94, R67 ;  /* 0x000000435e5e723e */ /* 0x000fe400000010ff */
[----:B------:R-:W-:-:S02]  /*a300*/  SEL R95, R41, R40, P0 ;  /* 0x00000028295f7207 */ /* 0x000fc40000000000 */
[----:B------:R-:W-:Y:S02]  /*a310*/  SEL R67, R40, R41, P0 ;  /* 0x0000002928437207 */ /* 0x000fe40000000000 */
[----:B------:R-:W-:Y:S02]  /*a320*/  LOP3.LUT R40, R5, R6, RZ, 0x3c, !PT ;  /* 0x0000000605287212 */ /* 0x000fe400078e3cff */
[----:B------:R-:W-:Y:S02]  /*a330*/  LOP3.LUT R6, R7, 0x380, RZ, 0xc0, !PT ;  /* 0x0000038007067812 */ /* 0x000fe400078ec0ff */
[----:B------:R-:W-:Y:S02]  /*a340*/  F2FP.BF16.F32.PACK_AB R83, R110, R83 ;  /* 0x000000536e53723e */ /* 0x000fe400000010ff */
[----:B------:R-:W-:Y:S02]  /*a350*/  SHF.R.U64 R6, R6, 0x3, RZ ;  /* 0x0000000306067819 */ /* 0x000fe400000012ff */
[----:B------:R-:W-:-:S02]  /*a360*/  SEL R129, R83, R12, P0 ;  /* 0x0000000c53817207 */ /* 0x000fc40000000000 */
[----:B------:R-:W-:Y:S01]  /*a370*/  LOP3.LUT R6, R6, R7, RZ, 0x3c, !PT ;  /* 0x0000000706067212 */ /* 0x000fe200078e3cff */
[----:B------:R-:W-:Y:S01]  /*a380*/  IMAD.X R7, RZ, RZ, R33, P3 ;  /* 0x000000ffff077224 */ /* 0x000fe200018e0621 */
[----:B------:R-:W-:Y:S02]  /*a390*/  SEL R83, R12, R83, P0 ;  /* 0x000000530c537207 */ /* 0x000fe40000000000 */
[----:B------:R-:W-:Y:S02]  /*a3a0*/  LOP3.LUT R4, R9, 0x380, RZ, 0xc0, !PT ;  /* 0x0000038009047812 */ /* 0x000fe400078ec0ff */
[----:B-1----:R-:W-:Y:S02]  /*a3b0*/  ISETP.NE.AND P3, PT, R34, 0x1, PT ;  /* 0x000000012200780c */ /* 0x002fe40003f65270 */
[----:B------:R-:W-:Y:S02]  /*a3c0*/  LOP3.LUT R12, R21, 0x380, RZ, 0xc0, !PT ;  /* 0x00000380150c7812 */ /* 0x000fe400078ec0ff */
[----:B------:R-:W-:-:S02]  /*a3d0*/  LOP3.LUT R14, R25, 0x380, RZ, 0xc0, !PT ;  /* 0x00000380190e7812 */ /* 0x000fc400078ec0ff */
[----:B------:R-:W-:Y:S02]  /*a3e0*/  SHF.R.U64 R4, R4, 0x3, RZ ;  /* 0x0000000304047819 */ /* 0x000fe400000012ff */
[----:B------:R-:W-:Y:S01]  /*a3f0*/  SHF.R.U64 R12, R12, 0x3, RZ ;  /* 0x000000030c0c7819 */ /* 0x000fe200000012ff */
[----:B------:R-:W-:Y:S01]  /*a400*/  IMAD.X R39, RZ, RZ, R61, P2 ;  /* 0x000000ffff277224 */ /* 0x000fe200010e063d */
[----:B------:R-:W-:Y:S02]  /*a410*/  SHF.R.U64 R14, R14, 0x3, RZ ;  /* 0x000000030e0e7819 */ /* 0x000fe400000012ff */
[----:B------:R-:W-:Y:S02]  /*a420*/  F2FP.BF16.F32.PACK_AB R27, R54, R27 ;  /* 0x0000001b361b723e */ /* 0x000fe400000010ff */
[----:B------:R-:W-:Y:S02]  /*a430*/  LOP3.LUT R38, R4, R9, RZ, 0x3c, !PT ;  /* 0x0000000904267212 */ /* 0x000fe400078e3cff */
[----:B------:R-:W-:-:S02]  /*a440*/  LOP3.LUT R54, R12, R21, RZ, 0x3c, !PT ;  /* 0x000000150c367212 */ /* 0x000fc400078e3cff */
[----:B------:R-:W-:Y:S01]  /*a450*/  LOP3.LUT R10, R11, 0x380, RZ, 0xc0, !PT ;  /* 0x000003800b0a7812 */ /* 0x000fe200078ec0ff */
[--C-:B------:R-:W-:Y:S01]  /*a460*/  IMAD.X R41, RZ, RZ, R61.reuse, P5 ;  /* 0x000000ffff297224 */ /* 0x100fe200028e063d */
[----:B------:R-:W-:Y:S01]  /*a470*/  LOP3.LUT R12, R13, 0x380, RZ, 0xc0, !PT ;  /* 0x000003800d0c7812 */ /* 0x000fe200078ec0ff */
[----:B------:R-:W-:Y:S01]  /*a480*/  IMAD.X R43, RZ, RZ, R61, P6 ;  /* 0x000000ffff2b7224 */ /* 0x000fe200030e063d */
[----:B------:R-:W-:Y:S02]  /*a490*/  LOP3.LUT R56, R14, R25, RZ, 0x3c, !PT ;  /* 0x000000190e387212 */ /* 0x000fe400078e3cff */
[----:B------:R-:W-:Y:S02]  /*a4a0*/  IADD3 R25, P2, R32, 0x5000, RZ ;  /* 0x0000500020197810 */ /* 0x000fe40007f5e0ff */
[----:B------:R-:W-:Y:S02]  /*a4b0*/  MOV R106, R38 ;  /* 0x00000026006a7202 */ /* 0x000fe40000000f00 */
[----:B------:R-:W-:Y:S01]  /*a4c0*/  SHF.R.U64 R10, R10, 0x3, RZ ;  /* 0x000000030a0a7819 */ /* 0x000fe200000012ff */
[----:B------:R-:W1:Y:S01]  /*a4d0*/  @P3 LDC R39, c[0x0][0xbec] ;  /* 0x0002fb00ff273b82 */ /* 0x000e620000000800 */
[----:B------:R-:W-:-:S02]  /*a4e0*/  SHF.R.U64 R12, R12, 0x3, RZ ;  /* 0x000000030c0c7819 */ /* 0x000fc400000012ff */
[----:B------:R-:W-:Y:S02]  /*a4f0*/  LOP3.LUT R24, R25, 0x380, RZ, 0xc0, !PT ;  /* 0x0000038019187812 */ /* 0x000fe400078ec0ff */
[----:B------:R-:W-:Y:S01]  /*a500*/  MOV R104, R40 ;  /* 0x0000002800687202 */ /* 0x000fe20000000f00 */
[--C-:B------:R-:W-:Y:S01]  /*a510*/  IMAD.X R47, RZ, RZ, R61.reuse, P4 ;  /* 0x000000ffff2f7224 */ /* 0x100fe200020e063d */
[----:B------:R-:W-:Y:S01]  /*a520*/  LOP3.LUT R44, R10, R11, RZ, 0x3c, !PT ;  /* 0x0000000b0a2c7212 */ /* 0x000fe200078e3cff */
[----:B------:R-:W-:Y:S01]  /*a530*/  UPRMT UR4, UR36, 0x654, UR4 ;  /* 0x0000065424047896 */ /* 0x000fe20008000004 */
[----:B------:R-:W-:Y:S02]  /*a540*/  MOV R102, R42 ;  /* 0x0000002a00667202 */ /* 0x000fe40000000f00 */
[----:B--2---:R-:W-:Y:S01]  /*a550*/  LOP3.LUT R41, R36, 0x2, RZ, 0x3c, !PT ;  /* 0x0000000224297812 */ /* 0x004fe200078e3cff */
[----:B------:R-:W2:Y:S01]  /*a560*/  @P3 LDC R42, c[0x0][0xbf0] ;  /* 0x0002fc00ff2a3b82 */ /* 0x000ea20000000800 */
[----:B------:R-:W-:Y:S01]  /*a570*/  LOP3.LUT R46, R12, R13, RZ, 0x3c, !PT ;  /* 0x0000000d0c2e7212 */ /* 0x000fe200078e3cff */
[----:B------:R-:W-:Y:S01]  /*a580*/  IMAD.X R49, RZ, RZ, R61, P1 ;  /* 0x000000ffff317224 */ /* 0x000fe200008e063d */
[----:B------:R-:W-:Y:S01]  /*a590*/  SHF.R.U64 R24, R24, 0x3, RZ ;  /* 0x0000000318187819 */ /* 0x000fe200000012ff */
[----:B------:R-:W-:Y:S01]  /*a5a0*/  SHFL.IDX PT, R85, R85, R36, 0x1c1f ;  /* 0x001c1f2455557589 */ /* 0x000fe200000e0000 */
[----:B------:R-:W-:-:S02]  /*a5b0*/  MOV R110, R60 ;  /* 0x0000003c006e7202 */ /* 0x000fc40000000f00 */
[----:B------:R-:W-:Y:S01]  /*a5c0*/  MOV R100, R44 ;  /* 0x0000002c00647202 */ /* 0x000fe20000000f00 */
[----:B------:R-:W-:Y:S01]  /*a5d0*/  SHFL.IDX PT, R38, R37, R41, 0x1c1f ;  /* 0x001c1f2925267589 */ /* 0x000fe200000e0000 */
[----:B------:R-:W-:Y:S01]  /*a5e0*/  MOV R61, R46 ;  /* 0x0000002e003d7202 */ /* 0x000fe20000000f00 */
[----:B------:R-:W-:Y:S01]  /*a5f0*/  UIMAD UR11, UR6, UR5, UR42 ;  /* 0x00000005060b72a4 */ /* 0x000fe2000f8e022a */
[----:B------:R-:W-:Y:S01]  /*a600*/  LOP3.LUT R24, R24, R25, RZ, 0x3c, !PT ;  /* 0x0000001918187212 */ /* 0x000fe200078e3cff */
[----:B------:R-:W-:Y:S01]  /*a610*/  SHFL.IDX PT, R109, R109, R36, 0x1c1f ;  /* 0x001c1f246d6d7589 */ /* 0x000fe200000e0000 */
[----:B------:R-:W-:Y:S01]  /*a620*/  MOV R53, R52 ;  /* 0x0000003400357202 */ /* 0x000fe20000000f00 */
[----:B------:R-:W-:Y:S01]  /*a630*/  IMAD.X R25, RZ, RZ, R33, P2 ;  /* 0x000000ffff197224 */ /* 0x000fe200010e0621 */
[----:B------:R-:W-:Y:S01]  /*a640*/  MOV R108, R48 ;  /* 0x00000030006c7202 */ /* 0x000fe20000000f00 */
[----:B------:R-:W-:Y:S01]  /*a650*/  SHFL.IDX PT, R111, R111, R36, 0x1c1f ;  /* 0x001c1f246f6f7589 */ /* 0x000fe200000e0000 */
[----:B------:R-:W-:Y:S01]  /*a660*/  IMAD R52, RZ, RZ, -UR42 ;  /* 0x8000002aff347e24 */ /* 0x000fe2000f8e02ff */
[----:B------:R-:W-:Y:S02]  /*a670*/  SYNCS.ARRIVE.TRANS64.RED.A1T0 RZ, [UR4], RZ ;  /* 0x000000ffffff79a7 */ /* 0x000fe40008100404 */
[----:B------:R-:W3:Y:S01]  /*a680*/  SHFL.IDX PT, R40, R79, R41, 0x1c1f ;  /* 0x001c1f294f287589 */ /* 0x000ee200000e0000 */
[----:B------:R-:W-:-:S03]  /*a690*/  IADD3 R35, P2, R32, 0xb000, RZ ;  /* 0x0000b00020237810 */ /* 0x000fc60007f5e0ff */
[----:B------:R-:W4:Y:S04]  /*a6a0*/  SHFL.IDX PT, R44, R75, R41, 0x1c1f ;  /* 0x001c1f294b2c7589 */ /* 0x000f2800000e0000 */
[----:B------:R-:W-:Y:S04]  /*a6b0*/  SHFL.IDX PT, R87, R87, R36, 0x1c1f ;  /* 0x001c1f2457577589 */ /* 0x000fe800000e0000 */
[----:B------:R-:W-:Y:S04]  /*a6c0*/  SHFL.IDX PT, R89, R89, R36, 0x1c1f ;  /* 0x001c1f2459597589 */ /* 0x000fe800000e0000 */
[----:B------:R-:W4:Y:S04]  /*a6d0*/  SHFL.IDX PT, R62, R62, R41, 0x1c1f ;  /* 0x001c1f293e3e7589 */ /* 0x000f2800000e0000 */
[----:B------:R-:W-:Y:S04]  /*a6e0*/  SHFL.IDX PT, R46, R63, R41, 0x1c1f ;  /* 0x001c1f293f2e7589 */ /* 0x000fe800000e0000 */
[----:B------:R-:W-:Y:S04]  /*a6f0*/  SHFL.IDX PT, R113, R113, R36, 0x1c1f ;  /* 0x001c1f2471717589 */ /* 0x000fe800000e0000 */
[----:B------:R-:W4:Y:S01]  /*a700*/  SHFL.IDX PT, R48, R73, R41, 0x1c1f ;  /* 0x001c1f2949307589 */ /* 0x000f2200000e0000 */
[----:B0-----:R-:W-:Y:S01]  /*a710*/  IMAD R52, R133, R52, UR41 ;  /* 0x0000002985347e24 */ /* 0x001fe2000f8e0234 */
[----:B------:R-:W-:Y:S01]  /*a720*/  LOP3.LUT R4, R35, 0x380, RZ, 0xc0, !PT ;  /* 0x0000038023047812 */ /* 0x000fe200078ec0ff */
[----:B------:R-:W-:Y:S01]  /*a730*/  USHF.R.S32.HI UR10, URZ, 0x1f, UR11 ;  /* 0x0000001f3f0a7899 */ /* 0x000fe2000801140b */
[----:B------:R-:W-:Y:S01]  /*a740*/  MOV R60, R56 ;  /* 0x00000038003c7202 */ /* 0x000fe20000000f00 */
[----:B------:R-:W-:Y:S01]  /*a750*/  SHFL.IDX PT, R93, R93, R36, 0x1c1f ;  /* 0x001c1f245d5d7589 */ /* 0x000fe200000e0000 */
[----:B------:R-:W-:-:S02]  /*a760*/  MOV R54, R54 ;  /* 0x0000003600367202 */ /* 0x000fc40000000f00 */
[----:B------:R-:W-:Y:S01]  /*a770*/  SEL R115, R27, R26, P0 ;  /* 0x0000001a1b737207 */ /* 0x000fe20000000000 */
[----:B------:R-:W0:Y:S01]  /*a780*/  SHFL.IDX PT, R56, R65, R41, 0x1c1f ;  /* 0x001c1f2941387589 */ /* 0x000e2200000e0000 */
[----:B------:R-:W-:Y:S02]  /*a790*/  SEL R74, R26, R27, P0 ;  /* 0x0000001b1a4a7207 */ /* 0x000fe40000000000 */
[----:B------:R-:W-:Y:S01]  /*a7a0*/  MOV R55, R50 ;  /* 0x0000003200377202 */ /* 0x000fe20000000f00 */
[----:B------:R-:W-:Y:S01]  /*a7b0*/  IMAD R50, R52, 0x80, R223 ;  /* 0x0000008034327824 */ /* 0x000fe200078e02df */
[----:B------:R-:W-:Y:S01]  /*a7c0*/  SHF.R.U64 R4, R4, 0x3, RZ ;  /* 0x0000000304047819 */ /* 0x000fe200000012ff */
[----:B------:R-:W-:Y:S01]  /*a7d0*/  UIMAD UR5, UR10, UR8, URZ ;  /* 0x000000080a0572a4 */ /* 0x000fe2000f8e023f */
[----:B------:R-:W-:Y:S01]  /*a7e0*/  SEL R125, R94, R81, P0 ;  /* 0x000000515e7d7207 */ /* 0x000fe20000000000 */
[----:B-1----:R-:W-:Y:S01]  /*a7f0*/  @P3 IMAD.HI.U32 R39, R50, R39, RZ ;  /* 0x0000002732273227 */ /* 0x002fe200078e00ff */
[----:B------:R-:W-:Y:S01]  /*a800*/  USHF.R.S32.HI UR12, URZ, 0x1f, UR40 ;  /* 0x0000001f3f0c7899 */ /* 0x000fe20008011428 */
[----:B------:R-:W-:Y:S01]  /*a810*/  LOP3.LUT R4, R4, R35, RZ, 0x3c, !PT ;  /* 0x0000002304047212 */ /* 0x000fe200078e3cff */
[----:B------:R-:W-:Y:S01]  /*a820*/  SHFL.IDX PT, R91, R91, R36, 0x1c1f ;  /* 0x001c1f245b5b7589 */ /* 0x000fe200000e0000 */
[----:B------:R-:W-:Y:S01]  /*a830*/  UIMAD.WIDE.U32 UR6, UR11, UR8, URZ ;  /* 0x000000080b0672a5 */ /* 0x000fe2000f8e003f */
[----:B------:R-:W-:Y:S01]  /*a840*/  SEL R101, R92, R69, P0 ;  /* 0x000000455c657207 */ /* 0x000fe20000000000 */
[----:B------:R-:W-:Y:S01]  /*a850*/  UIMAD UR5, UR11, UR9, UR5 ;  /* 0x000000090b0572a4 */ /* 0x000fe2000f8e0205 */
[----:B------:R-:W-:Y:S01]  /*a860*/  SHFL.IDX PT, R115, R115, R36, 0x1c1f ;  /* 0x001c1f2473737589 */ /* 0x000fe200000e0000 */
[----:B------:R-:W-:Y:S01]  /*a870*/  SEL R81, R81, R94, P0 ;  /* 0x0000005e51517207 */ /* 0x000fe20000000000 */
[----:B------:R-:W-:Y:S01]  /*a880*/  ULDC.64 UR8, c[0x0][0xb98] ;  /* 0x0002e60000087ab9 */ /* 0x000fe20000000a00 */
[----:B------:R-:W-:Y:S01]  /*a890*/  SEL R131, R118, R31, P0 ;  /* 0x0000001f76837207 */ /* 0x000fe20000000000 */
[----:B------:R-:W1:Y:S01]  /*a8a0*/  SHFL.IDX PT, R64, R64, R41, 0x1c1f ;  /* 0x001c1f2940407589 */ /* 0x000e6200000e0000 */
[----:B------:R-:W-:-:S03]  /*a8b0*/  MOV R35, R58 ;  /* 0x0000003a00237202 */ /* 0x000fc60000000f00 */
[----:B------:R-:W1:Y:S01]  /*a8c0*/  SHFL.IDX PT, R74, R74, R41, 0x1c1f ;  /* 0x001c1f294a4a7589 */ /* 0x000e6200000e0000 */
[----:B------:R-:W-:Y:S01]  /*a8d0*/  SEL R84, R31, R118, P0 ;  /* 0x000000761f547207 */ /* 0x000fe20000000000 */
[----:B------:R-:W-:Y:S02]  /*a8e0*/  IMAD.MOV.U32 R57, RZ, RZ, R50 ;  /* 0x000000ffff397224 */ /* 0x000fe400078e0032 */
[----:B------:R-:W-:Y:S01]  /*a8f0*/  SHFL.IDX PT, R117, R117, R36, 0x1c1f ;  /* 0x001c1f2475757589 */ /* 0x000fe200000e0000 */
[----:B------:R-:W-:Y:S01]  /*a900*/  SEL R69, R69, R92, P0 ;  /* 0x0000005c45457207 */ /* 0x000fe20000000000 */
[----:B------:R-:W-:Y:S02]  /*a910*/  UIMAD UR4, UR12, UR8, URZ ;  /* 0x000000080c0472a4 */ /* 0x000fe4000f8e023f */
[----:B------:R-:W1:Y:S01]  /*a920*/  SHFL.IDX PT, R76, R76, R41, 0x1c1f ;  /* 0x001c1f294c4c7589 */ /* 0x000e6200000e0000 */
[----:B------:R-:W-:-:S03]  /*a930*/  IADD3 R31, P4, R32, 0x1000, RZ ;  /* 0x00001000201f7810 */ /* 0x000fc60007f9e0ff */
[----:B------:R-:W-:Y:S01]  /*a940*/  SHFL.IDX PT, R95, R95, R36, 0x1c1f ;  /* 0x001c1f245f5f7589 */ /* 0x000fe200000e0000 */
[----:B------:R-:W-:-:S03]  /*a950*/  IADD3 R15, P1, R32, 0x6000, RZ ;  /* 0x00006000200f7810 */ /* 0x000fc60007f3e0ff */
[----:B------:R-:W-:Y:S01]  /*a960*/  SHFL.IDX PT, R119, R119, R36, 0x1c1f ;  /* 0x001c1f2477777589 */ /* 0x000fe200000e0000 */
[----:B--2---:R-:W-:-:S03]  /*a970*/  @P3 SHF.R.U32.HI R57, RZ, R42, R39 ;  /* 0x0000002aff393219 */ /* 0x004fc60000011627 */
[----:B------:R-:W2:Y:S04]  /*a980*/  SHFL.IDX PT, R58, R67, R41, 0x1c1f ;  /* 0x001c1f29433a7589 */ /* 0x000ea800000e0000 */
[----:B------:R-:W2:Y:S01]  /*a990*/  SHFL.IDX PT, R94, R77, R41, 0x1c1f ;  /* 0x001c1f294d5e7589 */ /* 0x000ea200000e0000 */
[----:B------:R-:W-:Y:S01]  /*a9a0*/  LOP3.LUT R30, R31, 0x380, RZ, 0xc0, !PT ;  /* 0x000003801f1e7812 */ /* 0x000fe200078ec0ff */
[----:B------:R-:W-:Y:S01]  /*a9b0*/  UIADD3 UR5, UR7, UR5, URZ ;  /* 0x0000000507057290 */ /* 0x000fe2000fffe03f */
[----:B------:R-:W-:Y:S01]  /*a9c0*/  LOP3.LUT R14, R15, 0x380, RZ, 0xc0, !PT ;  /* 0x000003800f0e7812 */ /* 0x000fe200078ec0ff */
[----:B------:R-:W-:Y:S01]  /*a9d0*/  SHFL.IDX PT, R97, R97, R36, 0x1c1f ;  /* 0x001c1f2461617589 */ /* 0x000fe200000e0000 */
[----:B---3--:R-:W-:Y:S01]  /*a9e0*/  SEL R37, R109, R40, P0 ;  /* 0x000000286d257207 */ /* 0x008fe20000000000 */
[----:B------:R-:W-:-:S02]  /*a9f0*/  IMAD.MOV R59, RZ, RZ, -R57 ;  /* 0x000000ffff3b7224 */ /* 0x000fc400078e0a39 */
[----:B------:R-:W-:Y:S01]  /*aa00*/  SHFL.IDX PT, R99, R99, R36, 0x1c1f ;  /* 0x001c1f2463637589 */ /* 0x000fe200000e0000 */
[----:B------:R-:W-:Y:S01]  /*aa10*/  SEL R39, R40, R109, P0 ;  /* 0x0000006d28277207 */ /* 0x000fe20000000000 */
[----:B------:R-:W-:Y:S02]  /*aa20*/  UIMAD UR7, UR40, UR9, UR4 ;  /* 0x00000009280772a4 */ /* 0x000fe4000f8e0204 */
[----:B------:R-:W-:Y:S01]  /*aa30*/  SHFL.IDX PT, R101, R101, R36, 0x1c1f ;  /* 0x001c1f2465657589 */ /* 0x000fe200000e0000 */
[----:B----4-:R-:W-:-:S03]  /*aa40*/  SEL R43, R44, R111, P0 ;  /* 0x0000006f2c2b7207 */ /* 0x010fc60000000000 */
[----:B------:R-:W-:Y:S01]  /*aa50*/  SHFL.IDX PT, R103, R103, R36, 0x1c1f ;  /* 0x001c1f2467677589 */ /* 0x000fe200000e0000 */
[----:B------:R-:W-:-:S03]  /*aa60*/  SEL R40, R87, R62, P0 ;  /* 0x0000003e57287207 */ /* 0x000fc60000000000 */
[----:B------:R-:W-:Y:S01]  /*aa70*/  SHFL.IDX PT, R105, R105, R36, 0x1c1f ;  /* 0x001c1f2469697589 */ /* 0x000fe200000e0000 */
[----:B------:R-:W-:-:S03]  /*aa80*/  SEL R42, R62, R87, P0 ;  /* 0x000000573e2a7207 */ /* 0x000fc60000000000 */
[----:B------:R-:W-:Y:S01]  /*aa90*/  SHFL.IDX PT, R107, R107, R36, 0x1c1f ;  /* 0x001c1f246b6b7589 */ /* 0x000fe200000e0000 */
[----:B------:R-:W-:-:S03]  /*aaa0*/  UMOV UR4, UR6 ;  /* 0x0000000600047c82 */ /* 0x000fc60008000000 */
[----:B------:R-:W-:Y:S04]  /*aab0*/  SHFL.IDX PT, R121, R121, R36, 0x1c1f ;  /* 0x001c1f2479797589 */ /* 0x000fe800000e0000 */
[----:B------:R-:W-:Y:S04]  /*aac0*/  SHFL.IDX PT, R123, R123, R36, 0x1c1f ;  /* 0x001c1f247b7b7589 */ /* 0x000fe800000e0000 */
[----:B------:R-:W-:Y:S04]  /*aad0*/  SHFL.IDX PT, R125, R125, R36, 0x1c1f ;  /* 0x001c1f247d7d7589 */ /* 0x000fe800000e0000 */
[----:B------:R-:W-:Y:S04]  /*aae0*/  SHFL.IDX PT, R127, R127, R36, 0x1c1f ;  /* 0x001c1f247f7f7589 */ /* 0x000fe800000e0000 */
[----:B------:R-:W-:Y:S04]  /*aaf0*/  SHFL.IDX PT, R129, R129, R36, 0x1c1f ;  /* 0x001c1f2481817589 */ /* 0x000fe800000e0000 */
[----:B------:R3:W-:Y:S01]  /*ab00*/  SHFL.IDX PT, R131, R131, R36, 0x1c1f ;  /* 0x001c1f2483837589 */ /* 0x0007e200000e0000 */
[----:B------:R-:W-:-:S03]  /*ab10*/  SEL R45, R113, R48, P0 ;  /* 0x00000030712d7207 */ /* 0x000fc60000000000 */
[----:B------:R-:W4:Y:S01]  /*ab20*/  SHFL.IDX PT, R66, R66, R41, 0x1c1f ;  /* 0x001c1f2942427589 */ /* 0x000f2200000e0000 */
[----:B------:R-:W-:-:S03]  /*ab30*/  SEL R47, R48, R113, P0 ;  /* 0x00000071302f7207 */ /* 0x000fc60000000000 */
[----:B------:R-:W-:Y:S01]  /*ab40*/  SHFL.IDX PT, R68, R68, R41, 0x1c1f ;  /* 0x001c1f2944447589 */ /* 0x000fe200000e0000 */
[----:B---3--:R-:W-:-:S03]  /*ab50*/  SEL R36, R85, R38, P0 ;  /* 0x0000002655247207 */ /* 0x008fc60000000000 */
[----:B------:R-:W-:Y:S01]  /*ab60*/  SHFL.IDX PT, R86, R69, R41, 0x1c1f ;  /* 0x001c1f2945567589 */ /* 0x000fe200000e0000 */
[----:B------:R-:W-:Y:S01]  /*ab70*/  SEL R38, R38, R85, P0 ;  /* 0x0000005526267207 */ /* 0x000fe20000000000 */
[----:B------:R-:W-:Y:S01]  /*ab80*/  BAR.SYNC.DEFER_BLOCKING 0x1, 0x100 ;  /* 0x0044000000007b1d */ /* 0x000fe20000010000 */
[----:B------:R-:W-:Y:S01]  /*ab90*/  SHF.R.U64 R30, R30, 0x3, RZ ;  /* 0x000000031e1e7819 */ /* 0x000fe200000012ff */
[----:B------:R-:W-:Y:S01]  /*aba0*/  UIMAD.WIDE.U32 UR4, UR40, UR8, UR4 ;  /* 0x00000008280472a5 */ /* 0x000fe2000f8e0004 */
[----:B------:R-:W-:-:S03]  /*abb0*/  SHF.R.U64 R14, R14, 0x3, RZ ;  /* 0x000000030e0e7819 */ /* 0x000fc600000012ff */
[----:B------:R-:W-:Y:S04]  /*abc0*/  SHFL.IDX PT, R88, R71, R41, 0x1c1f ;  /* 0x001c1f2947587589 */ /* 0x000fe800000e0000 */
[----:B------:R-:W-:Y:S04]  /*abd0*/  SHFL.IDX PT, R90, R70, R41, 0x1c1f ;  /* 0x001c1f29465a7589 */ /* 0x000fe800000e0000 */
[----:B------:R-:W-:Y:S04]  /*abe0*/  SHFL.IDX PT, R92, R72, R41, 0x1c1f ;  /* 0x001c1f29485c7589 */ /* 0x000fe800000e0000 */
[----:B------:R-:W3:Y:S04]  /*abf0*/  SHFL.IDX PT, R78, R78, R41, 0x1c1f ;  /* 0x001c1f294e4e7589 */ /* 0x000ee800000e0000 */
[----:B------:R-:W3:Y:S04]  /*ac00*/  SHFL.IDX PT, R80, R80, R41, 0x1c1f ;  /* 0x001c1f2950507589 */ /* 0x000ee800000e0000 */
[----:B------:R-:W3:Y:S04]  /*ac10*/  SHFL.IDX PT, R96, R81, R41, 0x1c1f ;  /* 0x001c1f2951607589 */ /* 0x000ee800000e0000 */
[----:B------:R-:W3:Y:S04]  /*ac20*/  SHFL.IDX PT, R82, R82, R41, 0x1c1f ;  /* 0x001c1f2952527589 */ /* 0x000ee800000e0000 */
[----:B------:R-:W3:Y:S04]  /*ac30*/  SHFL.IDX PT, R98, R83, R41, 0x1c1f ;  /* 0x001c1f2953627589 */ /* 0x000ee800000e0000 */
[----:B------:R0:W3:Y:S01]  /*ac40*/  SHFL.IDX PT, R84, R84, R41, 0x1c1f ;  /* 0x001c1f2954547589 */ /* 0x0000e200000e0000 */
[----:B------:R-:W-:Y:S01]  /*ac50*/  IMAD R59, R34, R59, R50 ;  /* 0x0000003b223b7224 */ /* 0x000fe200078e0232 */
[----:B------:R-:W-:Y:S01]  /*ac60*/  LOP3.LUT R30, R30, R31, RZ, 0x3c, !PT ;  /* 0x0000001f1e1e7212 */ /* 0x000fe200078e3cff */
[----:B------:R-:W-:Y:S01]  /*ac70*/  ULDC.64 UR8, c[0x0][0xae8] ;  /* 0x0002ba0000087ab9 */ /* 0x000fe20000000a00 */
[----:B------:R1:W-:Y:S01]  /*ac80*/  STSM.16.M88.4 [R110], R36 ;  /* 0x000000246e007844 */ /* 0x0003e20000000200 */
[----:B0-----:R-:W-:-:S02]  /*ac90*/  SEL R41, R111, R44, P0 ;  /* 0x0000002c6f297207 */ /* 0x001fc40000000000 */
[----:B------:R-:W-:Y:S02]  /*aca0*/  SEL R44, R89, R46, P0 ;  /* 0x0000002e592c7207 */ /* 0x000fe40000000000 */
[----:B------:R-:W-:Y:S01]  /*acb0*/  SEL R46, R46, R89, P0 ;  /* 0x000000592e2e7207 */ /* 0x000fe20000000000 */
[----:B------:R-:W-:Y:S01]  /*acc0*/  STSM.16.M88.4 [R108], R40 ;  /* 0x000000286c007844 */ /* 0x000fe20000000200 */
[----:B------:R-:W-:Y:S01]  /*acd0*/  LOP3.LUT R14, R14, R15, RZ, 0x3c, !PT ;  /* 0x0000000f0e0e7212 */ /* 0x000fe200078e3cff */
[--C-:B------:R-:W-:Y:S02]  /*ace0*/  IMAD.X R31, RZ, RZ, R33.reuse, P4 ;  /* 0x000000ffff1f7224 */ /* 0x100fe400020e0621 */
[----:B------:R0:W-:Y:S01]  /*acf0*/  STSM.16.M88.4 [R106], R44 ;  /* 0x0000002c6a007844 */ /* 0x0001e20000000200 */
[----:B------:R-:W-:Y:S01]  /*ad00*/  IMAD.X R15, RZ, RZ, R33, P1 ;  /* 0x000000ffff0f7224 */ /* 0x000fe200008e0621 */
[----:B-1----:R-:W-:Y:S02]  /*ad10*/  SEL R36, R93, R56, P0 ;  /* 0x000000385d247207 */ /* 0x002fe40000000000 */
[----:B------:R-:W-:-:S02]  /*ad20*/  SEL R38, R56, R93, P0 ;  /* 0x0000005d38267207 */ /* 0x000fc40000000000 */
[C---:B------:R-:W-:Y:S02]  /*ad30*/  IADD3 R27, P6, R32.reuse, 0x3000, RZ ;  /* 0x00003000201b7810 */ /* 0x040fe40007fde0ff */
[C---:B------:R-:W-:Y:S02]  /*ad40*/  IADD3 R21, P5, R32.reuse, 0x4000, RZ ;  /* 0x0000400020157810 */ /* 0x040fe40007fbe0ff */
[----:B------:R-:W-:Y:S02]  /*ad50*/  IADD3 R13, P4, R32, 0x7000, RZ ;  /* 0x00007000200d7810 */ /* 0x000fe40007f9e0ff */
[----:B------:R-:W-:Y:S01]  /*ad60*/  IADD3 R56, P1, R57, UR4, RZ ;  /* 0x0000000439387c10 */ /* 0x000fe2000ff3e0ff */
[----:B0-----:R-:W-:Y:S01]  /*ad70*/  IMAD.U32 R46, RZ, RZ, UR7 ;  /* 0x00000007ff2e7e24 */ /* 0x001fe2000f8e00ff */
[----:B------:R-:W-:Y:S01]  /*ad80*/  SHF.R.S32.HI R45, RZ, 0x1f, R57 ;  /* 0x0000001fff2d7819 */ /* 0x000fe20000011439 */
[----:B------:R-:W-:Y:S01]  /*ad90*/  ULDC.64 UR6, c[0x0][0xb88] ;  /* 0x0002e20000067ab9 */ /* 0x000fe20000000a00 */
[----:B------:R-:W-:-:S02]  /*ada0*/  SHF.R.S32.HI R44, RZ, 0x1f, R59 ;  /* 0x0000001fff2c7819 */ /* 0x000fc4000001143b */
[----:B------:R-:W-:Y:S02]  /*adb0*/  LOP3.LUT R26, R27, 0x380, RZ, 0xc0, !PT ;  /* 0x000003801b1a7812 */ /* 0x000fe400078ec0ff */
[----:B------:R-:W-:Y:S01]  /*adc0*/  LOP3.LUT R20, R21, 0x380, RZ, 0xc0, !PT ;  /* 0x0000038015147812 */ /* 0x000fe200078ec0ff */
[----:B------:R-:W-:Y:S01]  /*add0*/  IMAD R44, R44, UR6, RZ ;  /* 0x000000062c2c7c24 */ /* 0x000fe2000f8e02ff */
[----:B------:R-:W-:Y:S02]  /*ade0*/  LOP3.LUT R12, R13, 0x380, RZ, 0xc0, !PT ;  /* 0x000003800d0c7812 */ /* 0x000fe400078ec0ff */
[----:B------:R-:W-:Y:S02]  /*adf0*/  IADD3.X R57, R45, UR5, R46, P1, !PT ;  /* 0x000000052d397c10 */ /* 0x000fe40008ffe42e */
[----:B------:R-:W-:Y:S02]  /*ae00*/  SEL R48, R91, R64, P0 ;  /* 0x000000405b307207 */ /* 0x000fe40000000000 */
[----:B------:R-:W-:-:S02]  /*ae10*/  SEL R50, R64, R91, P0 ;  /* 0x0000005b40327207 */ /* 0x000fc40000000000 */
[----:B------:R-:W-:Y:S02]  /*ae20*/  SEL R49, R115, R74, P0 ;  /* 0x0000004a73317207 */ /* 0x000fe40000000000 */
[----:B------:R-:W-:Y:S02]  /*ae30*/  SEL R51, R74, R115, P0 ;  /* 0x000000734a337207 */ /* 0x000fe40000000000 */
[----:B------:R-:W-:Y:S02]  /*ae40*/  LOP3.LUT R5, R32, 0x380, RZ, 0xc0, !PT ;  /* 0x0000038020057812 */ /* 0x000fe400078ec0ff */
[----:B------:R-:W-:Y:S02]  /*ae50*/  SEL R37, R117, R76, P0 ;  /* 0x0000004c75257207 */ /* 0x000fe40000000000 */
[----:B------:R-:W-:Y:S01]  /*ae60*/  SEL R39, R76, R117, P0 ;  /* 0x000000754c277207 */ /* 0x000fe20000000000 */
[C---:B------:R-:W-:Y:S01]  /*ae70*/  IMAD R63, R59.reuse, UR7, R44 ;  /* 0x000000073b3f7c24 */ /* 0x040fe2000f8e022c */
[----:B------:R-:W-:Y:S01]  /*ae80*/  SHF.R.U64 R26, R26, 0x3, RZ ;  /* 0x000000031a1a7819 */ /* 0x000fe200000012ff */
[----:B------:R-:W-:Y:S01]  /*ae90*/  IMAD.WIDE.U32 R56, R59, UR6, R56 ;  /* 0x000000063b387c25 */ /* 0x000fe2000f8e0038 */
[----:B------:R-:W-:Y:S01]  /*aea0*/  SHF.R.U64 R20, R20, 0x3, RZ ;  /* 0x0000000314147819 */ /* 0x000fe200000012ff */
[----:B------:R-:W-:Y:S01]  /*aeb0*/  ULDC UR6, c[0x0][0xa88] ;  /* 0x0002a20000067ab9 */ /* 0x000fe20000000800 */
[----:B------:R-:W-:-:S02]  /*aec0*/  SHF.R.U64 R12, R12, 0x3, RZ ;  /* 0x000000030c0c7819 */ /* 0x000fc400000012ff */
[----:B--2---:R-:W-:Y:S02]  /*aed0*/  SEL R40, R95, R58, P0 ;  /* 0x0000003a5f287207 */ /* 0x004fe40000000000 */
[----:B------:R-:W-:Y:S01]  /*aee0*/  SEL R42, R58, R95, P0 ;  /* 0x0000005f3a2a7207 */ /* 0x000fe20000000000 */
[----:B------:R-:W-:Y:S01]  /*aef0*/  IMAD R58, R52, 0x80, R222 ;  /* 0x00000080343a7824 */ /* 0x000fe200078e02de */
[----:B------:R-:W-:Y:S02]  /*af00*/  SEL R41, R119, R94, P0 ;  /* 0x0000005e77297207 */ /* 0x000fe40000000000 */
[----:B------:R-:W-:Y:S01]  /*af10*/  SEL R43, R94, R119, P0 ;  /* 0x000000775e2b7207 */ /* 0x000fe20000000000 */
[----:B------:R-:W-:Y:S01]  /*af20*/  STSM.16.M88.4 [R104], R48 ;  /* 0x0000003068007844 */ /* 0x000fe20000000200 */
[----:B------:R-:W-:Y:S01]  /*af30*/  SHF.R.U64 R5, R5, 0x3, RZ ;  /* 0x0000000305057819 */ /* 0x000fe200000012ff */
[----:B------:R-:W-:Y:S01]  /*af40*/  ULDC.64 UR4, c[0x0][0xb50] ;  /* 0x0002d40000047ab9 */ /* 0x000fe20000000a00 */
[----:B------:R-:W-:Y:S01]  /*af50*/  LOP3.LUT R26, R26, R27, RZ, 0x3c, !PT ;  /* 0x0000001b1a1a7212 */ /* 0x000fe200078e3cff */
[----:B------:R0:W-:Y:S01]  /*af60*/  STSM.16.M88.4 [R102], R36 ;  /* 0x0000002466007844 */ /* 0x0001e20000000200 */
[----:B------:R-:W-:Y:S01]  /*af70*/  LOP3.LUT R20, R20, R21, RZ, 0x3c, !PT ;  /* 0x0000001514147212 */ /* 0x000fe200078e3cff */
[----:B------:R-:W-:Y:S01]  /*af80*/  IMAD R93, R34, UR6, RZ ;  /* 0x00000006225d7c24 */ /* 0x000fe2000f8e02ff */
[----:B------:R-:W-:Y:S01]  /*af90*/  LOP3.LUT R12, R12, R13, RZ, 0x3c, !PT ;  /* 0x0000000d0c0c7212 */ /* 0x000fe200078e3cff */
[--C-:B------:R-:W-:Y:S01]  /*afa0*/  IMAD.X R27, RZ, RZ, R33.reuse, P6 ;  /* 0x000000ffff1b7224 */ /* 0x100fe200030e0621 */
[----:B------:R1:W-:Y:S01]  /*afb0*/  STSM.16.M88.4 [R100], R40 ;  /* 0x0000002864007844 */ /* 0x0003e20000000200 */
[--C-:B------:R-:W-:Y:S01]  /*afc0*/  IMAD.X R21, RZ, RZ, R33.reuse, P5 ;  /* 0x000000ffff157224 */ /* 0x100fe200028e0621 */
[----:B------:R-:W-:Y:S01]  /*afd0*/  LOP3.LUT P1, RZ, R220, 0x3, RZ, 0xc0, !PT ;  /* 0x00000003dcff7812 */ /* 0x000fe2000782c0ff */
[----:B------:R-:W-:Y:S01]  /*afe0*/  IMAD.X R13, RZ, RZ, R33, P4 ;  /* 0x000000ffff0d7224 */ /* 0x000fe200020e0621 */
[----:B------:R-:W-:-:S02]  /*aff0*/  IADD3 R9, P6, R32, 0x9000, RZ ;  /* 0x0000900020097810 */ /* 0x000fc40007fde0ff */
[----:B------:R-:W-:Y:S02]  /*b000*/  IADD3 R11, P5, R32, 0xa000, RZ ;  /* 0x0000a000200b7810 */ /* 0x000fe40007fbe0ff */
[----:B----4-:R-:W-:Y:S02]  /*b010*/  SEL R44, R97, R66, P0 ;  /* 0x00000042612c7207 */ /* 0x010fe40000000000 */
[----:B------:R-:W-:Y:S01]  /*b020*/  SEL R46, R66, R97, P0 ;  /* 0x00000061422e7207 */ /* 0x000fe20000000000 */
[----:B0-----:R-:W-:Y:S01]  /*b030*/  VIADD R36, R58, 0x8 ;  /* 0x000000083a247836 */ /* 0x001fe20000000000 */
[----:B---3--:R-:W-:Y:S01]  /*b040*/  SEL R45, R121, R78, P0 ;  /* 0x0000004e792d7207 */ /* 0x008fe20000000000 */
[----:B------:R-:W-:Y:S01]  /*b050*/  IMAD.IADD R37, R57, 0x1, R63 ;  /* 0x0000000139257824 */ /* 0x000fe200078e023f */
[----:B------:R-:W-:Y:S02]  /*b060*/  SEL R47, R78, R121, P0 ;  /* 0x000000794e2f7207 */ /* 0x000fe40000000000 */
[----:B-1----:R-:W-:-:S02]  /*b070*/  LEA R40, P4, R56, UR4, 0x2 ;  /* 0x0000000438287c11 */ /* 0x002fc4000f8810ff */
[----:B------:R-:W-:Y:S01]  /*b080*/  LOP3.LUT R32, R5, R32, RZ, 0x3c, !PT ;  /* 0x0000002005207212 */ /* 0x000fe200078e3cff */
[----:B------:R-:W-:Y:S01]  /*b090*/  IMAD.X R5, RZ, RZ, R33, P2 ;  /* 0x000000ffff057224 */ /* 0x000fe200010e0621 */
[-C--:B------:R-:W-:Y:S01]  /*b0a0*/  ISETP.GE.OR P2, PT, R58, R93.reuse, P1 ;  /* 0x0000005d3a00720c */ /* 0x080fe20000f46670 */
[----:B------:R0:W-:Y:S01]  /*b0b0*/  STSM.16.M88.4 [R61], R44 ;  /* 0x0000002c3d007844 */ /* 0x0001e20000000200 */
[----:B------:R-:W-:Y:S02]  /*b0c0*/  ISETP.GE.OR P1, PT, R36, R93, P1 ;  /* 0x0000005d2400720c */ /* 0x000fe40000f26670 */
[----:B------:R-:W-:Y:S02]  /*b0d0*/  LEA.HI.X R56, R56, UR5, R37, 0x2, P4 ;  /* 0x0000000538387c11 */ /* 0x000fe4000a0f1425 */
[----:B------:R-:W-:Y:S02]  /*b0e0*/  SEL R36, R99, R68, P0 ;  /* 0x0000004463247207 */ /* 0x000fe40000000000 */
[----:B------:R-:W-:-:S02]  /*b0f0*/  SEL R38, R68, R99, P0 ;  /* 0x0000006344267207 */ /* 0x000fc40000000000 */
[----:B------:R-:W-:Y:S02]  /*b100*/  SEL R37, R123, R80, P0 ;  /* 0x000000507b257207 */ /* 0x000fe40000000000 */
[----:B------:R-:W-:Y:S02]  /*b110*/  SEL R39, R80, R123, P0 ;  /* 0x0000007b50277207 */ /* 0x000fe40000000000 */
[----:B------:R-:W-:Y:S02]  /*b120*/  SEL R68, R103, R88, P0 ;  /* 0x0000005867447207 */ /* 0x000fe40000000000 */
[----:B------:R-:W-:Y:S02]  /*b130*/  SEL R70, R88, R103, P0 ;  /* 0x0000006758467207 */ /* 0x000fe40000000000 */
[----:B0-----:R-:W-:Y:S02]  /*b140*/  SEL R44, R101, R86, P0 ;  /* 0x00000056652c7207 */ /* 0x001fe40000000000 */
[----:B------:R-:W-:-:S02]  /*b150*/  SEL R46, R86, R101, P0 ;  /* 0x00000065562e7207 */ /* 0x000fc40000000000 */
[----:B------:R-:W-:Y:S02]  /*b160*/  SEL R45, R125, R96, P0 ;  /* 0x000000607d2d7207 */ /* 0x000fe40000000000 */
[----:B------:R-:W-:Y:S01]  /*b170*/  SEL R47, R96, R125, P0 ;  /* 0x0000007d602f7207 */ /* 0x000fe20000000000 */
[----:B------:R-:W-:Y:S01]  /*b180*/  SHFL.IDX PT, R62, R40, RZ, 0x1c1f ;  /* 0x001c1fff283e7589 */ /* 0x000fe200000e0000 */
[----:B------:R-:W-:Y:S02]  /*b190*/  SEL R69, R127, R82, P0 ;  /* 0x000000527f457207 */ /* 0x000fe40000000000 */
[----:B------:R-:W-:Y:S01]  /*b1a0*/  SEL R71, R82, R127, P0 ;  /* 0x0000007f52477207 */ /* 0x000fe20000000000 */
[----:B------:R0:W-:Y:S01]  /*b1b0*/  SHFL.IDX PT, R72, R40, 0x1, 0x1c1f ;  /* 0x003c1f0028487f89 */ /* 0x0001e200000e0000 */
[----:B------:R-:W-:Y:S02]  /*b1c0*/  SEL R88, R105, R90, P0 ;  /* 0x0000005a69587207 */ /* 0x000fe40000000000 */
[----:B------:R-:W-:-:S02]  /*b1d0*/  SEL R90, R90, R105, P0 ;  /* 0x000000695a5a7207 */ /* 0x000fc40000000000 */
[----:B------:R-:W-:Y:S02]  /*b1e0*/  SEL R89, R129, R98, P0 ;  /* 0x0000006281597207 */ /* 0x000fe40000000000 */
        /* <DEDUP_REMOVED lines=15> */
[----:B------:R2:W5:Y:S04]  /*b2e0*/  LD.E.128 R56, desc[UR48][R30.64] ;  /* 0x000000301e387980 */ /* 0x000568000c101d00 */
[----:B------:R3:W5:Y:S01]  /*b2f0*/  LD.E.128 R48, desc[UR48][R28.64] ;  /* 0x000000301c307980 */ /* 0x000762000c101d00 */
[----:B------:R-:W-:Y:S01]  /*b300*/  UIMAD UR6, UR10, UR8, URZ ;  /* 0x000000080a0672a4 */ /* 0x000fe2000f8e023f */
[----:B0-----:R-:W-:Y:S01]  /*b310*/  IMAD R3, R22, 0x20, R23 ;  /* 0x0000002016037824 */ /* 0x001fe200078e0217 */
[----:B------:R-:W-:Y:S01]  /*b320*/  UIMAD.WIDE.U32 UR4, UR11, UR8, URZ ;  /* 0x000000080b0472a5 */ /* 0x000fe2000f8e003f */
[----:B------:R0:W5:Y:S01]  /*b330*/  LD.E.128 R84, desc[UR48][R6.64] ;  /* 0x0000003006547980 */ /* 0x000162000c101d00 */
[----:B--2---:R-:W1:Y:S01]  /*b340*/  @P3 LDC R31, c[0x0][0xbec] ;  /* 0x0002fb00ff1f3b82 */ /* 0x004e620000000800 */
[----:B------:R-:W-:-:S02]  /*b350*/  LOP3.LUT R8, R9, 0x380, RZ, 0xc0, !PT ;  /* 0x0000038009087812 */ /* 0x000fc400078ec0ff */
[----:B------:R2:W5:Y:S01]  /*b360*/  LD.E.128 R60, desc[UR48][R4.64] ;  /* 0x00000030043c7980 */ /* 0x000562000c101d00 */
[----:B------:R-:W-:-:S03]  /*b370*/  LOP3.LUT R10, R11, 0x380, RZ, 0xc0, !PT ;  /* 0x000003800b0a7812 */ /* 0x000fc600078ec0ff */
[----:B------:R-:W5:Y:S01]  /*b380*/  LD.E.128 R64, desc[UR48][R32.64] ;  /* 0x0000003020407980 */ /* 0x000f62000c101d00 */
[----:B---3--:R-:W3:Y:S01]  /*b390*/  @P3 LDC R29, c[0x0][0xbf0] ;  /* 0x0002fc00ff1d3b82 */ /* 0x008ee20000000800 */
[----:B------:R-:W-:Y:S01]  /*b3a0*/  UIMAD UR6, UR11, UR9, UR6 ;  /* 0x000000090b0672a4 */ /* 0x000fe2000f8e0206 */
[----:B0-----:R-:W-:Y:S01]  /*b3b0*/  IMAD R6, R52, 0x80, R3 ;  /* 0x0000008034067824 */ /* 0x001fe200078e0203 */
[----:B------:R-:W5:Y:S01]  /*b3c0*/  LD.E.128 R36, desc[UR48][R26.64] ;  /* 0x000000301a247980 */ /* 0x000f62000c101d00 */
[----:B------:R-:W-:Y:S01]  /*b3d0*/  ULDC.64 UR8, c[0x0][0xaf0] ;  /* 0x0002bc0000087ab9 */ /* 0x000fe20000000a00 */
[----:B------:R-:W-:Y:S02]  /*b3e0*/  UIADD3 UR5, UR5, UR6, URZ ;  /* 0x0000000605057290 */ /* 0x000fe4000fffe03f */
[----:B------:R-:W-:Y:S01]  /*b3f0*/  UIMAD UR7, UR12, UR8, URZ ;  /* 0x000000080c0772a4 */ /* 0x000fe2000f8e023f */
[----:B------:R-:W-:Y:S01]  /*b400*/  SHF.R.U64 R8, R8, 0x3, RZ ;  /* 0x0000000308087819 */ /* 0x000fe200000012ff */
[----:B------:R-:W-:Y:S01]  /*b410*/  IMAD.MOV.U32 R3, RZ, RZ, R6 ;  /* 0x000000ffff037224 */ /* 0x000fe200078e0006 */
[----:B------:R-:W-:Y:S01]  /*b420*/  UIMAD.WIDE.U32 UR4, UR40, UR8, UR4 ;  /* 0x00000008280472a5 */ /* 0x000fe2000f8e0004 */
[----:B------:R-:W5:Y:S01]  /*b430*/  LD.E.128 R76, desc[UR48][R20.64] ;  /* 0x00000030144c7980 */ /* 0x000f62000c101d00 */
[----:B------:R-:W-:-:S03]  /*b440*/  UIMAD UR6, UR40, UR9, UR7 ;  /* 0x00000009280672a4 */ /* 0x000fc6000f8e0207 */
[----:B------:R-:W5:Y:S01]  /*b450*/  LD.E.128 R68, desc[UR48][R24.64] ;  /* 0x0000003018447980 */ /* 0x000f62000c101d00 */
[----:B-1----:R-:W-:Y:S01]  /*b460*/  @P3 IMAD.HI.U32 R0, R6, R31, RZ ;  /* 0x0000001f06003227 */ /* 0x002fe200078e00ff */
[----:B------:R-:W-:Y:S01]  /*b470*/  LOP3.LUT R8, R8, R9, RZ, 0x3c, !PT ;  /* 0x0000000908087212 */ /* 0x000fe200078e3cff */
[----:B------:R-:W-:Y:S01]  /*b480*/  UIADD3 UR6, UR5, UR6, URZ ;  /* 0x0000000605067290 */ /* 0x000fe2000fffe03f */
[----:B------:R-:W5:Y:S01]  /*b490*/  LD.E.128 R44, desc[UR48][R14.64] ;  /* 0x000000300e2c7980 */ /* 0x000f62000c101d00 */
[----:B------:R-:W-:Y:S01]  /*b4a0*/  IMAD.X R9, RZ, RZ, R33, P6 ;  /* 0x000000ffff097224 */ /* 0x000fe200030e0621 */
[----:B------:R-:W-:Y:S01]  /*b4b0*/  SHF.R.U64 R10, R10, 0x3, RZ ;  /* 0x000000030a0a7819 */ /* 0x000fe200000012ff */
[----:B------:R-:W-:Y:S01]  /*b4c0*/  ULDC.64 UR8, c[0x0][0xae0] ;  /* 0x0002b80000087ab9 */ /* 0x000fe20000000a00 */
[----:B------:R-:W5:Y:S01]  /*b4d0*/  LD.E.128 R40, desc[UR48][R12.64] ;  /* 0x000000300c287980 */ /* 0x000f62000c101d00 */
[----:B---3--:R-:W-:Y:S01]  /*b4e0*/  @P3 SHF.R.U32.HI R3, RZ, R29, R0 ;  /* 0x0000001dff033219 */ /* 0x008fe20000011600 */
[----:B--2---:R-:W-:-:S02]  /*b4f0*/  IMAD.U32 R5, RZ, RZ, UR5 ;  /* 0x00000005ff057e24 */ /* 0x004fc4000f8e00ff */
[----:B------:R0:W5:Y:S01]  /*b500*/  LD.E.128 R80, desc[UR48][R8.64] ;  /* 0x0000003008507980 */ /* 0x000162000c101d00 */
[----:B------:R-:W-:Y:S01]  /*b510*/  SHF.R.S32.HI R0, RZ, 0x1f, R3 ;  /* 0x0000001fff007819 */ /* 0x000fe20000011403 */
[----:B------:R-:W-:Y:S01]  /*b520*/  IMAD.U32 R4, RZ, RZ, UR4 ;  /* 0x00000004ff047e24 */ /* 0x000fe2000f8e00ff */
[----:B------:R-:W-:Y:S01]  /*b530*/  LOP3.LUT R10, R10, R11, RZ, 0x3c, !PT ;  /* 0x0000000b0a0a7212 */ /* 0x000fe200078e3cff */
[----:B------:R-:W-:Y:S01]  /*b540*/  IMAD.U32 R5, RZ, RZ, UR6 ;  /* 0x00000006ff057e24 */ /* 0x000fe2000f8e00ff */
[----:B------:R-:W-:Y:S01]  /*b550*/  ULDC.64 UR6, c[0x0][0xad8] ;  /* 0x0002b60000067ab9 */ /* 0x000fe20000000a00 */
[----:B------:R-:W-:Y:S02]  /*b560*/  IMAD R0, R0, UR8, RZ ;  /* 0x0000000800007c24 */ /* 0x000fe4000f8e02ff */
[----:B------:R-:W-:Y:S02]  /*b570*/  IMAD.X R11, RZ, RZ, R33, P5 ;  /* 0x000000ffff0b7224 */ /* 0x000fe400028e0621 */
[----:B0-----:R-:W-:-:S02]  /*b580*/  IMAD.MOV R9, RZ, RZ, -R3 ;  /* 0x000000ffff097224 */ /* 0x001fc400078e0a03 */
[C---:B------:R-:W-:Y:S01]  /*b590*/  IMAD R7, R3.reuse, UR9, R0 ;  /* 0x0000000903077c24 */ /* 0x040fe2000f8e0200 */
[----:B------:R0:W5:Y:S01]  /*b5a0*/  LD.E.128 R72, desc[UR48][R10.64] ;  /* 0x000000300a487980 */ /* 0x000162000c101d00 */
[----:B------:R-:W-:Y:S01]  /*b5b0*/  IMAD.WIDE.U32 R4, R3, UR8, R4 ;  /* 0x0000000803047c25 */ /* 0x000fe2000f8e0004 */
[----:B------:R-:W-:Y:S01]  /*b5c0*/  UIADD3 UR39, UR39, 0x33420, URZ ;  /* 0x0003342027277890 */ /* 0x000fe2000fffe03f */
[----:B------:R-:W-:Y:S01]  /*b5d0*/  @!PT LDS RZ, [RZ] ;  /* 0x00000000fffff984 */ /* 0x000fe20000000800 */
[----:B------:R-:W-:Y:S01]  /*b5e0*/  @!PT LDS RZ, [RZ] ;  /* 0x00000000fffff984 */ /* 0x000fe20000000800 */
[----:B------:R-:W-:Y:S01]  /*b5f0*/  @!PT LDS RZ, [RZ] ;  /* 0x00000000fffff984 */ /* 0x000fe20000000800 */
[----:B------:R-:W-:Y:S01]  /*b600*/  @!PT LDS RZ, [RZ] ;  /* 0x00000000fffff984 */ /* 0x000fe20000000800 */
[----:B------:R1:W-:Y:S06]  /*b610*/  MEMBAR.ALL.CTA ;  /* 0x0000000000007992 */ /* 0x0003ec0000008000 */
[----:B-1----:R-:W1:Y:S01]  /*b620*/  FENCE.VIEW.ASYNC.S ;  /* 0x00000000000073c6 */ /* 0x002e620000000000 */
[----:B------:R-:W-:-:S02]  /*b630*/  IMAD R3, R34, R9, R6 ;  /* 0x0000000922037224 */ /* 0x000fc400078e0206 */
[----:B------:R-:W-:Y:S01]  /*b640*/  IMAD R52, R52, 0x80, R23 ;  /* 0x0000008034347824 */ /* 0x000fe200078e0217 */
[----:B------:R-:W-:Y:S01]  /*b650*/  ULDC UR4, c[0x0][0xc] ;  /* 0x0000030000047ab9 */ /* 0x000fe20000000800 */
[----:B------:R-:W-:Y:S01]  /*b660*/  UIADD3 UR51, UR51, 0x1, URZ ;  /* 0x0000000133337890 */ /* 0x000fe2000fffe03f */
[----:B------:R-:W-:Y:S01]  /*b670*/  SHF.R.S32.HI R0, RZ, 0x1f, R3 ;  /* 0x0000001fff007819 */ /* 0x000fe20000011403 */
[----:B------:R-:W-:Y:S01]  /*b680*/  IMAD.IADD R5, R5, 0x1, R7 ;  /* 0x0000000105057824 */ /* 0x000fe200078e0207 */
[----:B------:R-:W-:Y:S01]  /*b690*/  UMOV UR5, 0x1 ;  /* 0x0000000100057882 */ /* 0x000fe20000000000 */
[----:B------:R-:W-:Y:S02]  /*b6a0*/  ULDC.64 UR8, c[0x0][0xa80] ;  /* 0x0002a00000087ab9 */ /* 0x000fe40000000a00 */
[----:B------:R-:W-:Y:S02]  /*b6b0*/  IMAD R0, R0, UR6, RZ ;  /* 0x0000000600007c24 */ /* 0x000fe4000f8e02ff */
[----:B------:R-:W-:Y:S01]  /*b6c0*/  IMAD.WIDE.U32 R4, R3, UR6, R4 ;  /* 0x0000000603047c25 */ /* 0x000fe2000f8e0004 */
[----:B------:R-:W-:-:S03]  /*b6d0*/  ISETP.GE.AND P2, PT, R52, R93, PT ;  /* 0x0000005d3400720c */ /* 0x000fc60003f46270 */
[----:B------:R-:W-:Y:S01]  /*b6e0*/  IMAD R7, R3, UR7, R0 ;  /* 0x0000000703077c24 */ /* 0x000fe2000f8e0200 */
[----:B------:R-:W-:Y:S01]  /*b6f0*/  UIADD3 UR41, UR4, UR41, URZ ;  /* 0x0000002904297290 */ /* 0x000fe2000fffe03f */
[----:B------:R-:W-:Y:S01]  /*b700*/  LEA R12, P1, R4, UR8, 0x1 ;  /* 0x00000008040c7c11 */ /* 0x000fe2000f8208ff */
[----:B------:R-:W-:Y:S01]  /*b710*/  UPRMT UR4, URZ, 0x654, UR39 ;  /* 0x000006543f047896 */ /* 0x000fe20008000027 */
[----:B------:R-:W-:Y:S01]  /*b720*/  IMAD.IADD R3, R5, 0x1, R7 ;  /* 0x0000000105037824 */ /* 0x000fe200078e0207 */
[----:B------:R-:W-:Y:S01]  /*b730*/  UPRMT UR39, UR5, 0x654, UR39 ;  /* 0x0000065405277896 */ /* 0x000fe20008000027 */
[----:B------:R-:W-:Y:S01]  /*b740*/  VIADD R0, R52, 0x20 ;  /* 0x0000002034007836 */ /* 0x000fe20000000000 */
[----:B------:R-:W-:Y:S02]  /*b750*/  UISETP.NE.AND UP0, UPT, UR51, 0x2, UPT ;  /* 0x000000023300788c */ /* 0x000fe4000bf05270 */
[----:B------:R-:W-:Y:S02]  /*b760*/  LEA.HI.X R3, R4, UR9, R3, 0x1, P1 ;  /* 0x0000000904037c11 */ /* 0x000fe400088f0c03 */
[----:B------:R-:W-:Y:S01]  /*b770*/  USEL UR5, URZ, 0x1, UP0 ;  /* 0x000000013f057887 */ /* 0x000fe20008000000 */
[-C--:B------:R-:W-:Y:S01]  /*b780*/  ISETP.GE.AND P0, PT, R0, R93.reuse, PT ;  /* 0x0000005d0000720c */ /* 0x080fe20003f06270 */
[----:B------:R-:W-:Y:S01]  /*b790*/  VIADD R0, R52, 0x40 ;  /* 0x0000004034007836 */ /* 0x000fe20000000000 */
[----:B-1----:R-:W-:Y:S01]  /*b7a0*/  SYNCS.ARRIVE.TRANS64.RED.A1T0 RZ, [UR4], RZ ;  /* 0x000000ffffff79a7 */ /* 0x002fe20008100404 */
[----:B------:R-:W-:Y:S01]  /*b7b0*/  USEL UR51, UR51, URZ, UP0 ;  /* 0x0000003f33337287 */ /* 0x000fe20008000000 */
[----:B------:R0:W1:Y:S01]  /*b7c0*/  SHFL.IDX PT, R6, R12, RZ, 0x181f ;  /* 0x00181fff0c067589 */ /* 0x00006200000e0000 */
[----:B------:R-:W-:Y:S01]  /*b7d0*/  ULOP3.LUT UR43, UR43, UR5, URZ, 0x3c, !UPT ;  /* 0x000000052b2b7292 */ /* 0x000fe2000f8e3c3f */
[----:B------:R-:W-:Y:S02]  /*b7e0*/  BSSY B0, `(.L_x_170) ;  /* 0x0000011000007945 */ /* 0x000fe40003800000 */
[----:B------:R0:W2:Y:S01]  /*b7f0*/  SHFL.IDX PT, R7, R3, RZ, 0x181f ;  /* 0x00181fff03077589 */ /* 0x0000a200000e0000 */
[----:B------:R-:W-:Y:S01]  /*b800*/  SYNCS.ARRIVE.TRANS64.RED.A1T0 RZ, [UR39], RZ ;  /* 0x000000ffffff79a7 */ /* 0x000fe20008100427 */
[----:B------:R-:W-:Y:S01]  /*b810*/  ISETP.GE.AND P1, PT, R0, R93, PT ;  /* 0x0000005d0000720c */ /* 0x000fe20003f26270 */
[----:B------:R-:W-:-:S12]  /*b820*/  @P2 BRA `(.L_x_171) ;  /* 0x0000000000302947 */ /* 0x000fd80003800000 */
[----:B------:R-:W-:Y:S02]  /*b830*/  ULDC UR4, c[0x0][0xac8] ;  /* 0x0002b20000047ab9 */ /* 0x000fe40000000800 */
[----:B------:R-:W-:Y:S02]  /*b840*/  ISETP.GE.AND P3, PT, R19, UR4, PT ;  /* 0x0000000413007c0c */ /* 0x000fe4000bf66270 */
[----:B------:R-:W-:Y:S02]  /*b850*/  ISETP.GE.AND P4, PT, R18, UR4, PT ;  /* 0x0000000412007c0c */ /* 0x000fe4000bf86270 */
[----:B------:R-:W-:-:S09]  /*b860*/  ISETP.GE.AND P2, PT, R17, UR4, PT ;  /* 0x0000000411007c0c */ /* 0x000fd2000bf46270 */
[-C--:B-1----:R-:W-:Y:S02]  /*b870*/  @!P3 LEA R8, P5, R19, R6.reuse, 0x1 ;  /* 0x000000061308b211 */ /* 0x082fe400078a08ff */
[C---:B0-----:R-:W-:Y:S02]  /*b880*/  @!P4 LEA R10, P6, R18.reuse, R6, 0x1 ;  /* 0x00000006120ac211 */ /* 0x041fe400078c08ff */
[----:B--2---:R-:W-:Y:S01]  /*b890*/  @!P2 IMAD.WIDE R4, R17, 0x2, R6 ;  /* 0x000000021104a825 */ /* 0x004fe200078e0206 */
[-C--:B------:R-:W-:Y:S02]  /*b8a0*/  @!P3 LEA.HI.X R9, R19, R7.reuse, R227, 0x1, P5 ;  /* 0x000000071309b211 */ /* 0x080fe400028f0ce3 */
[----:B------:R-:W-:Y:S02]  /*b8b0*/  @!P4 LEA.HI.X R11, R18, R7, R226, 0x1, P6 ;  /* 0x00000007120bc211 */ /* 0x000fe400030f0ce2 */
[----:B-----5:R3:W-:Y:S04]  /*b8c0*/  @!P2 ST.E.128 desc[UR48][R4.64], R64 ;  /* 0x000000400400a985 */ /* 0x0207e8000c101d30 */
[----:B------:R3:W-:Y:S04]  /*b8d0*/  @!P3 ST.E.128 desc[UR48][R8.64], R76 ;  /* 0x0000004c0800b985 */ /* 0x0007e8000c101d30 */
[----:B------:R3:W-:Y:S02]  /*b8e0*/  @!P4 ST.E.128 desc[UR48][R10.64], R84 ;  /* 0x000000540a00c985 */ /* 0x0007e4000c101d30 */
.L_x_171:
[----:B------:R-:W-:Y:S05]  /*b8f0*/  BSYNC B0 ;  /* 0x0000000000007941 */ /* 0x000fea0003800000 */
.L_x_170:
[----:B--2---:R2:W4:Y:S01]  /*b900*/  SHFL.IDX PT, R7, R3, 0x1, 0x181f ;  /* 0x00381f0003077f89 */ /* 0x00452200000e0000 */
[----:B------:R-:W-:Y:S03]  /*b910*/  BSSY B0, `(.L_x_172) ;  /* 0x000000f000007945 */ /* 0x000fe60003800000 */
[----:B-1----:R2:W1:Y:S01]  /*b920*/  SHFL.IDX PT, R6, R12, 0x1, 0x181f ;  /* 0x00381f000c067f89 */ /* 0x00246200000e0000 */
[----:B------:R-:W-:Y:S05]  /*b930*/  @P0 BRA `(.L_x_173) ;  /* 0x0000000000300947 */ /* 0x000fea0003800000 */
[----:B------:R-:W-:Y:S02]  /*b940*/  ULDC UR4, c[0x0][0xac8] ;  /* 0x0002b20000047ab9 */ /* 0x000fe40000000800 */
[----:B------:R-:W-:Y:S02]  /*b950*/  ISETP.GE.AND P4, PT, R19, UR4, PT ;  /* 0x0000000413007c0c */ /* 0x000fe4000bf86270 */
[----:B------:R-:W-:Y:S02]  /*b960*/  ISETP.GE.AND P5, PT, R18, UR4, PT ;  /* 0x0000000412007c0c */ /* 0x000fe4000bfa6270 */
[----:B------:R-:W-:-:S09]  /*b970*/  ISETP.GE.AND P3, PT, R17, UR4, PT ;  /* 0x0000000411007c0c */ /* 0x000fd2000bf66270 */
[-C--:B-1-3--:R-:W-:Y:S02]  /*b980*/  @!P4 LEA R8, P0, R19, R6.reuse, 0x1 ;  /* 0x000000061308c211 */ /* 0x08afe400078008ff */
[C---:B0-----:R-:W-:Y:S02]  /*b990*/  @!P5 LEA R10, P2, R18.reuse, R6, 0x1 ;  /* 0x00000006120ad211 */ /* 0x041fe400078408ff */
[----:B----4-:R-:W-:Y:S01]  /*b9a0*/  @!P3 IMAD.WIDE R4, R17, 0x2, R6 ;  /* 0x000000021104b825 */ /* 0x010fe200078e0206 */
[-C--:B------:R-:W-:Y:S02]  /*b9b0*/  @!P4 LEA.HI.X R9, R19, R7.reuse, R227, 0x1, P0 ;  /* 0x000000071309c211 */ /* 0x080fe400000f0ce3 */
[----:B------:R-:W-:Y:S02]  /*b9c0*/  @!P5 LEA.HI.X R11, R18, R7, R226, 0x1, P2 ;  /* 0x00000007120bd211 */ /* 0x000fe400010f0ce2 */
[----:B-----5:R0:W-:Y:S04]  /*b9d0*/  @!P3 ST.E.128 desc[UR48][R4.64], R56 ;  /* 0x000000380400b985 */ /* 0x0201e8000c101d30 */
[----:B------:R0:W-:Y:S04]  /*b9e0*/  @!P4 ST.E.128 desc[UR48][R8.64], R68 ;  /* 0x000000440800c985 */ /* 0x0001e8000c101d30 */
[----:B------:R0:W-:Y:S02]  /*b9f0*/  @!P5 ST.E.128 desc[UR48][R10.64], R80 ;  /* 0x000000500a00d985 */ /* 0x0001e4000c101d30 */
.L_x_173:
[----:B------:R-:W-:Y:S05]  /*ba00*/  BSYNC B0 ;  /* 0x0000000000007941 */ /* 0x000fea0003800000 */
.L_x_172:
[----:B----4-:R4:W0:Y:S01]  /*ba10*/  SHFL.IDX PT, R7, R3, 0x2, 0x181f ;  /* 0x00581f0003077f89 */ /* 0x01082200000e0000 */
[----:B------:R-:W-:Y:S03]  /*ba20*/  BSSY B0, `(.L_x_174) ;  /* 0x000000f000007945 */ /* 0x000fe60003800000 */
[----:B-1----:R4:W1:Y:S01]  /*ba30*/  SHFL.IDX PT, R6, R12, 0x2, 0x181f ;  /* 0x00581f000c067f89 */ /* 0x00286200000e0000 */
[----:B------:R-:W-:Y:S05]  /*ba40*/  @P1 BRA `(.L_x_175) ;  /* 0x0000000000301947 */ /* 0x000fea0003800000 */
[----:B------:R-:W-:Y:S02]  /*ba50*/  ULDC UR4, c[0x0][0xac8] ;  /* 0x0002b20000047ab9 */ /* 0x000fe40000000800 */
[----:B------:R-:W-:Y:S02]  /*ba60*/  ISETP.GE.AND P3, PT, R19, UR4, PT ;  /* 0x0000000413007c0c */ /* 0x000fe4000bf66270 */
[----:B------:R-:W-:Y:S02]  /*ba70*/  ISETP.GE.AND P4, PT, R18, UR4, PT ;  /* 0x0000000412007c0c */ /* 0x000fe4000bf86270 */
[----:B------:R-:W-:-:S09]  /*ba80*/  ISETP.GE.AND P2, PT, R17, UR4, PT ;  /* 0x0000000411007c0c */ /* 0x000fd2000bf46270 */
[-C--:B01-3--:R-:W-:Y:S02]  /*ba90*/  @!P3 LEA R8, P0, R19, R6.reuse, 0x1 ;  /* 0x000000061308b211 */ /* 0x08bfe400078008ff */
[C---:B------:R-:W-:Y:S02]  /*baa0*/  @!P4 LEA R10, P1, R18.reuse, R6, 0x1 ;  /* 0x00000006120ac211 */ /* 0x040fe400078208ff */
[----:B------:R-:W-:Y:S01]  /*bab0*/  @!P2 IMAD.WIDE R4, R17, 0x2, R6 ;  /* 0x000000021104a825 */ /* 0x000fe200078e0206 */
[-C--:B------:R-:W-:Y:S02]  /*bac0*/  @!P3 LEA.HI.X R9, R19, R7.reuse, R227, 0x1, P0 ;  /* 0x000000071309b211 */ /* 0x080fe400000f0ce3 */
[----:B------:R-:W-:Y:S02]  /*bad0*/  @!P4 LEA.HI.X R11, R18, R7, R226, 0x1, P1 ;  /* 0x00000007120bc211 */ /* 0x000fe400008f0ce2 */
[----:B-----5:R0:W-:Y:S04]  /*bae0*/  @!P2 ST.E.128 desc[UR48][R4.64], R48 ;  /* 0x000000300400a985 */ /* 0x0201e8000c101d30 */
[----:B------:R0:W-:Y:S04]  /*baf0*/  @!P3 ST.E.128 desc[UR48][R8.64], R44 ;  /* 0x0000002c0800b985 */ /* 0x0001e8000c101d30 */
[----:B------:R0:W-:Y:S02]  /*bb00*/  @!P4 ST.E.128 desc[UR48][R10.64], R72 ;  /* 0x000000480a00c985 */ /* 0x0001e4000c101d30 */
.L_x_175:
[----:B------:R-:W-:Y:S05]  /*bb10*/  BSYNC B0 ;  /* 0x0000000000007941 */ /* 0x000fea0003800000 */
.L_x_174:
[----:B------:R-:W-:Y:S01]  /*bb20*/  VIADD R0, R52, 0x60 ;  /* 0x0000006034007836 */ /* 0x000fe20000000000 */
[----:B0-----:R0:W0:Y:S01]  /*bb30*/  SHFL.IDX PT, R7, R3, 0x3, 0x181f ;  /* 0x00781f0003077f89 */ /* 0x00102200000e0000 */
[----:B------:R-:W-:Y:S01]  /*bb40*/  UIADD3 UR44, UR44, 0x1, URZ ;  /* 0x000000012c2c7890 */ /* 0x000fe2000fffe03f */
[----:B------:R-:W-:Y:S02]  /*bb50*/  BSSY B0, `(.L_x_176) ;  /* 0x0000010000007945 */ /* 0x000fe40003800000 */
[----:B------:R-:W-:Y:S01]  /*bb60*/  ISETP.GE.AND P0, PT, R0, R93, PT ;  /* 0x0000005d0000720c */ /* 0x000fe20003f06270 */
[----:B-1----:R1:W0:-:S12]  /*bb70*/  SHFL.IDX PT, R6, R12, 0x3, 0x181f ;  /* 0x00781f000c067f89 */ /* 0x00221800000e0000 */
[----:B-1----:R-:W-:Y:S05]  /*bb80*/  @P0 BRA `(.L_x_177) ;  /* 0x0000000000300947 */ /* 0x002fea0003800000 */
[----:B------:R-:W-:Y:S02]  /*bb90*/  ULDC UR4, c[0x0][0xac8] ;  /* 0x0002b20000047ab9 */ /* 0x000fe40000000800 */
[----:B------:R-:W-:Y:S02]  /*bba0*/  ISETP.GE.AND P3, PT, R19, UR4, PT ;  /* 0x0000000413007c0c */ /* 0x000fe4000bf66270 */
[----:B------:R-:W-:Y:S02]  /*bbb0*/  ISETP.GE.AND P4, PT, R18, UR4, PT ;  /* 0x0000000412007c0c */ /* 0x000fe4000bf86270 */
[----:B------:R-:W-:-:S09]  /*bbc0*/  ISETP.GE.AND P2, PT, R17, UR4, PT ;  /* 0x0000000411007c0c */ /* 0x000fd2000bf46270 */
[-C--:B0--3--:R-:W-:Y:S02]  /*bbd0*/  @!P3 LEA R8, P0, R19, R6.reuse, 0x1 ;  /* 0x000000061308b211 */ /* 0x089fe400078008ff */
[C---:B------:R-:W-:Y:S02]  /*bbe0*/  @!P4 LEA R10, P1, R18.reuse, R6, 0x1 ;  /* 0x00000006120ac211 */ /* 0x040fe400078208ff */
[----:B------:R-:W-:Y:S01]  /*bbf0*/  @!P2 IMAD.WIDE R4, R17, 0x2, R6 ;  /* 0x000000021104a825 */ /* 0x000fe200078e0206 */
[-C--:B------:R-:W-:Y:S02]  /*bc00*/  @!P3 LEA.HI.X R9, R19, R7.reuse, R227, 0x1, P0 ;  /* 0x000000071309b211 */ /* 0x080fe400000f0ce3 */
[----:B------:R-:W-:Y:S02]  /*bc10*/  @!P4 LEA.HI.X R11, R18, R7, R226, 0x1, P1 ;  /* 0x00000007120bc211 */ /* 0x000fe400008f0ce2 */
[----:B-----5:R1:W-:Y:S04]  /*bc20*/  @!P2 ST.E.128 desc[UR48][R4.64], R36 ;  /* 0x000000240400a985 */ /* 0x0203e8000c101d30 */
[----:B------:R1:W-:Y:S04]  /*bc30*/  @!P3 ST.E.128 desc[UR48][R8.64], R40 ;  /* 0x000000280800b985 */ /* 0x0003e8000c101d30 */
[----:B------:R1:W-:Y:S02]  /*bc40*/  @!P4 ST.E.128 desc[UR48][R10.64], R60 ;  /* 0x0000003c0a00c985 */ /* 0x0003e4000c101d30 */
.L_x_177:
[----:B------:R-:W-:Y:S05]  /*bc50*/  BSYNC B0 ;  /* 0x0000000000007941 */ /* 0x000fea0003800000 */
.L_x_176:
[----:B------:R-:W2:Y:S02]  /*bc60*/  LDC R0, c[0x0][0xc34] ;  /* 0x00030d00ff007b82 */ /* 0x000ea40000000800 */
[----:B--2---:R-:W-:-:S13]  /*bc70*/  ISETP.LE.AND P0, PT, R0, UR41, PT ;  /* 0x0000002900007c0c */ /* 0x004fda000bf03270 */
[----:B------:R-:W-:Y:S05]  /*bc80*/  @!P0 BRA `(.L_x_178) ;  /* 0xffffff5400948947 */ /* 0x000fea000383ffff */
[----:B------:R-:W-:Y:S05]  /*bc90*/  EXIT ;  /* 0x000000000000794d */ /* 0x000fea0003800000 */
.L_x_144:
[----:B------:R-:W-:-:S08]  /*bca0*/  NOP ;  /* 0x0000000000007918 */ /* 0x000fd00000000000 */
[----:B-1----:R-:W0:-:S00]  /*bcb0*/  USETMAXREG.DEALLOC.CTAPOOL 0x18 ;  /* 0x00000018000079c8 */ /* 0x002e0000080e0500 */
[----:B0-----:R-:W0:Y:S01]  /*bcc0*/  LDC R2, c[0x0][0xc34] ;  /* 0x00030d00ff027b82 */ /* 0x001e220000000800 */
[----:B------:R-:W-:Y:S01]  /*bcd0*/  UMOV UR46, 0x1 ;  /* 0x00000001002e7882 */ /* 0x000fe20000000000 */
[----:B------:R-:W-:Y:S02]  /*bce0*/  IMAD.MOV.U32 R18, RZ, RZ, RZ ;  /* 0x000000ffff127224 */ /* 0x000fe400078e00ff */
[----:B------:R-:W-:Y:S01]  /*bcf0*/  IMAD.MOV.U32 R19, RZ, RZ, 0x1 ;  /* 0x00000001ff137424 */ /* 0x000fe200078e00ff */
[----:B0-----:R-:W-:-:S13]  /*bd00*/  ISETP.LE.AND P0, PT, R2, UR50, PT ;  /* 0x0000003202007c0c */ /* 0x001fda000bf03270 */
[----:B------:R-:W-:Y:S05]  /*bd10*/  @P0 BRA `(.L_x_179) ;  /* 0x0000003800780947 */ /* 0x000fea0003800000 */
[----:B------:R-:W0:Y:S01]  /*bd20*/  S2R R7, SR_TID.X ;  /* 0x0000000000077919 */ /* 0x000e220000002100 */
[----:B------:R-:W1:Y:S01]  /*bd30*/  S2UR UR4, SR_CgaCtaId ;  /* 0x00000000000479c3 */ /* 0x000e620000008800 */
[----:B------:R-:W-:Y:S01]  /*bd40*/  UMOV UR41, 0x400 ;  /* 0x0000040000297882 */ /* 0x000fe20000000000 */
[----:B------:R-:W-:Y:S01]  /*bd50*/  LOP3.LUT R17, R17, 0xfffffffe, RZ, 0xc0, !PT ;  /* 0xfffffffe11117812 */ /* 0x000fe200078ec0ff */
[----:B------:R-:W-:Y:S01]  /*bd60*/  IMAD.MOV.U32 R18, RZ, RZ, RZ ;  /* 0x000000ffff127224 */ /* 0x000fe200078e00ff */
[----:B------:R-:W-:Y:S01]  /*bd70*/  ULDC.64 UR52, c[0x0][0x198] ;  /* 0x0000660000347ab9 */ /* 0x000fe20000000a00 */
[----:B------:R-:W-:Y:S01]  /*bd80*/  IMAD.MOV.U32 R19, RZ, RZ, 0x1 ;  /* 0x00000001ff137424 */ /* 0x000fe200078e00ff */
        /* <DEDUP_REMOVED lines=9> */
[C---:B------:R-:W-:Y:S01]  /*be20*/  IMAD.SHL.U32 R6, R7.reuse, 0x4, RZ ;  /* 0x0000000407067824 */ /* 0x040fe200078e00ff */
[----:B------:R-:W-:Y:S01]  /*be30*/  LOP3.LUT R0, R2, 0x180, RZ, 0xc0, !PT ;  /* 0x0000018002007812 */ /* 0x000fe200078ec0ff */
[C---:B------:R-:W-:Y:S01]  /*be40*/  IMAD.SHL.U32 R8, R7.reuse, 0x2, RZ ;  /* 0x0000000207087824 */ /* 0x040fe200078e00ff */
[----:B------:R-:W-:Y:S01]  /*be50*/  LOP3.LUT P0, RZ, R7, 0x1f, RZ, 0xc0, !PT ;  /* 0x0000001f07ff7812 */ /* 0x000fe2000780c0ff */
[----:B------:R-:W-:Y:S01]  /*be60*/  IMAD.SHL.U32 R4, R10, 0x10, RZ ;  /* 0x000000100a047824 */ /* 0x000fe200078e00ff */
[----:B------:R-:W-:-:S02]  /*be70*/  LOP3.LUT R0, R0, 0x30, R3, 0xf8, !PT ;  /* 0x0000003000007812 */ /* 0x000fc400078ef803 */
[----:B------:R-:W-:Y:S02]  /*be80*/  ISETP.NE.AND P1, PT, R10, RZ, PT ;  /* 0x000000ff0a00720c */ /* 0x000fe40003f25270 */
[----:B------:R-:W-:Y:S01]  /*be90*/  LOP3.LUT R5, R0, 0x30, R5, 0x78, !PT ;  /* 0x0000003000057812 */ /* 0x000fe200078e7805 */
[----:B------:R-:W-:Y:S01]  /*bea0*/  IMAD.SHL.U32 R0, R7, 0x20, RZ ;  /* 0x0000002007007824 */ /* 0x000fe200078e00ff */
[----:B------:R-:W-:Y:S02]  /*beb0*/  LOP3.LUT R4, R4, 0x600, RZ, 0xc0, !PT ;  /* 0x0000060004047812 */ /* 0x000fe400078ec0ff */
[----:B------:R-:W-:Y:S02]  /*bec0*/  ISETP.NE.OR P0, PT, R10, RZ, !P0 ;  /* 0x000000ff0a00720c */ /* 0x000fe40004705670 */
[----:B------:R-:W-:-:S04]  /*bed0*/  LOP3.LUT R3, R0, 0x80, RZ, 0xc0, !PT ;  /* 0x0000008000037812 */ /* 0x000fc800078ec0ff */
[----:B------:R-:W-:Y:S02]  /*bee0*/  LOP3.LUT R3, R3, 0x10, R7, 0xf8, !PT ;  /* 0x0000001003037812 */ /* 0x000fe400078ef807 */
[----:B------:R-:W-:Y:S02]  /*bef0*/  @P1 LOP3.LUT R17, R17, 0x1, RZ, 0xfc, !PT ;  /* 0x0000000111111812 */ /* 0x000fe400078efcff */
[----:B------:R-:W-:Y:S01]  /*bf00*/  LOP3.LUT R6, R3, 0x10, R6, 0x78, !PT ;  /* 0x0000001003067812 */ /* 0x000fe200078e7806 */
[----:B------:R-:W-:Y:S01]  /*bf10*/  IMAD.SHL.U32 R3, R7, 0x10, RZ ;  /* 0x0000001007037824 */ /* 0x000fe200078e00ff */
[----:B------:R-:W-:-:S04]  /*bf20*/  LOP3.LUT R17, R17, 0xfffffffd, RZ, 0xc0, !PT ;  /* 0xfffffffd11117812 */ /* 0x000fc800078ec0ff */
[----:B------:R-:W-:Y:S02]  /*bf30*/  LOP3.LUT R7, R3, 0x1b0, RZ, 0xc0, !PT ;  /* 0x000001b003077812 */ /* 0x000fe400078ec0ff */
[C---:B------:R-:W-:Y:S02]  /*bf40*/  LOP3.LUT R9, R4.reuse, 0x40, R3, 0xf8, !PT ;  /* 0x0000004004097812 */ /* 0x040fe400078ef803 */
[----:B------:R-:W-:Y:S02]  /*bf50*/  LOP3.LUT R8, R7, 0x30, R8, 0x78, !PT ;  /* 0x0000003007087812 */ /* 0x000fe400078e7808 */
[----:B------:R-:W-:Y:S02]  /*bf60*/  LOP3.LUT R7, R4, 0x60, R0, 0xf8, !PT ;  /* 0x0000006004077812 */ /* 0x000fe400078ef800 */
[----:B------:R-:W-:Y:S02]  /*bf70*/  LOP3.LUT R4, R5, 0x640, R2, 0xf8, !PT ;  /* 0x0000064005047812 */ /* 0x000fe400078ef802 */
[----:B------:R-:W-:-:S02]  /*bf80*/  LOP3.LUT R7, R7, 0x100, R0, 0xf8, !PT ;  /* 0x0000010007077812 */ /* 0x000fc400078ef800 */
[----:B------:R-:W-:Y:S01]  /*bf90*/  LOP3.LUT R8, R9, R8, RZ, 0xfc, !PT ;  /* 0x0000000809087212 */ /* 0x000fe200078efcff */
[----:B------:R0:W-:Y:S01]  /*bfa0*/  STL [R1+0x14], R4 ;  /* 0x0000140401007387 */ /* 0x0001e20000100800 */
[----:B------:R-:W-:Y:S02]  /*bfb0*/  LOP3.LUT R2, R7, R6, RZ, 0xfc, !PT ;  /* 0x0000000607027212 */ /* 0x000fe400078efcff */
[----:B------:R-:W-:-:S03]  /*bfc0*/  @P0 LOP3.LUT R17, R17, 0x2, RZ, 0xfc, !PT ;  /* 0x0000000211110812 */ /* 0x000fc600078efcff */
[----:B------:R1:W-:Y:S01]  /*bfd0*/  STL [R1+0x10], R2 ;  /* 0x0000100201007387 */ /* 0x0003e20000100800 */
[----:B0-----:R-:W-:Y:S02]  /*bfe0*/  SHF.R.U32.HI R4, RZ, 0x2, R10 ;  /* 0x00000002ff047819 */ /* 0x001fe4000001160a */
[----:B-1----:R-:W-:Y:S02]  /*bff0*/  LOP3.LUT R2, R3, 0x30, RZ, 0xc0, !PT ;  /* 0x0000003003027812 */ /* 0x002fe400078ec0ff */
[----:B------:R-:W-:Y:S01]  /*c000*/  LOP3.LUT R3, R4, 0x60, R0, 0xf8, !PT ;  /* 0x0000006004037812 */ /* 0x000fe200078ef800 */
[----:B------:R-:W-:Y:S01]  /*c010*/  VIADD R0, R8, UR41 ;  /* 0x0000002908007c36 */ /* 0x000fe20008000000 */
[----:B------:R-:W-:-:S04]  /*c020*/  LOP3.LUT R3, R2, 0x40, RZ, 0xfc, !PT ;  /* 0x0000004002037812 */ /* 0x000fc800078efcff */
[----:B------:R0:W-:Y:S02]  /*c030*/  STL [R1+0x18], R0 ;  /* 0x0000180001007387 */ /* 0x0001e40000100800 */
[----:B0-----:R-:W-:-:S07]  /*c040*/  LOP3.LUT R0, R2, 0x80, RZ, 0xfc, !PT ;  /* 0x0000008002007812 */ /* 0x001fce00078efcff */
.L_x_234:
        /* <DEDUP_REMOVED lines=29> */
[----:B0-----:R-:W-:Y:S11]  /*c220*/  @!P0 BRA `(.L_x_180) ;  /* 0x0000000000408947 */ /* 0x001ff60003800000 */
        /* <DEDUP_REMOVED lines=16> */
.L_x_180:
[----:B------:R-:W-:Y:S01]  /*c330*/  UIADD3 UR4, UR41, 0xf200, URZ ;  /* 0x0000f20029047890 */ /* 0x000fe2000fffe03f */
[----:B------:R-:W-:-:S05]  /*c340*/  LOP3.LUT R17, R17, 0xfffffffb, RZ, 0xc0, !PT ;  /* 0xfffffffb11117812 */ /* 0x000fca00078ec0ff */
[----:B------:R-:W-:-:S05]  /*c350*/  IMAD.U32 R16, RZ, RZ, UR4 ;  /* 0x00000004ff107e24 */ /* 0x000fca000f8e00ff */
[----:B------:R-:W-:-:S13]  /*c360*/  LOP3.LUT P0, RZ, R16, 0x1bf, RZ, 0xc0, !PT ;  /* 0x000001bf10ff7812 */ /* 0x000fda000780c0ff */
[----:B------:R-:W-:Y:S01]  /*c370*/  @P0 LOP3.LUT R17, R17, 0x4, RZ, 0xfc, !PT ;  /* 0x0000000411110812 */ /* 0x000fe200078efcff */
[----:B------:R-:W-:Y:S06]  /*c380*/  @!P0 BRA `(.L_x_181) ;  /* 0x0000000000408947 */ /* 0x000fec0003800000 */
        /* <DEDUP_REMOVED lines=16> */
.L_x_181:
        /* <DEDUP_REMOVED lines=20> */
.L_x_182:
        /* <DEDUP_REMOVED lines=18> */
.L_x_183:
[----:B------:R-:W-:Y:S01]  /*c6f0*/  ULDC.64 UR4, c[0x0][0x9f8] ;  /* 0x00027e0000047ab9 */ /* 0x000fe20000000a00 */
[----:B------:R-:W-:Y:S01]  /*c700*/  IMAD.U32 R0, RZ, RZ, UR44 ;  /* 0x0000002cff007e24 */ /* 0x000fe2000f8e00ff */
[----:B------:R-:W-:-:S04]  /*c710*/  UISETP.NE.U32.AND UP0, UPT, UR4, URZ, UPT ;  /* 0x0000003f0400728c */ /* 0x000fc8000bf05070 */
[----:B------:R-:W-:-:S06]  /*c720*/  UISETP.NE.AND.EX UP0, UPT, UR5, URZ, UPT, UP0 ;  /* 0x0000003f0500728c */ /* 0x000fcc000bf05300 */
[----:B------:R-:W-:-:S05]  /*c730*/  PLOP3.LUT P0, PT, PT, PT, UP0, 0x80, 0x0 ;  /* 0x000000000000781c */ /* 0x000fca0003f0f008 */
[----:B------:R-:W-:Y:S02]  /*c740*/  @UP0 ULDC.64 UR4, c[0x0][0x9f8] ;  /* 0x00027e0000040ab9 */ /* 0x000fe40000000a00 */
[----:B------:R-:W-:-:S06]  /*c750*/  @UP0 UIMAD.WIDE UR4, UR44, 0x4, UR4 ;  /* 0x000000042c0408a5 */ /* 0x000fcc000f8e0204 */
[----:B------:R-:W-:Y:S02]  /*c760*/  IMAD.U32 R2, RZ, RZ, UR4 ;  /* 0x00000004ff027e24 */ /* 0x000fe4000f8e00ff */
[----:B------:R-:W-:-:S05]  /*c770*/  IMAD.U32 R3, RZ, RZ, UR5 ;  /* 0x00000005ff037e24 */ /* 0x000fca000f8e00ff */
[----:B------:R0:W2:Y:S01]  /*c780*/  @P0 LDG.E R0, desc[UR48][R2.64] ;  /* 0x0000003002000981 */ /* 0x0000a2000c1e1900 */
[----:B------:R-:W-:Y:S01]  /*c790*/  UMOV UR4, 0xffffffff ;  /* 0xffffffff00047882 */ /* 0x000fe20000000000 */
[----:B------:R-:W-:Y:S01]  /*c7a0*/  LOP3.LUT R17, R17, 0xfffffffb, RZ, 0xc0, !PT ;  /* 0xfffffffb11117812 */ /* 0x000fe200078ec0ff */
[----:B------:R-:W1:Y:S01]  /*c7b0*/  S2R R16, SR_TID.X ;  /* 0x0000000000107919 */ /* 0x000e620000002100 */
[----:B0-----:R-:W0:Y:S02]  /*c7c0*/  LDC.64 R2, c[0x0][0x418] ;  /* 0x00010600ff027b82 */ /* 0x001e240000000a00 */
[----:B0-----:R-:W-:Y:S02]  /*c7d0*/  ISETP.NE.U32.AND P0, PT, R2, RZ, PT ;  /* 0x000000ff0200720c */ /* 0x001fe40003f05070 */
[----:B-1----:R-:W-:Y:S02]  /*c7e0*/  SHF.R.U32.HI R5, RZ, 0x5, R16 ;  /* 0x00000005ff057819 */ /* 0x002fe40000011610 */
[----:B------:R-:W-:-:S02]  /*c7f0*/  ISETP.NE.AND.EX P1, PT, R3, RZ, PT, P0 ;  /* 0x000000ff0300720c */ /* 0x000fc40003f25300 */
[----:B------:R-:W-:-:S11]  /*c800*/  LOP3.LUT R5, R5, 0x3, RZ, 0xc0, !PT ;  /* 0x0000000305057812 */ /* 0x000fd600078ec0ff */
[----:B------:R-:W-:Y:S02]  /*c810*/  @P1 LOP3.LUT R17, R17, 0x4, RZ, 0xfc, !PT ;  /* 0x0000000411111812 */ /* 0x000fe400078efcff */
[----:B--2---:R-:W-:Y:S01]  /*c820*/  SHF.R.S32.HI R9, RZ, 0x1f, R0 ;  /* 0x0000001fff097819 */ /* 0x004fe20000011400 */
[----:B------:R0:W-:Y:S01]  /*c830*/  STL [R1], R0 ;  /* 0x0000000001007387 */ /* 0x0001e20000100800 */
[----:B------:R-:W-:-:S03]  /*c840*/  SEL R16, R0, RZ, !P1 ;  /* 0x000000ff00107207 */ /* 0x000fc60004800000 */
[----:B------:R0:W-:Y:S01]  /*c850*/  STL [R1+0x4], R9 ;  /* 0x0000040901007387 */ /* 0x0001e20000100800 */
[----:B------:R-:W-:Y:S05]  /*c860*/  BRA.DIV UR4, `(.L_x_184) ;  /* 0x0000003204f47947 */ /* 0x000fea000b800000 */
[----:B------:R1:W2:Y:S02]  /*c870*/  SHFL.IDX PT, R14, R5, RZ, 0x1f ;  /* 0x00001fff050e7589 */ /* 0x0002a400000e0000 */
.L_x_250:
[----:B--2---:R-:W-:Y:S02]  /*c880*/  ISETP.NE.AND P0, PT, R14, RZ, PT ;  /* 0x000000ff0e00720c */ /* 0x004fe40003f05270 */
[----:B------:R-:W-:Y:S02]  /*c890*/  PLOP3.LUT P2, PT, PT, PT, PT, 0x8, 0x0 ;  /* 0x000000000000781c */ /* 0x000fe40003f4e170 */
[----:B------:R-:W-:-:S11]  /*c8a0*/  LOP3.LUT R17, R17, 0xfffffff7, RZ, 0xc0, !PT ;  /* 0xfffffff711117812 */ /* 0x000fd600078ec0ff */
[----:B------:R-:W-:Y:S01]  /*c8b0*/  @P2 LOP3.LUT R17, R17, 0x8, RZ, 0xfc, !PT ;  /* 0x0000000811112812 */ /* 0x000fe200078efcff */
[----:B------:R-:W-:Y:S06]  /*c8c0*/  @P0 BRA `(.L_x_185) ;  /* 0x0000000400e80947 */ /* 0x000fec0003800000 */
[----:B------:R-:W-:-:S06]  /*c8d0*/  UIADD3 UR4, UR39, -0x1, URZ ;  /* 0xffffffff27047890 */ /* 0x000fcc000fffe03f */
[----:B------:R-:W-:Y:S01]  /*c8e0*/  IMAD.U32 R6, RZ, RZ, UR4 ;  /* 0x00000004ff067e24 */ /* 0x000fe2000f8e00ff */
[----:B------:R-:W-:-:S03]  /*c8f0*/  UMOV UR4, 0xffffffff ;  /* 0xffffffff00047882 */ /* 0x000fc60000000000 */
[----:B------:R-:W-:Y:S05]  /*c900*/  BRA.DIV UR4, `(.L_x_186) ;  /* 0x0000003204ec7947 */ /* 0x000fea000b800000 */
[----:B------:R-:W-:-:S13]  /*c910*/  ELECT P6, URZ, PT ;  /* 0x00000000003f782f */ /* 0x000fda00038c0000 */
.L_x_253:
[----:B------:R-:W-:Y:S05]  /*c920*/  @!P6 BRA `(.L_x_185) ;  /* 0x0000000400d0e947 */ /* 0x000fea0003800000 */
[----:B------:R-:W-:Y:S05]  /*c930*/  @!P1 BRA `(.L_x_187) ;  /* 0x0000000000449947 */ /* 0x000fea0003800000 */
[----:B------:R-:W2:Y:S01]  /*c940*/  LDC R8, c[0x0][0x43c] ;  /* 0x00010f00ff087b82 */ /* 0x000ea20000000800 */
[----:B------:R-:W-:Y:S01]  /*c950*/  ULDC.64 UR4, c[0x0][0x428] ;  /* 0x00010a0000047ab9 */ /* 0x000fe20000000a00 */
[----:B--2---:R-:W-:-:S13]  /*c960*/  ISETP.NE.AND P0, PT, R8, 0x1, PT ;  /* 0x000000010800780c */ /* 0x004fda0003f05270 */
[----:B-1----:R-:W1:Y:S02]  /*c970*/  @P0 LDC.64 R4, c[0x0][0x440] ;  /* 0x00011000ff040b82 */ /* 0x002e640000000a00 */
[----:B-1----:R-:W-:-:S04]  /*c980*/  @P0 IMAD.HI.U32 R7, R6, R4, RZ ;  /* 0x0000000406070227 */ /* 0x002fc800078e00ff */
[----:B------:R-:W-:Y:S01]  /*c990*/  IMAD.MOV.U32 R4, RZ, RZ, R6 ;  /* 0x000000ffff047224 */ /* 0x000fe200078e0006 */
[----:B------:R-:W-:Y:S01]  /*c9a0*/  @P0 SHF.R.U32.HI R4, RZ, R5, R7 ;  /* 0x00000005ff040219 */ /* 0x000fe20000011607 */
[----:B------:R-:W-:-:S04]  /*c9b0*/  IMAD R7, R9, UR4, RZ ;  /* 0x0000000409077c24 */ /* 0x000fc8000f8e02ff */
[----:B------:R-:W-:Y:S02]  /*c9c0*/  IMAD.MOV R5, RZ, RZ, -R4 ;  /* 0x000000ffff057224 */ /* 0x000fe400078e0a04 */
[----:B------:R-:W-:Y:S02]  /*c9d0*/  IMAD R7, R0, UR5, R7 ;  /* 0x0000000500077c24 */ /* 0x000fe4000f8e0207 */
[----:B------:R-:W-:Y:S01]  /*c9e0*/  IMAD R6, R8, R5, R6 ;  /* 0x0000000508067224 */ /* 0x000fe200078e0206 */
[----:B------:R-:W-:-:S03]  /*c9f0*/  SHF.R.S32.HI R5, RZ, 0x1f, R4 ;  /* 0x0000001fff057819 */ /* 0x000fc60000011404 */
[----:B------:R-:W-:-:S04]  /*ca00*/  IMAD.WIDE.U32 R4, R0, UR4, R4 ;  /* 0x0000000400047c25 */ /* 0x000fc8000f8e0004 */
[----:B------:R-:W-:Y:S01]  /*ca10*/  IMAD.IADD R7, R5, 0x1, R7 ;  /* 0x0000000105077824 */ /* 0x000fe200078e0207 */
[----:B------:R-:W-:-:S04]  /*ca20*/  LEA R2, P0, R4, R2, 0x2 ;  /* 0x0000000204027211 */ /* 0x000fc800078010ff */
[----:B------:R-:W-:-:S05]  /*ca30*/  LEA.HI.X R3, R4, R3, R7, 0x2, P0 ;  /* 0x0000000304037211 */ /* 0x000fca00000f1407 */
[----:B0-----:R2:W5:Y:S04]  /*ca40*/  LDG.E R0, desc[UR48][R2.64] ;  /* 0x0000003002007981 */ /* 0x001568000c1e1900 */
.L_x_187:
[----:B------:R-:W-:Y:S02]  /*ca50*/  LEA R4, R18, UR41, 0x3 ;  /* 0x0000002912047c11 */ /* 0x000fe4000f8e18ff */
[----:B--2---:R-:W-:-:S04]  /*ca60*/  SHF.L.U32 R3, R19, 0x1f, RZ ;  /* 0x0000001f13037819 */ /* 0x004fc800000006ff */
[----:B------:R-:W2:Y:S02]  /*ca70*/  SYNCS.PHASECHK.TRANS64.TRYWAIT P0, [R4+URZ+0x33480], R3 ;  /* 0x03348003040075a7 */ /* 0x000ea4000800017f */
[----:B--2---:R-:W-:Y:S05]  /*ca80*/  @!P0 BRA `(.L_x_188) ;  /* 0x0000003000ac8947 */ /* 0x004fea0003800000 */
.L_x_254:
[----:B------:R-:W3:Y:S01]  /*ca90*/  S2R R2, SR_TID.X ;  /* 0x0000000000027919 */ /* 0x000ee20000002100 */
[----:B------:R-:W-:Y:S01]  /*caa0*/  UPRMT UR4, UR47, 0x9910, URZ ;  /* 0x000099102f047896 */ /* 0x000fe2000800003f */
[----:B---3--:R-:W-:-:S04]  /*cab0*/  LOP3.LUT R2, R2, 0x7f, RZ, 0xc0, !PT ;  /* 0x0000007f02027812 */ /* 0x008fc800078ec0ff */
[----:B------:R-:W-:-:S13]  /*cac0*/  ISETP.NE.AND P0, PT, R2, RZ, PT ;  /* 0x000000ff0200720c */ /* 0x000fda0003f05270 */
[----:B------:R-:W-:-:S04]  /*cad0*/  @!P0 IMAD.MOV.U32 R2, RZ, RZ, 0x7800 ;  /* 0x00007800ff028424 */ /* 0x000fc800078e00ff */
[----:B------:R3:W-:Y:S02]  /*cae0*/  @!P0 SYNCS.ARRIVE.TRANS64 RZ, [R4+URZ+0x33470], R2 ;  /* 0x0334700204ff89a7 */ /* 0x0007e4000800003f */
[----:B---3--:R-:W-:-:S05]  /*caf0*/  IMAD.U32 R2, RZ, RZ, UR4 ;  /* 0x00000004ff027e24 */ /* 0x008fca000f8e00ff */
[----:B------:R-:W-:-:S13]  /*cb00*/  ISETP.NE.AND P1, PT, R2, 0x2, PT ;  /* 0x000000020200780c */ /* 0x000fda0003f25270 */
[----:B------:R-:W-:Y:S05]  /*cb10*/  @P1 BRA `(.L_x_189) ;  /* 0x0000000000041947 */ /* 0x000fea0003800000 */
[----:B------:R-:W-:Y:S01]  /*cb20*/  BPT.TRAP 0x1 ;  /* 0x000000040000795c */ /* 0x000fe20000300000 */
.L_x_189:
[----:B------:R-:W-:-:S13]  /*cb30*/  LOP3.LUT P0, RZ, R17, 0x2, RZ, 0xc0, !PT ;  /* 0x0000000211ff7812 */ /* 0x000fda000780c0ff */
[----:B------:R-:W-:Y:S05]  /*cb40*/  @P0 BRA `(.L_x_190) ;  /* 0x0000000000040947 */ /* 0x000fea0003800000 */
[----:B------:R-:W-:Y:S01]  /*cb50*/  BPT.TRAP 0x1 ;  /* 0x000000040000795c */ /* 0x000fe20000300000 */
.L_x_190:
[----:B------:R-:W3:Y:S01]  /*cb60*/  S2R R2, SR_CgaCtaId ;  /* 0x0000000000027919 */ /* 0x000ee20000008800 */
[----:B------:R-:W-:Y:S01]  /*cb70*/  R2UR UR33, R4 ;  /* 0x00000000042172ca */ /* 0x000fe200000e0000 */
[----:B------:R-:W-:Y:S01]  /*cb80*/  UIADD3 UR4, UP0, UR52, 0x470, URZ ;  /* 0x0000047034047890 */ /* 0x000fe2000ff1e03f */
[----:B-----5:R-:W-:Y:S01]  /*cb90*/  R2UR UR37, R0 ;  /* 0x00000000002572ca */ /* 0x020fe200000e0000 */
[----:B-1----:R-:W1:Y:S01]  /*cba0*/  S2R R5, SR_CgaCtaId ;  /* 0x0000000000057919 */ /* 0x002e620000008800 */
[----:B------:R-:W-:Y:S01]  /*cbb0*/  UMOV UR6, 0x30000 ;  /* 0x0003000000067882 */ /* 0x000fe20000000000 */
[----:B------:R-:W-:Y:S01]  /*cbc0*/  UIADD3.X UR5, URZ, UR53, URZ, UP0, !UPT ;  /* 0x000000353f057290 */ /* 0x000fe200087fe43f */
[----:B------:R-:W-:Y:S01]  /*cbd0*/  UMOV UR14, 0x0 ;  /* 0x00000000000e7882 */ /* 0x000fe20000000000 */
[----:B------:R-:W-:Y:S01]  /*cbe0*/  UMOV UR15, 0x14f00000 ;  /* 0x14f00000000f7882 */ /* 0x000fe20000000000 */
[----:B------:R-:W-:Y:S01]  /*cbf0*/  UMOV UR34, URZ ;  /* 0x0000003f00227c82 */ /* 0x000fe20008000000 */
[----:B------:R-:W-:Y:S01]  /*cc00*/  UMOV UR18, 0x40 ;  /* 0x0000004000127882 */ /* 0x000fe20000000000 */
[----:B------:R-:W-:Y:S01]  /*cc10*/  UMOV UR20, UR36 ;  /* 0x0000002400147c82 */ /* 0x000fe20008000000 */
[----:B------:R-:W-:-:S02]  /*cc20*/  UMOV UR10, 0x80 ;  /* 0x00000080000a7882 */ /* 0x000fc40000000000 */
[----:B------:R-:W-:Y:S02]  /*cc30*/  UIADD3 UR33, UR33, 0x33470, URZ ;  /* 0x0003347021217890 */ /* 0x000fe4000fffe03f */
[----:B------:R-:W-:Y:S01]  /*cc40*/  UMOV UR21, UR37 ;  /* 0x0000002500157c82 */ /* 0x000fe20008000000 */
[----:B------:R-:W-:Y:S01]  /*cc50*/  UMOV UR12, UR36 ;  /* 0x00000024000c7c82 */ /* 0x000fe20008000000 */
[----:B------:R-:W-:-:S03]  /*cc60*/  UMOV UR13, UR37 ;  /* 0x00000025000d7c82 */ /* 0x000fc60008000000 */
[----:B------:R-:W-:Y:S01]  /*cc70*/  UMOV UR17, UR33 ;  /* 0x0000002100117c82 */ /* 0x000fe20008000000 */
[----:B------:R-:W-:Y:S01]  /*cc80*/  UMOV UR9, UR33 ;  /* 0x0000002100097c82 */ /* 0x000fe20008000000 */
[----:B---3--:R-:W-:Y:S02]  /*cc90*/  LOP3.LUT R2, R2, 0x1, RZ, 0xc0, !PT ;  /* 0x0000000102027812 */ /* 0x008fe400078ec0ff */
[----:B-1----:R-:W-:-:S03]  /*cca0*/  LOP3.LUT R5, R5, 0x1, RZ, 0xc0, !PT ;  /* 0x0000000105057812 */ /* 0x002fc600078ec0ff */
[----:B------:R-:W-:-:S04]  /*ccb0*/  IMAD R2, R2, 0x1400, RZ ;  /* 0x0000140002027824 */ /* 0x000fc800078e02ff */
[----:B------:R-:W-:Y:S02]  /*ccc0*/  IMAD R2, R18, 0x7800, R2 ;  /* 0x0000780012027824 */ /* 0x000fe400078e0202 */
[----:B------:R-:W-:Y:S02]  /*ccd0*/  IMAD R5, R5, 0x50, RZ ;  /* 0x0000005005057824 */ /* 0x000fe400078e02ff */
[----:B------:R-:W-:Y:S02]  /*cce0*/  VIADD R2, R2, UR41 ;  /* 0x0000002902027c36 */ /* 0x000fe40008000000 */
[----:B------:R-:W-:-:S03]  /*ccf0*/  IMAD R6, R6, 0xa0, R5 ;  /* 0x000000a006067824 */ /* 0x000fc600078e0205 */
[----:B------:R-:W-:Y:S02]  /*cd00*/  R2UR UR8, R2 ;  /* 0x00000000020872ca */ /* 0x000fe400000e0000 */
[----:B------:R-:W-:-:S11]  /*cd10*/  R2UR UR35, R6 ;  /* 0x00000000062372ca */ /* 0x000fd600000e0000 */
[----:B------:R-:W-:Y:S02]  /*cd20*/  UIADD3 UR32, UR8, 0xf200, URZ ;  /* 0x0000f20008207890 */ /* 0x000fe4000fffe03f */
[----:B------:R-:W-:Y:S02]  /*cd30*/  UIADD3 UR16, UR8, 0x11a00, URZ ;  /* 0x00011a0008107890 */ /* 0x000fe4000fffe03f */
[----:B------:R-:W-:Y:S01]  /*cd40*/  UIADD3 UR8, UR8, 0x14200, URZ ;  /* 0x0001420008087890 */ /* 0x000fe2000fffe03f */
[----:B------:R-:W-:Y:S01]  /*cd50*/  UMOV UR19, UR35 ;  /* 0x0000002300137c82 */ /* 0x000fe20008000000 */
[----:B------:R-:W-:-:S03]  /*cd60*/  UMOV UR11, UR35 ;  /* 0x00000023000b7c82 */ /* 0x000fc60008000000 */
[----:B------:R1:W-:Y:S02]  /*cd70*/  UTMALDG.4D.MULTICAST [UR32], [UR4], UR6, desc[UR14] ;  /* 0x00000e20040073b4 */ /* 0x0003e40008019806 */
[----:B------:R1:W-:Y:S02]  /*cd80*/  UTMALDG.4D.MULTICAST [UR16], [UR4], UR6, desc[UR14] ;  /* 0x00000e10040073b4 */ /* 0x0003e40008019806 */
[----:B------:R1:W-:Y:S01]  /*cd90*/  UTMALDG.4D.MULTICAST [UR8], [UR4], UR6, desc[UR14] ;  /* 0x00000e08040073b4 */ /* 0x0003e20008019806 */
[----:B------:R-:W3:Y:S02]  /*cda0*/  SYNCS.PHASECHK.TRANS64.TRYWAIT P0, [R4+URZ+0x33440], R3 ;  /* 0x03344003040075a7 */ /* 0x000ee4000800017f */
[----:B-1-3--:R-:W-:Y:S05]  /*cdb0*/  @!P0 BRA `(.L_x_191) ;  /* 0x0000002c00f48947 */ /* 0x00afea0003800000 */
.L_x_255:
[----:B------:R-:W3:Y:S02]  /*cdc0*/  S2R R5, SR_TID.X ;  /* 0x0000000000057919 */ /* 0x000ee40000002100 */
[----:B---3--:R-:W-:-:S04]  /*cdd0*/  LOP3.LUT R5, R5, 0x7f, RZ, 0xc0, !PT ;  /* 0x0000007f05057812 */ /* 0x008fc800078ec0ff */
[----:B------:R-:W-:-:S13]  /*cde0*/  ISETP.NE.AND P0, PT, R5, RZ, PT ;  /* 0x000000ff0500720c */ /* 0x000fda0003f05270 */
[----:B-12---:R-:W-:-:S04]  /*cdf0*/  @!P0 IMAD.MOV.U32 R3, RZ, RZ, 0x7800 ;  /* 0x00007800ff038424 */ /* 0x006fc800078e00ff */
[----:B------:R1:W-:Y:S01]  /*ce00*/  @!P0 SYNCS.ARRIVE.TRANS64 RZ, [R4+URZ+0x33430], R3 ;  /* 0x0334300304ff89a7 */ /* 0x0003e2000800003f */
[----:B------:R-:W-:Y:S05]  /*ce10*/  @P1 BRA `(.L_x_192) ;  /* 0x0000000000041947 */ /* 0x000fea0003800000 */
[----:B------:R-:W-:Y:S01]  /*ce20*/  BPT.TRAP 0x1 ;  /* 0x000000040000795c */ /* 0x000fe20000300000 */
.L_x_192:
[----:B------:R-:W-:-:S13]  /*ce30*/  LOP3.LUT P0, RZ, R17, 0x2, RZ, 0xc0, !PT ;  /* 0x0000000211ff7812 */ /* 0x000fda000780c0ff */
[----:B------:R-:W-:Y:S05]  /*ce40*/  @P0 BRA `(.L_x_193) ;  /* 0x0000000000040947 */ /* 0x000fea0003800000 */
[----:B------:R-:W-:Y:S01]  /*ce50*/  BPT.TRAP 0x1 ;  /* 0x000000040000795c */ /* 0x000fe20000300000 */
.L_x_193:
[----:B------:R-:W-:Y:S01]  /*ce60*/  R2UR UR8, R2 ;  /* 0x00000000020872ca */ /* 0x000fe200000e0000 */
[----:B------:R-:W-:Y:S01]  /*ce70*/  UIADD3 UR4, UP0, UR52, 0x370, URZ ;  /* 0x0000037034047890 */ /* 0x000fe2000ff1e03f */
[----:B------:R-:W-:Y:S01]  /*ce80*/  R2UR UR25, R4 ;  /* 0x00000000041972ca */ /* 0x000fe200000e0000 */
[----:B------:R-:W-:Y:S01]  /*ce90*/  UMOV UR14, 0x30000 ;  /* 0x00030000000e7882 */ /* 0x000fe20000000000 */
[----:B------:R-:W-:Y:S01]  /*cea0*/  R2UR UR27, R6 ;  /* 0x00000000061b72ca */ /* 0x000fe200000e0000 */
[----:B------:R-:W-:Y:S01]  /*ceb0*/  UIADD3.X UR5, URZ, UR53, URZ, UP0, !UPT ;  /* 0x000000353f057290 */ /* 0x000fe200087fe43f */
[----:B------:R-:W-:Y:S01]  /*cec0*/  R2UR UR29, R0 ;  /* 0x00000000001d72ca */ /* 0x000fe200000e0000 */
[----:B------:R-:W-:Y:S01]  /*ced0*/  UMOV UR6, 0x0 ;  /* 0x0000000000067882 */ /* 0x000fe20000000000 */
[----:B------:R-:W-:Y:S01]  /*cee0*/  UMOV UR7, 0x14f00000 ;  /* 0x14f0000000077882 */ /* 0x000fe20000000000 */
[----:B------:R-:W-:Y:S01]  /*cef0*/  UMOV UR26, URZ ;  /* 0x0000003f001a7c82 */ /* 0x000fe20008000000 */
[----:B------:R-:W-:Y:S01]  /*cf00*/  UMOV UR28, UR36 ;  /* 0x00000024001c7c82 */ /* 0x000fe20008000000 */
[----:B------:R-:W-:Y:S01]  /*cf10*/  UMOV UR18, 0x40 ;  /* 0x0000004000127882 */ /* 0x000fe20000000000 */
[----:B------:R-:W-:Y:S01]  /*cf20*/  UMOV UR20, UR36 ;  /* 0x0000002400147c82 */ /* 0x000fe20008000000 */
[----:B------:R-:W-:Y:S01]  /*cf30*/  UIADD3 UR24, UR8, 0x24200, URZ ;  /* 0x0002420008187890 */ /* 0x000fe2000fffe03f */
[----:B------:R-:W-:Y:S01]  /*cf40*/  PLOP3.LUT P0, PT, PT, PT, PT, 0x80, 0x0 ;  /* 0x000000000000781c */ /* 0x000fe20003f0f070 */
[----:B------:R-:W-:Y:S01]  /*cf50*/  UIADD3 UR25, UR25, 0x33430, URZ ;  /* 0x0003343019197890 */ /* 0x000fe2000fffe03f */
[----:B------:R-:W-:Y:S01]  /*cf60*/  LOP3.LUT R17, R17, 0xfffffff7, RZ, 0xc0, !PT ;  /* 0xfffffff711117812 */ /* 0x000fe200078ec0ff */
[----:B------:R-:W-:Y:S01]  /*cf70*/  UIADD3 UR16, UR8, 0x26a00, URZ ;  /* 0x00026a0008107890 */ /* 0x000fe2000fffe03f */
[----:B------:R-:W-:Y:S01]  /*cf80*/  IMAD.MOV.U32 R16, RZ, RZ, R0 ;  /* 0x000000ffff107224 */ /* 0x000fe200078e0000 */
        /* <DEDUP_REMOVED lines=8> */
[----:B------:R2:W-:Y:S01]  /*d010*/  UTMALDG.4D.MULTICAST [UR24], [UR4], UR14, desc[UR6] ;  /* 0x00000618040073b4 */ /* 0x0005e2000801980e */
[----:B------:R-:W-:Y:S01]  /*d020*/  UMOV UR9, UR25 ;  /* 0x0000001900097c82 */ /* 0x000fe20008000000 */
[----:B------:R-:W-:Y:S01]  /*d030*/  @P0 LOP3.LUT R17, R17, 0x8, RZ, 0xfc, !PT ;  /* 0x0000000811110812 */ /* 0x000fe200078efcff */
[----:B------:R2:W-:Y:S01]  /*d040*/  UTMALDG.4D.MULTICAST [UR16], [UR4], UR14, desc[UR6] ;  /* 0x00000610040073b4 */ /* 0x0005e2000801980e */
[----:B------:R2:W-:Y:S02]  /*d050*/  UTMALDG.4D.MULTICAST [UR8], [UR4], UR14, desc[UR6] ;  /* 0x00000608040073b4 */ /* 0x0005e4000801980e */
[----:B--2---:R-:W-:-:S03]  /*d060*/  NOP ;  /* 0x0000000000007918 */ /* 0x004fc60000000000 */
.L_x_185:
[----:B------:R-:W-:Y:S05]  /*d070*/  WARPSYNC.ALL ;  /* 0x0000000000007948 */ /* 0x000fea0003800000 */
[----:B------:R-:W-:Y:S01]  /*d080*/  UIADD3 UR4, UR41, 0x1e200, URZ ;  /* 0x0001e20029047890 */ /* 0x000fe2000fffe03f */
        /* <DEDUP_REMOVED lines=8> */
[----:B-1----:R-:W-:Y:S02]  /*d110*/  IMAD.U32 R4, RZ, RZ, UR6 ;  /* 0x00000006ff047e24 */ /* 0x002fe4000f8e00ff */
[----:B------:R-:W1:Y:S01]  /*d120*/  LDC.64 R2, c[0x4][R2] ;  /* 0x0100000002027b82 */ /* 0x000e620000000a00 */
        /* <DEDUP_REMOVED lines=9> */
[----:B01----:R-:W-:Y:S05]  /*d1c0*/  CALL.ABS.NOINC R2 ;  /* 0x0000000002007343 */ /* 0x003fea0003c00000 */
.L_x_194:
[----:B------:R-:W2:Y:S01]  /*d1d0*/  S2R R2, SR_TID.X ;  /* 0x0000000000027919 */ /* 0x000ea20000002100 */
[----:B------:R-:W3:Y:S01]  /*d1e0*/  LDC R7, c[0x0][0x448] ;  /* 0x00011200ff077b82 */ /* 0x000ee20000000800 */
[----:B0-----:R-:W-:Y:S01]  /*d1f0*/  IMAD R0, RZ, RZ, -UR45 ;  /* 0x8000002dff007e24 */ /* 0x001fe2000f8e02ff */
[----:B------:R-:W-:Y:S01]  /*d200*/  USHF.R.S32.HI UR4, URZ, 0x1f, UR36 ;  /* 0x0000001f3f047899 */ /* 0x000fe20008011424 */
[----:B-1----:R-:W0:Y:S01]  /*d210*/  S2R R5, SR_TID.X ;  /* 0x0000000000057919 */ /* 0x002e220000002100 */
[----:B------:R-:W-:Y:S01]  /*d220*/  ULDC.64 UR8, c[0x0][0x2d8] ;  /* 0x0000b60000087ab9 */ /* 0x000fe20000000a00 */
[----:B------:R-:W-:Y:S01]  /*d230*/  USHF.R.S32.HI UR7, URZ, 0x1f, UR44 ;  /* 0x0000001f3f077899 */ /* 0x000fe2000801142c */
[----:B------:R-:W1:Y:S02]  /*d240*/  S2R R10, SR_TID.X ;  /* 0x00000000000a7919 */ /* 0x000e640000002100 */
[----:B------:R-:W4:Y:S01]  /*d250*/  LDC R3, c[0x0][0xc38] ;  /* 0x00030e00ff037b82 */ /* 0x000f220000000800 */
[----:B------:R-:W-:-:S02]  /*d260*/  UIMAD UR6, UR4, UR8, URZ ;  /* 0x00000008040672a4 */ /* 0x000fc4000f8e023f */
[----:B------:R-:W-:Y:S01]  /*d270*/  UIMAD.WIDE.U32 UR4, UR36, UR8, URZ ;  /* 0x00000008240472a5 */ /* 0x000fe2000f8e003f */
[----:B------:R-:W1:Y:S01]  /*d280*/  S2R R8, SR_TID.X ;  /* 0x0000000000087919 */ /* 0x000e620000002100 */
[----:B------:R-:W-:-:S03]  /*d290*/  UIMAD UR6, UR36, UR9, UR6 ;  /* 0x00000009240672a4 */ /* 0x000fc6000f8e0206 */
[----:B------:R-:W-:Y:S01]  /*d2a0*/  ULDC.64 UR8, c[0x0][0x2e0] ;  /* 0x0000b80000087ab9 */ /* 0x000fe20000000a00 */
[----:B------:R-:W-:Y:S02]  /*d2b0*/  UIADD3 UR5, UR5, UR6, URZ ;  /* 0x0000000605057290 */ /* 0x000fe4000fffe03f */
[----:B------:R-:W-:Y:S02]  /*d2c0*/  UIMAD UR6, UR7, UR8, URZ ;  /* 0x00000008070672a4 */ /* 0x000fe4000f8e023f */
[----:B------:R-:W-:Y:S02]  /*d2d0*/  UIMAD.WIDE.U32 UR4, UR44, UR8, UR4 ;  /* 0x000000082c0472a5 */ /* 0x000fe4000f8e0004 */
[----:B------:R-:W-:Y:S01]  /*d2e0*/  UIMAD UR6, UR44, UR9, UR6 ;  /* 0x000000092c0672a4 */ /* 0x000fe2000f8e0206 */
[----:B---3--:R-:W-:-:S03]  /*d2f0*/  ISETP.NE.AND P0, PT, R7, 0x1, PT ;  /* 0x000000010700780c */ /* 0x008fc60003f05270 */
[----:B------:R-:W-:Y:S01]  /*d300*/  UIADD3 UR5, UR5, UR6, URZ ;  /* 0x0000000605057290 */ /* 0x000fe2000fffe03f */
[----:B--2---:R-:W-:Y:S01]  /*d310*/  LOP3.LUT R2, R2, 0x7f, RZ, 0xc0, !PT ;  /* 0x0000007f02027812 */ /* 0x004fe200078ec0ff */
[----:B----4-:R-:W-:-:S03]  /*d320*/  IMAD R0, R3, R0, UR50 ;  /* 0x0000003203007e24 */ /* 0x010fc6000f8e0200 */
[----:B------:R-:W-:Y:S01]  /*d330*/  SHF.R.U32.HI R2, RZ, 0x2, R2 ;  /* 0x00000002ff027819 */ /* 0x000fe20000011602 */
[----:B0-----:R-:W-:-:S04]  /*d340*/  IMAD.SHL.U32 R5, R5, 0x20, RZ ;  /* 0x0000002005057824 */ /* 0x001fc800078e00ff */
[----:B------:R-:W0:Y:S01]  /*d350*/  @P0 LDC R4, c[0x0][0x44c] ;  /* 0x00011300ff040b82 */ /* 0x000e220000000800 */
[----:B------:R-:W-:Y:S02]  /*d360*/  IMAD.SHL.U32 R0, R0, 0x80, RZ ;  /* 0x0000008000007824 */ /* 0x000fe400078e00ff */
[----:B-1----:R-:W-:Y:S01]  /*d370*/  IMAD.SHL.U32 R10, R10, 0x10, RZ ;  /* 0x000000100a0a7824 */ /* 0x002fe200078e00ff */
[----:B------:R-:W-:Y:S01]  /*d380*/  LOP3.LUT R5, R2, 0x60, R5, 0xf8, !PT ;  /* 0x0000006002057812 */ /* 0x000fe200078ef805 */
[----:B------:R-:W-:-:S03]  /*d390*/  IMAD.SHL.U32 R9, R8, 0x10, RZ ;  /* 0x0000001008097824 */ /* 0x000fc600078e00ff */
[----:B------:R-:W1:Y:S01]  /*d3a0*/  @P0 LDC R2, c[0x0][0x450] ;  /* 0x00011400ff020b82 */ /* 0x000e620000000800 */
[----:B------:R-:W-:Y:S02]  /*d3b0*/  LOP3.LUT R3, R5, R0, RZ, 0xfc, !PT ;  /* 0x0000000005037212 */ /* 0x000fe400078efcff */
[----:B------:R-:W-:Y:S02]  /*d3c0*/  LOP3.LUT R10, R10, 0x30, RZ, 0xc0, !PT ;  /* 0x000000300a0a7812 */ /* 0x000fe400078ec0ff */
[----:B------:R-:W-:Y:S01]  /*d3d0*/  LOP3.LUT R9, R9, 0x30, RZ, 0xc0, !PT ;  /* 0x0000003009097812 */ /* 0x000fe200078ec0ff */
        /* <DEDUP_REMOVED lines=8> */
[----:B------:R-:W0:Y:S02]  /*d460*/  LDC.64 R2, c[0x0][0x2d0] ;  /* 0x0000b400ff027b82 */ /* 0x000e240000000a00 */
[----:B0-----:R-:W-:-:S04]  /*d470*/  IMAD R5, R5, R2, RZ ;  /* 0x0000000205057224 */ /* 0x001fc800078e02ff */
[C---:B------:R-:W-:Y:S02]  /*d480*/  IMAD R5, R6.reuse, R3, R5 ;  /* 0x0000000306057224 */ /* 0x040fe400078e0205 */
[----:B------:R-:W-:Y:S01]  /*d490*/  IMAD.WIDE.U32 R2, R6, R2, UR4 ;  /* 0x0000000406027e25 */ /* 0x000fe2000f8e0002 */
[----:B------:R-:W-:-:S03]  /*d4a0*/  ULDC.64 UR4, c[0x0][0x2c8] ;  /* 0x0000b20000047ab9 */ /* 0x000fc60000000a00 */
[----:B------:R-:W-:Y:S01]  /*d4b0*/  IMAD.IADD R3, R3, 0x1, R5 ;  /* 0x0000000103037824 */ /* 0x000fe200078e0205 */
[----:B------:R-:W-:Y:S01]  /*d4c0*/  SHF.R.S32.HI R5, RZ, 0x1f, R4 ;  /* 0x0000001fff057819 */ /* 0x000fe20000011404 */
[----:B------:R-:W-:-:S04]  /*d4d0*/  IMAD.WIDE.U32 R2, R4, UR4, R2 ;  /* 0x0000000404027c25 */ /* 0x000fc8000f8e0002 */
[----:B------:R-:W-:-:S04]  /*d4e0*/  IMAD R5, R5, UR4, RZ ;  /* 0x0000000405057c24 */ /* 0x000fc8000f8e02ff */
[----:B------:R-:W-:Y:S01]  /*d4f0*/  IMAD R5, R4, UR5, R5 ;  /* 0x0000000504057c24 */ /* 0x000fe2000f8e0205 */
[----:B------:R-:W-:Y:S02]  /*d500*/  ULDC.64 UR4, c[0x0][0x280] ;  /* 0x0000a00000047ab9 */ /* 0x000fe40000000a00 */
[----:B------:R-:W-:Y:S01]  /*d510*/  IADD3 R4, P0, R2, UR4, RZ ;  /* 0x0000000402047c10 */ /* 0x000fe2000ff1e0ff */
[----:B------:R-:W-:Y:S02]  /*d520*/  ULDC UR4, c[0x0][0x2b8] ;  /* 0x0000ae0000047ab9 */ /* 0x000fe40000000800 */
[----:B------:R-:W-:Y:S02]  /*d530*/  ISETP.GE.AND P1, PT, R10, UR4, PT ;  /* 0x000000040a007c0c */ /* 0x000fe4000bf26270 */
[----:B------:R-:W-:Y:S02]  /*d540*/  LOP3.LUT R10, R8, 0x7f, RZ, 0xc0, !PT ;  /* 0x0000007f080a7812 */ /* 0x000fe400078ec0ff */
[----:B------:R0:W5:Y:S01]  /*d550*/  LDL R8, [R1+0x18] ;  /* 0x0000180001087983 */ /* 0x0001620000100800 */
[----:B------:R-:W-:-:S02]  /*d560*/  IADD3.X R3, R3, UR5, R5, P0, !PT ;  /* 0x0000000503037c10 */ /* 0x000fc400087fe405 */
[----:B------:R-:W-:Y:S02]  /*d570*/  ISETP.GE.AND P3, PT, R9, UR4, PT ;  /* 0x0000000409007c0c */ /* 0x000fe4000bf66270 */
[----:B------:R-:W-:Y:S01]  /*d580*/  ISETP.GE.AND P0, PT, R11, UR4, PT ;  /* 0x000000040b007c0c */ /* 0x000fe2000bf06270 */
[----:B------:R-:W-:Y:S01]  /*d590*/  UMOV UR4, 0xffffffff ;  /* 0xffffffff00047882 */ /* 0x000fe20000000000 */
[----:B------:R-:W-:Y:S02]  /*d5a0*/  SHF.R.U32.HI R10, RZ, 0x2, R10 ;  /* 0x00000002ff0a7819 */ /* 0x000fe4000001160a */
[----:B0-----:R-:W-:Y:S09]  /*d5b0*/  BRA.DIV UR4, `(.L_x_195) ;  /* 0x0000002a04087947 */ /* 0x001ff2000b800000 */
[----:B------:R-:W0:Y:S01]  /*d5c0*/  SHFL.IDX PT, R6, R4, RZ, 0x1c1f ;  /* 0x001c1fff04067589 */ /* 0x000e2200000e0000 */
[----:B------:R-:W-:Y:S01]  /*d5d0*/  ULDC UR4, c[0x0][0x288] ;  /* 0x0000a20000047ab9 */ /* 0x000fe20000000800 */
[----:B------:R-:W-:Y:S02]  /*d5e0*/  IMAD.IADD R0, R10, 0x1, R0 ;  /* 0x000000010a007824 */ /* 0x000fe400078e0200 */
[----:B------:R-:W1:Y:S01]  /*d5f0*/  SHFL.IDX PT, R5, R3, RZ, 0x1c1f ;  /* 0x001c1fff03057589 */ /* 0x000e6200000e0000 */
[----:B------:R-:W-:-:S05]  /*d600*/  IMAD R2, R7, UR4, RZ ;  /* 0x0000000407027c24 */ /* 0x000fca000f8e02ff */
[----:B------:R-:W-:-:S13]  /*d610*/  ISETP.GE.AND P2, PT, R0, R2, PT ;  /* 0x000000020000720c */ /* 0x000fda0003f46270 */
[----:B0-----:R-:W-:-:S05]  /*d620*/  @!P2 IADD3 R6, P4, R9, R6, RZ ;  /* 0x000000060906a210 */ /* 0x001fca0007f9e0ff */
[----:B-1----:R-:W-:-:S04]  /*d630*/  @!P2 IMAD.X R5, RZ, RZ, R5, P4 ;  /* 0x000000ffff05a224 */ /* 0x002fc800020e0605 */
[----:B------:R-:W-:Y:S02]  /*d640*/  @!P2 IMAD.MOV.U32 R7, RZ, RZ, R5 ;  /* 0x000000ffff07a224 */ /* 0x000fe400078e0005 */
[----:B------:R-:W-:-:S03]  /*d650*/  VIADD R5, R0, 0x20 ;  /* 0x0000002000057836 */ /* 0x000fc60000000000 */
[----:B------:R-:W-:Y:S01]  /*d660*/  @!PT LDS RZ, [RZ] ;  /* 0x00000000fffff984 */ /* 0x000fe20000000800 */
[----:B-----5:R-:W-:Y:S04]  /*d670*/  @!P2 LDGSTS.E.BYPASS.LTC128B.128 [R8+0x1e200], desc[UR48][R6.64], !P3 ;  /* 0x1e2000000608afae */ /* 0x020fe8000d901d70 */
[----:B------:R-:W-:Y:S04]  /*d680*/  @!P2 LDGSTS.E.BYPASS.LTC128B.128 [R8+0x20200], desc[UR48][R6.64+0x40], !P0 ;  /* 0x202000400608afae */ /* 0x000fe8000c101d70 */
[----:B------:R0:W-:Y:S01]  /*d690*/  @!P2 LDGSTS.E.BYPASS.LTC128B.128 [R8+0x22200], desc[UR48][R6.64+0x80], !P1 ;  /* 0x222000800608afae */ /* 0x0001e2000c901d70 */
[----:B------:R-:W-:-:S03]  /*d6a0*/  ISETP.GE.AND P2, PT, R5, R2, PT ;  /* 0x000000020500720c */ /* 0x000fc60003f46270 */
[----:B------:R-:W-:Y:S04]  /*d6b0*/  SHFL.IDX PT, R5, R3, 0x1, 0x1c1f ;  /* 0x003c1f0003057f89 */ /* 0x000fe800000e0000 */
[----:B0-----:R-:W0:Y:S06]  /*d6c0*/  SHFL.IDX PT, R6, R4, 0x1, 0x1c1f ;  /* 0x003c1f0004067f89 */ /* 0x001e2c00000e0000 */
[----:B0-----:R-:W-:-:S05]  /*d6d0*/  @!P2 IADD3 R6, P4, R9, R6, RZ ;  /* 0x000000060906a210 */ /* 0x001fca0007f9e0ff */
[----:B------:R-:W-:-:S04]  /*d6e0*/  @!P2 IMAD.X R5, RZ, RZ, R5, P4 ;  /* 0x000000ffff05a224 */ /* 0x000fc800020e0605 */
[----:B------:R-:W-:Y:S02]  /*d6f0*/  @!P2 IMAD.MOV.U32 R7, RZ, RZ, R5 ;  /* 0x000000ffff07a224 */ /* 0x000fe400078e0005 */
[----:B------:R-:W-:-:S03]  /*d700*/  VIADD R5, R0, 0x40 ;  /* 0x0000004000057836 */ /* 0x000fc60000000000 */
[----:B------:R-:W-:Y:S04]  /*d710*/  @!P2 LDGSTS.E.BYPASS.LTC128B.128 [R8+0x1ea00], desc[UR48][R6.64], !P3 ;  /* 0x1ea000000608afae */ /* 0x000fe8000d901d70 */
[----:B------:R-:W-:Y:S04]  /*d720*/  @!P2 LDGSTS.E.BYPASS.LTC128B.128 [R8+0x20a00], desc[UR48][R6.64+0x40], !P0 ;  /* 0x20a000400608afae */ /* 0x000fe8000c101d70 */
[----:B------:R0:W-:Y:S01]  /*d730*/  @!P2 LDGSTS.E.BYPASS.LTC128B.128 [R8+0x22a00], desc[UR48][R6.64+0x80], !P1 ;  /* 0x22a000800608afae */ /* 0x0001e2000c901d70 */
[----:B------:R-:W-:-:S03]  /*d740*/  ISETP.GE.AND P2, PT, R5, R2, PT ;  /* 0x000000020500720c */ /* 0x000fc60003f46270 */
[----:B------:R-:W-:Y:S04]  /*d750*/  SHFL.IDX PT, R5, R3, 0x2, 0x1c1f ;  /* 0x005c1f0003057f89 */ /* 0x000fe800000e0000 */
[----:B------:R-:W-:Y:S04]  /*d760*/  SHFL.IDX PT, R3, R3, 0x3, 0x1c1f ;  /* 0x007c1f0003037f89 */ /* 0x000fe800000e0000 */
[----:B0-----:R-:W0:Y:S04]  /*d770*/  SHFL.IDX PT, R6, R4, 0x2, 0x1c1f ;  /* 0x005c1f0004067f89 */ /* 0x001e2800000e0000 */
[----:B------:R-:W1:Y:S01]  /*d780*/  SHFL.IDX PT, R4, R4, 0x3, 0x1c1f ;  /* 0x007c1f0004047f89 */ /* 0x000e6200000e0000 */
[----:B0-----:R-:W-:-:S05]  /*d790*/  @!P2 IADD3 R6, P4, R9, R6, RZ ;  /* 0x000000060906a210 */ /* 0x001fca0007f9e0ff */
[----:B------:R-:W-:-:S04]  /*d7a0*/  @!P2 IMAD.X R5, RZ, RZ, R5, P4 ;  /* 0x000000ffff05a224 */ /* 0x000fc800020e0605 */
[----:B------:R-:W-:-:S05]  /*d7b0*/  @!P2 IMAD.MOV.U32 R7, RZ, RZ, R5 ;  /* 0x000000ffff07a224 */ /* 0x000fca00078e0005 */
[----:B------:R0:W-:Y:S04]  /*d7c0*/  @!P2 LDGSTS.E.BYPASS.LTC128B.128 [R8+0x1f200], desc[UR48][R6.64], !P3 ;  /* 0x1f2000000608afae */ /* 0x0001e8000d901d70 */
[----:B------:R0:W-:Y:S04]  /*d7d0*/  @!P2 LDGSTS.E.BYPASS.LTC128B.128 [R8+0x21200], desc[UR48][R6.64+0x40], !P0 ;  /* 0x212000400608afae */ /* 0x0001e8000c101d70 */
[----:B-1----:R0:W-:Y:S02]  /*d7e0*/  @!P2 LDGSTS.E.BYPASS.LTC128B.128 [R8+0x23200], desc[UR48][R6.64+0x80], !P1 ;  /* 0x232000800608afae */ /* 0x0021e4000c901d70 */
.L_x_264:
[----:B------:R-:W-:Y:S01]  /*d7f0*/  VIADD R0, R0, 0x60 ;  /* 0x0000006000007836 */ /* 0x000fe20000000000 */
[----:B------:R-:W-:Y:S04]  /*d800*/  BSSY B0, `(.L_x_196) ;  /* 0x000000b000007945 */ /* 0x000fe80003800000 */
[----:B------:R-:W-:-:S13]  /*d810*/  ISETP.GE.AND P2, PT, R0, R2, PT ;  /* 0x000000020000720c */ /* 0x000fda0003f46270 */
[----:B------:R-:W-:Y:S05]  /*d820*/  @P2 BRA `(.L_x_197) ;  /* 0x0000000000202947 */ /* 0x000fea0003800000 */
[----:B------:R-:W-:-:S05]  /*d830*/  IADD3 R2, P2, R9, R4, RZ ;  /* 0x0000000409027210 */ /* 0x000fca0007f5e0ff */
[----:B------:R-:W-:-:S05]  /*d840*/  IMAD.X R3, RZ, RZ, R3, P2 ;  /* 0x000000ffff037224 */ /* 0x000fca00010e0603 */
[----:B------:R-:W-:Y:S01]  /*d850*/  @!PT LDS RZ, [RZ] ;  /* 0x00000000fffff984 */ /* 0x000fe20000000800 */
[----:B------:R-:W-:Y:S01]  /*d860*/  @!PT LDS RZ, [RZ] ;  /* 0x00000000fffff984 */ /* 0x000fe20000000800 */
[----:B------:R-:W-:Y:S01]  /*d870*/  @!PT LDS RZ, [RZ] ;  /* 0x00000000fffff984 */ /* 0x000fe20000000800 */
[----:B------:R1:W-:Y:S04]  /*d880*/  LDGSTS.E.BYPASS.LTC128B.128 [R8+0x1fa00], desc[UR48][R2.64], !P3 ;  /* 0x1fa0000002087fae */ /* 0x0003e8000d901d70 */
[----:B------:R1:W-:Y:S04]  /*d890*/  LDGSTS.E.BYPASS.LTC128B.128 [R8+0x21a00], desc[UR48][R2.64+0x40], !P0 ;  /* 0x21a0004002087fae */ /* 0x0003e8000c101d70 */
[----:B------:R1:W-:Y:S02]  /*d8a0*/  LDGSTS.E.BYPASS.LTC128B.128 [R8+0x23a00], desc[UR48][R2.64+0x80], !P1 ;  /* 0x23a0008002087fae */ /* 0x0003e4000c901d70 */
.L_x_197:
[----:B------:R-:W-:Y:S05]  /*d8b0*/  BSYNC B0 ;  /* 0x0000000000007941 */ /* 0x000fea0003800000 */
.L_x_196:
        /* <DEDUP_REMOVED lines=8> */
[----:B------:R-:W2:Y:S02]  /*d940*/  SYNCS.PHASECHK.TRANS64.TRYWAIT P0, [UR41+0x33420], R0 ;  /* 0x03342000ff0075a7 */ /* 0x000ea40008000169 */
[----:B--2---:R-:W-:Y:S05]  /*d950*/  @!P0 BRA `(.L_x_198) ;  /* 0x0000002800688947 */ /* 0x004fea0003800000 */
.L_x_265:
[----:B------:R-:W-:-:S06]  /*d960*/  UISETP.GE.AND UP0, UPT, UR40, 0xa1, UPT ;  /* 0x000000a12800788c */ /* 0x000fcc000bf06270 */
[----:B------:R-:W-:-:S13]  /*d970*/  PLOP3.LUT P0, PT, PT, PT, UP0, 0x80, 0x0 ;  /* 0x000000000000781c */ /* 0x000fda0003f0f008 */
[----:B------:R-:W-:Y:S05]  /*d980*/  @!P0 BRA `(.L_x_199) ;  /* 0x0000001400188947 */ /* 0x000fea0003800000 */
[----:B------:R-:W-:Y:S01]  /*d990*/  UIADD3 UR4, UR39, -0x2, URZ ;  /* 0xfffffffe27047890 */ /* 0x000fe2000fffe03f */
[----:B-1----:R-:W-:Y:S02]  /*d9a0*/  IMAD.MOV.U32 R0, RZ, RZ, R19 ;  /* 0x000000ffff007224 */ /* 0x002fe400078e0013 */
[----:B------:R-:W-:-:S03]  /*d9b0*/  IMAD.MOV.U32 R3, RZ, RZ, R18 ;  /* 0x000000ffff037224 */ /* 0x000fc600078e0012 */
[----:B------:R-:W-:-:S07]  /*d9c0*/  IMAD.U32 R2, RZ, RZ, UR4 ;  /* 0x00000004ff027e24 */ /* 0x000fce000f8e00ff */
.L_x_226:
[----:B------:R-:W-:Y:S01]  /*d9d0*/  LOP3.LUT P1, RZ, R17, 0x8, RZ, 0xc0, !PT ;  /* 0x0000000811ff7812 */ /* 0x000fe2000782c0ff */
[----:B------:R-:W-:Y:S01]  /*d9e0*/  VIADD R18, R3, 0x1 ;  /* 0x0000000103127836 */ /* 0x000fe20000000000 */
[----:B------:R-:W-:Y:S04]  /*d9f0*/  BSSY B0, `(.L_x_200) ;  /* 0x00000b4000007945 */ /* 0x000fe80003800000 */
[----:B------:R-:W-:-:S04]  /*da00*/  ISETP.NE.AND P0, PT, R18, 0x2, PT ;  /* 0x000000021200780c */ /* 0x000fc80003f05270 */
[----:B------:R-:W-:Y:S02]  /*da10*/  SEL R19, RZ, 0x1, P0 ;  /* 0x00000001ff137807 */ /* 0x000fe40000000000 */
[----:B------:R-:W-:Y:S02]  /*da20*/  SEL R18, R18, RZ, P0 ;  /* 0x000000ff12127207 */ /* 0x000fe40000000000 */
[----:B------:R-:W-:Y:S01]  /*da30*/  LOP3.LUT R19, R0, R19, RZ, 0x3c, !PT ;  /* 0x0000001300137212 */ /* 0x000fe200078e3cff */
[----:B0-----:R-:W-:Y:S06]  /*da40*/  @!P1 BRA `(.L_x_201) ;  /* 0x0000000800b89947 */ /* 0x001fec0003800000 */
        /* <DEDUP_REMOVED lines=23> */
.L_x_202:
[----:B0-----:R-:W-:Y:S01]  /*dbc0*/  LEA R6, R18, UR41, 0x3 ;  /* 0x0000002912067c11 */ /* 0x001fe2000f8e18ff */
[----:B------:R-:W-:Y:S01]  /*dbd0*/  BSSY B1, `(.L_x_203) ;  /* 0x0000004000017945 */ /* 0x000fe20003800000 */
[----:B------:R-:W-:-:S04]  /*dbe0*/  SHF.L.U32 R5, R19, 0x1f, RZ ;  /* 0x0000001f13057819 */ /* 0x000fc800000006ff */
[----:B------:R-:W0:Y:S02]  /*dbf0*/  SYNCS.PHASECHK.TRANS64.TRYWAIT P0, [R6+URZ+0x33480], R5 ;  /* 0x03348005060075a7 */ /* 0x000e24000800017f */
[----:B0-----:R-:W-:Y:S05]  /*dc00*/  @!P0 BRA `(.L_x_204) ;  /* 0x0000002400d48947 */ /* 0x001fea0003800000 */
.L_x_266:
[----:B------:R-:W-:Y:S05]  /*dc10*/  BSYNC B1 ;  /* 0x0000000000017941 */ /* 0x000fea0003800000 */
.L_x_203:
[----:B------:R-:W1:Y:S01]  /*dc20*/  S2R R4, SR_TID.X ;  /* 0x0000000000047919 */ /* 0x000e620000002100 */
[----:B------:R-:W-:Y:S01]  /*dc30*/  UPRMT UR4, UR47, 0x9910, URZ ;  /* 0x000099102f047896 */ /* 0x000fe2000800003f */
[----:B-1----:R-:W-:-:S04]  /*dc40*/  LOP3.LUT R4, R4, 0x7f, RZ, 0xc0, !PT ;  /* 0x0000007f04047812 */ /* 0x002fc800078ec0ff */
[----:B------:R-:W-:-:S13]  /*dc50*/  ISETP.NE.AND P0, PT, R4, RZ, PT ;  /* 0x000000ff0400720c */ /* 0x000fda0003f05270 */
[----:B------:R-:W-:-:S04]  /*dc60*/  @!P0 IMAD.MOV.U32 R4, RZ, RZ, 0x7800 ;  /* 0x00007800ff048424 */ /* 0x000fc800078e00ff */
[----:B------:R1:W-:Y:S02]  /*dc70*/  @!P0 SYNCS.ARRIVE.TRANS64 RZ, [R6+URZ+0x33470], R4 ;  /* 0x0334700406ff89a7 */ /* 0x0003e4000800003f */
[----:B-1----:R-:W-:-:S05]  /*dc80*/  IMAD.U32 R4, RZ, RZ, UR4 ;  /* 0x00000004ff047e24 */ /* 0x002fca000f8e00ff */
[----:B------:R-:W-:-:S13]  /*dc90*/  ISETP.NE.AND P1, PT, R4, 0x2, PT ;  /* 0x000000020400780c */ /* 0x000fda0003f25270 */
[----:B------:R-:W-:Y:S05]  /*dca0*/  @P1 BRA `(.L_x_205) ;  /* 0x0000000000041947 */ /* 0x000fea0003800000 */
[----:B------:R-:W-:Y:S01]  /*dcb0*/  BPT.TRAP 0x1 ;  /* 0x000000040000795c */ /* 0x000fe20000300000 */
.L_x_205:
[----:B------:R-:W-:Y:S01]  /*dcc0*/  LOP3.LUT P0, RZ, R17, 0x2, RZ, 0xc0, !PT ;  /* 0x0000000211ff7812 */ /* 0x000fe2000780c0ff */
[----:B------:R-:W-:-:S12]  /*dcd0*/  BSSY B1, `(.L_x_206) ;  /* 0x0000003000017945 */ /* 0x000fd80003800000 */
[----:B------:R-:W-:Y:S05]  /*dce0*/  @P0 BRA `(.L_x_207) ;  /* 0x0000000000040947 */ /* 0x000fea0003800000 */
[----:B------:R-:W-:Y:S01]  /*dcf0*/  BPT.TRAP 0x1 ;  /* 0x000000040000795c */ /* 0x000fe20000300000 */
.L_x_207:
[----:B------:R-:W-:Y:S05]  /*dd00*/  BSYNC B1 ;  /* 0x0000000000017941 */ /* 0x000fea0003800000 */
.L_x_206:
[----:B------:R-:W1:Y:S01]  /*dd10*/  S2R R4, SR_CgaCtaId ;  /* 0x0000000000047919 */ /* 0x000e620000008800 */
[----:B------:R-:W-:Y:S01]  /*dd20*/  IMAD.MOV.U32 R12, RZ, RZ, RZ ;  /* 0x000000ffff0c7224 */ /* 0x000fe200078e00ff */
[----:B------:R-:W-:Y:S01]  /*dd30*/  UIADD3 UR4, UP0, UR52, 0x470, URZ ;  /* 0x0000047034047890 */ /* 0x000fe2000ff1e03f */
[----:B------:R-:W-:Y:S01]  /*dd40*/  PLOP3.LUT P0, PT, PT, PT, PT, 0x80, 0x0 ;  /* 0x000000000000781c */ /* 0x000fe20003f0f070 */
[----:B------:R-:W2:Y:S01]  /*dd50*/  S2R R7, SR_CgaCtaId ;  /* 0x0000000000077919 */ /* 0x000ea20000008800 */
[----:B------:R-:W-:Y:S01]  /*dd60*/  UMOV UR6, 0x30000 ;  /* 0x0003000000067882 */ /* 0x000fe20000000000 */
[----:B------:R-:W-:Y:S01]  /*dd70*/  R2UR UR10, R12 ;  /* 0x000000000c0a72ca */ /* 0x000fe200000e0000 */
[----:B------:R-:W-:Y:S01]  /*dd80*/  UIADD3.X UR5, URZ, UR53, URZ, UP0, !UPT ;  /* 0x000000353f057290 */ /* 0x000fe200087fe43f */
[----:B------:R-:W-:Y:S01]  /*dd90*/  UMOV UR14, 0x0 ;  /* 0x00000000000e7882 */ /* 0x000fe20000000000 */
[----:B------:R-:W-:Y:S01]  /*dda0*/  UMOV UR15, 0x14f00000 ;  /* 0x14f00000000f7882 */ /* 0x000fe20000000000 */
[----:B-1----:R-:W-:-:S02]  /*ddb0*/  LOP3.LUT R4, R4, 0x1, RZ, 0xc0, !PT ;  /* 0x0000000104047812 */ /* 0x002fc400078ec0ff */
[----:B--2---:R-:W-:-:S03]  /*ddc0*/  LOP3.LUT R7, R7, 0x1, RZ, 0xc0, !PT ;  /* 0x0000000107077812 */ /* 0x004fc600078ec0ff */
[----:B------:R-:W-:-:S04]  /*ddd0*/  IMAD R4, R4, 0x1400, RZ ;  /* 0x0000140004047824 */ /* 0x000fc800078e02ff */
[----:B------:R-:W-:Y:S02]  /*dde0*/  IMAD R4, R18, 0x7800, R4 ;  /* 0x0000780012047824 */ /* 0x000fe400078e0204 */
[----:B------:R-:W-:Y:S02]  /*ddf0*/  IMAD R7, R7, 0x50, RZ ;  /* 0x0000005007077824 */ /* 0x000fe400078e02ff */
[----:B------:R-:W-:Y:S02]  /*de00*/  VIADD R4, R4, UR41 ;  /* 0x0000002904047c36 */ /* 0x000fe40008000000 */
[----:B------:R-:W-:Y:S02]  /*de10*/  IMAD R8, R8, 0xa0, R7 ;  /* 0x000000a008087824 */ /* 0x000fe400078e0207 */
[----:B------:R-:W-:Y:S02]  /*de20*/  VIADD R7, R6, 0x33470 ;  /* 0x0003347006077836 */ /* 0x000fe40000000000 */
[----:B------:R-:W-:-:S07]  /*de30*/  VIADD R9, R4, 0xf200 ;  /* 0x0000f20004097836 */ /* 0x000fce0000000000 */
.L_x_208:
        /* <DEDUP_REMOVED lines=8> */
[----:B------:R1:W-:Y:S02]  /*dec0*/  UTMALDG.4D.MULTICAST [UR8], [UR4], UR6, desc[UR14] ;  /* 0x00000e08040073b4 */ /* 0x0003e40008019806 */
[----:B-1----:R-:W-:Y:S05]  /*ded0*/  @P0 BRA.U.ANY `(.L_x_208) ;  /* 0xfffffffd00d80947 */ /* 0x002fea000393ffff */
[----:B------:R-:W-:Y:S01]  /*dee0*/  IMAD.MOV.U32 R11, RZ, RZ, 0x40 ;  /* 0x00000040ff0b7424 */ /* 0x000fe200078e00ff */
[----:B------:R-:W-:Y:S01]  /*def0*/  PLOP3.LUT P0, PT, PT, PT, PT, 0x80, 0x0 ;  /* 0x000000000000781c */ /* 0x000fe20003f0f070 */
[----:B------:R-:W-:Y:S01]  /*df00*/  VIADD R9, R4, 0x11a00 ;  /* 0x00011a0004097836 */ /* 0x000fe20000000000 */
[----:B------:R-:W-:Y:S01]  /*df10*/  UMOV UR6, 0x30000 ;  /* 0x0003000000067882 */ /* 0x000fe20000000000 */
[----:B------:R-:W-:Y:S01]  /*df20*/  UMOV UR14, 0x0 ;  /* 0x00000000000e7882 */ /* 0x000fe20000000000 */
[----:B------:R-:W-:Y:S01]  /*df30*/  R2UR UR10, R11 ;  /* 0x000000000b0a72ca */ /* 0x000fe200000e0000 */
[----:B------:R-:W-:-:S14]  /*df40*/  UMOV UR15, 0x14f00000 ;  /* 0x14f00000000f7882 */ /* 0x000fdc0000000000 */
.L_x_209:
        /* <DEDUP_REMOVED lines=17> */
.L_x_210:
        /* <DEDUP_REMOVED lines=10> */
[----:B------:R-:W1:Y:S01]  /*e100*/  SYNCS.PHASECHK.TRANS64.TRYWAIT P0, [R6+URZ+0x33440], R5 ;  /* 0x03344005060075a7 */ /* 0x000e62000800017f */
[----:B------:R-:W-:Y:S04]  /*e110*/  BSSY B1, `(.L_x_211) ;  /* 0x0000002000017945 */ /* 0x000fe80003800000 */
[----:B-1----:R-:W-:Y:S05]  /*e120*/  @!P0 BRA `(.L_x_212) ;  /* 0x0000002000a08947 */ /* 0x002fea0003800000 */
.L_x_267:
[----:B------:R-:W-:Y:S05]  /*e130*/  BSYNC B1 ;  /* 0x0000000000017941 */ /* 0x000fea0003800000 */
.L_x_211:
[----:B------:R-:W2:Y:S02]  /*e140*/  S2R R7, SR_TID.X ;  /* 0x0000000000077919 */ /* 0x000ea40000002100 */
[----:B--2---:R-:W-:-:S04]  /*e150*/  LOP3.LUT R7, R7, 0x7f, RZ, 0xc0, !PT ;  /* 0x0000007f07077812 */ /* 0x004fc800078ec0ff */
[----:B------:R-:W-:-:S13]  /*e160*/  ISETP.NE.AND P0, PT, R7, RZ, PT ;  /* 0x000000ff0700720c */ /* 0x000fda0003f05270 */
[----:B01----:R-:W-:-:S04]  /*e170*/  @!P0 IMAD.MOV.U32 R5, RZ, RZ, 0x7800 ;  /* 0x00007800ff058424 */ /* 0x003fc800078e00ff */
[----:B------:R0:W-:Y:S01]  /*e180*/  @!P0 SYNCS.ARRIVE.TRANS64 RZ, [R6+URZ+0x33430], R5 ;  /* 0x0334300506ff89a7 */ /* 0x0001e2000800003f */
[----:B------:R-:W-:Y:S05]  /*e190*/  @P1 BRA `(.L_x_213) ;  /* 0x0000000000041947 */ /* 0x000fea0003800000 */
[----:B------:R-:W-:Y:S01]  /*e1a0*/  BPT.TRAP 0x1 ;  /* 0x000000040000795c */ /* 0x000fe20000300000 */
.L_x_213:
[----:B------:R-:W-:Y:S01]  /*e1b0*/  LOP3.LUT P0, RZ, R17, 0x2, RZ, 0xc0, !PT ;  /* 0x0000000211ff7812 */ /* 0x000fe2000780c0ff */
[----:B------:R-:W-:-:S12]  /*e1c0*/  BSSY B1, `(.L_x_214) ;  /* 0x0000003000017945 */ /* 0x000fd80003800000 */
[----:B------:R-:W-:Y:S05]  /*e1d0*/  @P0 BRA `(.L_x_215) ;  /* 0x0000000000040947 */ /* 0x000fea0003800000 */
[----:B------:R-:W-:Y:S01]  /*e1e0*/  BPT.TRAP 0x1 ;  /* 0x000000040000795c */ /* 0x000fe20000300000 */
.L_x_215:
[----:B------:R-:W-:Y:S05]  /*e1f0*/  BSYNC B1 ;  /* 0x0000000000017941 */ /* 0x000fea0003800000 */
.L_x_214:
[----:B------:R-:W-:Y:S01]  /*e200*/  R2UR UR10, R12 ;  /* 0x000000000c0a72ca */ /* 0x000fe200000e0000 */
[----:B------:R-:W-:Y:S01]  /*e210*/  UIADD3 UR4, UP0, UR52, 0x370, URZ ;  /* 0x0000037034047890 */ /* 0x000fe2000ff1e03f */
[----:B------:R-:W-:Y:S01]  /*e220*/  PLOP3.LUT P0, PT, PT, PT, PT, 0x80, 0x0 ;  /* 0x000000000000781c */ /* 0x000fe20003f0f070 */
[----:B0-----:R-:W-:Y:S01]  /*e230*/  VIADD R6, R6, 0x33430 ;  /* 0x0003343006067836 */ /* 0x001fe20000000000 */
[----:B------:R-:W-:Y:S01]  /*e240*/  UMOV UR6, 0x30000 ;  /* 0x0003000000067882 */ /* 0x000fe20000000000 */
[----:B------:R-:W-:Y:S01]  /*e250*/  VIADD R5, R4, 0x24200 ;  /* 0x0002420004057836 */ /* 0x000fe20000000000 */
[----:B------:R-:W-:Y:S01]  /*e260*/  UIADD3.X UR5, URZ, UR53, URZ, UP0, !UPT ;  /* 0x000000353f057290 */ /* 0x000fe200087fe43f */
[----:B------:R-:W-:Y:S01]  /*e270*/  UMOV UR14, 0x0 ;  /* 0x00000000000e7882 */ /* 0x000fe20000000000 */
[----:B------:R-:W-:-:S10]  /*e280*/  UMOV UR15, 0x14f00000 ;  /* 0x14f00000000f7882 */ /* 0x000fd40000000000 */
.L_x_216:
        /* <DEDUP_REMOVED lines=9> */
[----:B0-----:R-:W-:Y:S05]  /*e320*/  @P0 BRA.U.ANY `(.L_x_216) ;  /* 0xfffffffd00d80947 */ /* 0x001fea000393ffff */
[----:B------:R-:W-:Y:S01]  /*e330*/  R2UR UR10, R11 ;  /* 0x000000000b0a72ca */ /* 0x000fe200000e0000 */
[----:B------:R-:W-:Y:S01]  /*e340*/  VIADD R5, R4, 0x26a00 ;  /* 0x00026a0004057836 */ /* 0x000fe20000000000 */
[----:B------:R-:W-:Y:S01]  /*e350*/  PLOP3.LUT P0, PT, PT, PT, PT, 0x80, 0x0 ;  /* 0x000000000000781c */ /* 0x000fe20003f0f070 */
[----:B------:R-:W-:Y:S01]  /*e360*/  UMOV UR6, 0x30000 ;  /* 0x0003000000067882 */ /* 0x000fe20000000000 */
[----:B------:R-:W-:Y:S01]  /*e370*/  UMOV UR14, 0x0 ;  /* 0x00000000000e7882 */ /* 0x000fe20000000000 */
[----:B------:R-:W-:-:S10]  /*e380*/  UMOV UR15, 0x14f00000 ;  /* 0x14f00000000f7882 */ /* 0x000fd40000000000 */
.L_x_217:
        /* <DEDUP_REMOVED lines=16> */
.L_x_218:
        /* <DEDUP_REMOVED lines=10> */
.L_x_201:
[----:B------:R-:W-:Y:S05]  /*e530*/  BSYNC B0 ;  /* 0x0000000000007941 */ /* 0x000fea0003800000 */
.L_x_200:
[----:B------:R-:W-:-:S05]  /*e540*/  IMAD.U32 R4, RZ, RZ, UR42 ;  /* 0x0000002aff047e24 */ /* 0x000fca000f8e00ff */
[----:B------:R-:W-:-:S13]  /*e550*/  ISETP.NE.AND P0, PT, R4, 0x3, PT ;  /* 0x000000030400780c */ /* 0x000fda0003f05270 */
[----:B------:R-:W-:Y:S05]  /*e560*/  @!P0 BRA `(.L_x_219) ;  /* 0x0000000000048947 */ /* 0x000fea0003800000 */
[----:B------:R-:W-:Y:S01]  /*e570*/  BPT.TRAP 0x1 ;  /* 0x000000040000795c */ /* 0x000fe20000300000 */
.L_x_219:
        /* <DEDUP_REMOVED lines=8> */
.L_x_268:
[----:B------:R-:W-:Y:S05]  /*e600*/  BSYNC B0 ;  /* 0x0000000000007941 */ /* 0x000fea0003800000 */
.L_x_220:
[----:B------:R-:W-:Y:S05]  /*e610*/  @!P1 BRA `(.L_x_222) ;  /* 0x0000000000049947 */ /* 0x000fea0003800000 */
[----:B------:R-:W-:Y:S01]  /*e620*/  BPT.TRAP 0x1 ;  /* 0x000000040000795c */ /* 0x000fe20000300000 */
.L_x_222:
[----:B------:R-:W-:Y:S01]  /*e630*/  SHF.L.U32 R0, R0, 0x1f, RZ ;  /* 0x0000001f00007819 */ /* 0x000fe200000006ff */
[----:B------:R-:W-:-:S03]  /*e640*/  IMAD R3, R3, 0x7800, RZ ;  /* 0x0000780003037824 */ /* 0x000fc600078e02ff */
[----:B------:R-:W2:Y:S02]  /*e650*/  SYNCS.PHASECHK.TRANS64.TRYWAIT P2, [R12+URZ+0x33460], R0 ;  /* 0x033460000c0075a7 */ /* 0x000ea4000804017f */
[----:B--2---:R-:W-:Y:S05]  /*e660*/  @!P2 BRA `(.L_x_223) ;  /* 0x0000001c0078a947 */ /* 0x004fea0003800000 */
.L_x_269:
[----:B-1----:R-:W2:Y:S04]  /*e670*/  LDL R4, [R1+0x14] ;  /* 0x0000140001047983 */ /* 0x002ea80000100800 */
[----:B------:R-:W3:Y:S01]  /*e680*/  LDL R10, [R1+0x10] ;  /* 0x00001000010a7983 */ /* 0x000ee20000100800 */
        /* <DEDUP_REMOVED lines=102> */
.L_x_224:
[----:B-1----:R1:W-:Y:S01]  /*ecf0*/  SYNCS.ARRIVE.TRANS64.A1T0 RZ, [R12+URZ+0x33450], RZ ;  /* 0x033450ff0cff79a7 */ /* 0x0023e2000810003f */
[----:B------:R-:W-:Y:S06]  /*ed00*/  BAR.SYNC.DEFER_BLOCKING 0x2, 0x80 ;  /* 0x0082000000007b1d */ /* 0x000fec0000010000 */
[----:B------:R-:W-:Y:S05]  /*ed10*/  @!P0 BRA `(.L_x_225) ;  /* 0x0000000000048947 */ /* 0x000fea0003800000 */
[----:B------:R-:W-:Y:S01]  /*ed20*/  BPT.TRAP 0x1 ;  /* 0x000000040000795c */ /* 0x000fe20000300000 */
.L_x_225:
[----:B0-----:R-:W2:Y:S04]  /*ed30*/  LDL R3, [R1+0x8] ;  /* 0x0000080001037983 */ /* 0x001ea80000100800 */
[----:B------:R-:W3:Y:S01]  /*ed40*/  LDL R0, [R1+0xc] ;  /* 0x00000c0001007983 */ /* 0x000ee20000100800 */
[----:B--2---:R-:W-:-:S13]  /*ed50*/  ISETP.NE.AND P0, PT, R3, RZ, PT ;  /* 0x000000ff0300720c */ /* 0x004fda0003f05270 */
[----:B-1----:R-:W-:-:S05]  /*ed60*/  @P0 VIADD R12, R12, 0x33480 ;  /* 0x000334800c0c0836 */ /* 0x002fca0000000000 */
[----:B---3--:R-:W-:-:S04]  /*ed70*/  @P0 PRMT R12, R0, 0x654, R12 ;  /* 0x00000654000c0816 */ /* 0x008fc8000000000c */
[----:B------:R0:W-:Y:S01]  /*ed80*/  @P0 SYNCS.ARRIVE.TRANS64.RED.A1T0 RZ, [R12+URZ], RZ ;  /* 0x000000ff0cff09a7 */ /* 0x0001e2000810043f */
[----:B------:R-:W-:Y:S02]  /*ed90*/  BPT.TRAP 0x1 ;  /* 0x000000040000795c */ /* 0x000fe40000300000 */
[C---:B------:R-:W-:Y:S01]  /*eda0*/  ISETP.GT.AND P0, PT, R2.reuse, RZ, PT ;  /* 0x000000ff0200720c */ /* 0x040fe20003f04270 */
[----:B------:R-:W-:Y:S02]  /*edb0*/  VIADD R2, R2, 0xffffffff ;  /* 0xffffffff02027836 */ /* 0x000fe40000000000 */
[----:B------:R-:W-:Y:S02]  /*edc0*/  IMAD.MOV.U32 R0, RZ, RZ, R19 ;  /* 0x000000ffff007224 */ /* 0x000fe400078e0013 */
[----:B------:R-:W-:-:S08]  /*edd0*/  IMAD.MOV.U32 R3, RZ, RZ, R18 ;  /* 0x000000ffff037224 */ /* 0x000fd000078e0012 */
[----:B------:R-:W-:Y:S05]  /*ede0*/  @P0 BRA `(.L_x_226) ;  /* 0xffffffe800f80947 */ /* 0x000fea000383ffff */
.L_x_199:
[----:B-1----:R-:W-:-:S05]  /*edf0*/  IMAD.U32 R0, RZ, RZ, UR42 ;  /* 0x0000002aff007e24 */ /* 0x002fca000f8e00ff */
[----:B------:R-:W-:-:S13]  /*ee00*/  ISETP.NE.AND P0, PT, R0, 0x3, PT ;  /* 0x000000030000780c */ /* 0x000fda0003f05270 */
[----:B------:R-:W-:Y:S05]  /*ee10*/  @!P0 BRA `(.L_x_227) ;  /* 0x0000000000048947 */ /* 0x000fea0003800000 */
[----:B------:R-:W-:Y:S01]  /*ee20*/  BPT.TRAP 0x1 ;  /* 0x000000040000795c */ /* 0x000fe20000300000 */
.L_x_227:
[----:B------:R-:W-:Y:S01]  /*ee30*/  LOP3.LUT R0, R19, 0x1, RZ, 0x3c, !PT ;  /* 0x0000000113007812 */ /* 0x000fe200078e3cff */
[----:B------:R-:W-:Y:S01]  /*ee40*/  IMAD.U32 R2, RZ, RZ, UR47 ;  /* 0x0000002fff027e24 */ /* 0x000fe2000f8e00ff */
[----:B------:R-:W-:Y:S01]  /*ee50*/  LEA R3, R18, UR41, 0x3 ;  /* 0x0000002912037c11 */ /* 0x000fe2000f8e18ff */
[----:B------:R-:W-:Y:S01]  /*ee60*/  BSSY B0, `(.L_x_228) ;  /* 0x0000005000007945 */ /* 0x000fe20003800000 */
[----:B------:R-:W-:Y:S02]  /*ee70*/  SHF.L.U32 R0, R0, 0x1f, RZ ;  /* 0x0000001f00007819 */ /* 0x000fe400000006ff */
[----:B------:R-:W-:Y:S02]  /*ee80*/  ISETP.NE.AND P1, PT, R2, 0x3, PT ;  /* 0x000000030200780c */ /* 0x000fe40003f25270 */
[----:B------:R-:W1:Y:S02]  /*ee90*/  SYNCS.PHASECHK.TRANS64.TRYWAIT P2, [R3+URZ+0x33470], R0 ;  /* 0x03347000030075a7 */ /* 0x000e64000804017f */
[----:B-1----:R-:W-:Y:S09]  /*eea0*/  @!P2 BRA `(.L_x_229) ;  /* 0x00000014007ca947 */ /* 0x002ff20003800000 */
.L_x_270:
[----:B------:R-:W-:Y:S05]  /*eeb0*/  BSYNC B0 ;  /* 0x0000000000007941 */ /* 0x000fea0003800000 */
.L_x_228:
[----:B------:R-:W-:Y:S05]  /*eec0*/  @!P1 BRA `(.L_x_230) ;  /* 0x0000000000049947 */ /* 0x000fea0003800000 */
[----:B------:R-:W-:Y:S01]  /*eed0*/  BPT.TRAP 0x1 ;  /* 0x000000040000795c */ /* 0x000fe20000300000 */
.L_x_230:
[----:B-1----:R-:W-:-:S04]  /*eee0*/  SHF.L.U32 R0, R19, 0x1f, RZ ;  /* 0x0000001f13007819 */ /* 0x002fc800000006ff */
[----:B------:R-:W1:Y:S02]  /*eef0*/  SYNCS.PHASECHK.TRANS64.TRYWAIT P2, [R3+URZ+0x33460], R0 ;  /* 0x03346000030075a7 */ /* 0x000e64000804017f */
[----:B-1----:R-:W-:Y:S05]  /*ef00*/  @!P2 BRA `(.L_x_231) ;  /* 0x000000140078a947 */ /* 0x002fea0003800000 */
.L_x_271:
[----:B------:R-:W2:Y:S04]  /*ef10*/  LDL R2, [R1+0x14] ;  /* 0x0000140001027983 */ /* 0x000ea80000100800 */
[----:B0-----:R-:W3:Y:S01]  /*ef20*/  LDL R8, [R1+0x10] ;  /* 0x0000100001087983 */ /* 0x001ee20000100800 */
[----:B-1----:R-:W-:Y:S01]  /*ef30*/  IMAD R0, R18, 0x7800, RZ ;  /* 0x0000780012007824 */ /* 0x002fe200078e02ff */
[----:B------:R-:W-:Y:S05]  /*ef40*/  WARPSYNC.ALL ;  /* 0x0000000000007948 */ /* 0x000fea0003800000 */
[----:B--2---:R-:W-:-:S02]  /*ef50*/  LOP3.LUT R2, R0, R2, RZ, 0xfc, !PT ;  /* 0x0000000200027212 */ /* 0x004fc400078efcff */
[----:B---3--:R-:W-:-:S03]  /*ef60*/  LOP3.LUT R0, R0, R8, RZ, 0xfc, !PT ;  /* 0x0000000800007212 */ /* 0x008fc600078efcff */
[----:B------:R-:W0:Y:S02]  /*ef70*/  LDSM.16.MT88.4 R4, [R2+UR41+0xf200] ;  /* 0x00f200290204783b */ /* 0x000e240008004200 */
        /* <DEDUP_REMOVED lines=98> */
.L_x_232:
[----:B-1----:R1:W-:Y:S01]  /*f5a0*/  SYNCS.ARRIVE.TRANS64.A1T0 RZ, [R3+URZ+0x33450], RZ ;  /* 0x033450ff03ff79a7 */ /* 0x0023e2000810003f */
[----:B------:R-:W-:Y:S06]  /*f5b0*/  BAR.SYNC.DEFER_BLOCKING 0x2, 0x80 ;  /* 0x0082000000007b1d */ /* 0x000fec0000010000 */
[----:B------:R-:W-:Y:S05]  /*f5c0*/  @!P0 BRA `(.L_x_233) ;  /* 0x0000000000048947 */ /* 0x000fea0003800000 */
[----:B------:R-:W-:Y:S01]  /*f5d0*/  BPT.TRAP 0x1 ;  /* 0x000000040000795c */ /* 0x000fe20000300000 */
.L_x_233:
[----:B------:R-:W2:Y:S04]  /*f5e0*/  LDL R2, [R1+0x8] ;  /* 0x0000080001027983 */ /* 0x000ea80000100800 */
[----:B0-----:R-:W3:Y:S01]  /*f5f0*/  LDL R0, [R1+0xc] ;  /* 0x00000c0001007983 */ /* 0x001ee20000100800 */
[----:B--2---:R-:W-:-:S13]  /*f600*/  ISETP.NE.AND P0, PT, R2, RZ, PT ;  /* 0x000000ff0200720c */ /* 0x004fda0003f05270 */
[----:B-1----:R-:W-:-:S05]  /*f610*/  @P0 VIADD R3, R3, 0x33480 ;  /* 0x0003348003030836 */ /* 0x002fca0000000000 */
[----:B---3--:R-:W-:-:S04]  /*f620*/  @P0 PRMT R3, R0, 0x654, R3 ;  /* 0x0000065400030816 */ /* 0x008fc80000000003 */
[----:B------:R0:W-:Y:S01]  /*f630*/  @P0 SYNCS.ARRIVE.TRANS64.RED.A1T0 RZ, [R3+URZ], RZ ;  /* 0x000000ff03ff09a7 */ /* 0x0001e2000810043f */
[----:B------:R-:W-:Y:S02]  /*f640*/  BPT.TRAP 0x1 ;  /* 0x000000040000795c */ /* 0x000fe40000300000 */
[----:B------:R-:W1:Y:S01]  /*f650*/  LDC R0, c[0x0][0xc34] ;  /* 0x00030d00ff007b82 */ /* 0x000e620000000800 */
[----:B------:R-:W-:Y:S01]  /*f660*/  UIADD3 UR50, UR43, UR50, URZ ;  /* 0x000000322b327290 */ /* 0x000fe2000fffe03f */
[----:B------:R-:W-:Y:S01]  /*f670*/  VIADD R18, R18, 0x1 ;  /* 0x0000000112127836 */ /* 0x000fe20000000000 */
[----:B------:R-:W-:-:S04]  /*f680*/  UIADD3 UR46, UR46, 0x1, URZ ;  /* 0x000000012e2e7890 */ /* 0x000fc8000fffe03f */
[----:B------:R-:W-:-:S04]  /*f690*/  ISETP.NE.AND P0, PT, R18, 0x2, PT ;  /* 0x000000021200780c */ /* 0x000fc80003f05270 */
[----:B------:R-:W-:Y:S02]  /*f6a0*/  SEL R18, R18, RZ, P0 ;  /* 0x000000ff12127207 */ /* 0x000fe40000000000 */
[----:B-1----:R-:W-:Y:S02]  /*f6b0*/  ISETP.LE.AND P1, PT, R0, UR50, PT ;  /* 0x0000003200007c0c */ /* 0x002fe4000bf23270 */
[----:B------:R-:W-:-:S04]  /*f6c0*/  SEL R0, RZ, 0x1, P0 ;  /* 0x00000001ff007807 */ /* 0x000fc80000000000 */
[----:B------:R-:W-:-:S07]  /*f6d0*/  LOP3.LUT R19, R19, R0, RZ, 0x3c, !PT ;  /* 0x0000000013137212 */ /* 0x000fce00078e3cff */
[----:B------:R-:W-:Y:S05]  /*f6e0*/  @!P1 BRA `(.L_x_234) ;  /* 0xffffffc800589947 */ /* 0x000fea000383ffff */
[----:B------:R-:W-:-:S12]  /*f6f0*/  ULOP3.LUT UR46, UR46, 0x1, URZ, 0xc, !UPT ;  /* 0x000000012e2e7892 */ /* 0x000fd8000f8e0c3f */
.L_x_179:
[----:B0-----:R-:W0:Y:S01]  /*f700*/  S2R R3, SR_CgaCtaId ;  /* 0x0000000000037919 */ /* 0x001e220000008800 */
[----:B------:R-:W-:-:S04]  /*f710*/  MOV R0, 0x400 ;  /* 0x0000040000007802 */ /* 0x000fc80000000f00 */
[----:B0-----:R-:W-:Y:S01]  /*f720*/  LEA R7, R3, R0, 0x18 ;  /* 0x0000000003077211 */ /* 0x001fe200078ec0ff */
[----:B------:R-:W-:-:S05]  /*f730*/  IMAD.U32 R0, RZ, RZ, UR46 ;  /* 0x0000002eff007e24 */ /* 0x000fca000f8e00ff */
[----:B------:R-:W-:-:S04]  /*f740*/  SHF.L.U32 R0, R0, 0x1f, RZ ;  /* 0x0000001f00007819 */ /* 0x000fc800000006ff */
[----:B------:R-:W0:Y:S02]  /*f750*/  SYNCS.PHASECHK.TRANS64.TRYWAIT P0, [R7+URZ+0x33420], R0 ;  /* 0x03342000070075a7 */ /* 0x000e24000800017f */
[----:B0-----:R-:W-:Y:S05]  /*f760*/  @!P0 BRA `(.L_x_235) ;  /* 0x0000000c00748947 */ /* 0x001fea0003800000 */
.L_x_272:
        /* <DEDUP_REMOVED lines=14> */
.L_x_238:
        /* <DEDUP_REMOVED lines=12> */
.L_x_273:
[----:B------:R-:W1:Y:S02]  /*f910*/  SYNCS.PHASECHK.TRANS64.TRYWAIT P1, [R3+URZ], R0 ;  /* 0x00000000030075a7 */ /* 0x000e64000802017f */
[----:B-1----:R-:W-:Y:S05]  /*f920*/  @!P1 BRA `(.L_x_240) ;  /* 0x0000000c002c9947 */ /* 0x002fea0003800000 */
.L_x_274:
[----:B------:R-:W-:Y:S05]  /*f930*/  @!P0 BRA `(.L_x_241) ;  /* 0x0000000000048947 */ /* 0x000fea0003800000 */
[----:B------:R-:W-:Y:S01]  /*f940*/  BPT.TRAP 0x1 ;  /* 0x000000040000795c */ /* 0x000fe20000300000 */
.L_x_241:
[----:B-1----:R-:W-:-:S04]  /*f950*/  IMAD R3, R18, 0x8, R7 ;  /* 0x0000000812037824 */ /* 0x002fc800078e0207 */
[----:B------:R-:W1:Y:S02]  /*f960*/  SYNCS.PHASECHK.TRANS64.TRYWAIT P1, [R3+URZ+0x33460], R4 ;  /* 0x03346004030075a7 */ /* 0x000e64000802017f */
[----:B-1----:R-:W-:Y:S05]  /*f970*/  @!P1 BRA `(.L_x_242) ;  /* 0x0000000c002c9947 */ /* 0x002fea0003800000 */
.L_x_275:
[----:B------:R-:W-:Y:S05]  /*f980*/  @!P0 BRA `(.L_x_243) ;  /* 0x0000000000048947 */ /* 0x000fea0003800000 */
[----:B------:R-:W-:Y:S01]  /*f990*/  BPT.TRAP 0x1 ;  /* 0x000000040000795c */ /* 0x000fe20000300000 */
.L_x_243:
[----:B0-----:R-:W-:-:S04]  /*f9a0*/  IMAD R5, R2, 0x8, R7 ;  /* 0x0000000802057824 */ /* 0x001fc800078e0207 */
[----:B------:R-:W0:Y:S02]  /*f9b0*/  SYNCS.PHASECHK.TRANS64.TRYWAIT P1, [R5+URZ+0x33460], R0 ;  /* 0x03346000050075a7 */ /* 0x000e24000802017f */
[----:B0-----:R-:W-:Y:S05]  /*f9c0*/  @!P1 BRA `(.L_x_244) ;  /* 0x0000000c002c9947 */ /* 0x001fea0003800000 */
.L_x_276:
[----:B------:R-:W-:Y:S05]  /*f9d0*/  @!P0 BRA `(.L_x_245) ;  /* 0x0000000000048947 */ /* 0x000fea0003800000 */
[----:B------:R-:W-:Y:S01]  /*f9e0*/  BPT.TRAP 0x1 ;  /* 0x000000040000795c */ /* 0x000fe20000300000 */
.L_x_245:
[----:B------:R-:W2:Y:S02]  /*f9f0*/  SYNCS.PHASECHK.TRANS64.TRYWAIT P0, [R3+URZ+0x33480], R4 ;  /* 0x03348004030075a7 */ /* 0x000ea4000800017f */
[----:B--2---:R-:W-:Y:S05]  /*fa00*/  @!P0 BRA `(.L_x_246) ;  /* 0x0000000c00308947 */ /* 0x004fea0003800000 */
.L_x_247:
[----:B---3--:R3:W4:Y:S02]  /*fa10*/  SYNCS.PHASECHK.TRANS64.TRYWAIT P0, [R5+URZ+0x33480], R0 ;  /* 0x03348000050075a7 */ /* 0x008724000800017f */
[----:B----4-:R-:W-:Y:S05]  /*fa20*/  @!P0 NANOSLEEP.SYNCS 0x989680 ;  /* 0x009896800000895d */ /* 0x010fea0003900000 */
[----:B------:R-:W4:Y:S02]  /*fa30*/  @!P0 SYNCS.PHASECHK.TRANS64 P0, [R5+URZ+0x33480], R0 ;  /* 0x03348000050085a7 */ /* 0x000f24000800007f */
[----:B----4-:R-:W-:Y:S05]  /*fa40*/  @!P0 BRA `(.L_x_247) ;  /* 0xfffffffc00f08947 */ /* 0x010fea000383ffff */
.L_x_237:
[----:B------:R-:W-:Y:S05]  /*fa50*/  BSYNC B0 ;  /* 0x0000000000007941 */ /* 0x000fea0003800000 */
.L_x_236:
[----:B------:R-:W-:Y:S05]  /*fa60*/  EXIT ;  /* 0x000000000000794d */ /* 0x000fea0003800000 */
.L_x_147:
[----:B0-----:R-:W-:-:S04]  /*fa70*/  IMAD.U32 R3, RZ, RZ, UR39 ;  /* 0x00000027ff037e24 */ /* 0x001fc8000f8e00ff */
[----:B------:R0:W1:Y:S03]  /*fa80*/  SYNCS.PHASECHK.TRANS64.TRYWAIT P1, [R3+URZ+0x33400], R8 ;  /* 0x03340008030075a7 */ /* 0x000066000802017f */
[----:B-1----:R-:W-:Y:S05]  /*fa90*/  @!P1 NANOSLEEP.SYNCS 0x989680 ;  /* 0x009896800000995d */ /* 0x002fea0003900000 */
[----:B------:R-:W1:Y:S02]  /*faa0*/  @!P1 SYNCS.PHASECHK.TRANS64 P1, [R3+URZ+0x33400], R8 ;  /* 0x03340008030095a7 */ /* 0x000e64000802007f */
[----:B-1----:R-:W-:Y:S05]  /*fab0*/  @!P1 BRA `(.L_x_147) ;  /* 0xfffffffc00ec9947 */ /* 0x002fea000383ffff */
[----:B------:R-:W-:Y:S05]  /*fac0*/  BRA `(.L_x_248) ;  /* 0xffffff1c00d07947 */ /* 0x000fea000383ffff */
.L_x_151:
[----:B-1----:R1:W2:Y:S02]  /*fad0*/  SYNCS.PHASECHK.TRANS64.TRYWAIT P1, [R3+URZ+0x33430], R4 ;  /* 0x03343004030075a7 */ /* 0x0022a4000802017f */
[----:B--2---:R-:W-:Y:S05]  /*fae0*/  @!P1 NANOSLEEP.SYNCS 0x989680 ;  /* 0x009896800000995d */ /* 0x004fea0003900000 */
[----:B------:R-:W2:Y:S02]  /*faf0*/  @!P1 SYNCS.PHASECHK.TRANS64 P1, [R3+URZ+0x33430], R4 ;  /* 0x03343004030095a7 */ /* 0x000ea4000802007f */
[----:B--2---:R-:W-:Y:S05]  /*fb00*/  @!P1 BRA `(.L_x_151) ;  /* 0xfffffffc00f09947 */ /* 0x004fea000383ffff */
[----:B------:R-:W-:Y:S05]  /*fb10*/  BRA `(.L_x_150) ;  /* 0xffffff1c00ec7947 */ /* 0x000fea000383ffff */
.L_x_157:
[----:B-1----:R-:W-:-:S04]  /*fb20*/  IMAD.U32 R8, RZ, RZ, UR6 ;  /* 0x00000006ff087e24 */ /* 0x002fc8000f8e00ff */
[----:B------:R1:W2:Y:S03]  /*fb30*/  SYNCS.PHASECHK.TRANS64.TRYWAIT P1, [R8+URZ+0x33430], R7 ;  /* 0x03343007080075a7 */ /* 0x0002a6000802017f */
[----:B--2---:R-:W-:Y:S05]  /*fb40*/  @!P1 NANOSLEEP.SYNCS 0x989680 ;  /* 0x009896800000995d */ /* 0x004fea0003900000 */
[----:B------:R-:W2:Y:S02]  /*fb50*/  @!P1 SYNCS.PHASECHK.TRANS64 P1, [R8+URZ+0x33430], R7 ;  /* 0x03343007080095a7 */ /* 0x000ea4000802007f */
[----:B--2---:R-:W-:Y:S05]  /*fb60*/  @!P1 BRA `(.L_x_157) ;  /* 0xfffffffc00ec9947 */ /* 0x004fea000383ffff */
[----:B------:R-:W-:Y:S05]  /*fb70*/  BRA `(.L_x_154) ;  /* 0xffffff5800907947 */ /* 0x000fea000383ffff */
.L_x_161:
[----:B-1----:R-:W-:-:S04]  /*fb80*/  IMAD.U32 R8, RZ, RZ, UR6 ;  /* 0x00000006ff087e24 */ /* 0x002fc8000f8e00ff */
[----:B------:R1:W2:Y:S03]  /*fb90*/  SYNCS.PHASECHK.TRANS64.TRYWAIT P1, [R8+URZ+0x33450], R7 ;  /* 0x03345007080075a7 */ /* 0x0002a6000802017f */
[----:B--2---:R-:W-:Y:S05]  /*fba0*/  @!P1 NANOSLEEP.SYNCS 0x989680 ;  /* 0x009896800000995d */ /* 0x004fea0003900000 */
[----:B------:R-:W2:Y:S02]  /*fbb0*/  @!P1 SYNCS.PHASECHK.TRANS64 P1, [R8+URZ+0x33450], R7 ;  /* 0x03345007080095a7 */ /* 0x000ea4000802007f */
[----:B--2---:R-:W-:Y:S05]  /*fbc0*/  @!P1 BRA `(.L_x_161) ;  /* 0xfffffffc00ec9947 */ /* 0x004fea000383ffff */
[----:B------:R-:W-:Y:S05]  /*fbd0*/  BRA `(.L_x_158) ;  /* 0xffffff6400987947 */ /* 0x000fea000383ffff */
.L_x_168:
[----:B-1----:R-:W-:-:S04]  /*fbe0*/  IMAD.U32 R5, RZ, RZ, UR4 ;  /* 0x00000004ff057e24 */ /* 0x002fc8000f8e00ff */
[----:B------:R1:W2:Y:S03]  /*fbf0*/  SYNCS.PHASECHK.TRANS64.TRYWAIT P1, [R5+URZ+0x33450], R0 ;  /* 0x03345000050075a7 */ /* 0x0002a6000802017f */
[----:B--2---:R-:W-:Y:S05]  /*fc00*/  @!P1 NANOSLEEP.SYNCS 0x989680 ;  /* 0x009896800000995d */ /* 0x004fea0003900000 */
[----:B------:R-:W2:Y:S02]  /*fc10*/  @!P1 SYNCS.PHASECHK.TRANS64 P1, [R5+URZ+0x33450], R0 ;  /* 0x03345000050095a7 */ /* 0x000ea4000802007f */
[----:B--2---:R-:W-:Y:S05]  /*fc20*/  @!P1 BRA `(.L_x_168) ;  /* 0xfffffffc00ec9947 */ /* 0x004fea000383ffff */
[----:B------:R-:W-:Y:S05]  /*fc30*/  BRA `(.L_x_167) ;  /* 0xffffff90007c7947 */ /* 0x000fea000383ffff */
.L_x_184:
[----:B------:R-:W-:Y:S02]  /*fc40*/  IMAD.MOV.U32 R13, RZ, RZ, R5 ;  /* 0x000000ffff0d7224 */ /* 0x000fe400078e0005 */
[----:B------:R-:W-:Y:S02]  /*fc50*/  IMAD.MOV.U32 R12, RZ, RZ, RZ ;  /* 0x000000ffff0c7224 */ /* 0x000fe400078e00ff */
[----:B------:R-:W-:Y:S02]  /*fc60*/  IMAD.MOV.U32 R11, RZ, RZ, 0x1f ;  /* 0x0000001fff0b7424 */ /* 0x000fe400078e00ff */
[----:B------:R-:W-:-:S07]  /*fc70*/  IMAD.MOV.U32 R15, RZ, RZ, -0x1 ;  /* 0xffffffffff0f7424 */ /* 0x000fce00078e00ff */
[----:B0-----:R-:W-:Y:S05]  /*fc80*/  WARPSYNC.COLLECTIVE R15, `(.L_x_249) ;  /* 0x000000000f087348 */ /* 0x001fea0003c00000 */
[----:B------:R1:W2:Y:S02]  /*fc90*/  SHFL.IDX P6, R14, R13, R12, R11 ;  /* 0x0000000c0d0e7389 */ /* 0x0002a400000c000b */
[----:B012---:R-:W-:Y:S01]  /*fca0*/  ENDCOLLECTIVE ;  /* 0x000000000000791b */ /* 0x007fe20003800000 */
.L_x_249:
[----:B------:R-:W-:Y:S05]  /*fcb0*/  BRA `(.L_x_250) ;  /* 0xffffffc800f07947 */ /* 0x000fea000383ffff */
.L_x_186:
[----:B------:R-:W-:Y:S01]  /*fcc0*/  BSSY B0, `(.L_x_251) ;  /* 0x0000006000007945 */ /* 0x000fe20003800000 */
[----:B------:R-:W-:-:S07]  /*fcd0*/  IMAD.MOV.U32 R15, RZ, RZ, -0x1 ;  /* 0xffffffffff0f7424 */ /* 0x000fce00078e00ff */
[----:B01----:R-:W-:Y:S05]  /*fce0*/  WARPSYNC.COLLECTIVE R15, `(.L_x_252) ;  /* 0x000000000f0c7348 */ /* 0x003fea0003c00000 */
[----:B------:R-:W-:Y:S02]  /*fcf0*/  ELECT P6, UR62, PT ;  /* 0x00000000003e782f */ /* 0x000fe400038c0000 */
[----:B------:R-:W-:Y:S01]  /*fd00*/  MOV R14, UR62 ;  /* 0x0000003e000e7c02 */ /* 0x000fe20008000f00 */
[----:B01----:R-:W-:Y:S10]  /*fd10*/  ENDCOLLECTIVE ;  /* 0x000000000000791b */ /* 0x003ff40003800000 */
.L_x_252:
[----:B------:R-:W-:Y:S05]  /*fd20*/  BSYNC B0 ;  /* 0x0000000000007941 */ /* 0x000fea0003800000 */
.L_x_251:
[----:B------:R-:W-:Y:S05]  /*fd30*/  BRA `(.L_x_253) ;  /* 0xffffffc800f87947 */ /* 0x000fea000383ffff */
.L_x_188:
[----:B--2---:R2:W3:Y:S02]  /*fd40*/  SYNCS.PHASECHK.TRANS64.TRYWAIT P0, [R4+URZ+0x33480], R3 ;  /* 0x03348003040075a7 */ /* 0x0044e4000800017f */
[----:B---3--:R-:W-:Y:S05]  /*fd50*/  @!P0 NANOSLEEP.SYNCS 0x989680 ;  /* 0x009896800000895d */ /* 0x008fea0003900000 */
[----:B------:R-:W3:Y:S02]  /*fd60*/  @!P0 SYNCS.PHASECHK.TRANS64 P0, [R4+URZ+0x33480], R3 ;  /* 0x03348003040085a7 */ /* 0x000ee4000800007f */
[----:B---3--:R-:W-:Y:S05]  /*fd70*/  @!P0 BRA `(.L_x_188) ;  /* 0xfffffffc00f08947 */ /* 0x008fea000383ffff */
[----:B------:R-:W-:Y:S05]  /*fd80*/  BRA `(.L_x_254) ;  /* 0xffffffcc00407947 */ /* 0x000fea000383ffff */
.L_x_191:
[----:B-1----:R1:W3:Y:S02]  /*fd90*/  SYNCS.PHASECHK.TRANS64.TRYWAIT P0, [R4+URZ+0x33440], R3 ;  /* 0x03344003040075a7 */ /* 0x0022e4000800017f */
[----:B---3--:R-:W-:Y:S05]  /*fda0*/  @!P0 NANOSLEEP.SYNCS 0x989680 ;  /* 0x009896800000895d */ /* 0x008fea0003900000 */
[----:B------:R-:W3:Y:S02]  /*fdb0*/  @!P0 SYNCS.PHASECHK.TRANS64 P0, [R4+URZ+0x33440], R3 ;  /* 0x03344003040085a7 */ /* 0x000ee4000800007f */
[----:B---3--:R-:W-:Y:S05]  /*fdc0*/  @!P0 BRA `(.L_x_191) ;  /* 0xfffffffc00f08947 */ /* 0x008fea000383ffff */
[----:B------:R-:W-:Y:S05]  /*fdd0*/  BRA `(.L_x_255) ;  /* 0xffffffcc00f87947 */ /* 0x000fea000383ffff */
.L_x_195:
        /* <DEDUP_REMOVED lines=8> */
.L_x_256:
[----:B------:R-:W-:Y:S02]  /*fe60*/  IMAD.MOV.U32 R13, RZ, RZ, R4 ;  /* 0x000000ffff0d7224 */ /* 0x000fe400078e0004 */
[----:B------:R-:W-:-:S07]  /*fe70*/  IMAD.MOV.U32 R5, RZ, RZ, R14 ;  /* 0x000000ffff057224 */ /* 0x000fce00078e000e */
[----:B------:R-:W-:Y:S05]  /*fe80*/  WARPSYNC.COLLECTIVE R15, `(.L_x_257) ;  /* 0x000000000f087348 */ /* 0x000fea0003c00000 */
[----:B------:R0:W1:Y:S02]  /*fe90*/  SHFL.IDX P6, R14, R13, R12, R11 ;  /* 0x0000000c0d0e7389 */ /* 0x00006400000c000b */
[----:B01----:R-:W-:Y:S01]  /*fea0*/  ENDCOLLECTIVE ;  /* 0x000000000000791b */ /* 0x003fe20003800000 */
.L_x_257:
[----:B------:R-:W-:Y:S02]  /*feb0*/  ULDC UR4, c[0x0][0x288] ;  /* 0x0000a20000047ab9 */ /* 0x000fe40000000800 */
[----:B------:R-:W-:-:S05]  /*fec0*/  IMAD R2, R7, UR4, RZ ;  /* 0x0000000407027c24 */ /* 0x000fca000f8e02ff */
[----:B------:R-:W-:Y:S01]  /*fed0*/  ISETP.GE.AND P2, PT, R0, R2, PT ;  /* 0x000000020000720c */ /* 0x000fe20003f46270 */
[----:B------:R-:W-:Y:S02]  /*fee0*/  IMAD.MOV.U32 R13, RZ, RZ, R3 ;  /* 0x000000ffff0d7224 */ /* 0x000fe400078e0003 */
[----:B------:R-:W-:Y:S02]  /*fef0*/  IMAD.MOV.U32 R12, RZ, RZ, 0x1 ;  /* 0x00000001ff0c7424 */ /* 0x000fe400078e00ff */
[----:B------:R-:W-:-:S08]  /*ff00*/  IMAD.MOV.U32 R6, RZ, RZ, R14 ;  /* 0x000000ffff067224 */ /* 0x000fd000078e000e */
[----:B------:R-:W-:Y:S05]  /*ff10*/  WARPSYNC.COLLECTIVE R15, `(.L_x_258) ;  /* 0x000000000f087348 */ /* 0x000fea0003c00000 */
[----:B------:R0:W1:Y:S02]  /*ff20*/  SHFL.IDX P6, R14, R13, R12, R11 ;  /* 0x0000000c0d0e7389 */ /* 0x00006400000c000b */
[----:B01----:R-:W-:Y:S01]  /*ff30*/  ENDCOLLECTIVE ;  /* 0x000000000000791b */ /* 0x003fe20003800000 */
.L_x_258:
[----:B------:R-:W-:-:S05]  /*ff40*/  @!P2 IADD3 R6, P4, R9, R6, RZ ;  /* 0x000000060906a210 */ /* 0x000fca0007f9e0ff */
[----:B------:R-:W-:-:S04]  /*ff50*/  @!P2 IMAD.X R5, RZ, RZ, R5, P4 ;  /* 0x000000ffff05a224 */ /* 0x000fc800020e0605 */
[----:B------:R-:W-:Y:S02]  /*ff60*/  @!P2 IMAD.MOV.U32 R7, RZ, RZ, R5 ;  /* 0x000000ffff07a224 */ /* 0x000fe400078e0005 */
[----:B------:R-:W-:Y:S02]  /*ff70*/  VIADD R5, R0, 0x20 ;  /* 0x0000002000057836 */ /* 0x000fe40000000000 */
[----:B------:R-:W-:Y:S01]  /*ff80*/  IMAD.MOV.U32 R13, RZ, RZ, R4 ;  /* 0x000000ffff0d7224 */ /* 0x000fe200078e0004 */
[----:B------:R-:W-:Y:S01]  /*ff90*/  @!PT LDS RZ, [RZ] ;  /* 0x00000000fffff984 */ /* 0x000fe20000000800 */
[----:B------:R-:W-:Y:S01]  /*ffa0*/  @!PT LDS RZ, [RZ] ;  /* 0x00000000fffff984 */ /* 0x000fe20000000800 */
[----:B------:R-:W-:Y:S01]  /*ffb0*/  @!PT LDS RZ, [RZ] ;  /* 0x00000000fffff984 */ /* 0x000fe20000000800 */
[----:B------:R0:W-:Y:S04]  /*ffc0*/  @!P2 LDGSTS.E.BYPASS.LTC128B.128 [R8+0x1e200], desc[UR48][R6.64], !P3 ;  /* 0x1e2000000608afae */ /* 0x0001e8000d901d70 */
[----:B------:R0:W-:Y:S04]  /*ffd0*/  @!P2 LDGSTS.E.BYPASS.LTC128B.128 [R8+0x20200], desc[UR48][R6.64+0x40], !P0 ;  /* 0x202000400608afae */ /* 0x0001e8000c101d70 */
[----:B------:R0:W-:Y:S01]  /*ffe0*/  @!P2 LDGSTS.E.BYPASS.LTC128B.128 [R8+0x22200], desc[UR48][R6.64+0x80], !P1 ;  /* 0x222000800608afae */ /* 0x0001e2000c901d70 */
[----:B------:R-:W-:Y:S01]  /*fff0*/  ISETP.GE.AND P2, PT, R5, R2, PT ;  /* 0x000000020500720c */ /* 0x000fe20003f46270 */
[----:B------:R-:W-:-:S12]  /*10000*/  IMAD.MOV.U32 R5, RZ, RZ, R14 ;  /* 0x000000ffff057224 */ /* 0x000fd800078e000e */
[----:B0-----:R-:W-:Y:S05]  /*10010*/  WARPSYNC.COLLECTIVE R15, `(.L_x_259) ;  /* 0x000000000f087348 */ /* 0x001fea0003c00000 */
[----:B------:R1:W2:Y:S02]  /*10020*/  SHFL.IDX P6, R14, R13, R12, R11 ;  /* 0x0000000c0d0e7389 */ /* 0x0002a400000c000b */
[----:B012---:R-:W-:Y:S01]  /*10030*/  ENDCOLLECTIVE ;  /* 0x000000000000791b */ /* 0x007fe20003800000 */
.L_x_259:
[----:B------:R-:W-:Y:S02]  /*10040*/  IMAD.MOV.U32 R13, RZ, RZ, R3 ;  /* 0x000000ffff0d7224 */ /* 0x000fe400078e0003 */
[----:B------:R-:W-:Y:S02]  /*10050*/  IMAD.MOV.U32 R12, RZ, RZ, 0x2 ;  /* 0x00000002ff0c7424 */ /* 0x000fe400078e00ff */
[----:B------:R-:W-:-:S07]  /*10060*/  IMAD.MOV.U32 R6, RZ, RZ, R14 ;  /* 0x000000ffff067224 */ /* 0x000fce00078e000e */
[----:B------:R-:W-:Y:S05]  /*10070*/  WARPSYNC.COLLECTIVE R15, `(.L_x_260) ;  /* 0x000000000f087348 */ /* 0x000fea0003c00000 */
[----:B------:R0:W1:Y:S02]  /*10080*/  SHFL.IDX P6, R14, R13, R12, R11 ;  /* 0x0000000c0d0e7389 */ /* 0x00006400000c000b */
[----:B01----:R-:W-:Y:S01]  /*10090*/  ENDCOLLECTIVE ;  /* 0x000000000000791b */ /* 0x003fe20003800000 */
.L_x_260:
        /* <DEDUP_REMOVED lines=16> */
.L_x_261:
[----:B------:R-:W-:Y:S02]  /*101a0*/  IMAD.MOV.U32 R13, RZ, RZ, R3 ;  /* 0x000000ffff0d7224 */ /* 0x000fe400078e0003 */
[----:B------:R-:W-:Y:S02]  /*101b0*/  IMAD.MOV.U32 R12, RZ, RZ, 0x3 ;  /* 0x00000003ff0c7424 */ /* 0x000fe400078e00ff */
[----:B------:R-:W-:-:S07]  /*101c0*/  IMAD.MOV.U32 R6, RZ, RZ, R14 ;  /* 0x000000ffff067224 */ /* 0x000fce00078e000e */
[----:B------:R-:W-:Y:S05]  /*101d0*/  WARPSYNC.COLLECTIVE R15, `(.L_x_262) ;  /* 0x000000000f087348 */ /* 0x000fea0003c00000 */
[----:B------:R0:W1:Y:S02]  /*101e0*/  SHFL.IDX P6, R14, R13, R12, R11 ;  /* 0x0000000c0d0e7389 */ /* 0x00006400000c000b */
[----:B01----:R-:W-:Y:S01]  /*101f0*/  ENDCOLLECTIVE ;  /* 0x000000000000791b */ /* 0x003fe20003800000 */
.L_x_262:
[----:B------:R-:W-:-:S05]  /*10200*/  @!P2 IADD3 R6, P4, R9, R6, RZ ;  /* 0x000000060906a210 */ /* 0x000fca0007f9e0ff */
[----:B------:R-:W-:-:S04]  /*10210*/  @!P2 IMAD.X R5, RZ, RZ, R5, P4 ;  /* 0x000000ffff05a224 */ /* 0x000fc800020e0605 */
[----:B------:R-:W-:Y:S02]  /*10220*/  @!P2 IMAD.MOV.U32 R7, RZ, RZ, R5 ;  /* 0x000000ffff07a224 */ /* 0x000fe400078e0005 */
[----:B------:R-:W-:-:S03]  /*10230*/  IMAD.MOV.U32 R13, RZ, RZ, R4 ;  /* 0x000000ffff0d7224 */ /* 0x000fc600078e0004 */
[----:B------:R-:W-:Y:S01]  /*10240*/  @!PT LDS RZ, [RZ] ;  /* 0x00000000fffff984 */ /* 0x000fe20000000800 */
[----:B------:R-:W-:Y:S01]  /*10250*/  @!PT LDS RZ, [RZ] ;  /* 0x00000000fffff984 */ /* 0x000fe20000000800 */
[----:B------:R-:W-:Y:S01]  /*10260*/  @!PT LDS RZ, [RZ] ;  /* 0x00000000fffff984 */ /* 0x000fe20000000800 */
[----:B------:R0:W-:Y:S04]  /*10270*/  @!P2 LDGSTS.E.BYPASS.LTC128B.128 [R8+0x1f200], desc[UR48][R6.64], !P3 ;  /* 0x1f2000000608afae */ /* 0x0001e8000d901d70 */
[----:B------:R0:W-:Y:S01]  /*10280*/  @!P2 LDGSTS.E.BYPASS.LTC128B.128 [R8+0x21200], desc[UR48][R6.64+0x40], !P0 ;  /* 0x212000400608afae */ /* 0x0001e2000c101d70 */
[----:B------:R-:W-:-:S03]  /*10290*/  IMAD.MOV.U32 R3, RZ, RZ, R14 ;  /* 0x000000ffff037224 */ /* 0x000fc600078e000e */
[----:B------:R0:W-:Y:S04]  /*102a0*/  @!P2 LDGSTS.E.BYPASS.LTC128B.128 [R8+0x23200], desc[UR48][R6.64+0x80], !P1 ;  /* 0x232000800608afae */ /* 0x0001e8000c901d70 */
[----:B0-----:R-:W-:Y:S05]  /*102b0*/  WARPSYNC.COLLECTIVE R15, `(.L_x_263) ;  /* 0x000000000f087348 */ /* 0x001fea0003c00000 */
[----:B------:R1:W2:Y:S02]  /*102c0*/  SHFL.IDX P6, R14, R13, R12, R11 ;  /* 0x0000000c0d0e7389 */ /* 0x0002a400000c000b */
[----:B012---:R-:W-:Y:S01]  /*102d0*/  ENDCOLLECTIVE ;  /* 0x000000000000791b */ /* 0x007fe20003800000 */
.L_x_263:
[----:B------:R-:W-:Y:S01]  /*102e0*/  IMAD.MOV.U32 R4, RZ, RZ, R14 ;  /* 0x000000ffff047224 */ /* 0x000fe200078e000e */
[----:B------:R-:W-:Y:S06]  /*102f0*/  BRA `(.L_x_264) ;  /* 0xffffffd4003c7947 */ /* 0x000fec000383ffff */
.L_x_198:
[----:B-1----:R-:W-:-:S04]  /*10300*/  IMAD.U32 R2, RZ, RZ, UR41 ;  /* 0x00000029ff027e24 */ /* 0x002fc8000f8e00ff */
[----:B------:R1:W2:Y:S03]  /*10310*/  SYNCS.PHASECHK.TRANS64.TRYWAIT P0, [R2+URZ+0x33420], R0 ;  /* 0x03342000020075a7 */ /* 0x0002a6000800017f */
[----:B--2---:R-:W-:Y:S05]  /*10320*/  @!P0 NANOSLEEP.SYNCS 0x989680 ;  /* 0x009896800000895d */ /* 0x004fea0003900000 */
[----:B------:R-:W2:Y:S02]  /*10330*/  @!P0 SYNCS.PHASECHK.TRANS64 P0, [R2+URZ+0x33420], R0 ;  /* 0x03342000020085a7 */ /* 0x000ea4000800007f */
[----:B--2---:R-:W-:Y:S05]  /*10340*/  @!P0 BRA `(.L_x_198) ;  /* 0xfffffffc00ec8947 */ /* 0x004fea000383ffff */
[----:B------:R-:W-:Y:S05]  /*10350*/  BRA `(.L_x_265) ;  /* 0xffffffd400807947 */ /* 0x000fea000383ffff */
.L_x_204:
[----:B0-----:R0:W1:Y:S02]  /*10360*/  SYNCS.PHASECHK.TRANS64.TRYWAIT P0, [R6+URZ+0x33480], R5 ;  /* 0x03348005060075a7 */ /* 0x001064000800017f */
[----:B-1----:R-:W-:Y:S05]  /*10370*/  @!P0 NANOSLEEP.SYNCS 0x989680 ;  /* 0x009896800000895d */ /* 0x002fea0003900000 */
[----:B------:R-:W1:Y:S02]  /*10380*/  @!P0 SYNCS.PHASECHK.TRANS64 P0, [R6+URZ+0x33480], R5 ;  /* 0x03348005060085a7 */ /* 0x000e64000800007f */
[----:B-1----:R-:W-:Y:S05]  /*10390*/  @!P0 BRA `(.L_x_204) ;  /* 0xfffffffc00f08947 */ /* 0x002fea000383ffff */
[----:B------:R-:W-:Y:S05]  /*103a0*/  BRA `(.L_x_266) ;  /* 0xffffffd800187947 */ /* 0x000fea000383ffff */
.L_x_212:
[----:B-1----:R1:W2:Y:S02]  /*103b0*/  SYNCS.PHASECHK.TRANS64.TRYWAIT P0, [R6+URZ+0x33440], R5 ;  /* 0x03344005060075a7 */ /* 0x0022a4000800017f */
[----:B--2---:R-:W-:Y:S05]  /*103c0*/  @!P0 NANOSLEEP.SYNCS 0x989680 ;  /* 0x009896800000895d */ /* 0x004fea0003900000 */
[----:B------:R-:W2:Y:S02]  /*103d0*/  @!P0 SYNCS.PHASECHK.TRANS64 P0, [R6+URZ+0x33440], R5 ;  /* 0x03344005060085a7 */ /* 0x000ea4000800007f */
[----:B--2---:R-:W-:Y:S05]  /*103e0*/  @!P0 BRA `(.L_x_212) ;  /* 0xfffffffc00f08947 */ /* 0x004fea000383ffff */
[----:B------:R-:W-:Y:S05]  /*103f0*/  BRA `(.L_x_267) ;  /* 0xffffffdc004c7947 */ /* 0x000fea000383ffff */
.L_x_221:
[----:B-1----:R1:W2:Y:S02]  /*10400*/  SYNCS.PHASECHK.TRANS64.TRYWAIT P2, [R12+URZ+0x33470], R4 ;  /* 0x033470040c0075a7 */ /* 0x0022a4000804017f */
[----:B--2---:R-:W-:Y:S05]  /*10410*/  @!P2 NANOSLEEP.SYNCS 0x989680 ;  /* 0x009896800000a95d */ /* 0x004fea0003900000 */
[----:B------:R-:W2:Y:S02]  /*10420*/  @!P2 SYNCS.PHASECHK.TRANS64 P2, [R12+URZ+0x33470], R4 ;  /* 0x033470040c00a5a7 */ /* 0x000ea4000804007f */
[----:B--2---:R-:W-:Y:S05]  /*10430*/  @!P2 BRA `(.L_x_221) ;  /* 0xfffffffc00f0a947 */ /* 0x004fea000383ffff */
[----:B------:R-:W-:Y:S05]  /*10440*/  BRA `(.L_x_268) ;  /* 0xffffffe0006c7947 */ /* 0x000fea000383ffff */
.L_x_223:
[----:B--2---:R2:W3:Y:S02]  /*10450*/  SYNCS.PHASECHK.TRANS64.TRYWAIT P2, [R12+URZ+0x33460], R0 ;  /* 0x033460000c0075a7 */ /* 0x0044e4000804017f */
[----:B---3--:R-:W-:Y:S05]  /*10460*/  @!P2 NANOSLEEP.SYNCS 0x989680 ;  /* 0x009896800000a95d */ /* 0x008fea0003900000 */
[----:B------:R-:W3:Y:S02]  /*10470*/  @!P2 SYNCS.PHASECHK.TRANS64 P2, [R12+URZ+0x33460], R0 ;  /* 0x033460000c00a5a7 */ /* 0x000ee4000804007f */
[----:B---3--:R-:W-:Y:S05]  /*10480*/  @!P2 BRA `(.L_x_223) ;  /* 0xfffffffc00f0a947 */ /* 0x008fea000383ffff */
[----:B------:R-:W-:Y:S05]  /*10490*/  BRA `(.L_x_269) ;  /* 0xffffffe000747947 */ /* 0x000fea000383ffff */
.L_x_229:
[----:B-1----:R1:W2:Y:S02]  /*104a0*/  SYNCS.PHASECHK.TRANS64.TRYWAIT P2, [R3+URZ+0x33470], R0 ;  /* 0x03347000030075a7 */ /* 0x0022a4000804017f */
[----:B--2---:R-:W-:Y:S05]  /*104b0*/  @!P2 NANOSLEEP.SYNCS 0x989680 ;  /* 0x009896800000a95d */ /* 0x004fea0003900000 */
[----:B------:R-:W2:Y:S02]  /*104c0*/  @!P2 SYNCS.PHASECHK.TRANS64 P2, [R3+URZ+0x33470], R0 ;  /* 0x033470000300a5a7 */ /* 0x000ea4000804007f */
[----:B--2---:R-:W-:Y:S05]  /*104d0*/  @!P2 BRA `(.L_x_229) ;  /* 0xfffffffc00f0a947 */ /* 0x004fea000383ffff */
[----:B------:R-:W-:Y:S05]  /*104e0*/  BRA `(.L_x_270) ;  /* 0xffffffe800707947 */ /* 0x000fea000383ffff */
.L_x_231:
[----:B-1----:R1:W2:Y:S02]  /*104f0*/  SYNCS.PHASECHK.TRANS64.TRYWAIT P2, [R3+URZ+0x33460], R0 ;  /* 0x03346000030075a7 */ /* 0x0022a4000804017f */
[----:B--2---:R-:W-:Y:S05]  /*10500*/  @!P2 NANOSLEEP.SYNCS 0x989680 ;  /* 0x009896800000a95d */ /* 0x004fea0003900000 */
[----:B------:R-:W2:Y:S02]  /*10510*/  @!P2 SYNCS.PHASECHK.TRANS64 P2, [R3+URZ+0x33460], R0 ;  /* 0x033460000300a5a7 */ /* 0x000ea4000804007f */
[----:B--2---:R-:W-:Y:S05]  /*10520*/  @!P2 BRA `(.L_x_231) ;  /* 0xfffffffc00f0a947 */ /* 0x004fea000383ffff */
[----:B------:R-:W-:Y:S05]  /*10530*/  BRA `(.L_x_271) ;  /* 0xffffffe800747947 */ /* 0x000fea000383ffff */
.L_x_235:
[----:B0-----:R0:W1:Y:S02]  /*10540*/  SYNCS.PHASECHK.TRANS64.TRYWAIT P0, [R7+URZ+0x33420], R0 ;  /* 0x03342000070075a7 */ /* 0x001064000800017f */
[----:B-1----:R-:W-:Y:S05]  /*10550*/  @!P0 NANOSLEEP.SYNCS 0x989680 ;  /* 0x009896800000895d */ /* 0x002fea0003900000 */
[----:B------:R-:W1:Y:S02]  /*10560*/  @!P0 SYNCS.PHASECHK.TRANS64 P0, [R7+URZ+0x33420], R0 ;  /* 0x03342000070085a7 */ /* 0x000e64000800007f */
[----:B-1----:R-:W-:Y:S05]  /*10570*/  @!P0 BRA `(.L_x_235) ;  /* 0xfffffffc00f08947 */ /* 0x002fea000383ffff */
[----:B------:R-:W-:Y:S05]  /*10580*/  BRA `(.L_x_272) ;  /* 0xfffffff000787947 */ /* 0x000fea000383ffff */
.L_x_239:
[----:B0-----:R0:W1:Y:S02]  /*10590*/  SYNCS.PHASECHK.TRANS64.TRYWAIT P1, [R5+URZ], R4 ;  /* 0x00000004050075a7 */ /* 0x001064000802017f */
[----:B-1----:R-:W-:Y:S05]  /*105a0*/  @!P1 NANOSLEEP.SYNCS 0x989680 ;  /* 0x009896800000995d */ /* 0x002fea0003900000 */
[----:B------:R-:W1:Y:S02]  /*105b0*/  @!P1 SYNCS.PHASECHK.TRANS64 P1, [R5+URZ], R4 ;  /* 0x00000004050095a7 */ /* 0x000e64000802007f */
[----:B-1----:R-:W-:Y:S05]  /*105c0*/  @!P1 BRA `(.L_x_239) ;  /* 0xfffffffc00f09947 */ /* 0x002fea000383ffff */
[----:B------:R-:W-:Y:S05]  /*105d0*/  BRA `(.L_x_273) ;  /* 0xfffffff000cc7947 */ /* 0x000fea000383ffff */
.L_x_240:
[----:B-1----:R1:W2:Y:S02]  /*105e0*/  SYNCS.PHASECHK.TRANS64.TRYWAIT P1, [R3+URZ], R0 ;  /* 0x00000000030075a7 */ /* 0x0022a4000802017f */
[----:B--2---:R-:W-:Y:S05]  /*105f0*/  @!P1 NANOSLEEP.SYNCS 0x989680 ;  /* 0x009896800000995d */ /* 0x004fea0003900000 */
[----:B------:R-:W2:Y:S02]  /*10600*/  @!P1 SYNCS.PHASECHK.TRANS64 P1, [R3+URZ], R0 ;  /* 0x00000000030095a7 */ /* 0x000ea4000802007f */
[----:B--2---:R-:W-:Y:S05]  /*10610*/  @!P1 BRA `(.L_x_240) ;  /* 0xfffffffc00f09947 */ /* 0x004fea000383ffff */
[----:B------:R-:W-:Y:S05]  /*10620*/  BRA `(.L_x_274) ;  /* 0xfffffff000c07947 */ /* 0x000fea000383ffff */
.L_x_242:
[----:B-1----:R1:W2:Y:S02]  /*10630*/  SYNCS.PHASECHK.TRANS64.TRYWAIT P1, [R3+URZ+0x33460], R4 ;  /* 0x03346004030075a7 */ /* 0x0022a4000802017f */
[----:B--2---:R-:W-:Y:S05]  /*10640*/  @!P1 NANOSLEEP.SYNCS 0x989680 ;  /* 0x009896800000995d */ /* 0x004fea0003900000 */
[----:B------:R-:W2:Y:S02]  /*10650*/  @!P1 SYNCS.PHASECHK.TRANS64 P1, [R3+URZ+0x33460], R4 ;  /* 0x03346004030095a7 */ /* 0x000ea4000802007f */
[----:B--2---:R-:W-:Y:S05]  /*10660*/  @!P1 BRA `(.L_x_242) ;  /* 0xfffffffc00f09947 */ /* 0x004fea000383ffff */
[----:B------:R-:W-:Y:S05]  /*10670*/  BRA `(.L_x_275) ;  /* 0xfffffff000c07947 */ /* 0x000fea000383ffff */
.L_x_244:
[----:B0-----:R0:W2:Y:S02]  /*10680*/  SYNCS.PHASECHK.TRANS64.TRYWAIT P1, [R5+URZ+0x33460], R0 ;  /* 0x03346000050075a7 */ /* 0x0010a4000802017f */
[----:B--2---:R-:W-:Y:S05]  /*10690*/  @!P1 NANOSLEEP.SYNCS 0x989680 ;  /* 0x009896800000995d */ /* 0x004fea0003900000 */
[----:B------:R-:W2:Y:S02]  /*106a0*/  @!P1 SYNCS.PHASECHK.TRANS64 P1, [R5+URZ+0x33460], R0 ;  /* 0x03346000050095a7 */ /* 0x000ea4000802007f */
[----:B--2---:R-:W-:Y:S05]  /*106b0*/  @!P1 BRA `(.L_x_244) ;  /* 0xfffffffc00f09947 */ /* 0x004fea000383ffff */
[----:B------:R-:W-:Y:S05]  /*106c0*/  BRA `(.L_x_276) ;  /* 0xfffffff000c07947 */ /* 0x000fea000383ffff */
.L_x_246:
[----:B--2---:R2:W3:Y:S02]  /*106d0*/  SYNCS.PHASECHK.TRANS64.TRYWAIT P0, [R3+URZ+0x33480], R4 ;  /* 0x03348004030075a7 */ /* 0x0044e4000800017f */
[----:B---3--:R-:W-:Y:S05]  /*106e0*/  @!P0 NANOSLEEP.SYNCS 0x989680 ;  /* 0x009896800000895d */ /* 0x008fea0003900000 */
[----:B------:R-:W3:Y:S02]  /*106f0*/  @!P0 SYNCS.PHASECHK.TRANS64 P0, [R3+URZ+0x33480], R4 ;  /* 0x03348004030085a7 */ /* 0x000ee4000800007f */
[----:B---3--:R-:W-:Y:S05]  /*10700*/  @!P0 BRA `(.L_x_246) ;  /* 0xfffffffc00f08947 */ /* 0x008fea000383ffff */
[----:B------:R-:W-:Y:S05]  /*10710*/  BRA `(.L_x_247) ;  /* 0xfffffff000bc7947 */ /* 0x000fea000383ffff */
.L_x_277:
        /* <DEDUP_REMOVED lines=14> */
.L_x_2885:


//--------------------- .text._ZN7cutlass13device_kernelIN5flash11enable_sm90INS1_16FlashAttnFwdSm90INS1_25CollectiveMainloopFwdSm90ILi2EN4cute5tupleIJNS5_1CILi1EEES8_S8_EEENS6_IJNS7_ILi128EEENS7_ILi160EEENS7_ILi192EEEEEELi192ENS_12float_e4m3_tEfNS_4arch4Sm90ELb0ELb0ELb1ELb1ELb0ELb0ELb0ELb1ELb1ELb1ELb0ELb0EEENS1_21CollectiveEpilogueFwdINS6_IJSA_SC_SB_EEES9_NS_10bfloat16_tESG_Li256ELb1ELb1ELb0ELb1EEENS1_36VarlenDynamicPersistentTileSchedulerILi128ELi160ELi256ELi128ELb0ELb1ELb1ELb0ELb1ELb1EEEEEEEEEvNT_6ParamsE --------------------------
	.section	.text._ZN7cutlass13device_kernelIN5flash11enable_sm90INS1_16FlashAttnFwdSm90INS1_25CollectiveMainloopFwdSm90ILi2EN4cute5tupleIJNS5_1CILi1EEES8_S8_EEENS6_IJNS7_ILi128EEENS7_ILi160EEENS7_ILi192EEEEEELi192ENS_12float_e4m3_tEfNS_4arch4Sm90ELb0ELb0ELb1ELb1ELb0ELb0ELb0ELb1ELb1ELb1ELb0ELb0EEENS1_21CollectiveEpilogueFwdINS6_IJSA_SC_SB_EEES9_NS_10bfloat16_tESG_Li256ELb1ELb1ELb0ELb1EEENS1_36VarlenDynamicPersistentTileSchedulerILi128ELi160ELi256ELi128ELb0ELb1ELb1ELb0ELb1ELb1EEEEEEEEEvNT_6ParamsE,"ax",@progbits
	.align	128
.text._ZN7cutlass13device_kernelIN5flash11enable_sm90INS1_16FlashAttnFwdSm90INS1_25CollectiveMainloopFwdSm90ILi2EN4cute5tupleIJNS5_1CILi1EEES8_S8_EEENS6_IJNS7_ILi128EEENS7_ILi160EEENS7_ILi192EEEEEELi192ENS_12float_e4m3_tEfNS_4arch4Sm90ELb0ELb0ELb1ELb1ELb0ELb0ELb0ELb1ELb1ELb1ELb0ELb0EEENS1_21CollectiveEpilogueFwdINS6_IJSA_SC_SB_EEES9_NS_10bfloat16_tESG_Li256ELb1ELb1ELb0ELb1EEENS1_36VarlenDynamicPersistentTileSchedulerILi128ELi160ELi256ELi128ELb0ELb1ELb1ELb0ELb1ELb1EEEEEEEEEvNT_6ParamsE:
        .type           _ZN7cutlass13device_kernelIN5flash11enable_sm90INS1_16FlashAttnFwdSm90INS1_25CollectiveMainloopFwdSm90ILi2EN4cute5tupleIJNS5_1CILi1EEES8_S8_EEENS6_IJNS7_ILi128EEENS7_ILi160EEENS7_ILi192EEEEEELi192ENS_12float_e4m3_tEfNS_4arch4Sm90ELb0ELb0ELb1ELb1ELb0ELb0ELb0ELb1ELb1ELb1ELb0ELb0EEENS1_21CollectiveEpilogueFwdINS6_IJSA_SC_SB_EEES9_NS_10bfloat16_tESG_Li256ELb1ELb1ELb0ELb1EEENS1_36VarlenDynamicPersistentTileSchedulerILi128ELi160ELi256ELi128ELb0ELb1ELb1ELb0ELb1ELb1EEEEEEEEEvNT_6ParamsE,@function
        .size           _ZN7cutlass13device_kernelIN5flash11enable_sm90INS1_16FlashAttnFwdSm90INS1_25CollectiveMainloopFwdSm90ILi2EN4cute5tupleIJNS5_1CILi1EEES8_S8_EEENS6_IJNS7_ILi128EEENS7_ILi160EEENS7_ILi192EEEEEELi192ENS_12float_e4m3_tEfNS_4arch4Sm90ELb0ELb0ELb1ELb1ELb0ELb0ELb0ELb1ELb1ELb1ELb0ELb0EEENS1_21CollectiveEpilogueFwdINS6_IJSA_SC_SB_EEES9_NS_10bfloat16_tESG_Li256ELb1ELb1ELb0ELb1EEENS1_36VarlenDynamicPersistentTileSchedulerILi128ELi160ELi256ELi128ELb0ELb1ELb1ELb0ELb1ELb1EEEEEEEEEvNT_6ParamsE,(.L_x_2886 - _ZN7cutlass13device_kernelIN5flash11enable_sm90INS1_16FlashAttnFwdSm90INS1_25CollectiveMainloopFwdSm90ILi2EN4cute5tupleIJNS5_1CILi1EEES8_S8_EEENS6_IJNS7_ILi128EEENS7_ILi160EEENS7_ILi192EEEEEELi192ENS_12float_e4m3_tEfNS_4arch4Sm90ELb0ELb0ELb1ELb1ELb0ELb0ELb0ELb1ELb1ELb1ELb0ELb0EEENS1_21CollectiveEpilogueFwdINS6_IJSA_SC_SB_EEES9_NS_10bfloat16_tESG_Li256ELb1ELb1ELb0ELb1EEENS1_36VarlenDynamicPersistentTileSchedulerILi128ELi160ELi256ELi128ELb0ELb1ELb1ELb0ELb1ELb1EEEEEEEEEvNT_6ParamsE)
        .other          _ZN7cutlass13device_kernelIN5flash11enable_sm90INS1_16FlashAttnFwdSm90INS1_25CollectiveMainloopFwdSm90ILi2EN4cute5tupleIJNS5_1CILi1EEES8_S8_EEENS6_IJNS7_ILi128EEENS7_ILi160EEENS7_ILi192EEEEEELi192ENS_12float_e4m3_tEfNS_4arch4Sm90ELb0ELb0ELb1ELb1ELb0ELb0ELb0ELb1ELb1ELb1ELb0ELb0EEENS1_21CollectiveEpilogueFwdINS6_IJSA_SC_SB_EEES9_NS_10bfloat16_tESG_Li256ELb1ELb1ELb0ELb1EEENS1_36VarlenDynamicPersistentTileSchedulerILi128ELi160ELi256ELi128ELb0ELb1ELb1ELb0ELb1ELb1EEEEEEEEEvNT_6ParamsE,@"STO_CUDA_ENTRY STV_DEFAULT"
_ZN7cutlass13device_kernelIN5flash11enable_sm90INS1_16FlashAttnFwdSm90INS1_25CollectiveMainloopFwdSm90ILi2EN4cute5tupleIJNS5_1CILi1EEES8_S8_EEENS6_IJNS7_ILi128EEENS7_ILi160EEENS7_ILi192EEEEEELi192ENS_12float_e4m3_tEfNS_4arch4Sm90ELb0ELb0ELb1ELb1ELb0ELb0ELb0ELb1ELb1ELb1ELb0ELb0EEENS1_21CollectiveEpilogueFwdINS6_IJSA_SC_SB_EEES9_NS_10bfloat16_tESG_Li256ELb1ELb1ELb0ELb1EEENS1_36VarlenDynamicPersistentTileSchedulerILi128ELi160ELi256ELi128ELb0ELb1ELb1ELb0ELb1ELb1EEEEEEEEEvNT_6ParamsE:
        /* <DEDUP_REMOVED lines=18> */
.L_x_279:
[----:B------:R-:W-:Y:S05]  /*0120*/  BSYNC B0 ;  /* 0x0000000000007941 */ /* 0x000fea0003800000 */
.L_x_278:
        /* <DEDUP_REMOVED lines=41> */
.L_x_280:
        /* <DEDUP_REMOVED lines=22> */
.L_x_281:
        /* <DEDUP_REMOVED lines=18> */
.L_x_282:
        /* <DEDUP_REMOVED lines=22> */
.L_x_283:
        /* <DEDUP_REMOVED lines=22> */
.L_x_284:
[----:B------:R-:W-:Y:S01]  /*0900*/  PLOP3.LUT P0, PT, PT, PT, UP0, 0x80, 0x0 ;  /* 0x000000000000781c */ /* 0x000fe20003f0f008 */
[----:B------:R-:W-:Y:S01]  /*0910*/  UMOV UR38, 0x1 ;  /* 0x0000000100267882 */ /* 0x000fe20000000000 */
[----:B------:R-:W-:Y:S01]  /*0920*/  NOP ;  /* 0x0000000000007918 */ /* 0x000fe20000000000 */
[----:B------:R-:W-:Y:S01]  /*0930*/  USEL UR38, UR38, 0x2, !UP0 ;  /* 0x0000000226267887 */ /* 0x000fe2000c000000 */
[----:B------:R-:W-:Y:S01]  /*0940*/  ULDC.64 UR48, c[0x0][0x208] ;  /* 0x0000820000307ab9 */ /* 0x000fe20000000a00 */
[----:B012-4-:R-:W-:Y:S08]  /*0950*/  BAR.SYNC.DEFER_BLOCKING 0x0 ;  /* 0x0000000000007b1d */ /* 0x017ff00000010000 */
[----:B------:R-:W-:Y:S05]  /*0960*/  @!P0 BRA `(.L_x_285) ;  /* 0x000000c800688947 */ /* 0x000fea0003800000 */
.L_x_286:
[----:B------:R-:W-:-:S08]  /*0970*/  NOP ;  /* 0x0000000000007918 */ /* 0x000fd00000000000 */
[----:B------:R-:W0:Y:S02]  /*0980*/  USETMAXREG.TRY_ALLOC.CTAPOOL UP0, 0xf0 ;  /* 0x000000f0000079c8 */ /* 0x000e240008000600 */
[----:B0-----:R-:W-:-:S13]  /*0990*/  PLOP3.LUT P0, PT, PT, PT, UP0, 0x80, 0x0 ;  /* 0x000000000000781c */ /* 0x001fda0003f0f008 */
[----:B------:R-:W-:Y:S05]  /*09a0*/  @!P0 BRA `(.L_x_286) ;  /* 0xfffffffc00f08947 */ /* 0x000fea000383ffff */
[----:B------:R-:W0:Y:S01]  /*09b0*/  S2R R2, SR_TID.X ;  /* 0x0000000000027919 */ /* 0x000e220000002100 */
[----:B------:R-:W1:Y:S01]  /*09c0*/  S2UR UR5, SR_CgaCtaId ;  /* 0x00000000000579c3 */ /* 0x000e620000008800 */
[----:B------:R-:W-:-:S07]  /*09d0*/  UMOV UR4, 0x400 ;  /* 0x0000040000047882 */ /* 0x000fce0000000000 */
[----:B------:R-:W-:Y:S06]  /*09e0*/  BAR.ARV 0x8, 0x180 ;  /* 0x0206000000007b1d */ /* 0x000fec0000002000 */
[----:B-1----:R-:W-:Y:S01]  /*09f0*/  ULEA UR4, UR5, UR4, 0x18 ;  /* 0x0000000405047291 */ /* 0x002fe2000f8ec03f */
[----:B0-----:R-:W-:-:S04]  /*0a00*/  LOP3.LUT R0, R2, 0xffffff80, RZ, 0xc0, !PT ;  /* 0xffffff8002007812 */ /* 0x001fc800078ec0ff */
[----:B------:R-:W-:-:S13]  /*0a10*/  ISETP.NE.AND P0, PT, R0, 0x80, PT ;  /* 0x000000800000780c */ /* 0x000fda0003f05270 */
[----:B------:R-:W-:Y:S08]  /*0a20*/  @!P0 BAR.ARV 0x9, 0x100 ;  /* 0x0244000000008b1d */ /* 0x000ff00000002000 */
[----:B------:R-:W-:Y:S06]  /*0a30*/  BAR.SYNC.DEFER_BLOCKING 0x5, 0x180 ;  /* 0x0146000000007b1d */ /* 0x000fec0000010000 */
[----:B------:R-:W0:Y:S01]  /*0a40*/  LDS.128 R60, [UR4+0x334d0] ;  /* 0x0334d004ff3c7984 */ /* 0x000e220008000c00 */
[----:B------:R-:W-:Y:S01]  /*0a50*/  ULDC UR4, c[0x0][0xc3c] ;  /* 0x00030f0000047ab9 */ /* 0x000fe20000000800 */
[----:B------:R-:W-:Y:S06]  /*0a60*/  BAR.ARV 0x4, 0x180 ;  /* 0x0106000000007b1d */ /* 0x000fec0000002000 */
[----:B0-----:R-:W-:-:S13]  /*0a70*/  ISETP.GE.AND P0, PT, R63, UR4, PT ;  /* 0x000000043f007c0c */ /* 0x001fda000bf06270 */
[----:B------:R-:W-:Y:S05]  /*0a80*/  @P0 EXIT ;  /* 0x000000000000094d */ /* 0x000fea0003800000 */
[----:B------:R-:W-:Y:S01]  /*0a90*/  VIADD R228, R2, 0xffffff80 ;  /* 0xffffff8002e47836 */ /* 0x000fe20000000000 */
[----:B------:R-:W-:Y:S01]  /*0aa0*/  R2UR UR5, R61 ;  /* 0x000000003d0572ca */ /* 0x000fe200000e0000 */
[----:B------:R-:W-:Y:S01]  /*0ab0*/  IMAD.MOV.U32 R222, RZ, RZ, -0x2 ;  /* 0xfffffffeffde7424 */ /* 0x000fe200078e00ff */
[----:B------:R-:W-:Y:S01]  /*0ac0*/  R2UR UR45, R62 ;  /* 0x000000003e2d72ca */ /* 0x000fe200000e0000 */
[----:B------:R-:W-:Y:S01]  /*0ad0*/  ULOP3.LUT UR44, UR38, 0x1, URZ, 0xfc, !UPT ;  /* 0x00000001262c7892 */ /* 0x000fe2000f8efc3f */
[----:B------:R-:W-:Y:S01]  /*0ae0*/  SHF.R.S32.HI R3, RZ, 0x1f, R228 ;  /* 0x0000001fff037819 */ /* 0x000fe200000114e4 */
[----:B------:R-:W-:Y:S01]  /*0af0*/  UMOV UR43, URZ ;  /* 0x0000003f002b7c82 */ /* 0x000fe20008000000 */
[----:B------:R-:W-:Y:S01]  /*0b00*/  UMOV UR42, URZ ;  /* 0x0000003f002a7c82 */ /* 0x000fe20008000000 */
[----:B------:R-:W-:Y:S01]  /*0b10*/  UMOV UR51, URZ ;  /* 0x0000003f00337c82 */ /* 0x000fe20008000000 */
[CC--:B------:R-:W-:Y:S02]  /*0b20*/  LEA.HI R5, R3.reuse, R228.reuse, RZ, 0x7 ;  /* 0x000000e403057211 */ /* 0x0c0fe400078f38ff */
[----:B------:R-:W-:-:S02]  /*0b30*/  LEA.HI R0, R3, R228, RZ, 0x4 ;  /* 0x000000e403007211 */ /* 0x000fc400078f20ff */
[----:B------:R-:W-:Y:S02]  /*0b40*/  LOP3.LUT R7, R5, 0xffffff80, RZ, 0xc0, !PT ;  /* 0xffffff8005077812 */ /* 0x000fe400078ec0ff */
[----:B------:R-:W-:Y:S02]  /*0b50*/  LEA.HI R2, R3, R228, RZ, 0x5 ;  /* 0x000000e403027211 */ /* 0x000fe400078f28ff */
[----:B------:R-:W-:Y:S01]  /*0b60*/  SHF.R.S32.HI R9, RZ, 0x4, R0 ;  /* 0x00000004ff097819 */ /* 0x000fe20000011400 */
[----:B------:R-:W-:Y:S01]  /*0b70*/  IMAD.IADD R22, R228, 0x1, -R7 ;  /* 0x00000001e4167824 */ /* 0x000fe200078e0a07 */
[----:B------:R-:W-:Y:S01]  /*0b80*/  LOP3.LUT R7, R0, 0x3fffff0, RZ, 0xc0, !PT ;  /* 0x03fffff000077812 */ /* 0x000fe200078ec0ff */
[----:B------:R-:W-:Y:S01]  /*0b90*/  IMAD.SHL.U32 R2, R2, 0x20, RZ ;  /* 0x0000002002027824 */ /* 0x000fe200078e00ff */
[----:B------:R-:W-:Y:S02]  /*0ba0*/  LEA.HI R0, R0, R9, RZ, 0x1 ;  /* 0x0000000900007211 */ /* 0x000fe400078f08ff */
[----:B------:R-:W-:Y:S01]  /*0bb0*/  SHF.R.S32.HI R11, RZ, 0x1f, R22 ;  /* 0x0000001fff0b7819 */ /* 0x000fe20000011416 */
[----:B------:R-:W-:Y:S01]  /*0bc0*/  IMAD.IADD R7, R228, 0x1, -R7 ;  /* 0x00000001e4077824 */ /* 0x000fe200078e0a07 */
[----:B------:R-:W-:-:S02]  /*0bd0*/  LOP3.LUT R2, R2, 0xfffffc00, RZ, 0xc0, !PT ;  /* 0xfffffc0002027812 */ /* 0x000fc400078ec0ff */
[----:B------:R-:W-:Y:S02]  /*0be0*/  LOP3.LUT R0, R0, 0x1ffffffe, RZ, 0xc0, !PT ;  /* 0x1ffffffe00007812 */ /* 0x000fe400078ec0ff */
[----:B------:R-:W-:Y:S01]  /*0bf0*/  LEA.HI R4, R11, R22, RZ, 0x2 ;  /* 0x000000160b047211 */ /* 0x000fe200078f10ff */
[----:B------:R-:W-:Y:S01]  /*0c00*/  IMAD R7, R7, 0x40, R2 ;  /* 0x0000004007077824 */ /* 0x000fe200078e0202 */
[----:B------:R-:W-:Y:S01]  /*0c10*/  LEA.HI R2, R3, R228, RZ, 0x2 ;  /* 0x000000e403027211 */ /* 0x000fe200078f10ff */
[----:B------:R-:W-:Y:S01]  /*0c20*/  IMAD.IADD R0, R9, 0x1, -R0 ;  /* 0x0000000109007824 */ /* 0x000fe200078e0a00 */
[--C-:B------:R-:W-:Y:S02]  /*0c30*/  SHF.R.S32.HI R6, RZ, 0x2, R4.reuse ;  /* 0x00000002ff067819 */ /* 0x100fe40000011404 */
[----:B------:R-:W-:Y:S01]  /*0c40*/  SHF.R.S32.HI R13, RZ, 0x1f, R4 ;  /* 0x0000001fff0d7819 */ /* 0x000fe20000011404 */
[----:B------:R-:W-:Y:S01]  /*0c50*/  IMAD R224, R0, 0x8, R7 ;  /* 0x0000000800e07824 */ /* 0x000fe200078e0207 */
[----:B------:R-:W-:-:S02]  /*0c60*/  LOP3.LUT R7, R2, 0xfffffffc, RZ, 0xc0, !PT ;  /* 0xfffffffc02077812 */ /* 0x000fc400078ec0ff */
[----:B------:R-:W-:Y:S02]  /*0c70*/  LEA.HI R3, R3, R228, RZ, 0x3 ;  /* 0x000000e403037211 */ /* 0x000fe400078f18ff */
[----:B------:R-:W-:Y:S01]  /*0c80*/  LEA.HI R13, R13, R6, RZ, 0x3 ;  /* 0x000000060d0d7211 */ /* 0x000fe200078f18ff */
[C---:B------:R-:W-:Y:S01]  /*0c90*/  IMAD.IADD R0, R228.reuse, 0x1, -R7 ;  /* 0x00000001e4007824 */ /* 0x040fe200078e0a07 */
[----:B------:R-:W-:Y:S02]  /*0ca0*/  SHF.R.S32.HI R220, RZ, 0x7, R5 ;  /* 0x00000007ffdc7819 */ /* 0x000fe40000011405 */
[----:B------:R-:W-:Y:S02]  /*0cb0*/  LOP3.LUT R7, R3, 0xfffffff8, RZ, 0xc0, !PT ;  /* 0xfffffff803077812 */ /* 0x000fe400078ec0ff */
[----:B------:R-:W-:Y:S02]  /*0cc0*/  LOP3.LUT R13, R13, 0xfffffff8, RZ, 0xc0, !PT ;  /* 0xfffffff80d0d7812 */ /* 0x000fe400078ec0ff */
[----:B------:R-:W-:Y:S01]  /*0cd0*/  LEA.HI R11, R11, R22, RZ, 0x5 ;  /* 0x000000160b0b7211 */ /* 0x000fe200078f28ff */
[----:B------:R-:W-:Y:S01]  /*0ce0*/  IMAD.IADD R18, R228, 0x1, -R7 ;  /* 0x00000001e4127824 */ /* 0x000fe200078e0a07 */
[----:B------:R-:W-:Y:S01]  /*0cf0*/  LEA.HI R5, R5, R220, RZ, 0x1 ;  /* 0x000000dc05057211 */ /* 0x000fe200078f08ff */
[----:B------:R-:W-:Y:S01]  /*0d00*/  IMAD.IADD R6, R6, 0x1, -R13 ;  /* 0x0000000106067824 */ /* 0x000fe200078e0a0d */
[----:B------:R-:W-:-:S02]  /*0d10*/  LEA.HI R2, R0, R0, RZ, 0x1 ;  /* 0x0000000000027211 */ /* 0x000fc400078f08ff */
[----:B------:R-:W-:Y:S02]  /*0d20*/  SHF.R.S32.HI R11, RZ, 0x5, R11 ;  /* 0x00000005ff0b7819 */ /* 0x000fe4000001140b */
[----:B------:R-:W-:Y:S02]  /*0d30*/  LOP3.LUT R5, R5, 0x3fffffe, RZ, 0xc0, !PT ;  /* 0x03fffffe05057812 */ /* 0x000fe400078ec0ff */
[----:B------:R-:W-:Y:S01]  /*0d40*/  LOP3.LUT R9, R2, 0x1ffffffe, RZ, 0xc0, !PT ;  /* 0x1ffffffe02097812 */ /* 0x000fe200078ec0ff */
[----:B------:R-:W-:Y:S01]  /*0d50*/  IMAD.SHL.U32 R2, R18, 0x8, RZ ;  /* 0x0000000812027824 */ /* 0x000fe200078e00ff */
[----:B------:R-:W-:Y:S01]  /*0d60*/  LOP3.LUT R13, R4, 0x7ffffffc, RZ, 0xc0, !PT ;  /* 0x7ffffffc040d7812 */ /* 0x000fe200078ec0ff */
[----:B------:R-:W-:Y:S01]  /*0d70*/  IMAD R6, R11, 0x10, R6 ;  /* 0x000000100b067824 */ /* 0x000fe200078e0206 */
[----:B------:R-:W-:Y:S01]  /*0d80*/  SHF.R.S32.HI R19, RZ, 0x3, R3 ;  /* 0x00000003ff137819 */ /* 0x000fe20000011403 */
[----:B------:R-:W-:Y:S01]  /*0d90*/  IMAD.IADD R5, R220, 0x1, -R5 ;  /* 0x00000001dc057824 */ /* 0x000fe200078e0a05 */
[----:B------:R-:W-:Y:S01]  /*0da0*/  SHF.R.S32.HI R227, RZ, 0x1f, R2 ;  /* 0x0000001fffe37819 */ /* 0x000fe20000011402 */
[----:B------:R-:W-:-:S02]  /*0db0*/  VIADD R16, R2, 0x40 ;  /* 0x0000004002107836 */ /* 0x000fc40000000000 */
[----:B------:R-:W-:Y:S02]  /*0dc0*/  VIADD R17, R2, 0x80 ;  /* 0x0000008002117836 */ /* 0x000fe40000000000 */
[----:B------:R-:W-:Y:S01]  /*0dd0*/  IMAD.IADD R13, R22, 0x1, -R13 ;  /* 0x00000001160d7824 */ /* 0x000fe200078e0a0d */
[----:B------:R-:W-:Y:S01]  /*0de0*/  SHF.R.S32.HI R226, RZ, 0x1f, R16 ;  /* 0x0000001fffe27819 */ /* 0x000fe20000011410 */
[----:B------:R-:W-:Y:S01]  /*0df0*/  IMAD.IADD R0, R0, 0x1, -R9 ;  /* 0x0000000100007824 */ /* 0x000fe200078e0a09 */
[----:B------:R-:W-:Y:S01]  /*0e00*/  SHF.R.S32.HI R225, RZ, 0x1f, R17 ;  /* 0x0000001fffe17819 */ /* 0x000fe20000011411 */
[----:B------:R-:W-:Y:S02]  /*0e10*/  IMAD R221, R5, 0x40, R6 ;  /* 0x0000004005dd7824 */ /* 0x000fe400078e0206 */
[----:B------:R-:W-:Y:S02]  /*0e20*/  IMAD R222, R13, R222, 0xa0 ;  /* 0x000000a00dde7424 */ /* 0x000fe400078e02de */
[----:B------:R-:W-:-:S07]  /*0e30*/  IMAD R223, R0, 0x8, R221 ;  /* 0x0000000800df7824 */ /* 0x000fce00078e02dd */
.L_x_330:
[----:B012---:R-:W0:Y:S01]  /*0e40*/  LDC.64 R4, c[0x0][0xc88] ;  /* 0x00032200ff047b82 */ /* 0x007e220000000a00 */
[----:B------:R-:W-:Y:S01]  /*0e50*/  ULDC.64 UR6, c[0x0][0xa28] ;  /* 0x00028a0000067ab9 */ /* 0x000fe20000000a00 */
[----:B------:R-:W-:Y:S01]  /*0e60*/  ULDC.64 UR8, c[0x0][0xa20] ;  /* 0x0002880000087ab9 */ /* 0x000fe20000000a00 */
[----:B------:R-:W-:Y:S01]  /*0e70*/  ULDC UR4, c[0x0][0x424] ;  /* 0x0001090000047ab9 */ /* 0x000fe20000000800 */
[----:B0-----:R-:W-:-:S06]  /*0e80*/  IMAD.WIDE R4, R63, 0x4, R4 ;  /* 0x000000043f047825 */ /* 0x001fcc00078e0204 */
[----:B------:R-:W2:Y:S01]  /*0e90*/  LDG.E R4, desc[UR48][R4.64] ;  /* 0x0000003004047981 */ /* 0x000ea2000c1e1900 */
[----:B------:R-:W-:Y:S02]  /*0ea0*/  UISETP.NE.U32.AND UP0, UPT, UR6, URZ, UPT ;  /* 0x0000003f0600728c */ /* 0x000fe4000bf05070 */
[----:B------:R-:W-:Y:S02]  /*0eb0*/  UISETP.NE.U32.AND UP1, UPT, UR8, URZ, UPT ;  /* 0x0000003f0800728c */ /* 0x000fe4000bf25070 */
[----:B------:R-:W-:Y:S02]  /*0ec0*/  UISETP.NE.AND.EX UP0, UPT, UR7, URZ, UPT, UP0 ;  /* 0x0000003f0700728c */ /* 0x000fe4000bf05300 */
[----:B------:R-:W-:-:S04]  /*0ed0*/  UISETP.NE.AND.EX UP1, UPT, UR9, URZ, UPT, UP1 ;  /* 0x0000003f0900728c */ /* 0x000fc8000bf25310 */
[----:B------:R-:W-:Y:S02]  /*0ee0*/  PLOP3.LUT P0, PT, PT, PT, UP0, 0x80, 0x0 ;  /* 0x000000000000781c */ /* 0x000fe40003f0f008 */
[----:B------:R-:W-:Y:S02]  /*0ef0*/  PLOP3.LUT P1, PT, PT, PT, UP1, 0x80, 0x0 ;  /* 0x000000000000781c */ /* 0x000fe40003f2f018 */
[----:B--2---:R-:W-:-:S13]  /*0f00*/  R2UR UR36, R4 ;  /* 0x00000000042472ca */ /* 0x004fda00000e0000 */
[----:B------:R-:W-:Y:S02]  /*0f10*/  USHF.R.S32.HI UR37, URZ, 0x1f, UR36 ;  /* 0x0000001f3f257899 */ /* 0x000fe40008011424 */
[----:B------:R-:W-:Y:S02]  /*0f20*/  @UP0 ULEA UR6, UP2, UR36, UR6, 0x2 ;  /* 0x0000000624060291 */ /* 0x000fe4000f84103f */
[----:B------:R-:W-:Y:S02]  /*0f30*/  @UP1 ULEA UR8, UP3, UR36, UR8, 0x2 ;  /* 0x0000000824081291 */ /* 0x000fe4000f86103f */
[----:B------:R-:W-:Y:S02]  /*0f40*/  @UP0 ULEA.HI.X UR7, UR36, UR7, UR37, 0x2, UP2 ;  /* 0x0000000724070291 */ /* 0x000fe400090f1425 */
[----:B------:R-:W-:Y:S01]  /*0f50*/  @UP1 ULEA.HI.X UR9, UR36, UR9, UR37, 0x2, UP3 ;  /* 0x0000000924091291 */ /* 0x000fe200098f1425 */
[----:B------:R-:W-:Y:S02]  /*0f60*/  IMAD.U32 R4, RZ, RZ, UR6 ;  /* 0x00000006ff047e24 */ /* 0x000fe4000f8e00ff */
[----:B------:R-:W-:-:S02]  /*0f70*/  IMAD.U32 R6, RZ, RZ, UR8 ;  /* 0x00000008ff067e24 */ /* 0x000fc4000f8e00ff */
[----:B------:R-:W-:Y:S01]  /*0f80*/  IMAD.U32 R5, RZ, RZ, UR7 ;  /* 0x00000007ff057e24 */ /* 0x000fe2000f8e00ff */
[----:B------:R-:W-:Y:S01]  /*0f90*/  ULDC.64 UR6, c[0x0][0x418] ;  /* 0x0001060000067ab9 */ /* 0x000fe20000000a00 */
[----:B------:R-:W-:-:S03]  /*0fa0*/  IMAD.U32 R7, RZ, RZ, UR9 ;  /* 0x00000009ff077e24 */ /* 0x000fc6000f8e00ff */
[----:B------:R-:W2:Y:S04]  /*0fb0*/  @P0 LDG.E R4, desc[UR48][R4.64] ;  /* 0x0000003004040981 */ /* 0x000ea8000c1e1900 */
[----:B---3--:R-:W3:Y:S01]  /*0fc0*/  @P1 LDG.E R6, desc[UR48][R6.64] ;  /* 0x0000003006061981 */ /* 0x008ee2000c1e1900 */
[----:B------:R-:W-:Y:S01]  /*0fd0*/  UISETP.NE.U32.AND UP0, UPT, UR6, URZ, UPT ;  /* 0x0000003f0600728c */ /* 0x000fe2000bf05070 */
[----:B------:R-:W-:Y:S01]  /*0fe0*/  IMAD.MOV.U32 R0, RZ, RZ, RZ ;  /* 0x000000ffff007224 */ /* 0x000fe200078e00ff */
[----:B------:R-:W-:Y:S01]  /*0ff0*/  UMOV UR50, URZ ;  /* 0x0000003f00327c82 */ /* 0x000fe20008000000 */
[----:B------:R-:W-:Y:S01]  /*1000*/  ULDC UR6, c[0x0][0x2f0] ;  /* 0x0000bc0000067ab9 */ /* 0x000fe20000000800 */
[----:B------:R-:W-:Y:S01]  /*1010*/  UISETP.NE.AND.EX UP0, UPT, UR7, URZ, UPT, UP0 ;  /* 0x0000003f0700728c */ /* 0x000fe2000bf05300 */
[----:B------:R-:W-:Y:S01]  /*1020*/  IMAD.MOV.U32 R119, RZ, RZ, RZ ;  /* 0x000000ffff777224 */ /* 0x000fe200078e00ff */
[----:B------:R-:W-:Y:S01]  /*1030*/  UMOV UR39, UR5 ;  /* 0x0000000500277c82 */ /* 0x000fe20008000000 */
[----:B------:R-:W-:Y:S01]  /*1040*/  CS2R R8, SRZ ;  /* 0x0000000000087805 */ /* 0x000fe2000001ff00 */
[----:B------:R-:W-:Y:S01]  /*1050*/  USEL UR4, UR4, 0x1, UP0 ;  /* 0x0000000104047887 */ /* 0x000fe20008000000 */
[----:B------:R-:W-:-:S02]  /*1060*/  CS2R R10, SRZ ;  /* 0x00000000000a7805 */ /* 0x000fc4000001ff00 */
[----:B------:R-:W-:Y:S02]  /*1070*/  CS2R R12, SRZ ;  /* 0x00000000000c7805 */ /* 0x000fe4000001ff00 */
[----:B------:R-:W-:Y:S01]  /*1080*/  CS2R R14, SRZ ;  /* 0x00000000000e7805 */ /* 0x000fe2000001ff00 */
[----:B------:R-:W-:Y:S01]  /*1090*/  UIMAD UR4, UR4, UR6, URZ ;  /* 0x00000006040472a4 */ /* 0x000fe2000f8e023f */
        /* <DEDUP_REMOVED lines=20> */
[----:B----4-:R-:W-:Y:S02]  /*11e0*/  CS2R R66, SRZ ;  /* 0x0000000000427805 */ /* 0x010fe4000001ff00 */
        /* <DEDUP_REMOVED lines=11> */
[----:B------:R-:W-:Y:S01]  /*12a0*/  CS2R R130, SRZ ;  /* 0x0000000000827805 */ /* 0x000fe2000001ff00 */
[----:B------:R-:W-:Y:S01]  /*12b0*/  IMAD.MOV.U32 R92, RZ, RZ, RZ ;  /* 0x000000ffff5c7224 */ /* 0x000fe200078e00ff */
[----:B------:R-:W-:Y:S01]  /*12c0*/  CS2R R132, SRZ ;  /* 0x0000000000847805 */ /* 0x000fe2000001ff00 */
[----:B------:R-:W-:Y:S01]  /*12d0*/  IMAD.MOV.U32 R96, RZ, RZ, RZ ;  /* 0x000000ffff607224 */ /* 0x000fe200078e00ff */
[----:B--2---:R-:W-:Y:S01]  /*12e0*/  @P0 R2UR UR50, R4 ;  /* 0x00000000043202ca */ /* 0x004fe200000e0000 */
[----:B------:R-:W-:Y:S01]  /*12f0*/  IMAD.MOV.U32 R4, RZ, RZ, RZ ;  /* 0x000000ffff047224 */ /* 0x000fe200078e00ff */
[----:B------:R-:W-:-:S02]  /*1300*/  PLOP3.LUT P0, PT, PT, PT, PT, 0x80, 0x0 ;  /* 0x000000000000781c */ /* 0x000fc40003f0f070 */
[----:B---3--:R-:W-:Y:S01]  /*1310*/  @P1 R2UR UR4, R6 ;  /* 0x00000000060412ca */ /* 0x008fe200000e0000 */
[----:B------:R-:W-:-:S14]  /*1320*/  @P1 BRA `(.L_x_287) ;  /* 0x0000000000341947 */ /* 0x000fdc0003800000 */
[----:B------:R-:W-:Y:S02]  /*1330*/  ULDC.64 UR6, c[0x0][0xa08] ;  /* 0x0002820000067ab9 */ /* 0x000fe40000000a00 */
[----:B------:R-:W-:-:S04]  /*1340*/  ISETP.NE.U32.AND P1, PT, RZ, UR6, PT ;  /* 0x00000006ff007c0c */ /* 0x000fc8000bf25070 */
[----:B------:R-:W-:-:S13]  /*1350*/  ISETP.NE.AND.EX P1, PT, RZ, UR7, PT, P1 ;  /* 0x00000007ff007c0c */ /* 0x000fda000bf25310 */
[----:B------:R-:W-:Y:S05]  /*1360*/  @!P1 BRA `(.L_x_287) ;  /* 0x0000000000249947 */ /* 0x000fea0003800000 */
[----:B------:R-:W-:Y:S02]  /*1370*/  ULDC.64 UR4, c[0x0][0xa08] ;  /* 0x0002820000047ab9 */ /* 0x000fe40000000a00 */
[----:B------:R-:W-:-:S06]  /*1380*/  UIMAD.WIDE UR4, UR36, 0x4, UR4 ;  /* 0x00000004240478a5 */ /* 0x000fcc000f8e0204 */
[----:B------:R-:W-:Y:S02]  /*1390*/  IMAD.U32 R6, RZ, RZ, UR4 ;  /* 0x00000004ff067e24 */ /* 0x000fe4000f8e00ff */
[----:B------:R-:W-:-:S05]  /*13a0*/  IMAD.U32 R7, RZ, RZ, UR5 ;  /* 0x00000005ff077e24 */ /* 0x000fca000f8e00ff */
[----:B------:R-:W2:Y:S04]  /*13b0*/  LDG.E R5, desc[UR48][R6.64] ;  /* 0x0000003006057981 */ /* 0x000ea8000c1e1900 */
[----:B------:R-:W3:Y:S01]  /*13c0*/  LDG.E R3, desc[UR48][R6.64+0x4] ;  /* 0x0000043006037981 */ /* 0x000ee2000c1e1900 */
[----:B--2---:R-:W-:Y:S02]  /*13d0*/  R2UR UR4, R5 ;  /* 0x00000000050472ca */ /* 0x004fe400000e0000 */
[----:B---3--:R-:W-:-:S13]  /*13e0*/  R2UR UR5, R3 ;  /* 0x00000000030572ca */ /* 0x008fda00000e0000 */
[----:B------:R-:W-:-:S12]  /*13f0*/  UIADD3 UR4, -UR4, UR5, URZ ;  /* 0x0000000504047290 */ /* 0x000fd8000fffe13f */
.L_x_287:
[----:B------:R-:W-:Y:S01]  /*1400*/  UIADD3 UR50, -UR50, UR4, URZ ;  /* 0x0000000432327290 */ /* 0x000fe2000fffe13f */
[----:B------:R-:W-:Y:S01]  /*1410*/  CS2R R134, SRZ ;  /* 0x0000000000867805 */ /* 0x000fe2000001ff00 */
[----:B------:R-:W-:Y:S01]  /*1420*/  UMOV UR40, UR45 ;  /* 0x0000002d00287c82 */ /* 0x000fe20008000000 */
[----:B------:R-:W-:Y:S01]  /*1430*/  IMAD.MOV.U32 R93, RZ, RZ, RZ ;  /* 0x000000ffff5d7224 */ /* 0x000fe200078e00ff */
[----:B------:R-:W-:Y:S01]  /*1440*/  UISETP.GE.AND UP0, UPT, UR50, 0x1, UPT ;  /* 0x000000013200788c */ /* 0x000fe2000bf06270 */
[----:B------:R-:W-:Y:S01]  /*1450*/  CS2R R100, SRZ ;  /* 0x0000000000647805 */ /* 0x000fe2000001ff00 */
[----:B------:R-:W-:Y:S01]  /*1460*/  UIADD3 UR4, UR50, 0x9f, URZ ;  /* 0x0000009f32047890 */ /* 0x000fe2000fffe03f */
[----:B------:R-:W-:Y:S01]  /*1470*/  CS2R R136, SRZ ;  /* 0x0000000000887805 */ /* 0x000fe2000001ff00 */
[----:B------:R-:W-:Y:S01]  /*1480*/  IMAD.MOV.U32 R97, RZ, RZ, RZ ;  /* 0x000000ffff617224 */ /* 0x000fe200078e00ff */
[----:B------:R-:W-:Y:S02]  /*1490*/  CS2R R104, SRZ ;  /* 0x0000000000687805 */ /* 0x000fe4000001ff00 */
[----:B------:R-:W-:Y:S01]  /*14a0*/  PLOP3.LUT P1, PT, PT, PT, UP0, 0x80, 0x0 ;  /* 0x000000000000781c */ /* 0x000fe20003f2f008 */
[----:B------:R-:W-:Y:S01]  /*14b0*/  UIMAD.WIDE UR4, UR4, 0x66666667, URZ ;  /* 0x66666667040478a5 */ /* 0x000fe2000f8e023f */
[----:B------:R-:W-:Y:S01]  /*14c0*/  CS2R R138, SRZ ;  /* 0x00000000008a7805 */ /* 0x000fe2000001ff00 */
[----:B------:R-:W-:Y:S01]  /*14d0*/  IMAD.MOV.U32 R108, RZ, RZ, RZ ;  /* 0x000000ffff6c7224 */ /* 0x000fe200078e00ff */
[----:B------:R-:W-:Y:S01]  /*14e0*/  CS2R R140, SRZ ;  /* 0x00000000008c7805 */ /* 0x000fe2000001ff00 */
[----:B------:R-:W-:Y:S01]  /*14f0*/  USHF.R.U32.HI UR47, URZ, 0x1f, UR5 ;  /* 0x0000001f3f2f7899 */ /* 0x000fe20008011605 */
[----:B------:R-:W-:-:S02]  /*1500*/  IMAD.MOV.U32 R112, RZ, RZ, RZ ;  /* 0x000000ffff707224 */ /* 0x000fc400078e00ff */
[----:B------:R-:W-:Y:S01]  /*1510*/  IMAD.MOV.U32 R143, RZ, RZ, RZ ;  /* 0x000000ffff8f7224 */ /* 0x000fe200078e00ff */
[----:B------:R-:W-:-:S04]  /*1520*/  ULEA.HI.SX32 UR47, UR5, UR47, 0x1a ;  /* 0x0000002f052f7291 */ /* 0x000fc8000f8fd23f */
[----:B------:R-:W-:Y:S08]  /*1530*/  @!P1 BRA `(.L_x_288) ;  /* 0x0000008c00149947 */ /* 0x000ff00003800000 */
[----:B------:R-:W0:Y:S01]  /*1540*/  SHFL.IDX PT, R0, R220, RZ, 0x1f ;  /* 0x00001fffdc007589 */ /* 0x000e2200000e0000 */
[----:B------:R-:W1:Y:S01]  /*1550*/  S2UR UR6, SR_CgaCtaId ;  /* 0x00000000000679c3 */ /* 0x000e620000008800 */
[----:B------:R-:W-:Y:S01]  /*1560*/  UMOV UR5, 0x400 ;  /* 0x0000040000057882 */ /* 0x000fe20000000000 */
[----:B0-----:R-:W-:Y:S01]  /*1570*/  R2UR UR41, R0 ;  /* 0x00000000002972ca */ /* 0x001fe200000e0000 */
[----:B-1----:R-:W-:-:S04]  /*1580*/  ULEA UR5, UR6, UR5, 0x18 ;  /* 0x0000000506057291 */ /* 0x002fc8000f8ec03f */
[----:B------:R-:W-:-:S04]  /*1590*/  UIADD3 UR5, UR5, 0x1e200, URZ ;  /* 0x0001e20005057890 */ /* 0x000fc8000fffe03f */
[----:B------:R-:W-:-:S04]  /*15a0*/  ULOP3.LUT UP0, URZ, UR5, 0x9f, URZ, 0xc0, !UPT ;  /* 0x0000009f053f7892 */ /* 0x000fc8000f80c03f */
[----:B------:R-:W-:Y:S02]  /*15b0*/  ULEA.HI UR4, UR41, UR41, URZ, 0x1 ;  /* 0x0000002929047291 */ /* 0x000fe4000f8f083f */
[----:B------:R-:W-:Y:S02]  /*15c0*/  PLOP3.LUT P0, PT, PT, PT, UP0, 0x80, 0x0 ;  /* 0x000000000000781c */ /* 0x000fe40003f0f008 */
[----:B------:R-:W-:-:S04]  /*15d0*/  ULOP3.LUT UR4, UR4, 0x3e, URZ, 0xc0, !UPT ;  /* 0x0000003e04047892 */ /* 0x000fc8000f8ec03f */
[----:B------:R-:W-:-:S04]  /*15e0*/  UIADD3 UR4, UR41, -UR4, URZ ;  /* 0x8000000429047290 */ /* 0x000fc8000fffe03f */
[----:B------:R-:W-:-:S04]  /*15f0*/  ULEA UR4, UR4, UR5, 0xc ;  /* 0x0000000504047291 */ /* 0x000fc8000f8e603f */
[----:B------:R-:W-:-:S04]  /*1600*/  USHF.R.U32.HI UR4, URZ, 0x4, UR4 ;  /* 0x000000043f047899 */ /* 0x000fc80008011604 */
[----:B------:R-:W-:Y:S01]  /*1610*/  ULOP3.LUT UR52, UR4, 0x3fff, URZ, 0xc0, !UPT ;  /* 0x00003fff04347892 */ /* 0x000fe2000f8ec03f */
[----:B------:R-:W-:Y:S11]  /*1620*/  @!P0 BRA `(.L_x_289) ;  /* 0x0000000000408947 */ /* 0x000ff60003800000 */
        /* <DEDUP_REMOVED lines=16> */
.L_x_289:
        /* <DEDUP_REMOVED lines=10> */
[----:B------:R-:W-:Y:S02]  /*17d0*/  @UP0 ULDC.64 UR16, c[0x0][0x9a8] ;  /* 0x00026a0000100ab9 */ /* 0x000fe40000000a00 */
[----:B------:R-:W-:Y:S01]  /*17e0*/  @UP1 ULDC.64 UR14, c[0x0][0x9b8] ;  /* 0x00026e00000e1ab9 */ /* 0x000fe20000000a00 */
[----:B------:R-:W-:Y:S02]  /*17f0*/  @UP0 UIMAD UR8, UR37, UR16, URZ ;  /* 0x00000010250802a4 */ /* 0x000fe4000f8e023f */
[----:B------:R-:W-:Y:S02]  /*1800*/  @UP1 UIMAD UR10, UR37, UR14, URZ ;  /* 0x0000000e250a12a4 */ /* 0x000fe4000f8e023f */
        /* <DEDUP_REMOVED lines=26> */
[----:B------:R0:W2:Y:S04]  /*19b0*/  @P0 LDG.E R5, desc[UR48][R6.64] ;  /* 0x0000003006050981 */ /* 0x0000a8000c1e1900 */
[----:B------:R-:W2:Y:S01]  /*19c0*/  @P1 LDG.E R0, desc[UR48][R8.64] ;  /* 0x0000003008001981 */ /* 0x000ea2000c1e1900 */
[----:B------:R-:W1:Y:S01]  /*19d0*/  S2UR UR5, SR_CgaCtaId ;  /* 0x00000000000579c3 */ /* 0x000e620000008800 */
[----:B------:R-:W-:Y:S01]  /*19e0*/  ULEA.HI UR4, UR43, UR43, URZ, 0x1 ;  /* 0x0000002b2b047291 */ /* 0x000fe2000f8f083f */
[----:B------:R-:W-:-:S03]  /*19f0*/  MOV R4, 0x400 ;  /* 0x0000040000047802 */ /* 0x000fc60000000f00 */
[----:B------:R-:W-:Y:S01]  /*1a00*/  ULOP3.LUT UR4, UR4, 0xfffffffe, URZ, 0xc0, !UPT ;  /* 0xfffffffe04047892 */ /* 0x000fe2000f8ec03f */
[----:B0-----:R-:W-:-:S03]  /*1a10*/  IMAD.U32 R6, RZ, RZ, UR44 ;  /* 0x0000002cff067e24 */ /* 0x001fc6000f8e00ff */
[----:B------:R-:W-:Y:S02]  /*1a20*/  UIADD3 UR4, UR43, -UR4, URZ ;  /* 0x800000042b047290 */ /* 0x000fe4000fffe03f */
[----:B------:R-:W-:-:S04]  /*1a30*/  ISETP.NE.AND P0, PT, R6, 0x3, PT ;  /* 0x000000030600780c */ /* 0x000fc80003f05270 */
[----:B------:R-:W-:Y:S01]  /*1a40*/  IMAD.U32 R11, RZ, RZ, UR4 ;  /* 0x00000004ff0b7e24 */ /* 0x000fe2000f8e00ff */
[----:B------:R-:W-:-:S04]  /*1a50*/  ULDC UR4, c[0x0][0x9d8] ;  /* 0x0002760000047ab9 */ /* 0x000fc80000000800 */
[----:B------:R-:W-:Y:S01]  /*1a60*/  SHF.L.U32 R11, R11, 0x1f, RZ ;  /* 0x0000001f0b0b7819 */ /* 0x000fe200000006ff */
[----:B-1----:R-:W-:-:S05]  /*1a70*/  IMAD.U32 R3, RZ, RZ, UR5 ;  /* 0x00000005ff037e24 */ /* 0x002fca000f8e00ff */
[----:B------:R-:W-:-:S04]  /*1a80*/  LEA R4, R3, R4, 0x18 ;  /* 0x0000000403047211 */ /* 0x000fc800078ec0ff */
[----:B------:R-:W0:Y:S01]  /*1a90*/  SYNCS.PHASECHK.TRANS64.TRYWAIT P1, [R4+URZ+0x33400], R11 ;  /* 0x0334000b040075a7 */ /* 0x000e22000802017f */
[----:B--2---:R-:W-:-:S04]  /*1aa0*/  FMUL.FTZ R0, R5, R0 ;  /* 0x0000000005007220 */ /* 0x004fc80000410000 */
[----:B------:R-:W-:Y:S01]  /*1ab0*/  FMUL.FTZ R0, R0, UR4 ;  /* 0x0000000400007c20 */ /* 0x000fe20008410000 */
[----:B0-----:R-:W-:Y:S06]  /*1ac0*/  @!P1 BRA `(.L_x_290) ;  /* 0x0000011000309947 */ /* 0x001fec0003800000 */
.L_x_430:
[----:B------:R-:W-:Y:S05]  /*1ad0*/  @!P0 BRA `(.L_x_291) ;  /* 0x0000000000048947 */ /* 0x000fea0003800000 */
[----:B------:R-:W-:Y:S01]  /*1ae0*/  BPT.TRAP 0x1 ;  /* 0x000000040000795c */ /* 0x000fe20000300000 */
.L_x_291:
[----:B------:R-:W-:Y:S02]  /*1af0*/  IMAD.U32 R6, RZ, RZ, UR42 ;  /* 0x0000002aff067e24 */ /* 0x000fe4000f8e00ff */
[----:B------:R-:W-:-:S03]  /*1b00*/  IMAD.U32 R5, RZ, RZ, UR51 ;  /* 0x00000033ff057e24 */ /* 0x000fc6000f8e00ff */
[----:B------:R-:W-:Y:S01]  /*1b10*/  SHF.L.U32 R6, R6, 0x1f, RZ ;  /* 0x0000001f06067819 */ /* 0x000fe200000006ff */
[----:B------:R-:W-:-:S04]  /*1b20*/  IMAD R5, R5, 0x8, R4 ;  /* 0x0000000805057824 */ /* 0x000fc800078e0204 */
[----:B------:R1:W2:Y:S01]  /*1b30*/  SYNCS.PHASECHK.TRANS64.TRYWAIT P1, [R5+URZ+0x33430], R6 ;  /* 0x03343006050075a7 */ /* 0x0002a2000802017f */
[----:B------:R-:W-:Y:S05]  /*1b40*/  @!P0 BRA `(.L_x_292) ;  /* 0x0000000000048947 */ /* 0x000fea0003800000 */
[----:B------:R-:W-:Y:S01]  /*1b50*/  BPT.TRAP 0x1 ;  /* 0x000000040000795c */ /* 0x000fe20000300000 */
.L_x_292:
[----:B------:R-:W3:Y:S01]  /*1b60*/  S2R R7, SR_TID.X ;  /* 0x0000000000077919 */ /* 0x000ee20000002100 */
[----:B------:R-:W-:Y:S01]  /*1b70*/  IMAD.MOV.U32 R119, RZ, RZ, RZ ;  /* 0x000000ffff777224 */ /* 0x000fe200078e00ff */
[----:B---3--:R-:W-:Y:S01]  /*1b80*/  LOP3.LUT P2, RZ, R7, 0x7f, RZ, 0xc0, !PT ;  /* 0x0000007f07ff7812 */ /* 0x008fe2000784c0ff */
[----:B--2---:R-:W-:-:S12]  /*1b90*/  @P1 BRA `(.L_x_293) ;  /* 0x0000000000081947 */ /* 0x004fd80003800000 */
[----:B------:R-:W2:Y:S02]  /*1ba0*/  SYNCS.PHASECHK.TRANS64.TRYWAIT P1, [R5+URZ+0x33430], R6 ;  /* 0x03343006050075a7 */ /* 0x000ea4000802017f */
[----:B--2---:R-:W-:Y:S05]  /*1bb0*/  @!P1 BRA `(.L_x_294) ;  /* 0x0000011000089947 */ /* 0x004fea0003800000 */
.L_x_293:
[----:B------:R-:W-:Y:S05]  /*1bc0*/  WARPSYNC.ALL ;  /* 0x0000000000007948 */ /* 0x000fea0003800000 */
[----:B------:R-:W-:Y:S01]  /*1bd0*/  R2UR UR4, R4 ;  /* 0x00000000040472ca */ /* 0x000fe200000e0000 */
[----:B------:R-:W-:Y:S01]  /*1be0*/  ULOP3.LUT UR28, UR52, 0x10000, URZ, 0xfc, !UPT ;  /* 0x00010000341c7892 */ /* 0x000fe2000f8efc3f */
[----:B------:R-:W-:Y:S01]  /*1bf0*/  WARPGROUP.ARRIVE ;  /* 0x00000000000079c5 */ /* 0x000fe20000000000 */
[----:B------:R-:W-:Y:S01]  /*1c00*/  UMOV UR25, 0x80000020 ;  /* 0x8000002000197882 */ /* 0x000fe20000000000 */
[----:B------:R-:W-:Y:S01]  /*1c10*/  UMOV UR27, 0x80000020 ;  /* 0x80000020001b7882 */ /* 0x000fe20000000000 */
[----:B------:R-:W-:Y:S01]  /*1c20*/  UMOV UR5, UR25 ;  /* 0x0000001900057c82 */ /* 0x000fe20008000000 */
[----:B------:R-:W-:Y:S01]  /*1c30*/  UMOV UR7, 0x80000020 ;  /* 0x8000002000077882 */ /* 0x000fe20000000000 */
[----:B------:R-:W-:Y:S01]  /*1c40*/  UMOV UR9, UR25 ;  /* 0x0000001900097c82 */ /* 0x000fe20008000000 */
[----:B------:R-:W-:Y:S01]  /*1c50*/  UMOV UR24, UR28 ;  /* 0x0000001c00187c82 */ /* 0x000fe20008000000 */
[----:B------:R-:W-:Y:S01]  /*1c60*/  UMOV UR11, 0x80000020 ;  /* 0x80000020000b7882 */ /* 0x000fe20000000000 */
[----:B------:R-:W-:Y:S01]  /*1c70*/  UMOV UR8, UR24 ;  /* 0x0000001800087c82 */ /* 0x000fe20008000000 */
[----:B------:R-:W-:Y:S01]  /*1c80*/  UIADD3 UR12, UR28, 0x2, URZ ;  /* 0x000000021c0c7890 */ /* 0x000fe2000fffe03f */
[----:B------:R-:W3:Y:S01]  /*1c90*/  S2R R112, SR_TID.X ;  /* 0x0000000000707919 */ /* 0x000ee20000002100 */
[----:B------:R-:W-:Y:S01]  /*1ca0*/  UIADD3 UR4, UR4, 0x24200, URZ ;  /* 0x0002420004047890 */ /* 0x000fe2000fffe03f */
[--C-:B------:R-:W-:Y:S01]  /*1cb0*/  IMAD.MOV.U32 R118, RZ, RZ, R119.reuse ;  /* 0x000000ffff767224 */ /* 0x100fe200078e0077 */
[----:B------:R-:W-:Y:S01]  /*1cc0*/  UMOV UR15, 0x80000020 ;  /* 0x80000020000f7882 */ /* 0x000fe20000000000 */
[----:B------:R-:W-:Y:S01]  /*1cd0*/  UIADD3 UR16, UR28, 0x200, URZ ;  /* 0x000002001c107890 */ /* 0x000fe2000fffe03f */
[--C-:B------:R-:W-:Y:S01]  /*1ce0*/  IMAD.MOV.U32 R117, RZ, RZ, R119.reuse ;  /* 0x000000ffff757224 */ /* 0x100fe200078e0077 */
[----:B------:R-:W-:Y:S01]  /*1cf0*/  USHF.R.U32.HI UR4, URZ, 0x4, UR4 ;  /* 0x000000043f047899 */ /* 0x000fe20008011604 */
[--C-:B------:R-:W-:Y:S01]  /*1d00*/  IMAD.MOV.U32 R116, RZ, RZ, R119.reuse ;  /* 0x000000ffff747224 */ /* 0x100fe200078e0077 */
[----:B------:R-:W-:Y:S01]  /*1d10*/  UMOV UR19, 0x80000020 ;  /* 0x8000002000137882 */ /* 0x000fe20000000000 */
[----:B------:R-:W-:Y:S01]  /*1d20*/  UMOV UR23, 0x80000020 ;  /* 0x8000002000177882 */ /* 0x000fe20000000000 */
[----:B------:R-:W-:Y:S01]  /*1d30*/  ULOP3.LUT UR4, UR4, 0x3fff, URZ, 0xc0, !UPT ;  /* 0x00003fff04047892 */ /* 0x000fe2000f8ec03f */
[--C-:B------:R-:W-:Y:S01]  /*1d40*/  IMAD.MOV.U32 R115, RZ, RZ, R119.reuse ;  /* 0x000000ffff737224 */ /* 0x100fe200078e0077 */
[----:B------:R-:W-:Y:S01]  /*1d50*/  UMOV UR31, 0x80000020 ;  /* 0x80000020001f7882 */ /* 0x000fe20000000000 */
[----:B------:R-:W-:Y:S01]  /*1d60*/  UISETP.GE.AND UP0, UPT, UR50, 0xa1, UPT ;  /* 0x000000a13200788c */ /* 0x000fe2000bf06270 */
[--C-:B------:R-:W-:Y:S01]  /*1d70*/  IMAD.MOV.U32 R114, RZ, RZ, R119.reuse ;  /* 0x000000ffff727224 */ /* 0x100fe200078e0077 */
[----:B------:R-:W-:Y:S01]  /*1d80*/  ULOP3.LUT UR46, UR4, 0x10000, URZ, 0xfc, !UPT ;  /* 0x00010000042e7892 */ /* 0x000fe2000f8efc3f */
[----:B------:R-:W-:-:S02]  /*1d90*/  IMAD.MOV.U32 R113, RZ, RZ, R119 ;  /* 0x000000ffff717224 */ /* 0x000fc400078e0077 */
[----:B------:R-:W-:Y:S01]  /*1da0*/  UMOV UR4, UR24 ;  /* 0x0000001800047c82 */ /* 0x000fe20008000000 */
[----:B------:R-:W-:-:S04]  /*1db0*/  UIMAD UR32, UR51, 0x780, UR46 ;  /* 0x00000780332078a4 */ /* 0x000fc8000f8e022e */
[----:B------:R-:W-:Y:S02]  /*1dc0*/  UIADD3 UR6, UR32, 0x100, URZ ;  /* 0x0000010020067890 */ /* 0x000fe4000fffe03f */
[----:B------:R-:W-:Y:S02]  /*1dd0*/  UIADD3 UR10, UR32, 0x180, URZ ;  /* 0x00000180200a7890 */ /* 0x000fe4000fffe03f */
[----:B------:R-:W-:Y:S01]  /*1de0*/  UMOV UR26, UR32 ;  /* 0x00000020001a7c82 */ /* 0x000fe20008000000 */
[----:B------:R-:W-:Y:S01]  /*1df0*/  UIADD3 UR14, UR32, 0x182, URZ ;  /* 0x00000182200e7890 */ /* 0x000fe2000fffe03f */
[----:B------:R-:W-:Y:S01]  /*1e00*/  QGMMA.64x32x32.F32.E4M3.E4M3 R88, gdesc[UR24], RZ, !UPT, gsb0 ;  /* 0x00600000185879f3 */ /* 0x000fe2000c0008ff */
[----:B------:R-:W-:Y:S01]  /*1e10*/  UIADD3 UR26, UR32, 0x80, URZ ;  /* 0x00000080201a7890 */ /* 0x000fe2000fffe03f */
[----:B------:R-:W-:Y:S01]  /*1e20*/  UMOV UR27, 0x80000020 ;  /* 0x80000020001b7882 */ /* 0x000fe20000000000 */
[----:B------:R-:W-:Y:S02]  /*1e30*/  UIADD3 UR18, UR32, 0x400, URZ ;  /* 0x0000040020127890 */ /* 0x000fe4000fffe03f */
[----:B------:R-:W-:-:S02]  /*1e40*/  UIADD3 UR22, UR32, 0x402, URZ ;  /* 0x0000040220167890 */ /* 0x000fc4000fffe03f */
[----:B------:R-:W-:Y:S01]  /*1e50*/  UIADD3 UR30, UR32, 0x680, URZ ;  /* 0x00000680201e7890 */ /* 0x000fe2000fffe03f */
        /* <DEDUP_REMOVED lines=168> */
[----:B-12---:R-:W1:Y:S08]  /*28e0*/  MUFU.TANH R6, R90 ;  /* 0x0000005a00067308 */ /* 0x006e700000002400 */
[----:B------:R-:W-:Y:S08]  /*28f0*/  MUFU.TANH R96, R96 ;  /* 0x0000006000607308 */ /* 0x000ff00000002400 */
[----:B------:R-:W2:Y:S08]  /*2900*/  MUFU.TANH R7, R91 ;  /* 0x0000005b00077308 */ /* 0x000eb00000002400 */
[----:B------:R-:W-:Y:S01]  /*2910*/  MUFU.TANH R97, R97 ;  /* 0x0000006100617308 */ /* 0x000fe20000002400 */
[----:B------:R-:W-:-:S02]  /*2920*/  WARPGROUP.DEPBAR.LE gsb0, 0x0 ;  /* 0x00008000000079c5 */ /* 0x000fc40000010000 */
[----:B------:R-:W-:Y:S01]  /*2930*/  WARPGROUP.ARRIVE ;  /* 0x00000000000079c5 */ /* 0x000fe20000000000 */
[C---:B------:R-:W-:Y:S01]  /*2940*/  FMUL.FTZ R74, R0.reuse, R74 ;  /* 0x0000004a004a7220 */ /* 0x040fe20000410000 */
[C---:B------:R-:W-:Y:S01]  /*2950*/  FMUL.FTZ R75, R0.reuse, R75 ;  /* 0x0000004b004b7220 */ /* 0x040fe20000410000 */
[C---:B------:R-:W-:Y:S02]  /*2960*/  FMUL.FTZ R72, R0.reuse, R72 ;  /* 0x0000004800487220 */ /* 0x040fe40000410000 */
[----:B------:R-:W4:Y:S01]  /*2970*/  MUFU.TANH R8, R94 ;  /* 0x0000005e00087308 */ /* 0x000f220000002400 */
        /* <DEDUP_REMOVED lines=19> */
[----:B------:R-:W5:Y:S08]  /*2ab0*/  MUFU.TANH R9, R95 ;  /* 0x0000005f00097308 */ /* 0x000f700000002400 */
[----:B------:R-:W-:Y:S08]  /*2ac0*/  MUFU.TANH R101, R101 ;  /* 0x0000006500657308 */ /* 0x000ff00000002400 */
[----:B------:R-:W3:Y:S08]  /*2ad0*/  MUFU.TANH R10, R98 ;  /* 0x00000062000a7308 */ /* 0x000ef00000002400 */
[----:B------:R-:W-:Y:S01]  /*2ae0*/  MUFU.TANH R72, R72 ;  /* 0x0000004800487308 */ /* 0x000fe20000002400 */
[----:B------:R-:W-:-:S02]  /*2af0*/  WARPGROUP.DEPBAR.LE gsb0, 0x0 ;  /* 0x00008000000079c5 */ /* 0x000fc40000010000 */
[----:B------:R-:W-:Y:S01]  /*2b00*/  WARPGROUP.ARRIVE ;  /* 0x00000000000079c5 */ /* 0x000fe20000000000 */
[C---:B------:R-:W-:Y:S01]  /*2b10*/  FMUL.FTZ R56, R0.reuse, R56 ;  /* 0x0000003800387220 */ /* 0x040fe20000410000 */
[C---:B------:R-:W-:Y:S01]  /*2b20*/  FMUL.FTZ R57, R0.reuse, R57 ;  /* 0x0000003900397220 */ /* 0x040fe20000410000 */
[C---:B------:R-:W-:Y:S01]  /*2b30*/  FMUL.FTZ R60, R0.reuse, R60 ;  /* 0x0000003c003c7220 */ /* 0x040fe20000410000 */
[C---:B------:R-:W-:Y:S01]  /*2b40*/  FMUL.FTZ R61, R0.reuse, R61 ;  /* 0x0000003d003d7220 */ /* 0x040fe20000410000 */
[----:B------:R0:W-:Y:S01]  /*2b50*/  MUFU.TANH R74, R56 ;  /* 0x00000038004a7308 */ /* 0x0001e20000002400 */
[----:B------:R-:W-:Y:S01]  /*2b60*/  QGMMA.64x32x32.F32.E4M3.E4M3 R40, gdesc[UR20], R40, gsb0 ;  /* 0x00600000142879f3 */ /* 0x000fe20008000828 */
[----:B------:R-:W-:Y:S01]  /*2b70*/  UIADD3 UR22, UR32, 0x702, URZ ;  /* 0x0000070220167890 */ /* 0x000fe2000fffe03f */
[C---:B------:R-:W-:Y:S01]  /*2b80*/  FMUL.FTZ R65, R0.reuse, R65 ;  /* 0x0000004100417220 */ /* 0x040fe20000410000 */
[----:B------:R-:W-:Y:S01]  /*2b90*/  UMOV UR23, 0x80000020 ;  /* 0x8000002000177882 */ /* 0x000fe20000000000 */
[C---:B------:R-:W-:Y:S01]  /*2ba0*/  FMUL.FTZ R59, R0.reuse, R59 ;  /* 0x0000003b003b7220 */ /* 0x040fe20000410000 */
[C---:B------:R-:W-:Y:S01]  /*2bb0*/  FMUL.FTZ R70, R0.reuse, R70 ;  /* 0x0000004600467220 */ /* 0x040fe20000410000 */
[----:B------:R-:W-:Y:S01]  /*2bc0*/  FMUL.FTZ R68, R0, R68 ;  /* 0x0000004400447220 */ /* 0x000fe20000410000 */
[----:B------:R1:W-:Y:S01]  /*2bd0*/  MUFU.TANH R75, R57 ;  /* 0x00000039004b7308 */ /* 0x0003e20000002400 */
[----:B0-----:R-:W-:-:S02]  /*2be0*/  VIADD R56, R222, UR50 ;  /* 0x00000032de387c36 */ /* 0x001fc40008000000 */
[C---:B------:R-:W-:Y:S01]  /*2bf0*/  FMUL.FTZ R58, R0.reuse, R58 ;  /* 0x0000003a003a7220 */ /* 0x040fe20000410000 */
[C---:B------:R-:W-:Y:S01]  /*2c00*/  FMUL.FTZ R62, R0.reuse, R62 ;  /* 0x0000003e003e7220 */ /* 0x040fe20000410000 */
[C---:B------:R-:W-:Y:S01]  /*2c10*/  FMUL.FTZ R69, R0.reuse, R69 ;  /* 0x0000004500457220 */ /* 0x040fe20000410000 */
[C---:B------:R-:W-:Y:S01]  /*2c20*/  FMUL.FTZ R64, R0.reuse, R64 ;  /* 0x0000004000407220 */ /* 0x040fe20000410000 */
[C---:B------:R-:W-:Y:S01]  /*2c30*/  FMUL.FTZ R71, R0.reuse, R71 ;  /* 0x0000004700477220 */ /* 0x040fe20000410000 */
[C---:B------:R-:W-:Y:S01]  /*2c40*/  FMUL.FTZ R67, R0.reuse, R67 ;  /* 0x0000004300437220 */ /* 0x040fe20000410000 */
[----:B------:R0:W-:Y:S01]  /*2c50*/  MUFU.TANH R90, R60 ;  /* 0x0000003c005a7308 */ /* 0x0001e20000002400 */
[----:B-1----:R-:W-:Y:S02]  /*2c60*/  IMAD.U32 R57, RZ, RZ, UR47 ;  /* 0x0000002fff397e24 */ /* 0x002fe4000f8e00ff */
[C---:B------:R-:W-:Y:S01]  /*2c70*/  FMUL.FTZ R66, R0.reuse, R66 ;  /* 0x0000004200427220 */ /* 0x040fe20000410000 */
[----:B------:R-:W-:Y:S01]  /*2c80*/  FMUL.FTZ R63, R0, R63 ;  /* 0x0000003f003f7220 */ /* 0x000fe20000410000 */
[----:B------:R-:W-:-:S03]  /*2c90*/  IMAD R56, R57, -0xa0, R56 ;  /* 0xffffff6039387824 */ /* 0x000fc600078e0238 */
[----:B------:R1:W-:Y:S02]  /*2ca0*/  MUFU.TANH R91, R61 ;  /* 0x0000003d005b7308 */ /* 0x0003e40000002400 */
[C---:B------:R-:W-:Y:S02]  /*2cb0*/  ISETP.GT.AND P1, PT, R56.reuse, RZ, PT ;  /* 0x000000ff3800720c */ /* 0x040fe40003f24270 */
[C---:B------:R-:W-:Y:S02]  /*2cc0*/  ISETP.GT.AND P2, PT, R56.reuse, 0x1, PT ;  /* 0x000000013800780c */ /* 0x040fe40003f44270 */
[C---:B------:R-:W-:Y:S02]  /*2cd0*/  ISETP.GT.AND P3, PT, R56.reuse, 0x8, PT ;  /* 0x000000083800780c */ /* 0x040fe40003f64270 */
[C---:B------:R-:W-:Y:S01]  /*2ce0*/  ISETP.GT.AND P4, PT, R56.reuse, 0x9, PT ;  /* 0x000000093800780c */ /* 0x040fe20003f84270 */
[----:B------:R-:W1:Y:S01]  /*2cf0*/  MUFU.TANH R11, R99 ;  /* 0x00000063000b7308 */ /* 0x000e620000002400 */
[----:B------:R-:W-:-:S02]  /*2d00*/  ISETP.GT.AND P5, PT, R56, 0x10, PT ;  /* 0x000000103800780c */ /* 0x000fc40003fa4270 */
[----:B------:R-:W-:Y:S02]  /*2d10*/  FSEL R6, R6, -INF , P1 ;  /* 0xff80000006067808 */ /* 0x000fe40000800000 */
[----:B--2---:R-:W-:Y:S02]  /*2d20*/  FSEL R7, R7, -INF , P2 ;  /* 0xff80000007077808 */ /* 0x004fe40001000000 */
[----:B----4-:R-:W-:Y:S01]  /*2d30*/  FSEL R8, R8, -INF , P3 ;  /* 0xff80000008087808 */ /* 0x010fe20001800000 */
[----:B------:R2:W-:Y:S01]  /*2d40*/  MUFU.TANH R98, R65 ;  /* 0x0000004100627308 */ /* 0x0005e20000002400 */
[----:B-----5:R-:W-:Y:S02]  /*2d50*/  FSEL R9, R9, -INF , P4 ;  /* 0xff80000009097808 */ /* 0x020fe40002000000 */
[----:B---3--:R-:W-:-:S05]  /*2d60*/  FSEL R10, R10, -INF , P5 ;  /* 0xff8000000a0a7808 */ /* 0x008fca0002800000 */
[----:B------:R-:W-:Y:S08]  /*2d70*/  MUFU.TANH R73, R73 ;  /* 0x0000004900497308 */ /* 0x000ff00000002400 */
[----:B------:R-:W3:Y:S01]  /*2d80*/  MUFU.TANH R12, R102 ;  /* 0x00000066000c7308 */ /* 0x000ee20000002400 */
[----:B------:R-:W-:Y:S02]  /*2d90*/  WARPGROUP.DEPBAR.LE gsb0, 0x0 ;  /* 0x00008000000079c5 */ /* 0x000fe40000010000 */
[----:B------:R-:W-:Y:S01]  /*2da0*/  WARPGROUP.ARRIVE ;  /* 0x00000000000079c5 */ /* 0x000fe20000000000 */
[C---:B------:R-:W-:Y:S01]  /*2db0*/  FMUL.FTZ R40, R0.reuse, R40 ;  /* 0x0000002800287220 */ /* 0x040fe20000410000 */
[C---:B------:R-:W-:Y:S01]  /*2dc0*/  FMUL.FTZ R41, R0.reuse, R41 ;  /* 0x0000002900297220 */ /* 0x040fe20000410000 */
[C---:B------:R-:W-:Y:S01]  /*2dd0*/  FMUL.FTZ R42, R0.reuse, R42 ;  /* 0x0000002a002a7220 */ /* 0x040fe20000410000 */
[C---:B0-----:R-:W-:Y:S01]  /*2de0*/  FMUL.FTZ R60, R0.reuse, R50 ;  /* 0x00000032003c7220 */ /* 0x041fe20000410000 */
[----:B------:R0:W-:Y:S01]  /*2df0*/  MUFU.TANH R106, R40 ;  /* 0x00000028006a7308 */ /* 0x0001e20000002400 */
[----:B------:R-:W-:Y:S01]  /*2e00*/  QGMMA.64x32x32.F32.E4M3.E4M3 R24, gdesc[UR20], R24, gsb0 ;  /* 0x00600000141879f3 */ /* 0x000fe20008000818 */
[----:B------:R-:W-:Y:S01]  /*2e10*/  FSEL R50, R93, -INF , P4 ;  /* 0xff8000005d327808 */ /* 0x000fe20002000000 */
[----:B-1----:R-:W-:Y:S01]  /*2e20*/  FMUL.FTZ R61, R0, R51 ;  /* 0x00000033003d7220 */ /* 0x002fe20000410000 */
[----:B------:R-:W-:Y:S01]  /*2e30*/  FSEL R51, R96, -INF , P5 ;  /* 0xff80000060337808 */ /* 0x000fe20002800000 */
[C---:B--2---:R-:W-:Y:S01]  /*2e40*/  FMUL.FTZ R65, R0.reuse, R53 ;  /* 0x0000003500417220 */ /* 0x044fe20000410000 */
[----:B------:R-:W-:Y:S01]  /*2e50*/  FMUL.FTZ R44, R0, R44 ;  /* 0x0000002c002c7220 */ /* 0x000fe20000410000 */
[----:B------:R-:W-:Y:S01]  /*2e60*/  ISETP.GT.AND P4, PT, R56, 0x20, PT ;  /* 0x000000203800780c */ /* 0x000fe20003f84270 */
[----:B------:R1:W-:Y:S01]  /*2e70*/  MUFU.TANH R107, R41 ;  /* 0x00000029006b7308 */ /* 0x0003e20000002400 */
[----:B0-----:R-:W-:Y:S01]  /*2e80*/  FMUL.FTZ R40, R0, R46 ;  /* 0x0000002e00287220 */ /* 0x001fe20000410000 */
[----:B------:R-:W-:Y:S01]  /*2e90*/  FSEL R46, R88, -INF , P1 ;  /* 0xff800000582e7808 */ /* 0x000fe20000800000 */
[----:B------:R-:W-:Y:S01]  /*2ea0*/  FMUL.FTZ R45, R0, R45 ;  /* 0x0000002d002d7220 */ /* 0x000fe20000410000 */
[----:B------:R-:W-:Y:S01]  /*2eb0*/  ISETP.GT.AND P1, PT, R56, 0x11, PT ;  /* 0x000000113800780c */ /* 0x000fe20003f24270 */
[----:B------:R-:W-:Y:S01]  /*2ec0*/  FMUL.FTZ R52, R0, R52 ;  /* 0x0000003400347220 */ /* 0x000fe20000410000 */
[----:B------:R-:W-:Y:S01]  /*2ed0*/  ISETP.GT.AND P5, PT, R56, 0x21, PT ;  /* 0x000000213800780c */ /* 0x000fe20003fa4270 */
[C---:B------:R-:W-:Y:S01]  /*2ee0*/  FMUL.FTZ R47, R0.reuse, R47 ;  /* 0x0000002f002f7220 */ /* 0x040fe20000410000 */
[----:B------:R0:W-:Y:S01]  /*2ef0*/  MUFU.TANH R108, R42 ;  /* 0x0000002a006c7308 */ /* 0x0001e20000002400 */
[----:B-1----:R-:W-:Y:S01]  /*2f00*/  FMUL.FTZ R41, R0, R48 ;  /* 0x0000003000297220 */ /* 0x002fe20000410000 */
[----:B------:R-:W-:Y:S01]  /*2f10*/  FSEL R48, R92, -INF , P3 ;  /* 0xff8000005c307808 */ /* 0x000fe20001800000 */
[----:B------:R-:W-:Y:S01]  /*2f20*/  FMUL.FTZ R43, R0, R43 ;  /* 0x0000002b002b7220 */ /* 0x000fe20000410000 */
[----:B------:R-:W-:-:S02]  /*2f30*/  FSEL R53, R97, -INF , P1 ;  /* 0xff80000061357808 */ /* 0x000fc40000800000 */
[----:B------:R-:W-:Y:S02]  /*2f40*/  ISETP.GT.AND P3, PT, R56, 0x19, PT ;  /* 0x000000193800780c */ /* 0x000fe40003f64270 */
[----:B------:R1:W-:Y:S01]  /*2f50*/  MUFU.TANH R92, R41 ;  /* 0x00000029005c7308 */ /* 0x0003e20000002400 */
[----:B0-----:R-:W-:Y:S01]  /*2f60*/  FMUL.FTZ R42, R0, R49 ;  /* 0x00000031002a7220 */ /* 0x001fe20000410000 */
[----:B------:R-:W-:Y:S02]  /*2f70*/  FSEL R49, R89, -INF , P2 ;  /* 0xff80000059317808 */ /* 0x000fe40001000000 */
[----:B------:R-:W-:Y:S02]  /*2f80*/  ISETP.GT.AND P2, PT, R56, 0x18, PT ;  /* 0x000000183800780c */ /* 0x000fe40003f44270 */
[----:B------:R-:W-:Y:S01]  /*2f90*/  FSEL R57, R101, -INF , P3 ;  /* 0xff80000065397808 */ /* 0x000fe20001800000 */
[----:B------:R-:W-:Y:S01]  /*2fa0*/  IMAD.MOV.U32 R101, RZ, RZ, R119 ;  /* 0x000000ffff657224 */ /* 0x000fe200078e0077 */
[----:B------:R0:W-:Y:S01]  /*2fb0*/  MUFU.TANH R88, R40 ;  /* 0x0000002800587308 */ /* 0x0001e20000002400 */
[----:B-1----:R-:W-:-:S02]  /*2fc0*/  FMNMX.FTZ R41, R46, R49, !PT ;  /* 0x000000312e297209 */ /* 0x002fc40007810000 */
[----:B------:R-:W-:Y:S02]  /*2fd0*/  FSEL R11, R11, -INF , P1 ;  /* 0xff8000000b0b7808 */ /* 0x000fe40000800000 */
[----:B------:R-:W-:Y:S02]  /*2fe0*/  FMNMX.FTZ R41, R48, R41, !PT ;  /* 0x0000002930297209 */ /* 0x000fe40007810000 */
[----:B------:R-:W-:Y:S01]  /*2ff0*/  ISETP.GT.AND P1, PT, R56, 0x28, PT ;  /* 0x000000283800780c */ /* 0x000fe20003f24270 */
[----:B------:R1:W-:Y:S01]  /*3000*/  MUFU.TANH R93, R42 ;  /* 0x0000002a005d7308 */ /* 0x0003e20000002400 */
[----:B0-----:R-:W-:Y:S02]  /*3010*/  FMNMX.FTZ R40, R50, R41, !PT ;  /* 0x0000002932287209 */ /* 0x001fe40007810000 */
[----:B---3--:R-:W-:Y:S02]  /*3020*/  FSEL R12, R12, -INF , P2 ;  /* 0xff8000000c0c7808 */ /* 0x008fe40001000000 */
[----:B------:R-:W-:-:S02]  /*3030*/  FSEL R14, R14, -INF , P4 ;  /* 0xff8000000e0e7808 */ /* 0x000fc40002000000 */
[----:B------:R-:W-:Y:S01]  /*3040*/  FSEL R15, R15, -INF , P5 ;  /* 0xff8000000f0f7808 */ /* 0x000fe20002800000 */
[----:B------:R-:W0:Y:S01]  /*3050*/  MUFU.TANH R21, R79 ;  /* 0x0000004f00157308 */ /* 0x000e220000002400 */
[----:B-1----:R-:W-:-:S04]  /*3060*/  FMNMX.FTZ R42, R51, R40, !PT ;  /* 0x00000028332a7209 */ /* 0x002fc80007810000 */
[----:B------:R-:W-:-:S03]  /*3070*/  FMNMX.FTZ R42, R53, R42, !PT ;  /* 0x0000002a352a7209 */ /* 0x000fc60007810000 */
[----:B------:R-:W-:Y:S01]  /*3080*/  MUFU.TANH R76, R76 ;  /* 0x0000004c004c7308 */ /* 0x000fe20000002400 */
[----:B------:R-:W-:-:S07]  /*3090*/  WARPGROUP.DEPBAR.LE gsb0, 0x0 ;  /* 0x00008000000079c5 */ /* 0x000fce0000010000 */
[----:B------:R1:W-:Y:S08]  /*30a0*/  MUFU.TANH R79, R59 ;  /* 0x0000003b004f7308 */ /* 0x0003f00000002400 */
[----:B------:R-:W2:Y:S01]  /*30b0*/  MUFU.TANH R13, R103 ;  /* 0x00000067000d7308 */ /* 0x000ea20000002400 */
[----:B-1----:R-:W-:Y:S02]  /*30c0*/  FSEL R59, R100, -INF , P2 ;  /* 0xff800000643b7808 */ /* 0x002fe40001000000 */
[----:B------:R-:W-:-:S04]  /*30d0*/  ISETP.GT.AND P2, PT, R56, 0x29, PT ;  /* 0x000000293800780c */ /* 0x000fc80003f44270 */
[----:B0-----:R-:W-:Y:S01]  /*30e0*/  FSEL R21, R21, -INF , P2 ;  /* 0xff80000015157808 */ /* 0x001fe20001000000 */
[----:B------:R-:W-:Y:S08]  /*30f0*/  MUFU.TANH R77, R77 ;  /* 0x0000004d004d7308 */ /* 0x000ff00000002400 */
[----:B------:R0:W-:Y:S01]  /*3100*/  MUFU.TANH R110, R44 ;  /* 0x0000002c006e7308 */ /* 0x0001e20000002400 */
[----:B--2---:R-:W-:-:S02]  /*3110*/  FSEL R13, R13, -INF , P3 ;  /* 0xff8000000d0d7808 */ /* 0x004fc40001800000 */
[----:B------:R-:W-:-:S05]  /*3120*/  ISETP.GT.AND P3, PT, R56, 0x30, PT ;  /* 0x000000303800780c */ /* 0x000fca0003f64270 */
[----:B------:R1:W-:Y:S01]  /*3130*/  MUFU.TANH R104, R70 ;  /* 0x0000004600687308 */ /* 0x0003e20000002400 */
[----:B0-----:R-:W-:-:S04]  /*3140*/  FMNMX.FTZ R44, R59, R42, !PT ;  /* 0x0000002a3b2c7209 */ /* 0x001fc80007810000 */
[----:B------:R-:W-:-:S03]  /*3150*/  FMNMX.FTZ R44, R57, R44, !PT ;  /* 0x0000002c392c7209 */ /* 0x000fc60007810000 */
[----:B------:R-:W-:Y:S01]  /*3160*/  MUFU.TANH R80, R80 ;  /* 0x0000005000507308 */ /* 0x000fe20000002400 */
[----:B-1----:R-:W-:Y:S01]  /*3170*/  FMUL.FTZ R70, R0, R55 ;  /* 0x0000003700467220 */ /* 0x002fe20000410000 */
[----:B------:R-:W-:Y:S02]  /*3180*/  FSEL R55, R72, -INF , P4 ;  /* 0xff80000048377808 */ /* 0x000fe40002000000 */
[----:B------:R-:W-:-:S04]  /*3190*/  ISETP.GT.AND P4, PT, R56, 0x31, PT ;  /* 0x000000313800780c */ /* 0x000fc80003f84270 */
[----:B------:R0:W-:Y:S08]  /*31a0*/  MUFU.TANH R102, R68 ;  /* 0x0000004400667308 */ /* 0x0001f00000002400 */
[----:B------:R-:W-:Y:S01]  /*31b0*/  MUFU.TANH R81, R81 ;  /* 0x0000005100517308 */ /* 0x000fe20000002400 */
[----:B0-----:R-:W-:Y:S01]  /*31c0*/  FMUL.FTZ R68, R0, R54 ;  /* 0x0000003600447220 */ /* 0x001fe20000410000 */
[----:B------:R-:W-:-:S02]  /*31d0*/  FSEL R54, R73, -INF , P5 ;  /* 0xff80000049367808 */ /* 0x000fc40002800000 */
[----:B------:R-:W-:-:S04]  /*31e0*/  ISETP.GT.AND P5, PT, R56, 0x38, PT ;  /* 0x000000383800780c */ /* 0x000fc80003fa4270 */
[----:B------:R0:W-:Y:S08]  /*31f0*/  MUFU.TANH R111, R45 ;  /* 0x0000002d006f7308 */ /* 0x0001f00000002400 */
[----:B------:R-:W1:Y:S01]  /*3200*/  MUFU.TANH R20, R78 ;  /* 0x0000004e00147308 */ /* 0x000e620000002400 */
[----:B0-----:R-:W-:-:S04]  /*3210*/  FMNMX.FTZ R45, R55, R44, !PT ;  /* 0x0000002c372d7209 */ /* 0x001fc80007810000 */
[----:B------:R-:W-:-:S03]  /*3220*/  FMNMX.FTZ R45, R54, R45, !PT ;  /* 0x0000002d362d7209 */ /* 0x000fc60007810000 */
[----:B------:R-:W-:Y:S08]  /*3230*/  MUFU.TANH R84, R84 ;  /* 0x0000005400547308 */ /* 0x000ff00000002400 */
[----:B------:R0:W2:Y:S01]  /*3240*/  MUFU.TANH R78, R58 ;  /* 0x0000003a004e7308 */ /* 0x0000a20000002400 */
[----:B-1----:R-:W-:-:S07]  /*3250*/  FSEL R20, R20, -INF , P1 ;  /* 0xff80000014147808 */ /* 0x002fce0000800000 */
[----:B------:R-:W-:Y:S01]  /*3260*/  MUFU.TANH R85, R85 ;  /* 0x0000005500557308 */ /* 0x000fe20000002400 */
[----:B0-----:R-:W-:Y:S02]  /*3270*/  FSEL R58, R76, -INF , P1 ;  /* 0xff8000004c3a7808 */ /* 0x001fe40000800000 */
[----:B------:R-:W-:Y:S02]  /*3280*/  ISETP.GT.AND P1, PT, R56, 0x39, PT ;  /* 0x000000393800780c */ /* 0x000fe40003f24270 */
[----:B------:R-:W-:-:S03]  /*3290*/  FMNMX.FTZ R45, R58, R45, !PT ;  /* 0x0000002d3a2d7209 */ /* 0x000fc60007810000 */
[----:B------:R0:W-:Y:S08]  /*32a0*/  MUFU.TANH R96, R60 ;  /* 0x0000003c00607308 */ /* 0x0001f00000002400 */
[----:B------:R-:W1:Y:S01]  /*32b0*/  MUFU.TANH R82, R82 ;  /* 0x0000005200527308 */ /* 0x000e620000002400 */
[----:B0-----:R-:W-:Y:S02]  /*32c0*/  FSEL R60, R77, -INF , P2 ;  /* 0xff8000004d3c7808 */ /* 0x001fe40001000000 */
[----:B------:R-:W-:-:S04]  /*32d0*/  ISETP.GT.AND P2, PT, R56, 0x40, PT ;  /* 0x000000403800780c */ /* 0x000fc80003f44270 */
[----:B--2---:R-:W-:Y:S01]  /*32e0*/  FSEL R44, R78, -INF , P2 ;  /* 0xff8000004e2c7808 */ /* 0x004fe20001000000 */
[----:B------:R0:W-:Y:S08]  /*32f0*/  MUFU.TANH R94, R62 ;  /* 0x0000003e005e7308 */ /* 0x0001f00000002400 */
[----:B------:R2:W-:Y:S01]  /*3300*/  MUFU.TANH R103, R69 ;  /* 0x0000004500677308 */ /* 0x0005e20000002400 */
[----:B0-----:R-:W-:-:S02]  /*3310*/  FSEL R62, R80, -INF , P3 ;  /* 0xff800000503e7808 */ /* 0x001fc40001800000 */
[----:B-1----:R-:W-:Y:S01]  /*3320*/  FSEL R40, R82, -INF , P3 ;  /* 0xff80000052287808 */ /* 0x002fe20001800000 */
[----:B------:R-:W-:Y:S01]  /*3330*/  FMUL.FTZ R82, R0, R30 ;  /* 0x0000001e00527220 */ /* 0x000fe20000410000 */
[----:B------:R-:W-:-:S03]  /*3340*/  ISETP.GT.AND P3, PT, R56, 0x41, PT ;  /* 0x000000413800780c */ /* 0x000fc60003f64270 */
[----:B------:R-:W0:Y:S01]  /*3350*/  MUFU.TANH R86, R86 ;  /* 0x0000005600567308 */ /* 0x000e220000002400 */
[----:B--2---:R-:W-:-:S07]  /*3360*/  FMNMX.FTZ R69, R60, R45, !PT ;  /* 0x0000002d3c457209 */ /* 0x004fce0007810000 */
[----:B------:R-:W1:Y:S08]  /*3370*/  MUFU.TANH R83, R83 ;  /* 0x0000005300537308 */ /* 0x000e700000002400 */
[----:B------:R2:W-:Y:S01]  /*3380*/  MUFU.TANH R97, R61 ;  /* 0x0000003d00617308 */ /* 0x0005e20000002400 */
[----:B0-----:R-:W-:-:S07]  /*3390*/  FSEL R42, R86, -INF , P5 ;  /* 0xff800000562a7808 */ /* 0x001fce0002800000 */
[----:B------:R0:W-:Y:S01]  /*33a0*/  MUFU.TANH R100, R52 ;  /* 0x0000003400647308 */ /* 0x0001e20000002400 */
[----:B--2---:R-:W-:Y:S02]  /*33b0*/  FSEL R61, R81, -INF , P4 ;  /* 0xff800000513d7808 */ /* 0x004fe40002000000 */
[----:B-1----:R-:W-:Y:S02]  /*33c0*/  FSEL R41, R83, -INF , P4 ;  /* 0xff80000053297808 */ /* 0x002fe40002000000 */
[----:B------:R-:W-:-:S03]  /*33d0*/  ISETP.GT.AND P4, PT, R56, 0x48, PT ;  /* 0x000000483800780c */ /* 0x000fc60003f84270 */
[----:B------:R1:W-:Y:S01]  /*33e0*/  MUFU.TANH R95, R64 ;  /* 0x00000040005f7308 */ /* 0x0003e20000002400 */
[----:B0-----:R-:W-:Y:S02]  /*33f0*/  FMNMX.FTZ R52, R62, R69, !PT ;  /* 0x000000453e347209 */ /* 0x001fe40007810000 */
[----:B------:R-:W-:Y:S02]  /*3400*/  FSEL R69, R90, -INF , P4 ;  /* 0xff8000005a457808 */ /* 0x000fe40002000000 */
[----:B------:R-:W-:Y:S02]  /*3410*/  FSEL R45, R94, -INF , P4 ;  /* 0xff8000005e2d7808 */ /* 0x000fe40002000000 */
[----:B------:R-:W-:Y:S01]  /*3420*/  ISETP.GT.AND P4, PT, R56, 0x59, PT ;  /* 0x000000593800780c */ /* 0x000fe20003f84270 */
[----:B------:R0:W-:Y:S01]  /*3430*/  MUFU.TANH R105, R71 ;  /* 0x0000004700697308 */ /* 0x0001e20000002400 */
[----:B-1----:R-:W-:Y:S02]  /*3440*/  FSEL R64, R84, -INF , P5 ;  /* 0xff80000054407808 */ /* 0x002fe40002800000 */
[----:B------:R-:W-:-:S02]  /*3450*/  ISETP.GT.AND P5, PT, R56, 0x49, PT ;  /* 0x000000493800780c */ /* 0x000fc40003fa4270 */
[----:B------:R-:W-:Y:S01]  /*3460*/  FSEL R73, R103, -INF , P4 ;  /* 0xff80000067497808 */ /* 0x000fe20002000000 */
[----:B------:R-:W-:Y:S02]  /*3470*/  IMAD.MOV.U32 R103, RZ, RZ, R119 ;  /* 0x000000ffff677224 */ /* 0x000fe400078e0077 */
[----:B------:R-:W-:Y:S01]  /*3480*/  MUFU.TANH R87, R87 ;  /* 0x0000005700577308 */ /* 0x000fe20000002400 */
[----:B0-----:R-:W-:Y:S01]  /*3490*/  FMNMX.FTZ R71, R61, R52, !PT ;  /* 0x000000343d477209 */ /* 0x001fe20007810000 */
[----:B------:R-:W-:-:S03]  /*34a0*/  FMUL.FTZ R52, R0, R25 ;  /* 0x0000001900347220 */ /* 0x000fc60000410000 */
[----:B------:R-:W-:-:S03]  /*34b0*/  FMNMX.FTZ R71, R64, R71, !PT ;  /* 0x0000004740477209 */ /* 0x000fc60007810000 */
[----:B------:R-:W0:Y:S08]  /*34c0*/  MUFU.TANH R67, R67 ;  /* 0x0000004300437308 */ /* 0x000e300000002400 */
[----:B------:R1:W-:Y:S08]  /*34d0*/  MUFU.TANH R99, R66 ;  /* 0x0000004200637308 */ /* 0x0003f00000002400 */
[----:B------:R2:W-:Y:S01]  /*34e0*/  MUFU.TANH R89, R47 ;  /* 0x0000002f00597308 */ /* 0x0005e20000002400 */
[----:B-1----:R-:W-:-:S04]  /*34f0*/  FSEL R66, R85, -INF , P1 ;  /* 0xff80000055427808 */ /* 0x002fc80000800000 */
[----:B------:R-:W-:-:S03]  /*3500*/  FMNMX.FTZ R72, R66, R71, !PT ;  /* 0x0000004742487209 */ /* 0x000fc60007810000 */
[----:B------:R1:W-:Y:S01]  /*3510*/  MUFU.TANH R81, R65 ;  /* 0x0000004100517308 */ /* 0x0003e20000002400 */
[----:B--2---:R-:W-:Y:S01]  /*3520*/  FMUL.FTZ R47, R0, R24 ;  /* 0x00000018002f7220 */ /* 0x004fe20000410000 */
[----:B------:R-:W-:-:S06]  /*3530*/  FSEL R24, R79, -INF , P3 ;  /* 0xff8000004f187808 */ /* 0x000fcc0001800000 */
[----:B------:R2:W-:Y:S01]  /*3540*/  MUFU.TANH R86, R68 ;  /* 0x0000004400567308 */ /* 0x0005e20000002400 */
[----:B-1----:R-:W-:Y:S02]  /*3550*/  FSEL R65, R74, -INF , P2 ;  /* 0xff8000004a417808 */ /* 0x002fe40001000000 */
[----:B------:R-:W-:-:S05]  /*3560*/  ISETP.GT.AND P2, PT, R56, 0x51, PT ;  /* 0x000000513800780c */ /* 0x000fca0003f44270 */
[----:B------:R1:W-:Y:S01]  /*3570*/  MUFU.TANH R85, R47 ;  /* 0x0000002f00557308 */ /* 0x0003e20000002400 */
[----:B--2---:R-:W-:Y:S01]  /*3580*/  FSEL R68, R75, -INF , P3 ;  /* 0xff8000004b447808 */ /* 0x004fe20001800000 */
[----:B------:R-:W-:Y:S01]  /*3590*/  FMUL.FTZ R75, R0, R27 ;  /* 0x0000001b004b7220 */ /* 0x000fe20000410000 */
[----:B0-----:R-:W-:Y:S02]  /*35a0*/  FSEL R27, R67, -INF , P2 ;  /* 0xff800000431b7808 */ /* 0x001fe40001000000 */
[----:B------:R-:W-:-:S03]  /*35b0*/  ISETP.GT.AND P3, PT, R56, 0x58, PT ;  /* 0x000000583800780c */ /* 0x000fc60003f64270 */
[----:B------:R-:W0:Y:S01]  /*35c0*/  MUFU.TANH R63, R63 ;  /* 0x0000003f003f7308 */ /* 0x000e220000002400 */
[----:B-1----:R-:W-:Y:S02]  /*35d0*/  FMNMX.FTZ R47, R65, R72, !PT ;  /* 0x00000048412f7209 */ /* 0x002fe40007810000 */
[----:B------:R-:W-:Y:S02]  /*35e0*/  FSEL R72, R98, -INF , P2 ;  /* 0xff80000062487808 */ /* 0x000fe40001000000 */
[----:B------:R-:W-:Y:S01]  /*35f0*/  FSEL R74, R102, -INF , P3 ;  /* 0xff800000664a7808 */ /* 0x000fe20001800000 */
[----:B------:R-:W-:Y:S01]  /*3600*/  IMAD.MOV.U32 R102, RZ, RZ, R119 ;  /* 0x000000ffff667224 */ /* 0x000fe200078e0077 */
[----:B------:R-:W-:Y:S01]  /*3610*/  ISETP.GT.AND P2, PT, R56, 0x68, PT ;  /* 0x000000683800780c */ /* 0x000fe20003f44270 */
[----:B------:R1:W-:Y:S03]  /*3620*/  MUFU.TANH R79, R52 ;  /* 0x00000034004f7308 */ /* 0x0003e60000002400 */
[----:B------:R-:W-:Y:S01]  /*3630*/  FSEL R30, R88, -INF , P2 ;  /* 0xff800000581e7808 */ /* 0x000fe20001000000 */
[----:B------:R-:W-:-:S04]  /*3640*/  FMUL.FTZ R88, R0, R32 ;  /* 0x0000002000587220 */ /* 0x000fc80000410000 */
[----:B------:R2:W3:Y:S01]  /*3650*/  MUFU.TANH R109, R43 ;  /* 0x0000002b006d7308 */ /* 0x0004e20000002400 */
[----:B-1----:R-:W-:Y:S02]  /*3660*/  FMNMX.FTZ R52, R68, R47, !PT ;  /* 0x0000002f44347209 */ /* 0x002fe40007810000 */
[----:B0-----:R-:W-:Y:S01]  /*3670*/  FSEL R25, R63, -INF , P5 ;  /* 0xff8000003f197808 */ /* 0x001fe20002800000 */
[----:B------:R-:W-:Y:S01]  /*3680*/  FMUL.FTZ R63, R0, R26 ;  /* 0x0000001a003f7220 */ /* 0x000fe20000410000 */
[----:B------:R-:W-:Y:S02]  /*3690*/  FMNMX.FTZ R67, R69, R52, !PT ;  /* 0x0000003445437209 */ /* 0x000fe40007810000 */
[----:B------:R-:W-:Y:S01]  /*36a0*/  FSEL R47, R104, -INF , P3 ;  /* 0xff800000682f7808 */ /* 0x000fe20001800000 */
[----:B------:R0:W-:Y:S01]  /*36b0*/  MUFU.TANH R90, R63 ;  /* 0x0000003f005a7308 */ /* 0x0001e20000002400 */
[----:B--2---:R-:W-:Y:S01]  /*36c0*/  FSEL R43, R87, -INF , P1 ;  /* 0xff800000572b7808 */ /* 0x004fe20000800000 */
[----:B------:R-:W-:Y:S01]  /*36d0*/  IMAD.MOV.U32 R104, RZ, RZ, R119 ;  /* 0x000000ffff687224 */ /* 0x000fe200078e0077 */
[----:B------:R-:W-:-:S02]  /*36e0*/  ISETP.GT.AND P1, PT, R56, 0x50, PT ;  /* 0x000000503800780c */ /* 0x000fc40003f24270 */
[----:B------:R-:W-:Y:S02]  /*36f0*/  ISETP.GT.AND P3, PT, R56, 0x69, PT ;  /* 0x000000693800780c */ /* 0x000fe40003f64270 */
[----:B------:R-:W-:Y:S01]  /*3700*/  FSEL R71, R95, -INF , P1 ;  /* 0xff8000005f477808 */ /* 0x000fe20000800000 */
[----:B------:R1:W2:Y:S01]  /*3710*/  MUFU.TANH R87, R70 ;  /* 0x0000004600577308 */ /* 0x0002a20000002400 */
[----:B0-----:R-:W-:Y:S01]  /*3720*/  FMUL.FTZ R63, R0, R28 ;  /* 0x0000001c003f7220 */ /* 0x001fe20000410000 */
[----:B------:R-:W-:Y:S01]  /*3730*/  FSEL R26, R99, -INF , P1 ;  /* 0xff800000631a7808 */ /* 0x000fe20000800000 */
[--C-:B------:R-:W-:Y:S01]  /*3740*/  IMAD.MOV.U32 R99, RZ, RZ, R119.reuse ;  /* 0x000000ffff637224 */ /* 0x100fe200078e0077 */
[----:B------:R-:W-:Y:S02]  /*3750*/  ISETP.GT.AND P1, PT, R56, 0x61, PT ;  /* 0x000000613800780c */ /* 0x000fe40003f24270 */
[----:B------:R-:W-:Y:S01]  /*3760*/  FSEL R28, R105, -INF , P4 ;  /* 0xff800000691c7808 */ /* 0x000fe20002000000 */
[----:B------:R-:W-:Y:S01]  /*3770*/  IMAD.MOV.U32 R105, RZ, RZ, R119 ;  /* 0x000000ffff697224 */ /* 0x000fe200078e0077 */
[----:B------:R-:W0:Y:S01]  /*3780*/  MUFU.TANH R94, R63 ;  /* 0x0000003f005e7308 */ /* 0x000e220000002400 */
[----:B-1----:R-:W-:-:S02]  /*3790*/  FSEL R70, R91, -INF , P5 ;  /* 0xff8000005b467808 */ /* 0x002fc40002800000 */
[----:B------:R-:W-:Y:S02]  /*37a0*/  ISETP.GT.AND P5, PT, R56, 0x60, PT ;  /* 0x000000603800780c */ /* 0x000fe40003fa4270 */
[----:B------:R-:W-:Y:S01]  /*37b0*/  FMNMX.FTZ R52, R70, R67, !PT ;  /* 0x0000004346347209 */ /* 0x000fe20007810000 */
[----:B------:R-:W-:Y:S01]  /*37c0*/  FMUL.FTZ R67, R0, R29 ;  /* 0x0000001d00437220 */ /* 0x000fe20000410000 */
[----:B------:R-:W-:Y:S01]  /*37d0*/  FSEL R76, R106, -INF , P5 ;  /* 0xff8000006a4c7808 */ /* 0x000fe20002800000 */
[----:B------:R1:W-:Y:S01]  /*37e0*/  MUFU.TANH R91, R75 ;  /* 0x0000004b005b7308 */ /* 0x0003e20000002400 */
[----:B------:R-:W-:Y:S01]  /*37f0*/  FMNMX.FTZ R77, R71, R52, !PT ;  /* 0x00000034474d7209 */ /* 0x000fe20007810000 */
[----:B------:R-:W-:Y:S01]  /*3800*/  IMAD.MOV.U32 R106, RZ, RZ, R119 ;  /* 0x000000ffff6a7224 */ /* 0x000fe200078e0077 */
[----:B------:R-:W-:Y:S02]  /*3810*/  ISETP.GT.AND P4, PT, R56, 0x70, PT ;  /* 0x000000703800780c */ /* 0x000fe40003f84270 */
[----:B------:R-:W-:-:S02]  /*3820*/  FMNMX.FTZ R77, R72, R77, !PT ;  /* 0x0000004d484d7209 */ /* 0x000fc40007810000 */
[----:B------:R-:W-:Y:S01]  /*3830*/  FSEL R29, R108, -INF , P5 ;  /* 0xff8000006c1d7808 */ /* 0x000fe20002800000 */
[----:B------:R4:W5:Y:S01]  /*3840*/  MUFU.TANH R95, R67 ;  /* 0x00000043005f7308 */ /* 0x0009620000002400 */
[----:B------:R-:W-:Y:S01]  /*3850*/  FMNMX.FTZ R78, R74, R77, !PT ;  /* 0x0000004d4a4e7209 */ /* 0x000fe20007810000 */
[--C-:B------:R-:W-:Y:S01]  /*3860*/  IMAD.MOV.U32 R108, RZ, RZ, R119.reuse ;  /* 0x000000ffff6c7224 */ /* 0x100fe200078e0077 */
[----:B-1----:R-:W-:Y:S01]  /*3870*/  FSEL R75, R107, -INF , P1 ;  /* 0xff8000006b4b7808 */ /* 0x002fe20000800000 */
[--C-:B------:R-:W-:Y:S01]  /*3880*/  IMAD.MOV.U32 R107, RZ, RZ, R119.reuse ;  /* 0x000000ffff6b7224 */ /* 0x100fe200078e0077 */
[----:B------:R-:W-:Y:S02]  /*3890*/  FMNMX.FTZ R63, R73, R78, !PT ;  /* 0x0000004e493f7209 */ /* 0x000fe40007810000 */
[----:B------:R-:W-:Y:S01]  /*38a0*/  FSEL R77, R110, -INF , P2 ;  /* 0xff8000006e4d7808 */ /* 0x000fe20001000000 */
[----:B------:R1:W-:Y:S01]  /*38b0*/  MUFU.TANH R98, R82 ;  /* 0x0000005200627308 */ /* 0x0003e20000002400 */
[----:B------:R-:W-:Y:S01]  /*38c0*/  FMNMX.FTZ R78, R76, R63, !PT ;  /* 0x0000003f4c4e7209 */ /* 0x000fe20007810000 */
[----:B------:R-:W-:Y:S01]  /*38d0*/  IMAD.MOV.U32 R110, RZ, RZ, R119 ;  /* 0x000000ffff6e7224 */ /* 0x000fe200078e0077 */
[----:B------:R-:W-:-:S02]  /*38e0*/  ISETP.GT.AND P5, PT, R56, 0x71, PT ;  /* 0x000000713800780c */ /* 0x000fc40003fa4270 */
[----:B------:R-:W-:Y:S02]  /*38f0*/  FMNMX.FTZ R80, R75, R78, !PT ;  /* 0x0000004e4b507209 */ /* 0x000fe40007810000 */
[----:B------:R-:W-:Y:S01]  /*3900*/  FSEL R78, R111, -INF , P3 ;  /* 0xff8000006f4e7808 */ /* 0x000fe20001800000 */
[--C-:B------:R-:W-:Y:S01]  /*3910*/  IMAD.MOV.U32 R111, RZ, RZ, R119.reuse ;  /* 0x000000ffff6f7224 */ /* 0x100fe200078e0077 */
[----:B----4-:R-:W-:Y:S02]  /*3920*/  FMNMX.FTZ R67, R77, R80, !PT ;  /* 0x000000504d437209 */ /* 0x010fe40007810000 */
[----:B------:R-:W-:Y:S01]  /*3930*/  FSEL R80, R92, -INF , P4 ;  /* 0xff8000005c507808 */ /* 0x000fe20002000000 */
[----:B------:R-:W-:Y:S01]  /*3940*/  FMUL.FTZ R92, R0, R33 ;  /* 0x00000021005c7220 */ /* 0x000fe20000410000 */
[----:B------:R-:W-:Y:S02]  /*3950*/  FMNMX.FTZ R83, R78, R67, !PT ;  /* 0x000000434e537209 */ /* 0x000fe40007810000 */
[----:B---3--:R-:W-:Y:S01]  /*3960*/  FSEL R52, R109, -INF , P1 ;  /* 0xff8000006d347808 */ /* 0x008fe20000800000 */
[----:B------:R-:W-:Y:S01]  /*3970*/  IMAD.MOV.U32 R109, RZ, RZ, R119 ;  /* 0x000000ffff6d7224 */ /* 0x000fe200078e0077 */
[----:B-1----:R-:W-:Y:S01]  /*3980*/  FSEL R82, R93, -INF , P5 ;  /* 0xff8000005d527808 */ /* 0x002fe20002800000 */
[----:B------:R-:W-:Y:S01]  /*3990*/  MUFU.TANH R92, R92 ;  /* 0x0000005c005c7308 */ /* 0x000fe20000002400 */
[----:B------:R-:W-:-:S02]  /*39a0*/  ISETP.GT.AND P1, PT, R56, 0x78, PT ;  /* 0x000000783800780c */ /* 0x000fc40003f24270 */
[----:B------:R-:W-:Y:S02]  /*39b0*/  FMNMX.FTZ R93, R80, R83, !PT ;  /* 0x00000053505d7209 */ /* 0x000fe40007810000 */
[----:B------:R-:W-:Y:S02]  /*39c0*/  FSEL R32, R96, -INF , P4 ;  /* 0xff80000060207808 */ /* 0x000fe40002000000 */
[----:B------:R-:W-:Y:S02]  /*39d0*/  ISETP.GT.AND P2, PT, R56, 0x79, PT ;  /* 0x000000793800780c */ /* 0x000fe40003f44270 */
[----:B------:R-:W-:Y:S01]  /*39e0*/  FSEL R83, R100, -INF , P1 ;  /* 0xff80000064537808 */ /* 0x000fe20000800000 */
[----:B------:R-:W-:Y:S01]  /*39f0*/  IMAD.MOV.U32 R100, RZ, RZ, R119 ;  /* 0x000000ffff647224 */ /* 0x000fe200078e0077 */
[----:B------:R-:W-:Y:S02]  /*3a00*/  FMNMX.FTZ R96, R82, R93, !PT ;  /* 0x0000005d52607209 */ /* 0x000fe40007810000 */
[----:B------:R-:W-:-:S02]  /*3a10*/  FSEL R63, R89, -INF , P3 ;  /* 0xff800000593f7808 */ /* 0x000fc40001800000 */
[----:B------:R-:W-:Y:S01]  /*3a20*/  ISETP.GT.AND P3, PT, R56, 0x80, PT ;  /* 0x000000803800780c */ /* 0x000fe20003f64270 */
[----:B------:R5:W1:Y:S01]  /*3a30*/  MUFU.TANH R89, R88 ;  /* 0x0000005800597308 */ /* 0x000a620000002400 */
[----:B------:R-:W-:Y:S01]  /*3a40*/  FSEL R84, R81, -INF , P2 ;  /* 0xff80000051547808 */ /* 0x000fe20001000000 */
[C---:B------:R-:W-:Y:S01]  /*3a50*/  FMUL.FTZ R81, R0.reuse, R36 ;  /* 0x0000002400517220 */ /* 0x040fe20000410000 */
[----:B------:R-:W-:Y:S01]  /*3a60*/  FMNMX.FTZ R93, R83, R96, !PT ;  /* 0x00000060535d7209 */ /* 0x000fe20007810000 */
[----:B------:R-:W-:Y:S01]  /*3a70*/  FMUL.FTZ R96, R0, R37 ;  /* 0x0000002500607220 */ /* 0x000fe20000410000 */
[----:B------:R-:W-:Y:S02]  /*3a80*/  ISETP.GT.AND P4, PT, R56, 0x81, PT ;  /* 0x000000813800780c */ /* 0x000fe40003f84270 */
[----:B------:R-:W-:Y:S02]  /*3a90*/  FSEL R85, R85, -INF , P3 ;  /* 0xff80000055557808 */ /* 0x000fe40001800000 */
[----:B------:R-:W-:Y:S01]  /*3aa0*/  FMNMX.FTZ R36, R84, R93, !PT ;  /* 0x0000005d54247209 */ /* 0x000fe20007810000 */
[----:B------:R-:W-:Y:S01]  /*3ab0*/  MUFU.TANH R96, R96 ;  /* 0x0000006000607308 */ /* 0x000fe20000002400 */
[----:B------:R-:W-:Y:S01]  /*3ac0*/  FSEL R67, R97, -INF , P5 ;  /* 0xff80000061437808 */ /* 0x000fe20002800000 */
[----:B------:R-:W-:Y:S01]  /*3ad0*/  FMUL.FTZ R97, R0, R39 ;  /* 0x0000002700617220 */ /* 0x000fe20000410000 */
[----:B------:R-:W-:-:S02]  /*3ae0*/  FSEL R33, R86, -INF , P1 ;  /* 0xff80000056217808 */ /* 0x000fc40000800000 */
[----:B------:R-:W-:Y:S02]  /*3af0*/  ISETP.GT.AND P5, PT, R56, 0x88, PT ;  /* 0x000000883800780c */ /* 0x000fe40003fa4270 */
[----:B------:R-:W-:Y:S01]  /*3b00*/  FSEL R86, R79, -INF , P4 ;  /* 0xff8000004f567808 */ /* 0x000fe20002000000 */
[----:B------:R3:W4:Y:S01]  /*3b10*/  MUFU.TANH R93, R81 ;  /* 0x00000051005d7308 */ /* 0x0007220000002400 */
[----:B------:R-:W-:Y:S02]  /*3b20*/  FMNMX.FTZ R79, R85, R36, !PT ;  /* 0x00000024554f7209 */ /* 0x000fe40007810000 */
[----:B--2---:R-:W-:Y:S02]  /*3b30*/  FSEL R36, R87, -INF , P2 ;  /* 0xff80000057247808 */ /* 0x004fe40001000000 */
[----:B0-----:R-:W-:Y:S02]  /*3b40*/  FSEL R87, R94, -INF , P5 ;  /* 0xff8000005e577808 */ /* 0x001fe40002800000 */
[----:B------:R-:W-:Y:S01]  /*3b50*/  ISETP.GT.AND P1, PT, R56, 0x89, PT ;  /* 0x000000893800780c */ /* 0x000fe20003f24270 */
[----:B------:R-:W-:Y:S01]  /*3b60*/  MUFU.TANH R97, R97 ;  /* 0x0000006100617308 */ /* 0x000fe20000002400 */
[----:B------:R-:W-:-:S02]  /*3b70*/  FMNMX.FTZ R94, R86, R79, !PT ;  /* 0x0000004f565e7209 */ /* 0x000fc40007810000 */
[----:B------:R-:W-:Y:S02]  /*3b80*/  ISETP.GT.AND P2, PT, R56, 0x90, PT ;  /* 0x000000903800780c */ /* 0x000fe40003f44270 */
[----:B-----5:R-:W-:Y:S02]  /*3b90*/  FSEL R88, R95, -INF , P1 ;  /* 0xff8000005f587808 */ /* 0x020fe40000800000 */
[----:B------:R-:W-:Y:S02]  /*3ba0*/  FMNMX.FTZ R79, R87, R94, !PT ;  /* 0x0000005e574f7209 */ /* 0x000fe40007810000 */
[----:B------:R-:W-:Y:S02]  /*3bb0*/  FSEL R37, R90, -INF , P3 ;  /* 0xff8000005a257808 */ /* 0x000fe40001800000 */
[----:B------:R-:W-:Y:S02]  /*3bc0*/  ISETP.GT.AND P3, PT, R56, 0x91, PT ;  /* 0x000000913800780c */ /* 0x000fe40003f64270 */
[----:B-1----:R-:W-:-:S02]  /*3bd0*/  FSEL R89, R89, -INF , P2 ;  /* 0xff80000059597808 */ /* 0x002fc40001000000 */
[----:B------:R-:W-:Y:S02]  /*3be0*/  FMNMX.FTZ R94, R88, R79, !PT ;  /* 0x0000004f585e7209 */ /* 0x000fe40007810000 */
[----:B------:R-:W-:Y:S02]  /*3bf0*/  FSEL R79, R91, -INF , P4 ;  /* 0xff8000005b4f7808 */ /* 0x000fe40002000000 */
[----:B------:R-:W-:Y:S02]  /*3c00*/  ISETP.GT.AND P4, PT, R56, 0x98, PT ;  /* 0x000000983800780c */ /* 0x000fe40003f84270 */
[----:B------:R-:W-:Y:S02]  /*3c10*/  FSEL R90, R92, -INF , P3 ;  /* 0xff8000005c5a7808 */ /* 0x000fe40001800000 */
[----:B------:R-:W-:Y:S02]  /*3c20*/  FMNMX.FTZ R91, R89, R94, !PT ;  /* 0x0000005e595b7209 */ /* 0x000fe40007810000 */
[----:B---3--:R-:W-:-:S02]  /*3c30*/  FSEL R81, R98, -INF , P5 ;  /* 0xff80000062517808 */ /* 0x008fc40002800000 */
[----:B------:R-:W-:Y:S02]  /*3c40*/  ISETP.GT.AND P5, PT, R56, 0x99, PT ;  /* 0x000000993800780c */ /* 0x000fe40003fa4270 */
[----:B----4-:R-:W-:Y:S02]  /*3c50*/  FSEL R56, R93, -INF , P4 ;  /* 0xff8000005d387808 */ /* 0x010fe40002000000 */
[----:B------:R-:W-:Y:S02]  /*3c60*/  FMNMX.FTZ R93, R90, R91, !PT ;  /* 0x0000005b5a5d7209 */ /* 0x000fe40007810000 */
[----:B------:R-:W-:Y:S01]  /*3c70*/  FSEL R91, R96, -INF , P5 ;  /* 0xff800000605b7808 */ /* 0x000fe20002800000 */
[----:B------:R-:W-:Y:S01]  /*3c80*/  FMUL.FTZ R96, R0, R38 ;  /* 0x0000002600607220 */ /* 0x000fe20000410000 */
[----:B------:R-:W-:-:S04]  /*3c90*/  FMNMX.FTZ R92, R56, R93, !PT ;  /* 0x0000005d385c7209 */ /* 0x000fc80007810000 */
[----:B------:R-:W-:Y:S01]  /*3ca0*/  FMNMX.FTZ R94, R91, R92, !PT ;  /* 0x0000005c5b5e7209 */ /* 0x000fe20007810000 */
[----:B------:R-:W-:Y:S01]  /*3cb0*/  FMUL.FTZ R92, R0, R31 ;  /* 0x0000001f005c7220 */ /* 0x000fe20000410000 */
[----:B------:R-:W-:Y:S03]  /*3cc0*/  MUFU.TANH R96, R96 ;  /* 0x0000006000607308 */ /* 0x000fe60000002400 */
[----:B------:R-:W0:Y:S05]  /*3cd0*/  SHFL.BFLY PT, R93, R94, 0x2, 0x1f ;  /* 0x0c401f005e5d7f89 */ /* 0x000e2a00000e0000 */
[----:B------:R-:W-:Y:S01]  /*3ce0*/  MUFU.TANH R92, R92 ;  /* 0x0000005c005c7308 */ /* 0x000fe20000002400 */
[----:B0-----:R-:W-:Y:S01]  /*3cf0*/  FMNMX.FTZ R95, R94, R93, !PT ;  /* 0x0000005d5e5f7209 */ /* 0x001fe20007810000 */
[----:B------:R-:W-:-:S02]  /*3d00*/  IMAD.U32 R93, RZ, RZ, UR10 ;  /* 0x0000000aff5d7e24 */ /* 0x000fc4000f8e00ff */
[C---:B------:R-:W-:Y:S02]  /*3d10*/  FMUL.FTZ R94, R0.reuse, R34 ;  /* 0x00000022005e7220 */ /* 0x040fe40000410000 */
[----:B------:R-:W0:Y:S04]  /*3d20*/  SHFL.BFLY PT, R126, R95, 0x1, 0x1f ;  /* 0x0c201f005f7e7f89 */ /* 0x000e2800000e0000 */
[----:B------:R-:W-:Y:S01]  /*3d30*/  MUFU.TANH R94, R94 ;  /* 0x0000005e005e7308 */ /* 0x000fe20000002400 */
[----:B0-----:R-:W-:Y:S01]  /*3d40*/  FMNMX.FTZ R126, R95, R126, !PT ;  /* 0x0000007e5f7e7209 */ /* 0x001fe20007810000 */
[----:B------:R-:W-:-:S03]  /*3d50*/  FMUL.FTZ R95, R0, R35 ;  /* 0x00000023005f7220 */ /* 0x000fc60000410000 */
[C---:B------:R-:W-:Y:S01]  /*3d60*/  FSETP.NEU.FTZ.AND P6, PT, R126.reuse, -INF , PT ;  /* 0xff8000007e00780b */ /* 0x040fe20003fdd000 */
[----:B------:R-:W-:-:S02]  /*3d70*/  FFMA.FTZ R93, R126, R93, -8 ;  /* 0xc10000007e5d7423 */ /* 0x000fc4000001005d */
[----:B------:R-:W-:Y:S03]  /*3d80*/  MUFU.TANH R95, R95 ;  /* 0x0000005f005f7308 */ /* 0x000fe60000002400 */
        /* <DEDUP_REMOVED lines=19> */
[----:B------:R-:W-:Y:S01]  /*3ec0*/  MUFU.EX2 R49, R57 ;  /* 0x0000003900317308 */ /* 0x000fe20000000800 */
        /* <DEDUP_REMOVED lines=9> */
[----:B------:R-:W-:-:S03]  /*3f60*/  FFMA.FTZ R91, R91, UR10, -R93 ;  /* 0x0000000a5b5b7c23 */ /* 0x000fc6000801085d */
[----:B------:R-:W-:-:S03]  /*3f70*/  FMNMX.FTZ R54, R14, R53, !PT ;  /* 0x000000350e367209 */ /* 0x000fc60007810000 */
[----:B------:R0:W-:Y:S01]  /*3f80*/  MUFU.EX2 R53, R98 ;  /* 0x0000006200357308 */ /* 0x0001e20000000800 */
[----:B------:R-:W-:Y:S01]  /*3f90*/  FMNMX.FTZ R55, R15, R54, !PT ;  /* 0x000000360f377209 */ /* 0x000fe20007810000 */
[----:B------:R-:W-:-:S03]  /*3fa0*/  FFMA.FTZ R54, R60, UR10, -R93 ;  /* 0x0000000a3c367c23 */ /* 0x000fc6000801085d */
[----:B------:R-:W-:-:S03]  /*3fb0*/  FMNMX.FTZ R58, R20, R55, !PT ;  /* 0x00000037143a7209 */ /* 0x000fc60007810000 */
[----:B------:R-:W-:Y:S01]  /*3fc0*/  MUFU.EX2 R31, R31 ;  /* 0x0000001f001f7308 */ /* 0x000fe20000000800 */
[----:B------:R-:W-:Y:S01]  /*3fd0*/  FMNMX.FTZ R55, R21, R58, !PT ;  /* 0x0000003a15377209 */ /* 0x000fe20007810000 */
[----:B0-----:R-:W-:-:S03]  /*3fe0*/  FFMA.FTZ R98, R65, UR10, -R93 ;  /* 0x0000000a41627c23 */ /* 0x001fc6000801085d */
[----:B------:R-:W-:-:S03]  /*3ff0*/  FMNMX.FTZ R58, R40, R55, !PT ;  /* 0x00000037283a7209 */ /* 0x000fc60007810000 */
[----:B------:R0:W-:Y:S01]  /*4000*/  MUFU.EX2 R55, R62 ;  /* 0x0000003e00377308 */ /* 0x0001e20000000800 */
[----:B------:R-:W-:Y:S01]  /*4010*/  FMNMX.FTZ R57, R41, R58, !PT ;  /* 0x0000003a29397209 */ /* 0x000fe20007810000 */
[----:B------:R-:W-:-:S03]  /*4020*/  FFMA.FTZ R58, R61, UR10, -R93 ;  /* 0x0000000a3d3a7c23 */ /* 0x000fc6000801085d */
[----:B------:R-:W-:-:S03]  /*4030*/  FMNMX.FTZ R60, R42, R57, !PT ;  /* 0x000000392a3c7209 */ /* 0x000fc60007810000 */
[----:B------:R-:W-:Y:S01]  /*4040*/  MUFU.EX2 R34, R34 ;  /* 0x0000002200227308 */ /* 0x000fe20000000800 */
[----:B------:R-:W-:-:S04]  /*4050*/  FMNMX.FTZ R57, R43, R60, !PT ;  /* 0x0000003c2b397209 */ /* 0x000fc80007810000 */
[----:B------:R-:W-:-:S03]  /*4060*/  FMNMX.FTZ R59, R44, R57, !PT ;  /* 0x000000392c3b7209 */ /* 0x000fc60007810000 */
[----:B------:R-:W-:Y:S01]  /*4070*/  MUFU.EX2 R57, R64 ;  /* 0x0000004000397308 */ /* 0x000fe20000000800 */
[----:B------:R-:W-:-:S04]  /*4080*/  FMNMX.FTZ R60, R24, R59, !PT ;  /* 0x0000003b183c7209 */ /* 0x000fc80007810000 */
[----:B0-----:R-:W-:-:S03]  /*4090*/  FMNMX.FTZ R62, R45, R60, !PT ;  /* 0x0000003c2d3e7209 */ /* 0x001fc60007810000 */
[----:B------:R0:W1:Y:S01]  /*40a0*/  MUFU.EX2 R60, R66 ;  /* 0x00000042003c7308 */ /* 0x0000620000000800 */
[----:B------:R-:W-:-:S04]  /*40b0*/  FMNMX.FTZ R59, R25, R62, !PT ;  /* 0x0000003e193b7209 */ /* 0x000fc80007810000 */
[----:B------:R-:W-:-:S03]  /*40c0*/  FMNMX.FTZ R62, R26, R59, !PT ;  /* 0x0000003b1a3e7209 */ /* 0x000fc60007810000 */
[----:B------:R-:W-:Y:S01]  /*40d0*/  MUFU.EX2 R35, R35 ;  /* 0x0000002300237308 */ /* 0x000fe20000000800 */
[----:B------:R-:W-:Y:S01]  /*40e0*/  FMNMX.FTZ R62, R27, R62, !PT ;  /* 0x0000003e1b3e7209 */ /* 0x000fe20007810000 */
[----:B0-----:R-:W-:-:S03]  /*40f0*/  FFMA.FTZ R66, R70, UR10, -R93 ;  /* 0x0000000a46427c23 */ /* 0x001fc6000801085d */
[----:B------:R-:W-:-:S03]  /*4100*/  FMNMX.FTZ R61, R47, R62, !PT ;  /* 0x0000003e2f3d7209 */ /* 0x000fc60007810000 */
[----:B------:R0:W-:Y:S01]  /*4110*/  MUFU.EX2 R62, R68 ;  /* 0x00000044003e7308 */ /* 0x0001e20000000800 */
[----:B------:R-:W-:Y:S01]  /*4120*/  FMNMX.FTZ R64, R28, R61, !PT ;  /* 0x0000003d1c407209 */ /* 0x000fe20007810000 */
[----:B------:R-:W-:Y:S01]  /*4130*/  FFMA.FTZ R61, R69, UR10, -R93 ;  /* 0x0000000a453d7c23 */ /* 0x000fe2000801085d */
[----:B-1----:R-:W-:Y:S02]  /*4140*/  F2FP.SATFINITE.E4M3.F32.PACK_AB_MERGE_C R206, R60, R57, RZ ;  /* 0x000000393cce723e */ /* 0x002fe400048070ff */
[----:B------:R-:W-:-:S03]  /*4150*/  FMNMX.FTZ R65, R29, R64, !PT ;  /* 0x000000401d417209 */ /* 0x000fc60007810000 */
[----:B------:R-:W1:Y:S01]  /*4160*/  MUFU.EX2 R38, R38 ;  /* 0x0000002600267308 */ /* 0x000e620000000800 */
[----:B------:R-:W-:-:S04]  /*4170*/  FMNMX.FTZ R65, R52, R65, !PT ;  /* 0x0000004134417209 */ /* 0x000fc80007810000 */
[----:B------:R-:W-:-:S03]  /*4180*/  FMNMX.FTZ R64, R30, R65, !PT ;  /* 0x000000411e407209 */ /* 0x000fc60007810000 */
[----:B------:R-:W-:Y:S01]  /*4190*/  MUFU.EX2 R39, R39 ;  /* 0x0000002700277308 */ /* 0x000fe20000000800 */
[----:B------:R-:W-:Y:S01]  /*41a0*/  FMNMX.FTZ R65, R63, R64, !PT ;  /* 0x000000403f417209 */ /* 0x000fe20007810000 */
[--C-:B------:R-:W-:Y:S01]  /*41b0*/  FFMA.FTZ R64, R71, UR10, -R93.reuse ;  /* 0x0000000a47407c23 */ /* 0x100fe2000801085d */
[----:B------:R-:W-:-:S01]  /*41c0*/  FFMA.FTZ R71, R73, UR10, -R93 ;  /* 0x0000000a49477c23 */ /* 0x000fc2000801085d */
[----:B------:R-:W-:Y:S02]  /*41d0*/  FSEL R73, R94, -INF , P2 ;  /* 0xff8000005e497808 */ /* 0x000fe40001000000 */
[----:B0-----:R-:W-:Y:S01]  /*41e0*/  FMNMX.FTZ R68, R32, R65, !PT ;  /* 0x0000004120447209 */ /* 0x001fe20007810000 */
[----:B------:R-:W-:Y:S01]  /*41f0*/  FFMA.FTZ R65, R72, UR10, -R93 ;  /* 0x0000000a48417c23 */ /* 0x000fe2000801085d */
[----:B------:R-:W-:Y:S01]  /*4200*/  FSEL R72, R92, -INF , P1 ;  /* 0xff8000005c487808 */ /* 0x000fe20000800000 */
[----:B------:R-:W-:Y:S01]  /*4210*/  MUFU.EX2 R59, R98 ;  /* 0x00000062003b7308 */ /* 0x000fe20000000800 */
[----:B------:R-:W-:-:S02]  /*4220*/  FMNMX.FTZ R68, R67, R68, !PT ;  /* 0x0000004443447209 */ /* 0x000fc40007810000 */
[----:B------:R-:W-:Y:S02]  /*4230*/  FSEL R92, R95, -INF , P3 ;  /* 0xff8000005f5c7808 */ /* 0x000fe40001800000 */
[----:B------:R-:W-:Y:S02]  /*4240*/  FMNMX.FTZ R69, R33, R68, !PT ;  /* 0x0000004421457209 */ /* 0x000fe40007810000 */
[----:B------:R-:W-:Y:S01]  /*4250*/  FSEL R94, R97, -INF , P5 ;  /* 0xff800000615e7808 */ /* 0x000fe20002800000 */
[----:B------:R-:W-:Y:S01]  /*4260*/  MUFU.EX2 R46, R46 ;  /* 0x0000002e002e7308 */ /* 0x000fe20000000800 */
[----:B------:R-:W-:Y:S02]  /*4270*/  FMNMX.FTZ R68, R36, R69, !PT ;  /* 0x0000004524447209 */ /* 0x000fe40007810000 */
[----:B-1----:R-:W-:Y:S02]  /*4280*/  F2FP.SATFINITE.E4M3.F32.PACK_AB_MERGE_C R200, R38, R35, RZ ;  /* 0x0000002326c8723e */ /* 0x002fe400048070ff */
[----:B------:R-:W-:-:S02]  /*4290*/  FMNMX.FTZ R70, R37, R68, !PT ;  /* 0x0000004425467209 */ /* 0x000fc40007810000 */
[----:B------:R-:W-:Y:S01]  /*42a0*/  F2FP.SATFINITE.E4M3.F32.PACK_AB_MERGE_C R200, R34, R31, R200 ;  /* 0x0000001f22c8723e */ /* 0x000fe200048070c8 */
[----:B------:R0:W-:Y:S01]  /*42b0*/  MUFU.EX2 R68, R74 ;  /* 0x0000004a00447308 */ /* 0x0001e20000000800 */
[----:B------:R-:W-:-:S04]  /*42c0*/  FMNMX.FTZ R70, R79, R70, !PT ;  /* 0x000000464f467209 */ /* 0x000fc80007810000 */
[----:B------:R-:W-:-:S03]  /*42d0*/  FMNMX.FTZ R69, R81, R70, !PT ;  /* 0x0000004651457209 */ /* 0x000fc60007810000 */
[----:B------:R-:W1:Y:S01]  /*42e0*/  MUFU.EX2 R48, R48 ;  /* 0x0000003000307308 */ /* 0x000e620000000800 */
[----:B------:R-:W-:Y:S01]  /*42f0*/  FMNMX.FTZ R70, R72, R69, !PT ;  /* 0x0000004548467209 */ /* 0x000fe20007810000 */
[--C-:B------:R-:W-:Y:S01]  /*4300*/  FFMA.FTZ R69, R76, UR10, -R93.reuse ;  /* 0x0000000a4c457c23 */ /* 0x100fe2000801085d */
[----:B------:R-:W-:Y:S01]  /*4310*/  FSEL R76, R96, -INF , P4 ;  /* 0xff800000604c7808 */ /* 0x000fe20002000000 */
[--C-:B0-----:R-:W-:Y:S01]  /*4320*/  FFMA.FTZ R74, R77, UR10, -R93.reuse ;  /* 0x0000000a4d4a7c23 */ /* 0x101fe2000801085d */
        /* <DEDUP_REMOVED lines=15> */
[----:B------:R-:W-:Y:S01]  /*4420*/  FFMA.FTZ R89, R90, UR10, -R93 ;  /* 0x0000000a5a597c23 */ /* 0x000fe2000801085d */
[----:B------:R-:W-:Y:S01]  /*4430*/  MUFU.EX2 R50, R50 ;  /* 0x0000003200327308 */ /* 0x000fe20000000800 */
[----:B------:R-:W0:Y:S01]  /*4440*/  SHFL.BFLY PT, R96, R95, 0x2, 0x1f ;  /* 0x0c401f005f607f89 */ /* 0x000e2200000e0000 */
[----:B-1----:R-:W-:-:S04]  /*4450*/  F2FP.SATFINITE.E4M3.F32.PACK_AB_MERGE_C R202, R49, R48, RZ ;  /* 0x0000003031ca723e */ /* 0x002fc800048070ff */
[----:B------:R-:W-:Y:S02]  /*4460*/  F2FP.SATFINITE.E4M3.F32.PACK_AB_MERGE_C R202, R46, R39, R202 ;  /* 0x000000272eca723e */ /* 0x000fe400048070ca */
[----:B------:R-:W1:Y:S08]  /*4470*/  MUFU.EX2 R54, R54 ;  /* 0x0000003600367308 */ /* 0x000e700000000800 */
[----:B------:R-:W2:Y:S08]  /*4480*/  MUFU.EX2 R58, R58 ;  /* 0x0000003a003a7308 */ /* 0x000eb00000000800 */
[----:B------:R-:W-:Y:S01]  /*4490*/  MUFU.EX2 R61, R61 ;  /* 0x0000003d003d7308 */ /* 0x000fe20000000800 */
[----:B0-----:R-:W-:-:S02]  /*44a0*/  FMNMX.FTZ R96, R95, R96, !PT ;  /* 0x000000605f607209 */ /* 0x001fc40007810000 */
[----:B-1----:R-:W-:-:S03]  /*44b0*/  F2FP.SATFINITE.E4M3.F32.PACK_AB_MERGE_C R204, R54, R53, RZ ;  /* 0x0000003536cc723e */ /* 0x002fc600048070ff */
[----:B------:R-:W0:Y:S01]  /*44c0*/  SHFL.BFLY PT, R95, R96, 0x1, 0x1f ;  /* 0x0c201f00605f7f89 */ /* 0x000e2200000e0000 */
[----:B------:R-:W-:Y:S01]  /*44d0*/  F2FP.SATFINITE.E4M3.F32.PACK_AB_MERGE_C R204, R51, R50, R204 ;  /* 0x0000003233cc723e */ /* 0x000fe200048070cc */
[----:B------:R-:W-:Y:S01]  /*44e0*/  MUFU.EX2 R66, R66 ;  /* 0x0000004200427308 */ /* 0x000fe20000000800 */
[----:B--2---:R-:W-:-:S07]  /*44f0*/  F2FP.SATFINITE.E4M3.F32.PACK_AB_MERGE_C R206, R58, R55, R206 ;  /* 0x000000373ace723e */ /* 0x004fce00048070ce */
[----:B------:R-:W-:Y:S08]  /*4500*/  MUFU.EX2 R64, R64 ;  /* 0x0000004000407308 */ /* 0x000ff00000000800 */
[----:B------:R-:W-:Y:S01]  /*4510*/  MUFU.EX2 R65, R65 ;  /* 0x0000004100417308 */ /* 0x000fe20000000800 */
[----:B0-----:R-:W-:Y:S01]  /*4520*/  FMNMX.FTZ R132, R96, R95, !PT ;  /* 0x0000005f60847209 */ /* 0x001fe20007810000 */
[----:B------:R-:W-:-:S06]  /*4530*/  IMAD.U32 R95, RZ, RZ, UR10 ;  /* 0x0000000aff5f7e24 */ /* 0x000fcc000f8e00ff */
[----:B------:R-:W-:Y:S01]  /*4540*/  MUFU.EX2 R71, R71 ;  /* 0x0000004700477308 */ /* 0x000fe20000000800 */
[C---:B------:R-:W-:Y:S01]  /*4550*/  FSETP.NEU.FTZ.AND P1, PT, R132.reuse, -INF , PT ;  /* 0xff8000008400780b */ /* 0x040fe20003f3d000 */
[----:B------:R-:W-:-:S05]  /*4560*/  FFMA.FTZ R88, R132, R95, -8 ;  /* 0xc100000084587423 */ /* 0x000fca000001005f */
[----:B------:R-:W-:Y:S01]  /*4570*/  FSEL R88, R88, RZ, P1 ;  /* 0x000000ff58587208 */ /* 0x000fe20000800000 */
[----:B------:R-:W-:Y:S01]  /*4580*/  MUFU.EX2 R69, R69 ;  /* 0x0000004500457308 */ /* 0x000fe20000000800 */
        /* <DEDUP_REMOVED lines=13> */
[----:B------:R-:W-:Y:S01]  /*4660*/  FFMA.FTZ R25, R25, UR10, -R88 ;  /* 0x0000000a19197c23 */ /* 0x000fe20008010858 */
[----:B------:R-:W-:-:S01]  /*4670*/  FADD.FTZ R24, R31, R34 ;  /* 0x000000221f187221 */ /* 0x000fc20000010000 */
        /* <DEDUP_REMOVED lines=28> */
[----:B------:R-:W-:-:S03]  /*4840*/  IMAD.MOV.U32 R31, RZ, RZ, R119 ;  /* 0x000000ffff1f7224 */ /* 0x000fc600078e0077 */
[----:B------:R4:W-:Y:S08]  /*4850*/  MUFU.EX2 R98, R21 ;  /* 0x0000001500627308 */ /* 0x0009f00000000800 */
[----:B------:R-:W5:Y:S01]  /*4860*/  MUFU.EX2 R9, R9 ;  /* 0x0000000900097308 */ /* 0x000f620000000800 */
[----:B----4-:R-:W-:-:S01]  /*4870*/  FFMA.FTZ R21, R27, UR10, -R88 ;  /* 0x0000000a1b157c23 */ /* 0x010fc20008010858 */
[----:B0-----:R-:W-:-:S06]  /*4880*/  FADD.FTZ R27, R6, R7 ;  /* 0x00000007061b7221 */ /* 0x001fcc0000010000 */
[----:B------:R0:W4:Y:S08]  /*4890*/  MUFU.EX2 R95, R12 ;  /* 0x0000000c005f7308 */ /* 0x0001300000000800 */
[----:B------:R1:W-:Y:S01]  /*48a0*/  MUFU.EX2 R97, R20 ;  /* 0x0000001400617308 */ /* 0x0003e20000000800 */
[----:B0-----:R-:W-:-:S07]  /*48b0*/  FFMA.FTZ R12, R40, UR10, -R88 ;  /* 0x0000000a280c7c23 */ /* 0x001fce0008010858 */
[----:B------:R0:W-:Y:S01]  /*48c0*/  MUFU.EX2 R40, R25 ;  /* 0x0000001900287308 */ /* 0x0001e20000000800 */
[----:B-1----:R-:W-:-:S01]  /*48d0*/  FFMA.FTZ R20, R26, UR10, -R88 ;  /* 0x0000000a1a147c23 */ /* 0x002fc20008010858 */
[----:B------:R-:W-:Y:S01]  /*48e0*/  FADD.FTZ R26, R90, R27 ;  /* 0x0000001b5a1a7221 */ /* 0x000fe20000010000 */
[----:B--2---:R-:W-:-:S04]  /*48f0*/  F2FP.SATFINITE.E4M3.F32.PACK_AB_MERGE_C R90, R93, R90, RZ ;  /* 0x0000005a5d5a723e */ /* 0x004fc800048070ff */
[----:B------:R-:W-:Y:S01]  /*4900*/  F2FP.SATFINITE.E4M3.F32.PACK_AB_MERGE_C R201, R7, R6, R90 ;  /* 0x0000000607c9723e */ /* 0x000fe2000480705a */
[----:B------:R1:W2:Y:S01]  /*4910*/  MUFU.EX2 R96, R13 ;  /* 0x0000000d00607308 */ /* 0x0002a20000000800 */
[----:B0-----:R-:W-:-:S01]  /*4920*/  FADD.FTZ R25, R35, R24 ;  /* 0x0000001823197221 */ /* 0x001fc20000010000 */
[----:B------:R-:W-:Y:S02]  /*4930*/  @!P6 VIADD R24, R5, 0x33440 ;  /* 0x000334400518e836 */ /* 0x000fe40000000000 */
[----:B------:R-:W-:Y:S02]  /*4940*/  IMAD.MOV.U32 R90, RZ, RZ, R119 ;  /* 0x000000ffff5a7224 */ /* 0x000fe400078e0077 */
[----:B------:R-:W-:Y:S01]  /*4950*/  FADD.FTZ R44, R38, R25 ;  /* 0x00000019262c7221 */ /* 0x000fe20000010000 */
[----:B------:R-:W-:-:S01]  /*4960*/  FADD.FTZ R25, R93, R26 ;  /* 0x0000001a5d197221 */ /* 0x000fc20000010000 */
[----:B------:R-:W-:Y:S01]  /*4970*/  @!P6 PRMT R24, RZ, 0x654, R24 ;  /* 0x00000654ff18e816 */ /* 0x000fe20000000018 */
[----:B------:R-:W0:Y:S01]  /*4980*/  MUFU.EX2 R10, R10 ;  /* 0x0000000a000a7308 */ /* 0x000e220000000800 */
[----:B------:R-:W-:-:S01]  /*4990*/  FADD.FTZ R27, R39, R44 ;  /* 0x0000002c271b7221 */ /* 0x000fc20000010000 */
[----:B---3--:R-:W-:Y:S01]  /*49a0*/  FADD.FTZ R26, R8, R25 ;  /* 0x00000019081a7221 */ /* 0x008fe20000010000 */
[----:B------:R3:W-:Y:S01]  /*49b0*/  @!P6 SYNCS.ARRIVE.TRANS64.RED.A1T0 RZ, [R24+URZ], RZ ;  /* 0x000000ff18ffe9a7 */ /* 0x0007e2000810043f */
[----:B-1----:R-:W-:-:S01]  /*49c0*/  FFMA.FTZ R13, R41, UR10, -R88 ;  /* 0x0000000a290d7c23 */ /* 0x002fc20008010858 */
[----:B------:R-:W-:Y:S01]  /*49d0*/  FADD.FTZ R27, R46, R27 ;  /* 0x0000001b2e1b7221 */ /* 0x000fe20000010000 */
[----:B-----5:R-:W-:-:S01]  /*49e0*/  FADD.FTZ R26, R9, R26 ;  /* 0x0000001a091a7221 */ /* 0x020fc20000010000 */
[----:B------:R-:W-:Y:S01]  /*49f0*/  FFMA.FTZ R88, R94, UR10, -R88 ;  /* 0x0000000a5e587c23 */ /* 0x000fe20008010858 */
[----:B------:R-:W1:Y:S01]  /*4a00*/  MUFU.EX2 R11, R11 ;  /* 0x0000000b000b7308 */ /* 0x000e620000000800 */
[----:B------:R-:W-:-:S02]  /*4a10*/  IMAD.MOV.U32 R94, RZ, RZ, R119 ;  /* 0x000000ffff5e7224 */ /* 0x000fc400078e0077 */
[----:B----4-:R-:W-:Y:S01]  /*4a20*/  FADD.FTZ R25, R95, R26 ;  /* 0x0000001a5f197221 */ /* 0x010fe20000010000 */
[----:B---3--:R-:W-:-:S01]  /*4a30*/  FADD.FTZ R24, R48, R27 ;  /* 0x0000001b30187221 */ /* 0x008fc20000010000 */
[C---:B--2---:R-:W-:Y:S01]  /*4a40*/  F2FP.SATFINITE.E4M3.F32.PACK_AB_MERGE_C R95, R96.reuse, R95, RZ ;  /* 0x0000005f605f723e */ /* 0x044fe200048070ff */
[----:B------:R-:W-:Y:S02]  /*4a50*/  IMAD.MOV.U32 R93, RZ, RZ, R119 ;  /* 0x000000ffff5d7224 */ /* 0x000fe400078e0077 */
[----:B------:R-:W-:Y:S01]  /*4a60*/  FADD.FTZ R25, R96, R25 ;  /* 0x0000001960197221 */ /* 0x000fe20000010000 */
[----:B------:R-:W-:-:S01]  /*4a70*/  FADD.FTZ R27, R49, R24 ;  /* 0x00000018311b7221 */ /* 0x000fc20000010000 */
[----:B------:R-:W2:Y:S01]  /*4a80*/  MUFU.EX2 R12, R12 ;  /* 0x0000000c000c7308 */ /* 0x000ea20000000800 */
[----:B------:R-:W-:Y:S01]  /*4a90*/  F2FP.SATFINITE.E4M3.F32.PACK_AB_MERGE_C R203, R9, R8, R95 ;  /* 0x0000000809cb723e */ /* 0x000fe2000480705f */
[----:B0-----:R-:W-:Y:S01]  /*4aa0*/  FADD.FTZ R26, R10, R25 ;  /* 0x000000190a1a7221 */ /* 0x001fe20000010000 */
[----:B------:R-:W-:-:S01]  /*4ab0*/  FADD.FTZ R24, R50, R27 ;  /* 0x0000001b32187221 */ /* 0x000fc20000010000 */
[----:B------:R-:W-:-:S02]  /*4ac0*/  IMAD.MOV.U32 R96, RZ, RZ, R119 ;  /* 0x000000ffff607224 */ /* 0x000fc400078e0077 */
[----:B------:R-:W-:Y:S02]  /*4ad0*/  IMAD.MOV.U32 R95, RZ, RZ, R119 ;  /* 0x000000ffff5f7224 */ /* 0x000fe400078e0077 */
[----:B------:R-:W-:Y:S01]  /*4ae0*/  FADD.FTZ R24, R51, R24 ;  /* 0x0000001833187221 */ /* 0x000fe20000010000 */
[----:B------:R-:W0:Y:S01]  /*4af0*/  MUFU.EX2 R13, R13 ;  /* 0x0000000d000d7308 */ /* 0x000e220000000800 */
[----:B-1----:R-:W-:-:S01]  /*4b00*/  FADD.FTZ R26, R11, R26 ;  /* 0x0000001a0b1a7221 */ /* 0x002fc20000010000 */
[----:B------:R-:W-:Y:S02]  /*4b10*/  IMAD.MOV.U32 R51, RZ, RZ, R119 ;  /* 0x000000ffff337224 */ /* 0x000fe400078e0077 */
[----:B------:R-:W-:-:S01]  /*4b20*/  FADD.FTZ R25, R53, R24 ;  /* 0x0000001835197221 */ /* 0x000fc20000010000 */
[----:B------:R-:W-:Y:S02]  /*4b30*/  IMAD.MOV.U32 R53, RZ, RZ, R119 ;  /* 0x000000ffff357224 */ /* 0x000fe400078e0077 */
[----:B------:R-:W-:-:S01]  /*4b40*/  FADD.FTZ R27, R97, R26 ;  /* 0x0000001a611b7221 */ /* 0x000fc20000010000 */
[----:B------:R-:W-:Y:S01]  /*4b50*/  F2FP.SATFINITE.E4M3.F32.PACK_AB_MERGE_C R97, R98, R97, RZ ;  /* 0x000000616261723e */ /* 0x000fe200048070ff */
[----:B------:R-:W-:-:S01]  /*4b60*/  FADD.FTZ R24, R54, R25 ;  /* 0x0000001936187221 */ /* 0x000fc20000010000 */
[----:B------:R-:W1:Y:S01]  /*4b70*/  MUFU.EX2 R42, R42 ;  /* 0x0000002a002a7308 */ /* 0x000e620000000800 */
[----:B------:R-:W-:-:S01]  /*4b80*/  FADD.FTZ R27, R98, R27 ;  /* 0x0000001b621b7221 */ /* 0x000fc20000010000 */
[----:B------:R-:W-:Y:S01]  /*4b90*/  F2FP.SATFINITE.E4M3.F32.PACK_AB_MERGE_C R205, R11, R10, R97 ;  /* 0x0000000a0bcd723e */ /* 0x000fe20004807061 */
[----:B------:R-:W-:-:S01]  /*4ba0*/  FADD.FTZ R25, R55, R24 ;  /* 0x0000001837197221 */ /* 0x000fc20000010000 */
[----:B------:R-:W-:-:S02]  /*4bb0*/  IMAD.MOV.U32 R98, RZ, RZ, R119 ;  /* 0x000000ffff627224 */ /* 0x000fc400078e0077 */
[----:B--2---:R-:W-:-:S01]  /*4bc0*/  FADD.FTZ R24, R12, R27 ;  /* 0x0000001b0c187221 */ /* 0x004fc20000010000 */
[----:B------:R-:W-:Y:S02]  /*4bd0*/  IMAD.MOV.U32 R97, RZ, RZ, R119 ;  /* 0x000000ffff617224 */ /* 0x000fe400078e0077 */
[----:B------:R-:W-:-:S01]  /*4be0*/  FADD.FTZ R26, R58, R25 ;  /* 0x000000193a1a7221 */ /* 0x000fc20000010000 */
[----:B------:R-:W2:Y:S01]  /*4bf0*/  MUFU.EX2 R43, R43 ;  /* 0x0000002b002b7308 */ /* 0x000ea20000000800 */
[----:B0-----:R-:W-:-:S01]  /*4c00*/  FADD.FTZ R25, R13, R24 ;  /* 0x000000180d197221 */ /* 0x001fc20000010000 */
[----:B------:R-:W-:Y:S02]  /*4c10*/  IMAD.MOV.U32 R58, RZ, RZ, R119 ;  /* 0x000000ffff3a7224 */ /* 0x000fe400078e0077 */
[----:B------:R-:W-:-:S01]  /*4c20*/  FADD.FTZ R27, R57, R26 ;  /* 0x0000001a391b7221 */ /* 0x000fc20000010000 */
[--C-:B------:R-:W-:Y:S02]  /*4c30*/  IMAD.MOV.U32 R57, RZ, RZ, R119.reuse ;  /* 0x000000ffff397224 */ /* 0x100fe400078e0077 */
[----:B------:R-:W-:-:S02]  /*4c40*/  IMAD.MOV.U32 R55, RZ, RZ, R119 ;  /* 0x000000ffff377224 */ /* 0x000fc400078e0077 */
[----:B------:R-:W-:Y:S01]  /*4c50*/  FADD.FTZ R26, R60, R27 ;  /* 0x0000001b3c1a7221 */ /* 0x000fe20000010000 */
[----:B------:R-:W0:Y:S01]  /*4c60*/  MUFU.EX2 R14, R14 ;  /* 0x0000000e000e7308 */ /* 0x000e220000000800 */
[----:B-1----:R-:W-:-:S01]  /*4c70*/  FADD.FTZ R24, R42, R25 ;  /* 0x000000192a187221 */ /* 0x002fc20000010000 */
[----:B------:R-:W-:Y:S02]  /*4c80*/  IMAD.MOV.U32 R60, RZ, RZ, R119 ;  /* 0x000000ffff3c7224 */ /* 0x000fe400078e0077 */
[----:B------:R-:W-:-:S01]  /*4c90*/  FADD.FTZ R27, R59, R26 ;  /* 0x0000001a3b1b7221 */ /* 0x000fc20000010000 */
[--C-:B------:R-:W-:Y:S02]  /*4ca0*/  IMAD.MOV.U32 R54, RZ, RZ, R119.reuse ;  /* 0x000000ffff367224 */ /* 0x100fe400078e0077 */
[----:B------:R-:W-:Y:S02]  /*4cb0*/  IMAD.MOV.U32 R50, RZ, RZ, R119 ;  /* 0x000000ffff327224 */ /* 0x000fe400078e0077 */
[----:B------:R-:W-:Y:S01]  /*4cc0*/  FADD.FTZ R26, R62, R27 ;  /* 0x0000001b3e1a7221 */ /* 0x000fe20000010000 */
[----:B------:R-:W1:Y:S01]  /*4cd0*/  MUFU.EX2 R15, R15 ;  /* 0x0000000f000f7308 */ /* 0x000e620000000800 */
[----:B--2---:R-:W-:-:S01]  /*4ce0*/  FADD.FTZ R25, R43, R24 ;  /* 0x000000182b197221 */ /* 0x004fc20000010000 */
[----:B------:R-:W-:Y:S01]  /*4cf0*/  F2FP.SATFINITE.E4M3.F32.PACK_AB_MERGE_C R42, R43, R42, RZ ;  /* 0x0000002a2b2a723e */ /* 0x000fe200048070ff */
[----:B------:R-:W-:-:S02]  /*4d00*/  IMAD.MOV.U32 R49, RZ, RZ, R119 ;  /* 0x000000ffff317224 */ /* 0x000fc400078e0077 */
[--C-:B------:R-:W-:Y:S01]  /*4d10*/  IMAD.MOV.U32 R48, RZ, RZ, R119.reuse ;  /* 0x000000ffff307224 */ /* 0x100fe200078e0077 */
[----:B------:R-:W-:Y:S01]  /*4d20*/  F2FP.SATFINITE.E4M3.F32.PACK_AB_MERGE_C R207, R13, R12, R42 ;  /* 0x0000000c0dcf723e */ /* 0x000fe2000480702a */
[----:B------:R-:W-:Y:S01]  /*4d30*/  IMAD.MOV.U32 R46, RZ, RZ, R119 ;  /* 0x000000ffff2e7224 */ /* 0x000fe200078e0077 */
[----:B------:R-:W2:Y:S01]  /*4d40*/  MUFU.EX2 R45, R45 ;  /* 0x0000002d002d7308 */ /* 0x000ea20000000800 */
[----:B0-----:R-:W-:-:S01]  /*4d50*/  FADD.FTZ R24, R14, R25 ;  /* 0x000000190e187221 */ /* 0x001fc20000010000 */
[----:B------:R-:W-:Y:S01]  /*4d60*/  FADD.FTZ R25, R61, R26 ;  /* 0x0000001a3d197221 */ /* 0x000fe20000010000 */
[C---:B------:R-:W-:Y:S01]  /*4d70*/  F2FP.SATFINITE.E4M3.F32.PACK_AB_MERGE_C R61, R66.reuse, R61, RZ ;  /* 0x0000003d423d723e */ /* 0x040fe200048070ff */
[----:B------:R-:W-:Y:S02]  /*4d80*/  IMAD.MOV.U32 R44, RZ, RZ, R119 ;  /* 0x000000ffff2c7224 */ /* 0x000fe400078e0077 */
[----:B------:R-:W-:-:S01]  /*4d90*/  FADD.FTZ R25, R66, R25 ;  /* 0x0000001942197221 */ /* 0x000fc20000010000 */
[----:B------:R-:W-:Y:S01]  /*4da0*/  F2FP.SATFINITE.E4M3.F32.PACK_AB_MERGE_C R208, R62, R59, R61 ;  /* 0x0000003b3ed0723e */ /* 0x000fe2000480703d */
[----:B------:R-:W0:Y:S01]  /*4db0*/  MUFU.EX2 R20, R20 ;  /* 0x0000001400147308 */ /* 0x000e220000000800 */
[----:B-1----:R-:W-:-:S01]  /*4dc0*/  FADD.FTZ R24, R15, R24 ;  /* 0x000000180f187221 */ /* 0x002fc20000010000 */
[----:B------:R-:W-:-:S02]  /*4dd0*/  IMAD.MOV.U32 R66, RZ, RZ, R119 ;  /* 0x000000ffff427224 */ /* 0x000fc400078e0077 */
[--C-:B------:R-:W-:Y:S02]  /*4de0*/  IMAD.MOV.U32 R62, RZ, RZ, R119.reuse ;  /* 0x000000ffff3e7224 */ /* 0x100fe400078e0077 */
[----:B------:R-:W-:Y:S02]  /*4df0*/  IMAD.MOV.U32 R61, RZ, RZ, R119 ;  /* 0x000000ffff3d7224 */ /* 0x000fe400078e0077 */
[----:B------:R-:W1:Y:S01]  /*4e00*/  MUFU.EX2 R21, R21 ;  /* 0x0000001500157308 */ /* 0x000e620000000800 */
[----:B--2---:R-:W-:-:S01]  /*4e10*/  FADD.FTZ R27, R45, R24 ;  /* 0x000000182d1b7221 */ /* 0x004fc20000010000 */
[----:B------:R-:W-:Y:S01]  /*4e20*/  FADD.FTZ R24, R64, R25 ;  /* 0x0000001940187221 */ /* 0x000fe20000010000 */
[----:B------:R-:W-:Y:S02]  /*4e30*/  IMAD.MOV.U32 R59, RZ, RZ, R119 ;  /* 0x000000ffff3b7224 */ /* 0x000fe400078e0077 */
[----:B------:R-:W-:Y:S01]  /*4e40*/  FADD.FTZ R27, R40, R27 ;  /* 0x0000001b281b7221 */ /* 0x000fe20000010000 */
[----:B------:R-:W-:-:S01]  /*4e50*/  FADD.FTZ R25, R65, R24 ;  /* 0x0000001841197221 */ /* 0x000fc20000010000 */
[----:B------:R-:W-:Y:S01]  /*4e60*/  F2FP.SATFINITE.E4M3.F32.PACK_AB_MERGE_C R40, R40, R45, RZ ;  /* 0x0000002d2828723e */ /* 0x000fe200048070ff */
[----:B------:R-:W2:Y:S01]  /*4e70*/  MUFU.EX2 R47, R47 ;  /* 0x0000002f002f7308 */ /* 0x000ea20000000800 */
[----:B0-----:R-:W-:-:S01]  /*4e80*/  FADD.FTZ R26, R20, R27 ;  /* 0x0000001b141a7221 */ /* 0x001fc20000010000 */
[----:B------:R-:W-:Y:S01]  /*4e90*/  FADD.FTZ R38, R68, R25 ;  /* 0x0000001944267221 */ /* 0x000fe20000010000 */
[----:B------:R-:W-:Y:S01]  /*4ea0*/  F2FP.SATFINITE.E4M3.F32.PACK_AB_MERGE_C R68, R71, R68, RZ ;  /* 0x000000444744723e */ /* 0x000fe200048070ff */
[----:B------:R-:W-:Y:S01]  /*4eb0*/  IMAD.MOV.U32 R45, RZ, RZ, R119 ;  /* 0x000000ffff2d7224 */ /* 0x000fe200078e0077 */
[----:B------:R-:W-:Y:S01]  /*4ec0*/  F2FP.SATFINITE.E4M3.F32.PACK_AB_MERGE_C R209, R15, R14, R40 ;  /* 0x0000000e0fd1723e */ /* 0x000fe20004807028 */
[----:B------:R-:W-:Y:S01]  /*4ed0*/  FADD.FTZ R38, R71, R38 ;  /* 0x0000002647267221 */ /* 0x000fe20000010000 */
        /* <DEDUP_REMOVED lines=8> */
[--C-:B------:R-:W-:Y:S02]  /*4f60*/  IMAD.MOV.U32 R64, RZ, RZ, R119.reuse ;  /* 0x000000ffff407224 */ /* 0x100fe400078e0077 */
[--C-:B------:R-:W-:Y:S02]  /*4f70*/  IMAD.MOV.U32 R43, RZ, RZ, R119.reuse ;  /* 0x000000ffff2b7224 */ /* 0x100fe400078e0077 */
[----:B------:R-:W-:-:S02]  /*4f80*/  IMAD.MOV.U32 R42, RZ, RZ, R119 ;  /* 0x000000ffff2a7224 */ /* 0x000fc400078e0077 */
[----:B------:R-:W2:Y:S01]  /*4f90*/  MUFU.EX2 R70, R70 ;  /* 0x0000004600467308 */ /* 0x000ea20000000800 */
[C---:B0-----:R-:W-:Y:S01]  /*4fa0*/  F2FP.SATFINITE.E4M3.F32.PACK_AB_MERGE_C R47, R28.reuse, R47, RZ ;  /* 0x0000002f1c2f723e */ /* 0x041fe200048070ff */
[----:B------:R-:W-:Y:S01]  /*4fb0*/  FADD.FTZ R28, R28, R25 ;  /* 0x000000191c1c7221 */ /* 0x000fe20000010000 */
[----:B------:R-:W-:-:S01]  /*4fc0*/  FADD.FTZ R25, R69, R38 ;  /* 0x0000002645197221 */ /* 0x000fc20000010000 */
[----:B------:R-:W-:Y:S01]  /*4fd0*/  IMAD.MOV.U32 R41, RZ, RZ, R119 ;  /* 0x000000ffff297224 */ /* 0x000fe200078e0077 */
[----:B------:R-:W-:Y:S01]  /*4fe0*/  F2FP.SATFINITE.E4M3.F32.PACK_AB_MERGE_C R211, R21, R20, R47 ;  /* 0x0000001415d3723e */ /* 0x000fe2000480702f */
[----:B------:R-:W-:Y:S02]  /*4ff0*/  IMAD.MOV.U32 R47, RZ, RZ, R119 ;  /* 0x000000ffff2f7224 */ /* 0x000fe400078e0077 */
        /* <DEDUP_REMOVED lines=8> */
[----:B------:R-:W-:-:S04]  /*5080*/  IMAD.MOV.U32 R29, RZ, RZ, R119 ;  /* 0x000000ffff1d7224 */ /* 0x000fc800078e0077 */
        /* <DEDUP_REMOVED lines=8> */
[----:B------:R-:W-:Y:S01]  /*5110*/  F2FP.SATFINITE.E4M3.F32.PACK_AB_MERGE_C R74, R77, R74, RZ ;  /* 0x0000004a4d4a723e */ /* 0x000fe200048070ff */
[----:B------:R-:W-:-:S03]  /*5120*/  IMAD.MOV.U32 R77, RZ, RZ, R119 ;  /* 0x000000ffff4d7224 */ /* 0x000fc600078e0077 */
[----:B------:R-:W-:Y:S01]  /*5130*/  F2FP.SATFINITE.E4M3.F32.PACK_AB_MERGE_C R212, R70, R69, R74 ;  /* 0x0000004546d4723e */ /* 0x000fe2000480704a */
[--C-:B------:R-:W-:Y:S01]  /*5140*/  IMAD.MOV.U32 R74, RZ, RZ, R119.reuse ;  /* 0x000000ffff4a7224 */ /* 0x100fe200078e0077 */
[----:B------:R-:W0:Y:S01]  /*5150*/  MUFU.EX2 R32, R32 ;  /* 0x0000002000207308 */ /* 0x000e220000000800 */
[C---:B-1----:R-:W-:Y:S01]  /*5160*/  F2FP.SATFINITE.E4M3.F32.PACK_AB_MERGE_C R30, R63.reuse, R30, RZ ;  /* 0x0000001e3f1e723e */ /* 0x042fe200048070ff */
[----:B------:R-:W-:Y:S01]  /*5170*/  FADD.FTZ R63, R63, R28 ;  /* 0x0000001c3f3f7221 */ /* 0x000fe20000010000 */
[--C-:B------:R-:W-:Y:S02]  /*5180*/  IMAD.MOV.U32 R70, RZ, RZ, R119.reuse ;  /* 0x000000ffff467224 */ /* 0x100fe400078e0077 */
[----:B------:R-:W-:Y:S01]  /*5190*/  F2FP.SATFINITE.E4M3.F32.PACK_AB_MERGE_C R213, R52, R5, R30 ;  /* 0x0000000534d5723e */ /* 0x000fe2000480701e */
[----:B------:R-:W-:Y:S02]  /*51a0*/  IMAD.MOV.U32 R69, RZ, RZ, R119 ;  /* 0x000000ffff457224 */ /* 0x000fe400078e0077 */
[----:B------:R-:W1:Y:S01]  /*51b0*/  MUFU.EX2 R78, R78 ;  /* 0x0000004e004e7308 */ /* 0x000e620000000800 */
[----:B--2---:R-:W-:-:S01]  /*51c0*/  FADD.FTZ R25, R75, R26 ;  /* 0x0000001a4b197221 */ /* 0x004fc20000010000 */
[----:B------:R-:W-:-:S02]  /*51d0*/  IMAD.MOV.U32 R52, RZ, RZ, R119 ;  /* 0x000000ffff347224 */ /* 0x000fc400078e0077 */
[--C-:B------:R-:W-:Y:S02]  /*51e0*/  IMAD.MOV.U32 R30, RZ, RZ, R119.reuse ;  /* 0x000000ffff1e7224 */ /* 0x100fe400078e0077 */
[----:B------:R-:W-:Y:S02]  /*51f0*/  IMAD.MOV.U32 R28, RZ, RZ, R119 ;  /* 0x000000ffff1c7224 */ /* 0x000fe400078e0077 */
[----:B------:R-:W2:Y:S01]  /*5200*/  MUFU.EX2 R67, R67 ;  /* 0x0000004300437308 */ /* 0x000ea20000000800 */
[----:B0-----:R-:W-:-:S01]  /*5210*/  FADD.FTZ R26, R32, R63 ;  /* 0x0000003f201a7221 */ /* 0x001fc20000010000 */
[----:B------:R-:W-:-:S06]  /*5220*/  IMAD.MOV.U32 R63, RZ, RZ, R119 ;  /* 0x000000ffff3f7224 */ /* 0x000fcc00078e0077 */
[----:B------:R-:W-:Y:S01]  /*5230*/  MUFU.EX2 R80, R80 ;  /* 0x0000005000507308 */ /* 0x000fe20000000800 */
[----:B-1----:R-:W-:-:S07]  /*5240*/  FADD.FTZ R25, R78, R25 ;  /* 0x000000194e197221 */ /* 0x002fce0000010000 */
[----:B------:R-:W0:Y:S01]  /*5250*/  MUFU.EX2 R83, R83 ;  /* 0x0000005300537308 */ /* 0x000e220000000800 */
[----:B--2---:R-:W-:-:S07]  /*5260*/  FADD.FTZ R26, R67, R26 ;  /* 0x0000001a431a7221 */ /* 0x004fce0000010000 */
[----:B------:R-:W1:Y:S08]  /*5270*/  MUFU.EX2 R33, R33 ;  /* 0x0000002100217308 */ /* 0x000e700000000800 */
[----:B------:R-:W2:Y:S01]  /*5280*/  MUFU.EX2 R36, R36 ;  /* 0x0000002400247308 */ /* 0x000ea20000000800 */
[----:B0-----:R-:W-:Y:S01]  /*5290*/  F2FP.SATFINITE.E4M3.F32.PACK_AB_MERGE_C R27, R83, R80, RZ ;  /* 0x00000050531b723e */ /* 0x001fe200048070ff */
[----:B------:R-:W-:-:S03]  /*52a0*/  FADD.FTZ R80, R80, R25 ;  /* 0x0000001950507221 */ /* 0x000fc60000010000 */
[----:B------:R-:W-:Y:S01]  /*52b0*/  F2FP.SATFINITE.E4M3.F32.PACK_AB_MERGE_C R214, R78, R75, R27 ;  /* 0x0000004b4ed6723e */ /* 0x000fe2000480701b */
[----:B------:R-:W-:-:S01]  /*52c0*/  FADD.FTZ R83, R83, R80 ;  /* 0x0000005053537221 */ /* 0x000fc20000010000 */
[----:B------:R-:W-:Y:S01]  /*52d0*/  IMAD.MOV.U32 R80, RZ, RZ, R119 ;  /* 0x000000ffff507224 */ /* 0x000fe200078e0077 */
[----:B------:R-:W-:Y:S01]  /*52e0*/  MUFU.EX2 R84, R84 ;  /* 0x0000005400547308 */ /* 0x000fe20000000800 */
[----:B-1----:R-:W-:-:S01]  /*52f0*/  FADD.FTZ R25, R33, R26 ;  /* 0x0000001a21197221 */ /* 0x002fc20000010000 */
[--C-:B------:R-:W-:Y:S02]  /*5300*/  IMAD.MOV.U32 R78, RZ, RZ, R119.reuse ;  /* 0x000000ffff4e7224 */ /* 0x100fe400078e0077 */
[--C-:B------:R-:W-:Y:S02]  /*5310*/  IMAD.MOV.U32 R75, RZ, RZ, R119.reuse ;  /* 0x000000ffff4b7224 */ /* 0x100fe400078e0077 */
[----:B------:R-:W-:Y:S02]  /*5320*/  IMAD.MOV.U32 R27, RZ, RZ, R119 ;  /* 0x000000ffff1b7224 */ /* 0x000fe400078e0077 */
[----:B------:R-:W0:Y:S01]  /*5330*/  MUFU.EX2 R87, R87 ;  /* 0x0000005700577308 */ /* 0x000e220000000800 */
[C---:B--2---:R-:W-:Y:S01]  /*5340*/  F2FP.SATFINITE.E4M3.F32.PACK_AB_MERGE_C R33, R36.reuse, R33, RZ ;  /* 0x000000212421723e */ /* 0x044fe200048070ff */
[----:B------:R-:W-:Y:S01]  /*5350*/  FADD.FTZ R36, R36, R25 ;  /* 0x0000001924247221 */ /* 0x000fe20000010000 */
[----:B------:R-:W-:-:S02]  /*5360*/  IMAD.MOV.U32 R26, RZ, RZ, R119 ;  /* 0x000000ffff1a7224 */ /* 0x000fc400078e0077 */
        /* <DEDUP_REMOVED lines=23> */
[----:B------:R-:W-:-:S02]  /*54e0*/  IMAD.MOV.U32 R84, RZ, RZ, R119 ;  /* 0x000000ffff547224 */ /* 0x000fc400078e0077 */
[----:B------:R-:W-:-:S03]  /*54f0*/  IMAD.MOV.U32 R25, RZ, RZ, R119 ;  /* 0x000000ffff197224 */ /* 0x000fc600078e0077 */
        /* <DEDUP_REMOVED lines=8> */
[--C-:B------:R-:W-:Y:S02]  /*5580*/  IMAD.MOV.U32 R37, RZ, RZ, R119.reuse ;  /* 0x000000ffff257224 */ /* 0x100fe400078e0077 */
[----:B------:R-:W-:-:S05]  /*5590*/  IMAD.MOV.U32 R24, RZ, RZ, R119 ;  /* 0x000000ffff187224 */ /* 0x000fca00078e0077 */
        /* <DEDUP_REMOVED lines=82> */
.L_x_305:
[----:B------:R-:W-:Y:S01]  /*5ac0*/  ISETP.NE.AND P2, PT, RZ, UR41, PT ;  /* 0x00000029ff007c0c */ /* 0x000fe2000bf45270 */
[----:B------:R-:W-:-:S04]  /*5ad0*/  UISETP.NE.AND UP0, UPT, UR52, 0x1, UPT ;  /* 0x000000013400788c */ /* 0x000fc8000bf05270 */
[----:B------:R-:W-:-:S04]  /*5ae0*/  USEL UR42, URZ, 0x1, UP0 ;  /* 0x000000013f2a7887 */ /* 0x000fc80008000000 */
[----:B------:R-:W-:-:S04]  /*5af0*/  ULOP3.LUT UR42, UR53, UR42, URZ, 0x3c, !UPT ;  /* 0x0000002a352a7292 */ /* 0x000fc8000f8e3c3f */
[----:B------:R-:W-:Y:S08]  /*5b00*/  @P2 BRA `(.L_x_296) ;  /* 0x0000000000442947 */ /* 0x000ff00003800000 */
[----:B------:R-:W-:Y:S05]  /*5b10*/  @!P0 BRA `(.L_x_297) ;  /* 0x0000000000048947 */ /* 0x000fea0003800000 */
[----:B------:R-:W-:Y:S01]  /*5b20*/  BPT.TRAP 0x1 ;  /* 0x000000040000795c */ /* 0x000fe20000300000 */
.L_x_297:
[----:B------:R-:W0:Y:S01]  /*5b30*/  S2UR UR10, SR_CgaCtaId ;  /* 0x00000000000a79c3 */ /* 0x000e220000008800 */
[----:B------:R-:W-:Y:S01]  /*5b40*/  UIADD3 UR6, UR52, 0x1, URZ ;  /* 0x0000000134067890 */ /* 0x000fe2000fffe03f */
[----:B------:R-:W-:Y:S01]  /*5b50*/  IMAD.U32 R3, RZ, RZ, UR42 ;  /* 0x0000002aff037e24 */ /* 0x000fe2000f8e00ff */
[----:B------:R-:W-:Y:S02]  /*5b60*/  UMOV UR7, 0x400 ;  /* 0x0000040000077882 */ /* 0x000fe40000000000 */
[----:B------:R-:W-:Y:S02]  /*5b70*/  UISETP.NE.AND UP0, UPT, UR6, 0x2, UPT ;  /* 0x000000020600788c */ /* 0x000fe4000bf05270 */
[----:B------:R-:W-:Y:S02]  /*5b80*/  SHF.L.U32 R3, R3, 0x1f, RZ ;  /* 0x0000001f03037819 */ /* 0x000fe400000006ff */
[----:B------:R-:W-:Y:S02]  /*5b90*/  USEL UR6, UR6, URZ, UP0 ;  /* 0x0000003f06067287 */ /* 0x000fe40008000000 */
[----:B0-----:R-:W-:-:S04]  /*5ba0*/  ULEA UR7, UR10, UR7, 0x18 ;  /* 0x000000070a077291 */ /* 0x001fc8000f8ec03f */
[----:B------:R-:W-:-:S09]  /*5bb0*/  ULEA UR6, UR6, UR7, 0x3 ;  /* 0x0000000706067291 */ /* 0x000fd2000f8e183f */
[----:B------:R0:W1:Y:S01]  /*5bc0*/  SYNCS.PHASECHK.TRANS64.TRYWAIT P1, [UR6+0x33430], R3 ;  /* 0x03343003ff0075a7 */ /* 0x0000620008020146 */
[----:B------:R-:W-:Y:S05]  /*5bd0*/  @!P0 BRA `(.L_x_298) ;  /* 0x0000000000048947 */ /* 0x000fea0003800000 */
[----:B------:R-:W-:Y:S01]  /*5be0*/  BPT.TRAP 0x1 ;  /* 0x000000040000795c */ /* 0x000fe20000300000 */
.L_x_298:
[----:B-1----:R-:W-:Y:S05]  /*5bf0*/  @P1 BRA `(.L_x_296) ;  /* 0x0000000000081947 */ /* 0x002fea0003800000 */
[----:B------:R-:W1:Y:S02]  /*5c00*/  SYNCS.PHASECHK.TRANS64.TRYWAIT P1, [UR6+0x33430], R3 ;  /* 0x03343003ff0075a7 */ /* 0x000e640008020146 */
[----:B-1----:R-:W-:Y:S05]  /*5c10*/  @!P1 BRA `(.L_x_299) ;  /* 0x000000d000049947 */ /* 0x002fea0003800000 */
.L_x_296:
        /* <DEDUP_REMOVED lines=189> */
.L_x_301:
[----:B------:R-:W0:Y:S01]  /*67f0*/  S2UR UR7, SR_CgaCtaId ;  /* 0x00000000000779c3 */ /* 0x000e220000008800 */
[----:B------:R-:W-:Y:S01]  /*6800*/  UMOV UR6, 0x400 ;  /* 0x0000040000067882 */ /* 0x000fe20000000000 */
[----:B------:R-:W-:-:S05]  /*6810*/  IMAD.U32 R3, RZ, RZ, UR53 ;  /* 0x00000035ff037e24 */ /* 0x000fca000f8e00ff */
[----:B------:R-:W-:Y:S01]  /*6820*/  SHF.L.U32 R3, R3, 0x1f, RZ ;  /* 0x0000001f03037819 */ /* 0x000fe200000006ff */
[----:B0-----:R-:W-:-:S04]  /*6830*/  ULEA UR6, UR7, UR6, 0x18 ;  /* 0x0000000607067291 */ /* 0x001fc8000f8ec03f */
[----:B------:R-:W-:-:S09]  /*6840*/  ULEA UR6, UR52, UR6, 0x3 ;  /* 0x0000000634067291 */ /* 0x000fd2000f8e183f */
[----:B------:R0:W1:Y:S01]  /*6850*/  SYNCS.PHASECHK.TRANS64.TRYWAIT P1, [UR6+0x33450], R3 ;  /* 0x03345003ff0075a7 */ /* 0x0000620008020146 */
[----:B------:R-:W-:Y:S05]  /*6860*/  @!P0 BRA `(.L_x_302) ;  /* 0x0000000000048947 */ /* 0x000fea0003800000 */
[----:B------:R-:W-:Y:S01]  /*6870*/  BPT.TRAP 0x1 ;  /* 0x000000040000795c */ /* 0x000fe20000300000 */
.L_x_302:
[----:B-1----:R-:W-:Y:S05]  /*6880*/  @P1 BRA `(.L_x_300) ;  /* 0x0000000000081947 */ /* 0x002fea0003800000 */
[----:B------:R-:W1:Y:S02]  /*6890*/  SYNCS.PHASECHK.TRANS64.TRYWAIT P1, [UR6+0x33450], R3 ;  /* 0x03345003ff0075a7 */ /* 0x000e640008020146 */
[----:B-1----:R-:W-:Y:S05]  /*68a0*/  @!P1 BRA `(.L_x_303) ;  /* 0x000000c000f89947 */ /* 0x002fea0003800000 */
.L_x_300:
[----:B------:R-:W0:Y:S01]  /*68b0*/  S2UR UR6, SR_CgaCtaId ;  /* 0x00000000000679c3 */ /* 0x000e220000008800 */
[----:B-1----:R-:W-:Y:S01]  /*68c0*/  MOV R4, 0x400 ;  /* 0x0000040000047802 */ /* 0x002fe20000000f00 */
[----:B------:R-:W-:Y:S01]  /*68d0*/  WARPGROUP.ARRIVE ;  /* 0x00000000000079c5 */ /* 0x000fe20000000000 */
[----:B------:R-:W-:Y:S01]  /*68e0*/  UMOV UR7, 0xc0000010 ;  /* 0xc000001000077882 */ /* 0x000fe20000000000 */
        /* <DEDUP_REMOVED lines=15> */
[C---:B------:R-:W-:Y:S01]  /*69e0*/  FMUL.FTZ R189, R0.reuse, R198 ;  /* 0x000000c600bd7220 */ /* 0x040fe20000410000 */
[C---:B------:R-:W-:Y:S01]  /*69f0*/  FMUL.FTZ R188, R0.reuse, R197 ;  /* 0x000000c500bc7220 */ /* 0x040fe20000410000 */
[C---:B------:R-:W-:Y:S01]  /*6a00*/  FMUL.FTZ R190, R0.reuse, R199 ;  /* 0x000000c700be7220 */ /* 0x040fe20000410000 */
[C---:B------:R-:W-:Y:S01]  /*6a10*/  FMUL.FTZ R168, R0.reuse, R168 ;  /* 0x000000a800a87220 */ /* 0x040fe20000410000 */
[----:B------:R-:W-:Y:S01]  /*6a20*/  FMUL.FTZ R170, R0, R170 ;  /* 0x000000aa00aa7220 */ /* 0x000fe20000410000 */
[----:B0-----:R-:W-:-:S02]  /*6a30*/  IMAD.U32 R3, RZ, RZ, UR6 ;  /* 0x00000006ff037e24 */ /* 0x001fc4000f8e00ff */
[----:B------:R-:W-:Y:S01]  /*6a40*/  FMUL.FTZ R169, R0, R169 ;  /* 0x000000a900a97220 */ /* 0x000fe20000410000 */
[----:B------:R-:W0:Y:S01]  /*6a50*/  MUFU.TANH R9, R9 ;  /* 0x0000000900097308 */ /* 0x000e220000002400 */
[----:B-1----:R-:W-:Y:S01]  /*6a60*/  FMNMX.FTZ R192, R10, R5, !PT ;  /* 0x000000050ac07209 */ /* 0x002fe20007810000 */
[C---:B------:R-:W-:Y:S01]  /*6a70*/  FMUL.FTZ R171, R0.reuse, R171 ;  /* 0x000000ab00ab7220 */ /* 0x040fe20000410000 */
[----:B------:R-:W-:Y:S01]  /*6a80*/  LEA R4, R3, R4, 0x18 ;  /* 0x0000000403047211 */ /* 0x000fe200078ec0ff */
[C---:B------:R-:W-:Y:S01]  /*6a90*/  FMUL.FTZ R172, R0.reuse, R172 ;  /* 0x000000ac00ac7220 */ /* 0x040fe20000410000 */
[C---:B------:R-:W-:Y:S01]  /*6aa0*/  FMUL.FTZ R174, R0.reuse, R174 ;  /* 0x000000ae00ae7220 */ /* 0x040fe20000410000 */
[----:B------:R-:W-:Y:S01]  /*6ab0*/  FMUL.FTZ R173, R0, R173 ;  /* 0x000000ad00ad7220 */ /* 0x000fe20000410000 */
[----:B------:R-:W-:Y:S01]  /*6ac0*/  R2UR UR6, R4 ;  /* 0x00000000040672ca */ /* 0x000fe200000e0000 */
        /* <DEDUP_REMOVED lines=12> */
[----:B------:R-:W-:Y:S01]  /*6b90*/  UIADD3 UR6, UR6, 0x200, URZ ;  /* 0x0000020006067890 */ /* 0x000fe2000fffe03f */
[C---:B------:R-:W-:Y:S01]  /*6ba0*/  FMUL.FTZ R183, R0.reuse, R183 ;  /* 0x000000b700b77220 */ /* 0x040fe20000410000 */
[C---:B------:R-:W-:Y:S01]  /*6bb0*/  FMUL.FTZ R152, R0.reuse, R152 ;  /* 0x0000009800987220 */ /* 0x040fe20000410000 */
[C---:B------:R-:W-:Y:S01]  /*6bc0*/  FMUL.FTZ R154, R0.reuse, R154 ;  /* 0x0000009a009a7220 */ /* 0x040fe20000410000 */
[----:B------:R-:W-:Y:S01]  /*6bd0*/  USHF.R.U32.HI UR6, URZ, 0x4, UR6 ;  /* 0x000000043f067899 */ /* 0x000fe20008011606 */
[----:B------:R-:W0:Y:S01]  /*6be0*/  MUFU.TANH R15, R15 ;  /* 0x0000000f000f7308 */ /* 0x000e220000002400 */
[----:B-1----:R-:W-:Y:S01]  /*6bf0*/  FMNMX.FTZ R194, R11, R194, !PT ;  /* 0x000000c20bc27209 */ /* 0x002fe20007810000 */
[C---:B------:R-:W-:Y:S01]  /*6c00*/  FMUL.FTZ R153, R0.reuse, R153 ;  /* 0x0000009900997220 */ /* 0x040fe20000410000 */
[----:B------:R-:W-:Y:S01]  /*6c10*/  ULOP3.LUT UR6, UR6, 0x3fff, URZ, 0xc0, !UPT ;  /* 0x00003fff06067892 */ /* 0x000fe2000f8ec03f */
[C---:B------:R-:W-:Y:S01]  /*6c20*/  FMUL.FTZ R155, R0.reuse, R155 ;  /* 0x0000009b009b7220 */ /* 0x040fe20000410000 */
[C---:B------:R-:W-:Y:S01]  /*6c30*/  FMUL.FTZ R156, R0.reuse, R156 ;  /* 0x0000009c009c7220 */ /* 0x040fe20000410000 */
[C---:B------:R-:W-:Y:S01]  /*6c40*/  FMUL.FTZ R157, R0.reuse, R157 ;  /* 0x0000009d009d7220 */ /* 0x040fe20000410000 */
[----:B------:R-:W-:Y:S01]  /*6c50*/  ULOP3.LUT UR6, UR6, 0x10000, URZ, 0xfc, !UPT ;  /* 0x0001000006067892 */ /* 0x000fe2000f8efc3f */
[----:B------:R-:W1:Y:S01]  /*6c60*/  MUFU.TANH R14, R14 ;  /* 0x0000000e000e7308 */ /* 0x000e620000002400 */
[----:B--2---:R-:W-:Y:S01]  /*6c70*/  FMNMX.FTZ R191, R13, R192, !PT ;  /* 0x000000c00dbf7209 */ /* 0x004fe20007810000 */
[C---:B------:R-:W-:Y:S01]  /*6c80*/  FMUL.FTZ R158, R0.reuse, R158 ;  /* 0x0000009e009e7220 */ /* 0x040fe20000410000 */
[----:B------:R-:W-:Y:S01]  /*6c90*/  UIMAD UR11, UR52, 0x780, UR6 ;  /* 0x00000780340b78a4 */ /* 0x000fe2000f8e0206 */
[C---:B------:R-:W-:Y:S01]  /*6ca0*/  FMUL.FTZ R160, R0.reuse, R160 ;  /* 0x000000a000a07220 */ /* 0x040fe20000410000 */
[C---:B------:R-:W-:Y:S01]  /*6cb0*/  FMUL.FTZ R159, R0.reuse, R159 ;  /* 0x0000009f009f7220 */ /* 0x040fe20000410000 */
[C---:B------:R-:W-:Y:S01]  /*6cc0*/  FMUL.FTZ R161, R0.reuse, R161 ;  /* 0x000000a100a17220 */ /* 0x040fe20000410000 */
[C---:B------:R-:W-:Y:S01]  /*6cd0*/  FMUL.FTZ R162, R0.reuse, R162 ;  /* 0x000000a200a27220 */ /* 0x040fe20000410000 */
[----:B------:R-:W2:Y:S01]  /*6ce0*/  MUFU.TANH R20, R20 ;  /* 0x0000001400147308 */ /* 0x000ea20000002400 */
[----:B0-----:R-:W-:Y:S01]  /*6cf0*/  FMNMX.FTZ R193, R15, R194, !PT ;  /* 0x000000c20fc17209 */ /* 0x001fe20007810000 */
[----:B------:R-:W-:Y:S01]  /*6d00*/  UMOV UR6, UR11 ;  /* 0x0000000b00067c82 */ /* 0x000fe20008000000 */
[C---:B------:R-:W-:Y:S01]  /*6d10*/  FMUL.FTZ R164, R0.reuse, R164 ;  /* 0x000000a400a47220 */ /* 0x040fe20000410000 */
[----:B------:R-:W-:Y:S01]  /*6d20*/  QGMMA.64x192x32.F32.E4M3.E4M3 R24, R200, gdesc[UR4], R24, gsb0 ;  /* 0x02e00004c8187df3 */ /* 0x000fe20008000818 */
[----:B------:R-:W-:Y:S01]  /*6d30*/  UIADD3 UR6, UR11, 0x180, URZ ;  /* 0x000001800b067890 */ /* 0x000fe2000fffe03f */
[----:B------:R-:W-:Y:S01]  /*6d40*/  FMUL.FTZ R163, R0, R163 ;  /* 0x000000a300a37220 */ /* 0x000fe20000410000 */
[----:B------:R-:W-:Y:S01]  /*6d50*/  UMOV UR7, 0xc0000010 ;  /* 0xc000001000077882 */ /* 0x000fe20000000000 */
        /* <DEDUP_REMOVED lines=44> */
[----:B------:R-:W-:Y:S01]  /*7020*/  FMUL.FTZ R135, R0, R135 ;  /* 0x0000008700877220 */ /* 0x000fe20000410000 */
[----:B------:R-:W-:Y:S01]  /*7030*/  UMOV UR10, UR50 ;  /* 0x00000032000a7c82 */ /* 0x000fe20008000000 */
[----:B------:R-:W0:Y:S02]  /*7040*/  S2R R229, SR_TID.X ;  /* 0x0000000000e57919 */ /* 0x000e240000002100 */
[----:B------:R-:W3:Y:S01]  /*7050*/  MUFU.TANH R188, R188 ;  /* 0x000000bc00bc7308 */ /* 0x000ee20000002400 */
[----:B-1----:R-:W-:-:S07]  /*7060*/  FMNMX.FTZ R191, R187, R192, !PT ;  /* 0x000000c0bbbf7209 */ /* 0x002fce0007810000 */
[----:B------:R-:W1:Y:S01]  /*7070*/  MUFU.TANH R190, R190 ;  /* 0x000000be00be7308 */ /* 0x000e620000002400 */
[----:B--2---:R-:W-:-:S07]  /*7080*/  FMNMX.FTZ R193, R189, R194, !PT ;  /* 0x000000c2bdc17209 */ /* 0x004fce0007810000 */
[----:B------:R-:W2:Y:S01]  /*7090*/  MUFU.TANH R168, R168 ;  /* 0x000000a800a87308 */ /* 0x000ea20000002400 */
[----:B---3--:R-:W-:-:S07]  /*70a0*/  FMNMX.FTZ R191, R188, R191, !PT ;  /* 0x000000bfbcbf7209 */ /* 0x008fce0007810000 */
[----:B------:R-:W3:Y:S01]  /*70b0*/  MUFU.TANH R170, R170 ;  /* 0x000000aa00aa7308 */ /* 0x000ee20000002400 */
[----:B-1----:R-:W-:Y:S02]  /*70c0*/  FMNMX.FTZ R193, R190, R193, !PT ;  /* 0x000000c1bec17209 */ /* 0x002fe40007810000 */
[----:B0-----:R-:W-:-:S05]  /*70d0*/  LOP3.LUT P1, RZ, R229, 0x7f, RZ, 0xc0, !PT ;  /* 0x0000007fe5ff7812 */ /* 0x001fca000782c0ff */
[----:B------:R-:W0:Y:S01]  /*70e0*/  MUFU.TANH R169, R169 ;  /* 0x000000a900a97308 */ /* 0x000e220000002400 */
[----:B--2---:R-:W-:-:S07]  /*70f0*/  FMNMX.FTZ R192, R168, R191, !PT ;  /* 0x000000bfa8c07209 */ /* 0x004fce0007810000 */
[----:B------:R-:W1:Y:S01]  /*7100*/  MUFU.TANH R171, R171 ;  /* 0x000000ab00ab7308 */ /* 0x000e620000002400 */
[----:B---3--:R-:W-:-:S07]  /*7110*/  FMNMX.FTZ R194, R170, R193, !PT ;  /* 0x000000c1aac27209 */ /* 0x008fce0007810000 */
        /* <DEDUP_REMOVED lines=27> */
[----:B-1----:R-:W-:Y:S01]  /*72d0*/  FMNMX.FTZ R193, R183, R194, !PT ;  /* 0x000000c2b7c17209 */ /* 0x002fe20007810000 */
[----:B------:R-:W-:Y:S02]  /*72e0*/  WARPGROUP.DEPBAR.LE gsb0, 0x0 ;  /* 0x00008000000079c5 */ /* 0x000fe40000010000 */
[----:B------:R-:W-:-:S04]  /*72f0*/  WARPGROUP.ARRIVE ;  /* 0x00000000000079c5 */ /* 0x000fc80000000000 */
[----:B------:R-:W1:Y:S01]  /*7300*/  MUFU.TANH R153, R153 ;  /* 0x0000009900997308 */ /* 0x000e620000002400 */
[----:B--2---:R-:W-:Y:S01]  /*7310*/  FMNMX.FTZ R192, R152, R191, !PT ;  /* 0x000000bf98c07209 */ /* 0x004fe20007810000 */
[----:B------:R-:W-:Y:S01]  /*7320*/  QGMMA.64x192x32.F32.E4M3.E4M3 R24, R204, gdesc[UR4], R24, gsb0 ;  /* 0x02e00004cc187df3 */ /* 0x000fe20008000818 */
[----:B------:R-:W-:Y:S01]  /*7330*/  UIADD3 UR6, UR11, 0x300, URZ ;  /* 0x000003000b067890 */ /* 0x000fe2000fffe03f */
[----:B------:R-:W-:Y:S01]  /*7340*/  FMUL.FTZ R191, R0, R126 ;  /* 0x0000007e00bf7220 */ /* 0x000fe20000410000 */
[----:B------:R-:W-:-:S03]  /*7350*/  UMOV UR7, 0xc0000010 ;  /* 0xc000001000077882 */ /* 0x000fc60000000000 */
        /* <DEDUP_REMOVED lines=47> */
[----:B--2---:R-:W-:Y:S01]  /*7650*/  FMNMX.FTZ R195, R143, R192, !PT ;  /* 0x000000c08fc37209 */ /* 0x004fe20007810000 */
[----:B------:R-:W-:-:S06]  /*7660*/  FMUL.FTZ R192, R0, R132 ;  /* 0x0000008400c07220 */ /* 0x000fcc0000410000 */
[----:B------:R-:W2:Y:S01]  /*7670*/  MUFU.TANH R148, R148 ;  /* 0x0000009400947308 */ /* 0x000ea20000002400 */
[----:B0-----:R-:W-:Y:S01]  /*7680*/  FMNMX.FTZ R193, R145, R126, !PT ;  /* 0x0000007e91c17209 */ /* 0x001fe20007810000 */
[----:B------:R-:W-:Y:S02]  /*7690*/  WARPGROUP.DEPBAR.LE gsb0, 0x0 ;  /* 0x00008000000079c5 */ /* 0x000fe40000010000 */
[----:B------:R-:W-:-:S04]  /*76a0*/  WARPGROUP.ARRIVE ;  /* 0x00000000000079c5 */ /* 0x000fc80000000000 */
[----:B------:R-:W0:Y:S01]  /*76b0*/  MUFU.TANH R147, R147 ;  /* 0x0000009300937308 */ /* 0x000e220000002400 */
[----:B-1----:R-:W-:Y:S01]  /*76c0*/  FMNMX.FTZ R132, R146, R195, !PT ;  /* 0x000000c392847209 */ /* 0x002fe20007810000 */
[----:B------:R-:W-:Y:S01]  /*76d0*/  QGMMA.64x192x32.F32.E4M3.E4M3 R24, R208, gdesc[UR4], R24, gsb0 ;  /* 0x02e00004d0187df3 */ /* 0x000fe20008000818 */
[----:B------:R-:W-:Y:S01]  /*76e0*/  UIADD3 UR6, UR11, 0x480, URZ ;  /* 0x000004800b067890 */ /* 0x000fe2000fffe03f */
[----:B--2---:R-:W-:-:S04]  /*76f0*/  FMNMX.FTZ R126, R148, R193, !PT ;  /* 0x000000c1947e7209 */ /* 0x004fc80007810000 */
[----:B------:R-:W1:Y:S01]  /*7700*/  MUFU.TANH R149, R149 ;  /* 0x0000009500957308 */ /* 0x000e620000002400 */
[----:B------:R-:W-:-:S07]  /*7710*/  UMOV UR7, 0xc0000010 ;  /* 0xc000001000077882 */ /* 0x000fce0000000000 */
        /* <DEDUP_REMOVED lines=35> */
[----:B--2---:R-:W-:-:S05]  /*7950*/  FMNMX.FTZ R193, R133, R126, !PT ;  /* 0x0000007e85c17209 */ /* 0x004fca0007810000 */
[----:B------:R-:W2:Y:S01]  /*7960*/  SHFL.BFLY PT, R126, R193, 0x2, 0x1f ;  /* 0x0c401f00c17e7f89 */ /* 0x000ea200000e0000 */
[----:B0-----:R-:W-:-:S04]  /*7970*/  FMNMX.FTZ R132, R134, R195, !PT ;  /* 0x000000c386847209 */ /* 0x001fc80007810000 */
[----:B-1----:R-:W-:-:S05]  /*7980*/  FMNMX.FTZ R194, R135, R132, !PT ;  /* 0x0000008487c27209 */ /* 0x002fca0007810000 */
[----:B------:R-:W0:Y:S01]  /*7990*/  SHFL.BFLY PT, R197, R194, 0x2, 0x1f ;  /* 0x0c401f00c2c57f89 */ /* 0x000e2200000e0000 */
[----:B--2---:R-:W-:Y:S01]  /*79a0*/  FMNMX.FTZ R195, R193, R126, !PT ;  /* 0x0000007ec1c37209 */ /* 0x004fe20007810000 */
[----:B------:R-:W-:-:S04]  /*79b0*/  IMAD.U32 R193, RZ, RZ, UR10 ;  /* 0x0000000affc17e24 */ /* 0x000fc8000f8e00ff */
[----:B------:R-:W1:Y:S01]  /*79c0*/  SHFL.BFLY PT, R126, R195, 0x1, 0x1f ;  /* 0x0c201f00c37e7f89 */ /* 0x000e6200000e0000 */
[----:B0-----:R-:W-:-:S05]  /*79d0*/  FMNMX.FTZ R197, R194, R197, !PT ;  /* 0x000000c5c2c57209 */ /* 0x001fca0007810000 */
[----:B------:R-:W0:Y:S01]  /*79e0*/  SHFL.BFLY PT, R132, R197, 0x1, 0x1f ;  /* 0x0c201f00c5847f89 */ /* 0x000e2200000e0000 */
[----:B------:R-:W-:Y:S02]  /*79f0*/  WARPGROUP.DEPBAR.LE gsb0, 0x0 ;  /* 0x00008000000079c5 */ /* 0x000fe40000010000 */
[----:B------:R-:W-:Y:S01]  /*7a00*/  WARPGROUP.ARRIVE ;  /* 0x00000000000079c5 */ /* 0x000fe20000000000 */
[----:B-1----:R-:W-:Y:S01]  /*7a10*/  FMNMX.FTZ R126, R195, R126, !PT ;  /* 0x0000007ec37e7209 */ /* 0x002fe20007810000 */
[----:B------:R-:W-:-:S04]  /*7a20*/  IMAD.U32 R195, RZ, RZ, UR10 ;  /* 0x0000000affc37e24 */ /* 0x000fc8000f8e00ff */
[----:B------:R-:W-:Y:S01]  /*7a30*/  QGMMA.64x192x32.F32.E4M3.E4M3 R24, R212, gdesc[UR4], R24, gsb0 ;  /* 0x02e00004d4187df3 */ /* 0x000fe20008000818 */
[----:B------:R-:W-:-:S01]  /*7a40*/  FADD.FTZ R5, -R126, R5 ;  /* 0x000000057e057221 */ /* 0x000fc20000010100 */
[----:B------:R-:W-:Y:S01]  /*7a50*/  FFMA.FTZ R193, R126, R193, -8 ;  /* 0xc10000007ec17423 */ /* 0x000fe200000100c1 */
[----:B------:R-:W-:Y:S02]  /*7a60*/  UIADD3 UR6, UR11, 0x600, URZ ;  /* 0x000006000b067890 */ /* 0x000fe4000fffe03f */
[----:B------:R-:W-:Y:S01]  /*7a70*/  FMUL.FTZ R194, R5, UR10 ;  /* 0x0000000a05c27c20 */ /* 0x000fe20008410000 */
[----:B------:R-:W-:-:S01]  /*7a80*/  FFMA.FTZ R10, R10, UR10, -R193 ;  /* 0x0000000a0a0a7c23 */ /* 0x000fc200080108c1 */
[--C-:B------:R-:W-:Y:S01]  /*7a90*/  FFMA.FTZ R9, R9, UR10, -R193.reuse ;  /* 0x0000000a09097c23 */ /* 0x100fe200080108c1 */
[----:B0-----:R-:W-:Y:S01]  /*7aa0*/  FMNMX.FTZ R132, R197, R132, !PT ;  /* 0x00000084c5847209 */ /* 0x001fe20007810000 */
[--C-:B------:R-:W-:Y:S01]  /*7ab0*/  FFMA.FTZ R13, R13, UR10, -R193.reuse ;  /* 0x0000000a0d0d7c23 */ /* 0x100fe200080108c1 */
[----:B------:R-:W-:-:S01]  /*7ac0*/  FFMA.FTZ R14, R14, UR10, -R193 ;  /* 0x0000000a0e0e7c23 */ /* 0x000fc200080108c1 */
[----:B------:R-:W-:Y:S01]  /*7ad0*/  FFMA.FTZ R21, R21, UR10, -R193 ;  /* 0x0000000a15157c23 */ /* 0x000fe200080108c1 */
[----:B------:R-:W-:Y:S01]  /*7ae0*/  MUFU.EX2 R10, R10 ;  /* 0x0000000a000a7308 */ /* 0x000fe20000000800 */
[----:B------:R-:W-:-:S01]  /*7af0*/  FADD.FTZ R5, -R132, R7 ;  /* 0x0000000784057221 */ /* 0x000fc20000010100 */
[--C-:B------:R-:W-:Y:S01]  /*7b00*/  FFMA.FTZ R184, R184, UR10, -R193.reuse ;  /* 0x0000000ab8b87c23 */ /* 0x100fe200080108c1 */
[----:B------:R-:W-:Y:S01]  /*7b10*/  UMOV UR7, 0xc0000010 ;  /* 0xc000001000077882 */ /* 0x000fe20000000000 */
[--C-:B------:R-:W-:Y:S01]  /*7b20*/  FFMA.FTZ R187, R187, UR10, -R193.reuse ;  /* 0x0000000abbbb7c23 */ /* 0x100fe200080108c1 */
[----:B------:R-:W-:Y:S01]  /*7b30*/  FMUL.FTZ R5, R5, UR10 ;  /* 0x0000000a05057c20 */ /* 0x000fe20008410000 */
        /* <DEDUP_REMOVED lines=18> */
[----:B------:R-:W0:Y:S01]  /*7c60*/  MUFU.EX2 R9, R9 ;  /* 0x0000000900097308 */ /* 0x000e220000000800 */
[----:B------:R-:W-:-:S01]  /*7c70*/  FFMA.FTZ R20, R20, UR10, -R194 ;  /* 0x0000000a14147c23 */ /* 0x000fc200080108c2 */
[--C-:B------:R-:W-:Y:S01]  /*7c80*/  FFMA.FTZ R185, R185, UR10, -R194.reuse ;  /* 0x0000000ab9b97c23 */ /* 0x100fe200080108c2 */
[----:B------:R-:W-:-:S01]  /*7c90*/  FFMA.FTZ R186, R186, UR10, -R194 ;  /* 0x0000000ababa7c23 */ /* 0x000fc200080108c2 */
[----:B-1----:R-:W-:Y:S01]  /*7ca0*/  FFMA.FTZ R6, R7, R6, R10 ;  /* 0x0000000607067223 */ /* 0x002fe2000001000a */
[----:B------:R-:W-:-:S01]  /*7cb0*/  FFMA.FTZ R189, R189, UR10, -R194 ;  /* 0x0000000abdbd7c23 */ /* 0x000fc200080108c2 */
[----:B------:R-:W-:Y:S01]  /*7cc0*/  FFMA.FTZ R190, R190, UR10, -R194 ;  /* 0x0000000abebe7c23 */ /* 0x000fe200080108c2 */
        /* <DEDUP_REMOVED lines=27> */
[----:B------:R-:W-:Y:S01]  /*7e80*/  FFMA.FTZ R133, R133, UR10, -R193 ;  /* 0x0000000a85857c23 */ /* 0x000fe200080108c1 */
        /* <DEDUP_REMOVED lines=39> */
[----:B------:R-:W-:-:S02]  /*8100*/  IMAD.U32 R197, RZ, RZ, UR51 ;  /* 0x00000033ffc57e24 */ /* 0x000fc4000f8e00ff */
[----:B------:R-:W-:-:S02]  /*8110*/  FFMA.FTZ R135, R135, UR10, -R194 ;  /* 0x0000000a87877c23 */ /* 0x000fc400080108c2 */
[----:B------:R-:W-:Y:S02]  /*8120*/  @!P1 IMAD R197, R197, 0x8, R4 ;  /* 0x00000008c5c59824 */ /* 0x000fe400078e0204 */
        /* <DEDUP_REMOVED lines=24> */
[----:B------:R-:W-:Y:S02]  /*82b0*/  WARPGROUP.DEPBAR.LE gsb0, 0x0 ;  /* 0x00008000000079c5 */ /* 0x000fe40000010000 */
[----:B------:R-:W-:-:S04]  /*82c0*/  WARPGROUP.ARRIVE ;  /* 0x00000000000079c5 */ /* 0x000fc80000000000 */
[----:B------:R-:W1:Y:S01]  /*82d0*/  MUFU.EX2 R175, R175 ;  /* 0x000000af00af7308 */ /* 0x000e620000000800 */
[----:B--2---:R-:W-:-:S01]  /*82e0*/  FADD.FTZ R8, R174, R195 ;  /* 0x000000c3ae087221 */ /* 0x004fc20000010000 */
[----:B------:R-:W-:Y:S06]  /*82f0*/  QGMMA.64x192x32.F32.E4M3.E4M3 R24, R216, gdesc[UR4], R24, gsb0 ;  /* 0x02e00004d8187df3 */ /* 0x000fec0008000818 */
        /* <DEDUP_REMOVED lines=52> */
[----:B------:R-:W-:-:S06]  /*8640*/  WARPGROUP.DEPBAR.LE gsb0, 0x0 ;  /* 0x00008000000079c5 */ /* 0x000fcc0000010000 */
        /* <DEDUP_REMOVED lines=13> */
[----:B--2---:R-:W-:-:S01]  /*8720*/  FADD.FTZ R193, R141, R6 ;  /* 0x000000068dc17221 */ /* 0x004fc20000010000 */
[----:B------:R-:W-:-:S05]  /*8730*/  IADD3 R6, -R23, 0xb, RZ ;  /* 0x0000000b17067810 */ /* 0x000fca0007ffe1ff */
[----:B------:R2:W-:Y:S06]  /*8740*/  BAR.ARV R6, 0x100 ;  /* 0x000400060000751d */ /* 0x0005ec0000002000 */
[----:B------:R-:W3:Y:S01]  /*8750*/  MUFU.EX2 R146, R146 ;  /* 0x0000009200927308 */ /* 0x000ee20000000800 */
[----:B0-----:R-:W-:-:S01]  /*8760*/  FADD.FTZ R195, R143, R8 ;  /* 0x000000088fc37221 */ /* 0x001fc20000010000 */
[----:B--2---:R-:W-:Y:S02]  /*8770*/  @!P1 VIADD R6, R197, 0x33440 ;  /* 0x00033440c5069836 */ /* 0x004fe40000000000 */
[----:B-1----:R-:W-:-:S03]  /*8780*/  FADD.FTZ R8, R144, R193 ;  /* 0x000000c190087221 */ /* 0x002fc60000010000 */
[----:B------:R-:W-:Y:S01]  /*8790*/  @!P1 PRMT R6, RZ, 0x654, R6 ;  /* 0x00000654ff069816 */ /* 0x000fe20000000006 */
[----:B------:R-:W0:Y:S03]  /*87a0*/  MUFU.EX2 R145, R145 ;  /* 0x0000009100917308 */ /* 0x000e260000000800 */
[----:B------:R1:W-:Y:S05]  /*87b0*/  @!P1 SYNCS.ARRIVE.TRANS64.RED.A1T0 RZ, [R6+URZ], RZ ;  /* 0x000000ff06ff99a7 */ /* 0x0003ea000810043f */
[----:B------:R-:W2:Y:S01]  /*87c0*/  MUFU.EX2 R147, R147 ;  /* 0x0000009300937308 */ /* 0x000ea20000000800 */
[----:B---3--:R-:W-:-:S07]  /*87d0*/  FADD.FTZ R130, R146, R195 ;  /* 0x000000c392827221 */ /* 0x008fce0000010000 */
[----:B------:R-:W3:Y:S01]  /*87e0*/  MUFU.EX2 R148, R148 ;  /* 0x0000009400947308 */ /* 0x000ee20000000800 */
[----:B0-----:R-:W-:-:S07]  /*87f0*/  FADD.FTZ R193, R145, R8 ;  /* 0x0000000891c17221 */ /* 0x001fce0000010000 */
[----:B------:R-:W0:Y:S01]  /*8800*/  MUFU.EX2 R150, R150 ;  /* 0x0000009600967308 */ /* 0x000e220000000800 */
[----:B--2---:R-:W-:-:S01]  /*8810*/  FADD.FTZ R195, R147, R130 ;  /* 0x0000008293c37221 */ /* 0x004fc20000010000 */
[--C-:B------:R-:W-:Y:S01]  /*8820*/  FFMA.FTZ R130, R131, UR10, -R194.reuse ;  /* 0x0000000a83827c23 */ /* 0x100fe200080108c2 */
[----:B------:R-:W-:-:S05]  /*8830*/  FFMA.FTZ R131, R134, UR10, -R194 ;  /* 0x0000000a86837c23 */ /* 0x000fca00080108c2 */
        /* <DEDUP_REMOVED lines=40> */
.L_x_304:
[----:B------:R-:W-:Y:S01]  /*8ac0*/  F2FP.SATFINITE.E4M3.F32.PACK_AB_MERGE_C R13, R14, R13, RZ ;  /* 0x0000000d0e0d723e */ /* 0x000fe200048070ff */
[----:B------:R-:W-:Y:S02]  /*8ad0*/  UIADD3 UR6, UR47, -0x1, URZ ;  /* 0xffffffff2f067890 */ /* 0x000fe4000fffe03f */
[----:B------:R-:W-:Y:S01]  /*8ae0*/  ISETP.LT.AND P1, PT, RZ, UR47, PT ;  /* 0x0000002fff007c0c */ /* 0x000fe2000bf21270 */
[----:B------:R-:W-:Y:S01]  /*8af0*/  UMOV UR53, UR42 ;  /* 0x0000002a00357c82 */ /* 0x000fe20008000000 */
[----:B------:R-:W-:Y:S01]  /*8b00*/  F2FP.SATFINITE.E4M3.F32.PACK_AB_MERGE_C R200, R9, R10, R13 ;  /* 0x0000000a09c8723e */ /* 0x000fe2000480700d */
[----:B------:R-:W-:Y:S01]  /*8b10*/  IMAD.U32 R9, RZ, RZ, UR52 ;  /* 0x00000034ff097e24 */ /* 0x000fe2000f8e00ff */
[----:B------:R-:W-:Y:S01]  /*8b20*/  F2FP.SATFINITE.E4M3.F32.PACK_AB_MERGE_C R15, R20, R15, RZ ;  /* 0x0000000f140f723e */ /* 0x000fe200048070ff */
[----:B------:R-:W-:Y:S01]  /*8b30*/  UMOV UR52, UR51 ;  /* 0x0000003300347c82 */ /* 0x000fe20008000000 */
[----:B------:R-:W-:Y:S01]  /*8b40*/  F2FP.SATFINITE.E4M3.F32.PACK_AB_MERGE_C R187, R188, R187, RZ ;  /* 0x000000bbbcbb723e */ /* 0x000fe200048070ff */
[----:B------:R-:W-:Y:S01]  /*8b50*/  IMAD R10, R9, 0x8, R4 ;  /* 0x00000008090a7824 */ /* 0x000fe200078e0204 */
[----:B------:R-:W-:Y:S01]  /*8b60*/  F2FP.SATFINITE.E4M3.F32.PACK_AB_MERGE_C R189, R190, R189, RZ ;  /* 0x000000bdbebd723e */ /* 0x000fe200048070ff */
[----:B------:R-:W-:Y:S01]  /*8b70*/  UMOV UR47, UR6 ;  /* 0x00000006002f7c82 */ /* 0x000fe20008000000 */
[----:B------:R-:W-:Y:S01]  /*8b80*/  F2FP.SATFINITE.E4M3.F32.PACK_AB_MERGE_C R172, R173, R172, RZ ;  /* 0x000000acadac723e */ /* 0x000fe200048070ff */
[----:B------:R-:W-:Y:S01]  /*8b90*/  VIADD R10, R10, 0x33460 ;  /* 0x000334600a0a7836 */ /* 0x000fe20000000000 */
[----:B------:R-:W-:Y:S01]  /*8ba0*/  F2FP.SATFINITE.E4M3.F32.PACK_AB_MERGE_C R174, R175, R174, RZ ;  /* 0x000000aeafae723e */ /* 0x000fe200048070ff */
[-C--:B------:R-:W-:Y:S01]  /*8bb0*/  FMUL.FTZ R24, R24, R7.reuse ;  /* 0x0000000718187220 */ /* 0x080fe20000410000 */
[----:B------:R-:W-:Y:S01]  /*8bc0*/  F2FP.SATFINITE.E4M3.F32.PACK_AB_MERGE_C R180, R181, R180, RZ ;  /* 0x000000b4b5b4723e */ /* 0x000fe200048070ff */
[-C--:B------:R-:W-:Y:S01]  /*8bd0*/  FMUL.FTZ R25, R25, R7.reuse ;  /* 0x0000000719197220 */ /* 0x080fe20000410000 */
[----:B------:R-:W-:Y:S01]  /*8be0*/  PRMT R10, R3, 0x654, R10 ;  /* 0x00000654030a7816 */ /* 0x000fe2000000000a */
[-C--:B------:R-:W-:Y:S01]  /*8bf0*/  FMUL.FTZ R28, R28, R7.reuse ;  /* 0x000000071c1c7220 */ /* 0x080fe20000410000 */
[----:B------:R-:W-:Y:S01]  /*8c00*/  F2FP.SATFINITE.E4M3.F32.PACK_AB_MERGE_C R182, R183, R182, RZ ;  /* 0x000000b6b7b6723e */ /* 0x000fe200048070ff */
[-C--:B------:R-:W-:Y:S01]  /*8c10*/  FMUL.FTZ R29, R29, R7.reuse ;  /* 0x000000071d1d7220 */ /* 0x080fe20000410000 */
[----:B------:R-:W-:Y:S01]  /*8c20*/  F2FP.SATFINITE.E4M3.F32.PACK_AB_MERGE_C R156, R157, R156, RZ ;  /* 0x0000009c9d9c723e */ /* 0x000fe200048070ff */
[----:B------:R0:W-:Y:S01]  /*8c30*/  SYNCS.ARRIVE.TRANS64.RED.A1T0 RZ, [R10+URZ], RZ ;  /* 0x000000ff0aff79a7 */ /* 0x0001e2000810043f */
        /* <DEDUP_REMOVED lines=123> */
[----:B------:R-:W-:Y:S01]  /*93f0*/  F2FP.SATFINITE.E4M3.F32.PACK_AB_MERGE_C R219, R130, R127, R131 ;  /* 0x0000007f82db723e */ /* 0x000fe20004807083 */
[----:B0-----:R-:W-:Y:S06]  /*9400*/  @P1 BRA `(.L_x_305) ;  /* 0xffffffc400ac1947 */ /* 0x001fec000383ffff */
.L_x_295:
[----:B------:R-:W-:Y:S06]  /*9410*/  BAR.ARV 0x8, 0x180 ;  /* 0x0206000000007b1d */ /* 0x000fec0000002000 */
[----:B------:R-:W-:Y:S05]  /*9420*/  @!P0 BRA `(.L_x_306) ;  /* 0x0000000000048947 */ /* 0x000fea0003800000 */
[----:B------:R-:W-:Y:S01]  /*9430*/  BPT.TRAP 0x1 ;  /* 0x000000040000795c */ /* 0x000fe20000300000 */
.L_x_306:
[----:B------:R-:W-:Y:S02]  /*9440*/  IMAD.U32 R0, RZ, RZ, UR42 ;  /* 0x0000002aff007e24 */ /* 0x000fe4000f8e00ff */
[----:B------:R-:W-:-:S03]  /*9450*/  IMAD.U32 R15, RZ, RZ, UR51 ;  /* 0x00000033ff0f7e24 */ /* 0x000fc6000f8e00ff */
[----:B------:R-:W-:Y:S01]  /*9460*/  SHF.L.U32 R0, R0, 0x1f, RZ ;  /* 0x0000001f00007819 */ /* 0x000fe200000006ff */
[----:B------:R-:W-:-:S04]  /*9470*/  IMAD R15, R15, 0x8, R4 ;  /* 0x000000080f0f7824 */ /* 0x000fc800078e0204 */
[----:B------:R0:W1:Y:S01]  /*9480*/  SYNCS.PHASECHK.TRANS64.TRYWAIT P1, [R15+URZ+0x33450], R0 ;  /* 0x033450000f0075a7 */ /* 0x000062000802017f */
[----:B------:R-:W-:Y:S05]  /*9490*/  @!P0 BRA `(.L_x_307) ;  /* 0x0000000000048947 */ /* 0x000fea0003800000 */
[----:B------:R-:W-:Y:S01]  /*94a0*/  BPT.TRAP 0x1 ;  /* 0x000000040000795c */ /* 0x000fe20000300000 */
.L_x_307:
[----:B------:R-:W-:Y:S02]  /*94b0*/  VIADD R4, R4, 0x200 ;  /* 0x0000020004047836 */ /* 0x000fe40000000000 */
[----:B------:R-:W-:-:S03]  /*94c0*/  IMAD.U32 R5, RZ, RZ, UR51 ;  /* 0x00000033ff057e24 */ /* 0x000fc6000f8e00ff */
[----:B------:R-:W-:-:S04]  /*94d0*/  SHF.R.U32.HI R4, RZ, 0x4, R4 ;  /* 0x00000004ff047819 */ /* 0x000fc80000011604 */
[----:B------:R-:W-:-:S04]  /*94e0*/  LOP3.LUT R4, R4, 0x3fff, RZ, 0xc0, !PT ;  /* 0x00003fff04047812 */ /* 0x000fc800078ec0ff */
[----:B------:R-:W-:Y:S01]  /*94f0*/  LOP3.LUT R4, R4, 0x10000, RZ, 0xfc, !PT ;  /* 0x0001000004047812 */ /* 0x000fe200078efcff */
[----:B-1----:R-:W-:Y:S06]  /*9500*/  @P1 BRA `(.L_x_308) ;  /* 0x0000000000081947 */ /* 0x002fec0003800000 */
[----:B------:R-:W1:Y:S02]  /*9510*/  SYNCS.PHASECHK.TRANS64.TRYWAIT P1, [R15+URZ+0x33450], R0 ;  /* 0x033450000f0075a7 */ /* 0x000e64000802017f */
[----:B-1----:R-:W-:Y:S05]  /*9520*/  @!P1 BRA `(.L_x_309) ;  /* 0x0000009400f09947 */ /* 0x002fea0003800000 */
.L_x_308:
[----:B------:R-:W-:Y:S01]  /*9530*/  IMAD R4, R5, 0x780, R4 ;  /* 0x0000078005047824 */ /* 0x000fe200078e0204 */
[----:B------:R-:W-:Y:S05]  /*9540*/  WARPSYNC.ALL ;  /* 0x0000000000007948 */ /* 0x000fea0003800000 */
[----:B------:R-:W-:Y:S01]  /*9550*/  IMAD.MOV.U32 R5, RZ, RZ, -0x3ffffff0 ;  /* 0xc0000010ff057424 */ /* 0x000fe200078e00ff */
[C---:B------:R-:W-:Y:S01]  /*9560*/  R2UR UR6, R4.reuse ;  /* 0x00000000040672ca */ /* 0x040fe200000e0000 */
[----:B------:R-:W-:Y:S01]  /*9570*/  WARPGROUP.ARRIVE ;  /* 0x00000000000079c5 */ /* 0x000fe20000000000 */
[----:B------:R-:W-:Y:S01]  /*9580*/  VIADD R10, R4, 0x180 ;  /* 0x00000180040a7836 */ /* 0x000fe20000000000 */
[----:B------:R-:W-:Y:S01]  /*9590*/  ULDC.64 UR8, c[0x0][0x9a0] ;  /* 0x0002680000087ab9 */ /* 0x000fe20000000a00 */
[----:B------:R-:W-:Y:S01]  /*95a0*/  R2UR UR7, R5 ;  /* 0x00000000050772ca */ /* 0x000fe200000e0000 */
[----:B------:R-:W-:Y:S01]  /*95b0*/  IMAD.MOV.U32 R11, RZ, RZ, -0x3ffffff0 ;  /* 0xc0000010ff0b7424 */ /* 0x000fe200078e00ff */
[----:B------:R-:W-:Y:S01]  /*95c0*/  UISETP.NE.U32.AND UP0, UPT, UR8, URZ, UPT ;  /* 0x0000003f0800728c */ /* 0x000fe2000bf05070 */
[----:B------:R-:W-:-:S03]  /*95d0*/  IMAD.MOV.U32 R7, RZ, RZ, 0x3f800000 ;  /* 0x3f800000ff077424 */ /* 0x000fc600078e00ff */
[----:B------:R-:W-:-:S06]  /*95e0*/  UISETP.NE.AND.EX UP0, UPT, UR9, URZ, UPT, UP0 ;  /* 0x0000003f0900728c */ /* 0x000fcc000bf05300 */
[----:B------:R-:W-:Y:S01]  /*95f0*/  PLOP3.LUT P1, PT, PT, PT, UP0, 0x80, 0x0 ;  /* 0x000000000000781c */ /* 0x000fe20003f2f008 */
[----:B------:R-:W-:Y:S01]  /*9600*/  QGMMA.64x192x32.F32.E4M3.E4M3 R24, R200, gdesc[UR4], R24, gsb0 ;  /* 0x02e00004c8187df3 */ /* 0x000fe20008000818 */
[----:B------:R-:W-:Y:S01]  /*9610*/  R2UR UR6, R10 ;  /* 0x000000000a0672ca */ /* 0x000fe200000e0000 */
[----:B------:R-:W-:Y:S01]  /*9620*/  VIADD R10, R4, 0x300 ;  /* 0x00000300040a7836 */ /* 0x000fe20000000000 */
[----:B------:R-:W-:Y:S01]  /*9630*/  R2UR UR7, R11 ;  /* 0x000000000b0772ca */ /* 0x000fe200000e0000 */
[----:B------:R-:W-:Y:S01]  /*9640*/  IMAD.MOV.U32 R11, RZ, RZ, -0x3ffffff0 ;  /* 0xc0000010ff0b7424 */ /* 0x000fe200078e00ff */
[----:B------:R-:W-:Y:S02]  /*9650*/  @UP0 ULDC.64 UR12, c[0x0][0x9c8] ;  /* 0x00027200000c0ab9 */ /* 0x000fe40000000a00 */
[----:B------:R-:W-:Y:S01]  /*9660*/  @UP0 UIMAD.WIDE.U32 UR4, UR36, UR12, URZ ;  /* 0x0000000c240402a5 */ /* 0x000fe2000f8e003f */
[----:B------:R-:W-:Y:S02]  /*9670*/  WARPGROUP.DEPBAR.LE gsb0, 0x0 ;  /* 0x00008000000079c5 */ /* 0x000fe40000010000 */
[----:B------:R-:W-:-:S10]  /*9680*/  WARPGROUP.ARRIVE ;  /* 0x00000000000079c5 */ /* 0x000fd40000000000 */
[----:B------:R-:W-:Y:S01]  /*9690*/  QGMMA.64x192x32.F32.E4M3.E4M3 R24, R204, gdesc[UR4], R24, gsb0 ;  /* 0x02e00004cc187df3 */ /* 0x000fe20008000818 */
[----:B------:R-:W-:Y:S02]  /*96a0*/  R2UR UR6, R10 ;  /* 0x000000000a0672ca */ /* 0x000fe400000e0000 */
[----:B------:R-:W-:Y:S01]  /*96b0*/  R2UR UR7, R11 ;  /* 0x000000000b0772ca */ /* 0x000fe200000e0000 */
[----:B------:R-:W-:Y:S02]  /*96c0*/  VIADD R10, R4, 0x480 ;  /* 0x00000480040a7836 */ /* 0x000fe40000000000 */
[----:B------:R-:W-:Y:S01]  /*96d0*/  IMAD.MOV.U32 R11, RZ, RZ, -0x3ffffff0 ;  /* 0xc0000010ff0b7424 */ /* 0x000fe200078e00ff */
[----:B------:R-:W-:Y:S02]  /*96e0*/  WARPGROUP.DEPBAR.LE gsb0, 0x0 ;  /* 0x00008000000079c5 */ /* 0x000fe40000010000 */
[----:B------:R-:W-:-:S11]  /*96f0*/  WARPGROUP.ARRIVE ;  /* 0x00000000000079c5 */ /* 0x000fd60000000000 */
[----:B------:R-:W-:Y:S01]  /*9700*/  QGMMA.64x192x32.F32.E4M3.E4M3 R24, R208, gdesc[UR4], R24, gsb0 ;  /* 0x02e00004d0187df3 */ /* 0x000fe20008000818 */
[----:B------:R-:W-:Y:S02]  /*9710*/  @UP0 UIMAD UR6, UR37, UR12, URZ ;  /* 0x0000000c250602a4 */ /* 0x000fe4000f8e023f */
[----:B------:R-:W-:Y:S02]  /*9720*/  @UP0 USHF.R.S32.HI UR7, URZ, 0x1f, UR45 ;  /* 0x0000001f3f070899 */ /* 0x000fe4000801142d */
[----:B------:R-:W-:-:S03]  /*9730*/  @UP0 UIMAD UR6, UR36, UR13, UR6 ;  /* 0x0000000d240602a4 */ /* 0x000fc6000f8e0206 */
[----:B------:R-:W-:Y:S01]  /*9740*/  @UP0 ULDC.64 UR12, c[0x0][0x9d0] ;  /* 0x00027400000c0ab9 */ /* 0x000fe20000000a00 */
[----:B------:R-:W-:Y:S02]  /*9750*/  @UP0 UIADD3 UR5, UR5, UR6, URZ ;  /* 0x0000000605050290 */ /* 0x000fe4000fffe03f */
[----:B------:R-:W-:Y:S02]  /*9760*/  @UP0 UIMAD UR6, UR7, UR12, URZ ;  /* 0x0000000c070602a4 */ /* 0x000fe4000f8e023f */
[----:B------:R-:W-:Y:S02]  /*9770*/  @UP0 UIMAD.WIDE.U32 UR4, UR45, UR12, UR4 ;  /* 0x0000000c2d0402a5 */ /* 0x000fe4000f8e0004 */
[----:B------:R-:W-:-:S04]  /*9780*/  @UP0 UIMAD UR6, UR45, UR13, UR6 ;  /* 0x0000000d2d0602a4 */ /* 0x000fc8000f8e0206 */
[----:B------:R-:W-:Y:S02]  /*9790*/  @UP0 UIADD3 UR5, UR5, UR6, URZ ;  /* 0x0000000605050290 */ /* 0x000fe4000fffe03f */
[----:B------:R-:W-:-:S04]  /*97a0*/  @UP0 ULEA UR6, UP1, UR4, UR8, 0x2 ;  /* 0x0000000804060291 */ /* 0x000fc8000f82103f */
[----:B------:R-:W-:-:S03]  /*97b0*/  @UP0 ULEA.HI.X UR5, UR4, UR9, UR5, 0x2, UP1 ;  /* 0x0000000904050291 */ /* 0x000fc600088f1405 */
[----:B------:R-:W-:Y:S02]  /*97c0*/  @UP0 UMOV UR4, UR6 ;  /* 0x0000000600040c82 */ /* 0x000fe40008000000 */
[----:B------:R-:W-:Y:S02]  /*97d0*/  IMAD.U32 R12, RZ, RZ, UR4 ;  /* 0x00000004ff0c7e24 */ /* 0x000fe4000f8e00ff */
[----:B------:R-:W-:-:S05]  /*97e0*/  IMAD.U32 R13, RZ, RZ, UR5 ;  /* 0x00000005ff0d7e24 */ /* 0x000fca000f8e00ff */
[----:B------:R2:W3:Y:S01]  /*97f0*/  @P1 LDG.E R7, desc[UR48][R12.64] ;  /* 0x000000300c071981 */ /* 0x0004e2000c1e1900 */
[----:B------:R-:W-:Y:S02]  /*9800*/  R2UR UR6, R10 ;  /* 0x000000000a0672ca */ /* 0x000fe400000e0000 */
[----:B------:R-:W-:Y:S01]  /*9810*/  R2UR UR7, R11 ;  /* 0x000000000b0772ca */ /* 0x000fe200000e0000 */
[----:B------:R-:W-:Y:S02]  /*9820*/  VIADD R4, R4, 0x600 ;  /* 0x0000060004047836 */ /* 0x000fe40000000000 */
[----:B------:R-:W-:Y:S01]  /*9830*/  IMAD.MOV.U32 R5, RZ, RZ, -0x3ffffff0 ;  /* 0xc0000010ff057424 */ /* 0x000fe200078e00ff */
[----:B------:R-:W-:Y:S02]  /*9840*/  WARPGROUP.DEPBAR.LE gsb0, 0x0 ;  /* 0x00008000000079c5 */ /* 0x000fe40000010000 */
[----:B------:R-:W-:-:S07]  /*9850*/  WARPGROUP.ARRIVE ;  /* 0x00000000000079c5 */ /* 0x000fce0000000000 */
[----:B------:R-:W-:Y:S01]  /*9860*/  QGMMA.64x192x32.F32.E4M3.E4M3 R24, R212, gdesc[UR4], R24, gsb0 ;  /* 0x02e00004d4187df3 */ /* 0x000fe20008000818 */
[----:B------:R-:W-:Y:S02]  /*9870*/  R2UR UR6, R4 ;  /* 0x00000000040672ca */ /* 0x000fe400000e0000 */
[----:B------:R-:W-:Y:S02]  /*9880*/  R2UR UR7, R5 ;  /* 0x00000000050772ca */ /* 0x000fe400000e0000 */
[----:B------:R-:W4:Y:S04]  /*9890*/  SHFL.BFLY PT, R5, R6, 0x2, 0x1f ;  /* 0x0c401f0006057f89 */ /* 0x000f2800000e0000 */
[----:B------:R-:W5:Y:S01]  /*98a0*/  SHFL.BFLY PT, R9, R8, 0x2, 0x1f ;  /* 0x0c401f0008097f89 */ /* 0x000f6200000e0000 */
[----:B----4-:R-:W-:-:S01]  /*98b0*/  FADD.FTZ R5, R5, R6 ;  /* 0x0000000605057221 */ /* 0x010fc20000010000 */
[----:B-----5:R-:W-:-:S04]  /*98c0*/  FADD.FTZ R9, R9, R8 ;  /* 0x0000000809097221 */ /* 0x020fc80000010000 */
[----:B01----:R-:W0:Y:S04]  /*98d0*/  SHFL.BFLY PT, R0, R5, 0x1, 0x1f ;  /* 0x0c201f0005007f89 */ /* 0x003e2800000e0000 */
[----:B------:R-:W2:Y:S01]  /*98e0*/  SHFL.BFLY PT, R4, R9, 0x1, 0x1f ;  /* 0x0c201f0009047f89 */ /* 0x000ea200000e0000 */
[----:B------:R-:W-:Y:S02]  /*98f0*/  IMAD.MOV.U32 R6, RZ, RZ, RZ ;  /* 0x000000ffff067224 */ /* 0x000fe400078e00ff */
[----:B0-----:R-:W-:Y:S01]  /*9900*/  FADD.FTZ R11, R5, R0 ;  /* 0x00000000050b7221 */ /* 0x001fe20000010000 */
[----:B--2---:R-:W-:-:S04]  /*9910*/  FADD.FTZ R12, R9, R4 ;  /* 0x00000004090c7221 */ /* 0x004fc80000010000 */
        /* <DEDUP_REMOVED lines=12> */
[----:B------:R-:W1:Y:S01]  /*99e0*/  @P2 MUFU.LG2 R8, R13 ;  /* 0x0000000d00082308 */ /* 0x000e620000000c00 */
[----:B------:R-:W-:-:S07]  /*99f0*/  IMAD.U32 R20, RZ, RZ, UR10 ;  /* 0x0000000aff147e24 */ /* 0x000fce000f8e00ff */
[----:B------:R-:W2:Y:S01]  /*9a00*/  @P1 MUFU.RCP R10, R12 ;  /* 0x0000000c000a1308 */ /* 0x000ea20000001000 */
[----:B------:R-:W-:Y:S02]  /*9a10*/  IMAD.U32 R5, RZ, RZ, UR10 ;  /* 0x0000000aff057e24 */ /* 0x000fe4000f8e00ff */
[----:B------:R-:W-:Y:S01]  /*9a20*/  @P3 FMUL.FTZ R20, R20, 0.69314718246459960938 ;  /* 0x3f31721814143820 */ /* 0x000fe20000410000 */
[----:B0-----:R-:W-:Y:S01]  /*9a30*/  @P3 FMUL.FTZ R9, R9, 0.69314718246459960938 ;  /* 0x3f31721809093820 */ /* 0x001fe20000410000 */
[----:B------:R-:W-:Y:S02]  /*9a40*/  IMAD.MOV.U32 R4, RZ, RZ, -0x800000 ;  /* 0xff800000ff047424 */ /* 0x000fe400078e00ff */
[----:B------:R-:W-:Y:S01]  /*9a50*/  @P2 FMUL.FTZ R5, R5, 0.69314718246459960938 ;  /* 0x3f31721805052820 */ /* 0x000fe20000410000 */
[----:B------:R-:W-:Y:S02]  /*9a60*/  IMAD.MOV.U32 R0, RZ, RZ, -0x800000 ;  /* 0xff800000ff007424 */ /* 0x000fe400078e00ff */
[----:B------:R-:W-:-:S01]  /*9a70*/  @P3 FFMA.FTZ R4, R20, R132, R9 ;  /* 0x0000008414043223 */ /* 0x000fc20000010009 */
[----:B-1----:R-:W-:Y:S01]  /*9a80*/  @P2 FMUL.FTZ R8, R8, 0.69314718246459960938 ;  /* 0x3f31721808082820 */ /* 0x002fe20000410000 */
[----:B---3--:R-:W-:-:S03]  /*9a90*/  FMUL.FTZ R9, R6, R7 ;  /* 0x0000000706097220 */ /* 0x008fc60000410000 */
[----:B------:R-:W-:Y:S01]  /*9aa0*/  @P2 FFMA.FTZ R0, R5, R126, R8 ;  /* 0x0000007e05002223 */ /* 0x000fe20000010008 */
[----:B--2---:R-:W-:Y:S01]  /*9ab0*/  FMUL.FTZ R7, R10, R7 ;  /* 0x000000070a077220 */ /* 0x004fe20000410000 */
[----:B------:R-:W-:Y:S02]  /*9ac0*/  WARPGROUP.DEPBAR.LE gsb0, 0x0 ;  /* 0x00008000000079c5 */ /* 0x000fe40000010000 */
[----:B------:R-:W-:Y:S05]  /*9ad0*/  @!P0 BRA `(.L_x_310) ;  /* 0x0000000000048947 */ /* 0x000fea0003800000 */
[----:B------:R-:W-:Y:S01]  /*9ae0*/  BPT.TRAP 0x1 ;  /* 0x000000040000795c */ /* 0x000fe20000300000 */
.L_x_310:
[----:B------:R-:W-:Y:S01]  /*9af0*/  VIADD R6, R15, 0x33460 ;  /* 0x000334600f067836 */ /* 0x000fe20000000000 */
[----:B------:R-:W-:Y:S01]  /*9b00*/  UIADD3 UR51, UR51, 0x1, URZ ;  /* 0x0000000133337890 */ /* 0x000fe2000fffe03f */
[-C--:B------:R-:W-:Y:S01]  /*9b10*/  FMUL.FTZ R121, R65, R9.reuse ;  /* 0x0000000941797220 */ /* 0x080fe20000410000 */
[-C--:B------:R-:W-:Y:S01]  /*9b20*/  FMUL.FTZ R143, R24, R9.reuse ;  /* 0x00000009188f7220 */ /* 0x080fe20000410000 */
[-C--:B------:R-:W-:Y:S01]  /*9b30*/  FMUL.FTZ R140, R28, R9.reuse ;  /* 0x000000091c8c7220 */ /* 0x080fe20000410000 */
[----:B------:R-:W-:Y:S01]  /*9b40*/  PRMT R6, R3, 0x654, R6 ;  /* 0x0000065403067816 */ /* 0x000fe20000000006 */
[----:B------:R-:W-:Y:S01]  /*9b50*/  UISETP.NE.AND UP0, UPT, UR51, 0x2, UPT ;  /* 0x000000023300788c */ /* 0x000fe2000bf05270 */
[-C--:B------:R-:W-:Y:S01]  /*9b60*/  FMUL.FTZ R138, R29, R9.reuse ;  /* 0x000000091d8a7220 */ /* 0x080fe20000410000 */
[-C--:B------:R-:W-:Y:S01]  /*9b70*/  FMUL.FTZ R139, R32, R9.reuse ;  /* 0x00000009208b7220 */ /* 0x080fe20000410000 */
[----:B------:R0:W-:Y:S01]  /*9b80*/  SYNCS.ARRIVE.TRANS64.RED.A1T0 RZ, [R6+URZ], RZ ;  /* 0x000000ff06ff79a7 */ /* 0x0001e2000810043f */
        /* <DEDUP_REMOVED lines=62> */
[----:B------:R-:W-:Y:S01]  /*9f70*/  USEL UR4, URZ, 0x1, UP0 ;  /* 0x000000013f047887 */ /* 0x000fe20008000000 */
        /* <DEDUP_REMOVED lines=24> */
[----:B------:R-:W-:Y:S01]  /*a100*/  PLOP3.LUT P0, PT, PT, PT, PT, 0x8, 0x0 ;  /* 0x000000000000781c */ /* 0x000fe20003f0e170 */
[-C--:B------:R-:W-:Y:S01]  /*a110*/  FMUL.FTZ R15, R111, R7.reuse ;  /* 0x000000076f0f7220 */ /* 0x080fe20000410000 */
[-C--:B------:R-:W-:Y:S01]  /*a120*/  FMUL.FTZ R12, R114, R7.reuse ;  /* 0x00000007720c7220 */ /* 0x080fe20000410000 */
[-C--:B------:R-:W-:Y:S01]  /*a130*/  FMUL.FTZ R8, R115, R7.reuse ;  /* 0x0000000773087220 */ /* 0x080fe20000410000 */
[-C--:B------:R-:W-:Y:S01]  /*a140*/  FMUL.FTZ R11, R118, R7.reuse ;  /* 0x00000007760b7220 */ /* 0x080fe20000410000 */
[----:B------:R-:W-:Y:S01]  /*a150*/  FMUL.FTZ R119, R119, R7 ;  /* 0x0000000777777220 */ /* 0x000fe20000410000 */
[----:B------:R-:W-:-:S02]  /*a160*/  UIADD3 UR43, UR43, 0x1, URZ ;  /* 0x000000012b2b7890 */ /* 0x000fc4000fffe03f */
[----:B------:R-:W-:Y:S02]  /*a170*/  USEL UR51, UR51, URZ, UP0 ;  /* 0x0000003f33337287 */ /* 0x000fe40008000000 */
[----:B0-----:R-:W-:-:S12]  /*a180*/  ULOP3.LUT UR42, UR42, UR4, URZ, 0x3c, !UPT ;  /* 0x000000042a2a7292 */ /* 0x001fd8000f8e3c3f */
.L_x_288:
[----:B------:R-:W0:Y:S01]  /*a190*/  S2R R6, SR_CgaCtaId ;  /* 0x0000000000067919 */ /* 0x000e220000008800 */
[----:B------:R-:W-:Y:S01]  /*a1a0*/  MOV R3, 0x400 ;  /* 0x0000040000037802 */ /* 0x000fe20000000f00 */
[----:B------:R-:W-:Y:S01]  /*a1b0*/  BSSY B0, `(.L_x_311) ;  /* 0x0000311000007945 */ /* 0x000fe20003800000 */
[----:B------:R-:W-:Y:S02]  /*a1c0*/  BAR.SYNC.DEFER_BLOCKING 0x5, 0x180 ;  /* 0x0146000000007b1d */ /* 0x000fe40000010000 */
[----:B0-----:R-:W-:-:S05]  /*a1d0*/  LEA R3, R6, R3, 0x18 ;  /* 0x0000000306037211 */ /* 0x001fca00078ec0ff */
[----:B------:R-:W0:Y:S02]  /*a1e0*/  LDS.128 R60, [R3+0x334d0] ;  /* 0x0334d000033c7984 */ /* 0x000e240000000c00 */
[----:B0-----:R-:W-:Y:S02]  /*a1f0*/  R2UR UR5, R61 ;  /* 0x000000003d0572ca */ /* 0x001fe400000e0000 */
[----:B------:R-:W-:Y:S01]  /*a200*/  R2UR UR45, R62 ;  /* 0x000000003e2d72ca */ /* 0x000fe200000e0000 */
[----:B------:R-:W-:Y:S06]  /*a210*/  BAR.ARV 0x4, 0x180 ;  /* 0x0106000000007b1d */ /* 0x000fec0000002000 */
[----:B------:R-:W-:Y:S08]  /*a220*/  @P0 BRA `(.L_x_312) ;  /* 0x0000002000fc0947 */ /* 0x000ff00003800000 */
[----:B------:R-:W0:Y:S01]  /*a230*/  S2R R70, SR_TID.X ;  /* 0x0000000000467919 */ /* 0x000e220000002100 */
[----:B------:R-:W-:Y:S01]  /*a240*/  ULDC.64 UR6, c[0x4][0x38] ;  /* 0x01000e0000067ab9 */ /* 0x000fe20000000a00 */
[----:B0-----:R-:W-:-:S05]  /*a250*/  IMAD.SHL.U32 R5, R70, 0x4, RZ ;  /* 0x0000000446057824 */ /* 0x001fca00078e00ff */
[----:B------:R-:W-:-:S04]  /*a260*/  LOP3.LUT R5, R5, 0xc, RZ, 0xc0, !PT ;  /* 0x0000000c05057812 */ /* 0x000fc800078ec0ff */
[----:B------:R-:W-:-:S05]  /*a270*/  IADD3 R6, P0, R5, UR6, RZ ;  /* 0x0000000605067c10 */ /* 0x000fca000ff1e0ff */
[----:B------:R-:W-:Y:S01]  /*a280*/  IMAD.X R7, RZ, RZ, UR7, P0 ;  /* 0x00000007ff077e24 */ /* 0x000fe200080e06ff */
[----:B------:R-:W-:Y:S01]  /*a290*/  F2FP.BF16.F32.PACK_AB R11, R11, R12 ;  /* 0x0000000c0b0b723e */ /* 0x000fe200000010ff */
[----:B------:R-:W-:-:S03]  /*a2a0*/  ULDC.64 UR6, c[0x0][0xc00] ;  /* 0x0003000000067ab9 */ /* 0x000fc60000000a00 */
[----:B------:R0:W2:Y:S01]  /*a2b0*/  LDG.E.CONSTANT R5, desc[UR48][R6.64] ;  /* 0x0000003006057981 */ /* 0x0000a2000c1e9900 */
[----:B------:R-:W-:Y:S01]  /*a2c0*/  F2FP.BF16.F32.PACK_AB R52, R52, R53 ;  /* 0x000000353434723e */ /* 0x000fe200000010ff */
[----:B------:R-:W-:Y:S01]  /*a2d0*/  UISETP.NE.U32.AND UP0, UPT, UR6, URZ, UPT ;  /* 0x0000003f0600728c */ /* 0x000fe2000bf05070 */
[----:B------:R-:W-:Y:S01]  /*a2e0*/  F2FP.BF16.F32.PACK_AB R49, R48, R49 ;  /* 0x000000313031723e */ /* 0x000fe200000010ff */
[----:B------:R-:W1:Y:S01]  /*a2f0*/  S2R R12, SR_SWINHI ;  /* 0x00000000000c7919 */ /* 0x000e620000002f00 */
[----:B------:R-:W-:Y:S01]  /*a300*/  F2FP.BF16.F32.PACK_AB R44, R44, R45 ;  /* 0x0000002d2c2c723e */ /* 0x000fe200000010ff */
[----:B------:R-:W-:Y:S01]  /*a310*/  USHF.L.U32 UR8, UR36, 0x2, URZ ;  /* 0x0000000224087899 */ /* 0x000fe2000800063f */
[----:B------:R-:W-:Y:S01]  /*a320*/  F2FP.BF16.F32.PACK_AB R41, R40, R41 ;  /* 0x000000292829723e */ /* 0x000fe200000010ff */
[----:B------:R-:W-:Y:S01]  /*a330*/  UISETP.NE.AND.EX UP0, UPT, UR7, URZ, UPT, UP0 ;  /* 0x0000003f0700728c */ /* 0x000fe2000bf05300 */
[----:B------:R-:W-:Y:S01]  /*a340*/  F2FP.BF16.F32.PACK_AB R36, R36, R37 ;  /* 0x000000252424723e */ /* 0x000fe200000010ff */
[----:B------:R-:W-:Y:S01]  /*a350*/  USHF.L.U64.HI UR9, UR36, 0x2, UR37 ;  /* 0x0000000224097899 */ /* 0x000fe20008010225 */
[----:B0-----:R-:W-:Y:S01]  /*a360*/  LOP3.LUT P0, R6, R70, 0x3, RZ, 0xc0, !PT ;  /* 0x0000000346067812 */ /* 0x001fe2000780c0ff */
[----:B------:R-:W-:Y:S01]  /*a370*/  UIADD3 UR4, UP1, UR8, UR6, URZ ;  /* 0x0000000608047290 */ /* 0x000fe2000ff3e03f */
[----:B------:R-:W-:-:S02]  /*a380*/  F2FP.BF16.F32.PACK_AB R33, R32, R33 ;  /* 0x000000212021723e */ /* 0x000fc400000010ff */
[----:B------:R-:W-:Y:S01]  /*a390*/  ISETP.EQ.OR P0, PT, R6, 0x3, !P0 ;  /* 0x000000030600780c */ /* 0x000fe20004702670 */
[----:B------:R-:W-:Y:S01]  /*a3a0*/  UIADD3.X UR6, UR9, UR7, URZ, UP1, !UPT ;  /* 0x0000000709067290 */ /* 0x000fe20008ffe43f */
[----:B------:R-:W-:Y:S02]  /*a3b0*/  F2FP.BF16.F32.PACK_AB R46, R43, R46 ;  /* 0x0000002e2b2e723e */ /* 0x000fe400000010ff */
[----:B------:R-:W-:Y:S02]  /*a3c0*/  SEL R62, R52, R49, P0 ;  /* 0x00000031343e7207 */ /* 0x000fe40000000000 */
[----:B------:R-:W-:Y:S02]  /*a3d0*/  SEL R49, R49, R52, P0 ;  /* 0x0000003431317207 */ /* 0x000fe40000000000 */
[----:B------:R-:W-:Y:S02]  /*a3e0*/  SEL R52, R44, R41, P0 ;  /* 0x000000292c347207 */ /* 0x000fe40000000000 */
[----:B------:R-:W-:-:S02]  /*a3f0*/  SEL R41, R41, R44, P0 ;  /* 0x0000002c29297207 */ /* 0x000fc40000000000 */
[----:B------:R-:W-:Y:S02]  /*a400*/  SEL R44, R36, R33, P0 ;  /* 0x00000021242c7207 */ /* 0x000fe40000000000 */
[----:B------:R-:W-:Y:S02]  /*a410*/  SEL R43, R33, R36, P0 ;  /* 0x00000024212b7207 */ /* 0x000fe40000000000 */
[----:B------:R-:W-:Y:S02]  /*a420*/  F2FP.BF16.F32.PACK_AB R13, R13, R14 ;  /* 0x0000000e0d0d723e */ /* 0x000fe400000010ff */
[----:B------:R-:W-:Y:S02]  /*a430*/  F2FP.BF16.F32.PACK_AB R10, R9, R10 ;  /* 0x0000000a090a723e */ /* 0x000fe400000010ff */
[----:B------:R-:W-:Y:S02]  /*a440*/  F2FP.BF16.F32.PACK_AB R73, R73, R80 ;  /* 0x000000504949723e */ /* 0x000fe400000010ff */
[----:B------:R-:W-:-:S02]  /*a450*/  MOV R6, R3 ;  /* 0x0000000300067202 */ /* 0x000fc40000000f00 */
[----:B-1----:R-:W-:Y:S02]  /*a460*/  MOV R7, R12 ;  /* 0x0000000c00077202 */ /* 0x002fe40000000f00 */
[----:B------:R-:W-:Y:S02]  /*a470*/  F2FP.BF16.F32.PACK_AB R76, R69, R76 ;  /* 0x0000004c454c723e */ /* 0x000fe400000010ff */
[----:B------:R-:W-:Y:S01]  /*a480*/  F2FP.BF16.F32.PACK_AB R121, R68, R121 ;  /* 0x000000794479723e */ /* 0x000fe200000010ff */
[----:B------:R-:W-:Y:S01]  /*a490*/  IMAD.WIDE R36, R224, 0x2, R6 ;  /* 0x00000002e0247825 */ /* 0x000fe200078e0206 */
[----:B------:R-:W-:Y:S02]  /*a4a0*/  F2FP.BF16.F32.PACK_AB R54, R51, R54 ;  /* 0x000000363336723e */ /* 0x000fe400000010ff */
[----:B------:R-:W-:Y:S02]  /*a4b0*/  SEL R68, R13, R10, P0 ;  /* 0x0000000a0d447207 */ /* 0x000fe40000000000 */
[----:B------:R-:W-:-:S02]  /*a4c0*/  IADD3 R61, P5, R36, 0x40, RZ ;  /* 0x00000040243d7810 */ /* 0x000fc40007fbe0ff */
[----:B------:R-:W-:Y:S02]  /*a4d0*/  SEL R51, R10, R13, P0 ;  /* 0x0000000d0a337207 */ /* 0x000fe40000000000 */
[----:B------:R-:W-:Y:S01]  /*a4e0*/  F2FP.BF16.F32.PACK_AB R67, R67, R72 ;  /* 0x000000484343723e */ /* 0x000fe200000010ff */
[----:B------:R-:W-:Y:S01]  /*a4f0*/  IMAD.X R33, RZ, RZ, R37, P5 ;  /* 0x000000ffff217224 */ /* 0x000fe200028e0625 */
[----:B------:R-:W-:Y:S02]  /*a500*/  F2FP.BF16.F32.PACK_AB R66, R59, R66 ;  /* 0x000000423b42723e */ /* 0x000fe400000010ff */
[----:B------:R-:W-:Y:S02]  /*a510*/  LOP3.LUT R10, R61, 0x380, RZ, 0xc0, !PT ;  /* 0x000003803d0a7812 */ /* 0x000fe400078ec0ff */
[----:B------:R-:W-:Y:S02]  /*a520*/  F2FP.BF16.F32.PACK_AB R55, R55, R58 ;  /* 0x0000003a3737723e */ /* 0x000fe400000010ff */
[----:B------:R-:W-:-:S02]  /*a530*/  SEL R80, R73, R76, P0 ;  /* 0x0000004c49507207 */ /* 0x000fc40000000000 */
[----:B------:R-:W-:Y:S02]  /*a540*/  SEL R73, R76, R73, P0 ;  /* 0x000000494c497207 */ /* 0x000fe40000000000 */
[----:B------:R-:W-:Y:S02]  /*a550*/  F2FP.BF16.F32.PACK_AB R84, R77, R84 ;  /* 0x000000544d54723e */ /* 0x000fe400000010ff */
[----:B------:R-:W-:Y:S02]  /*a560*/  F2FP.BF16.F32.PACK_AB R47, R47, R50 ;  /* 0x000000322f2f723e */ /* 0x000fe400000010ff */
[----:B------:R-:W-:Y:S02]  /*a570*/  SEL R76, R67, R66, P0 ;  /* 0x00000042434c7207 */ /* 0x000fe40000000000 */
[----:B------:R-:W-:Y:S02]  /*a580*/  IADD3 R69, P6, R36, 0x60, RZ ;  /* 0x0000006024457810 */ /* 0x000fe40007fde0ff */
[----:B------:R-:W-:-:S02]  /*a590*/  SHF.R.U64 R10, R10, 0x3, RZ ;  /* 0x000000030a0a7819 */ /* 0x000fc400000012ff */
[----:B------:R-:W-:Y:S02]  /*a5a0*/  SEL R67, R66, R67, P0 ;  /* 0x0000004342437207 */ /* 0x000fe40000000000 */
[C---:B------:R-:W-:Y:S02]  /*a5b0*/  IADD3 R53, P4, R36.reuse, 0x20, RZ ;  /* 0x0000002024357810 */ /* 0x040fe40007f9e0ff */
[----:B------:R-:W-:Y:S02]  /*a5c0*/  IADD3 R77, P2, R36, 0x4020, RZ ;  /* 0x00004020244d7810 */ /* 0x000fe40007f5e0ff */
[----:B------:R-:W-:Y:S02]  /*a5d0*/  F2FP.BF16.F32.PACK_AB R81, R81, R88 ;  /* 0x000000585151723e */ /* 0x000fe400000010ff */
[----:B------:R-:W-:Y:S02]  /*a5e0*/  F2FP.BF16.F32.PACK_AB R39, R39, R42 ;  /* 0x0000002a2727723e */ /* 0x000fe400000010ff */
[----:B------:R-:W-:Y:S01]  /*a5f0*/  F2FP.BF16.F32.PACK_AB R38, R35, R38 ;  /* 0x000000262326723e */ /* 0x000fe200000010ff */
[----:B------:R-:W-:Y:S01]  /*a600*/  IMAD.X R35, RZ, RZ, R37, P4 ;  /* 0x000000ffff237224 */ /* 0x000fe200020e0625 */
[----:B------:R-:W-:-:S02]  /*a610*/  SEL R66, R55, R54, P0 ;  /* 0x0000003637427207 */ /* 0x000fc40000000000 */
[----:B------:R-:W-:Y:S02]  /*a620*/  SEL R55, R54, R55, P0 ;  /* 0x0000003736377207 */ /* 0x000fe40000000000 */
[----:B------:R-:W-:Y:S02]  /*a630*/  F2FP.BF16.F32.PACK_AB R31, R31, R34 ;  /* 0x000000221f1f723e */ /* 0x000fe400000010ff */
[----:B------:R-:W-:Y:S01]  /*a640*/  F2FP.BF16.F32.PACK_AB R30, R27, R30 ;  /* 0x0000001e1b1e723e */ /* 0x000fe200000010ff */
[----:B------:R-:W-:Y:S01]  /*a650*/  IMAD.X R27, RZ, RZ, R37, P2 ;  /* 0x000000ffff1b7224 */ /* 0x000fe200010e0625 */
[----:B------:R-:W-:Y:S02]  /*a660*/  F2FP.BF16.F32.PACK_AB R8, R119, R8 ;  /* 0x000000087708723e */ /* 0x000fe400000010ff */
[----:B------:R-:W-:Y:S02]  /*a670*/  SEL R54, R47, R46, P0 ;  /* 0x0000002e2f367207 */ /* 0x000fe40000000000 */
[----:B------:R-:W-:-:S02]  /*a680*/  LOP3.LUT R12, R69, 0x380, RZ, 0xc0, !PT ;  /* 0x00000380450c7812 */ /* 0x000fc400078ec0ff */
[----:B------:R-:W-:Y:S02]  /*a690*/  LOP3.LUT R32, R10, R61, RZ, 0x3c, !PT ;  /* 0x0000003d0a207212 */ /* 0x000fe400078e3cff */
[----:B------:R-:W-:Y:S02]  /*a6a0*/  SEL R47, R46, R47, P0 ;  /* 0x0000002f2e2f7207 */ /* 0x000fe40000000000 */
[----:B------:R-:W-:Y:S02]  /*a6b0*/  LOP3.LUT R10, R77, 0x380, RZ, 0xc0, !PT ;  /* 0x000003804d0a7812 */ /* 0x000fe400078ec0ff */
[----:B------:R-:W-:Y:S02]  /*a6c0*/  SEL R78, R81, R84, P0 ;  /* 0x00000054514e7207 */ /* 0x000fe40000000000 */
[----:B------:R-:W-:Y:S02]  /*a6d0*/  SEL R46, R39, R38, P0 ;  /* 0x00000026272e7207 */ /* 0x000fe40000000000 */
[----:B------:R-:W-:-:S02]  /*a6e0*/  SEL R81, R84, R81, P0 ;  /* 0x0000005154517207 */ /* 0x000fc40000000000 */
[----:B------:R-:W-:Y:S02]  /*a6f0*/  SEL R39, R38, R39, P0 ;  /* 0x0000002726277207 */ /* 0x000fe40000000000 */
[----:B------:R-:W-:Y:S02]  /*a700*/  IADD3 R83, P4, R36, 0x4060, RZ ;  /* 0x0000406024537810 */ /* 0x000fe40007f9e0ff */
[----:B------:R-:W-:Y:S02]  /*a710*/  SEL R38, R31, R30, P0 ;  /* 0x0000001e1f267207 */ /* 0x000fe40000000000 */
[----:B------:R-:W-:Y:S01]  /*a720*/  SEL R59, R30, R31, P0 ;  /* 0x0000001f1e3b7207 */ /* 0x000fe20000000000 */
[----:B------:R-:W-:Y:S01]  /*a730*/  IMAD.X R31, RZ, RZ, R37, P6 ;  /* 0x000000ffff1f7224 */ /* 0x000fe200030e0625 */
[----:B------:R-:W-:Y:S02]  /*a740*/  SEL R84, R11, R8, P0 ;  /* 0x000000080b547207 */ /* 0x000fe40000000000 */
[----:B------:R-:W-:-:S02]  /*a750*/  SEL R71, R8, R11, P0 ;  /* 0x0000000b08477207 */ /* 0x000fc40000000000 */
[----:B------:R-:W-:Y:S02]  /*a760*/  SHF.R.U64 R12, R12, 0x3, RZ ;  /* 0x000000030c0c7819 */ /* 0x000fe400000012ff */
[----:B------:R-:W-:Y:S02]  /*a770*/  IADD3 R79, P3, R36, 0x4040, RZ ;  /* 0x00004040244f7810 */ /* 0x000fe40007f7e0ff */
[----:B------:R-:W-:Y:S02]  /*a780*/  LOP3.LUT R8, R53, 0x380, RZ, 0xc0, !PT ;  /* 0x0000038035087812 */ /* 0x000fe400078ec0ff */
[----:B------:R-:W-:Y:S02]  /*a790*/  SHF.R.U64 R10, R10, 0x3, RZ ;  /* 0x000000030a0a7819 */ /* 0x000fe400000012ff */
[----:B------:R-:W-:Y:S02]  /*a7a0*/  IADD3 R87, P6, R36, 0x8020, RZ ;  /* 0x0000802024577810 */ /* 0x000fe40007fde0ff */
[----:B------:R-:W-:-:S02]  /*a7b0*/  F2FP.BF16.F32.PACK_AB R64, R64, R65 ;  /* 0x000000414040723e */ /* 0x000fc400000010ff */
[----:B------:R-:W-:Y:S01]  /*a7c0*/  F2FP.BF16.F32.PACK_AB R57, R56, R57 ;  /* 0x000000393839723e */ /* 0x000fe200000010ff */
[----:B------:R-:W-:Y:S01]  /*a7d0*/  IMAD.X R13, RZ, RZ, R37, P6 ;  /* 0x000000ffff0d7224 */ /* 0x000fe200030e0625 */
[----:B------:R-:W-:Y:S02]  /*a7e0*/  LOP3.LUT R14, R83, 0x380, RZ, 0xc0, !PT ;  /* 0x00000380530e7812 */ /* 0x000fe400078ec0ff */
[----:B------:R-:W-:Y:S02]  /*a7f0*/  F2FP.BF16.F32.PACK_AB R25, R25, R26 ;  /* 0x0000001a1919723e */ /* 0x000fe400000010ff */
[----:B------:R-:W-:Y:S02]  /*a800*/  LOP3.LUT R30, R12, R69, RZ, 0x3c, !PT ;  /* 0x000000450c1e7212 */ /* 0x000fe400078e3cff */
[----:B------:R-:W-:Y:S02]  /*a810*/  F2FP.BF16.F32.PACK_AB R28, R28, R29 ;  /* 0x0000001d1c1c723e */ /* 0x000fe400000010ff */
[----:B------:R-:W-:-:S02]  /*a820*/  F2FP.BF16.F32.PACK_AB R21, R21, R24 ;  /* 0x000000181515723e */ /* 0x000fc400000010ff */
[----:B------:R-:W-:Y:S02]  /*a830*/  SHF.R.U64 R8, R8, 0x3, RZ ;  /* 0x0000000308087819 */ /* 0x000fe400000012ff */
[----:B------:R-:W-:Y:S02]  /*a840*/  LOP3.LUT R12, R79, 0x380, RZ, 0xc0, !PT ;  /* 0x000003804f0c7812 */ /* 0x000fe400078ec0ff */
[----:B------:R-:W-:Y:S02]  /*a850*/  LOP3.LUT R26, R10, R77, RZ, 0x3c, !PT ;  /* 0x0000004d0a1a7212 */ /* 0x000fe400078e3cff */
[----:B------:R-:W-:Y:S02]  /*a860*/  F2FP.BF16.F32.PACK_AB R20, R15, R20 ;  /* 0x000000140f14723e */ /* 0x000fe400000010ff */
[----:B------:R-:W-:Y:S02]  /*a870*/  IADD3 R75, P1, R36, 0x4000, RZ ;  /* 0x00004000244b7810 */ /* 0x000fe40007f3e0ff */
[----:B------:R-:W-:-:S02]  /*a880*/  LOP3.LUT R10, R87, 0x380, RZ, 0xc0, !PT ;  /* 0x00000380570a7812 */ /* 0x000fc400078ec0ff */
[----:B------:R-:W-:Y:S01]  /*a890*/  SEL R60, R64, R57, P0 ;  /* 0x00000039403c7207 */ /* 0x000fe20000000000 */
[--C-:B------:R-:W-:Y:S01]  /*a8a0*/  IMAD.X R29, RZ, RZ, R37.reuse, P1 ;  /* 0x000000ffff1d7224 */ /* 0x100fe200008e0625 */
[----:B------:R-:W-:Y:S02]  /*a8b0*/  SHF.R.U64 R14, R14, 0x3, RZ ;  /* 0x000000030e0e7819 */ /* 0x000fe400000012ff */
[----:B------:R-:W-:Y:S02]  /*a8c0*/  SEL R57, R57, R64, P0 ;  /* 0x0000004039397207 */ /* 0x000fe40000000000 */
[----:B------:R-:W-:Y:S02]  /*a8d0*/  SEL R64, R28, R21, P0 ;  /* 0x000000151c407207 */ /* 0x000fe40000000000 */
[----:B------:R-:W-:Y:S01]  /*a8e0*/  SEL R45, R21, R28, P0 ;  /* 0x0000001c152d7207 */ /* 0x000fe20000000000 */
[----:B------:R-:W-:Y:S01]  /*a8f0*/  IMAD.X R21, RZ, RZ, R37, P4 ;  /* 0x000000ffff157224 */ /* 0x000fe200020e0625 */
[----:B------:R-:W-:-:S02]  /*a900*/  LOP3.LUT R34, R8, R53, RZ, 0x3c, !PT ;  /* 0x0000003508227212 */ /* 0x000fc400078e3cff */
[----:B------:R-:W-:Y:S02]  /*a910*/  SHF.R.U64 R12, R12, 0x3, RZ ;  /* 0x000000030c0c7819 */ /* 0x000fe400000012ff */
[----:B------:R-:W-:Y:S02]  /*a920*/  F2FP.BF16.F32.PACK_AB R140, R140, R143 ;  /* 0x0000008f8c8c723e */ /* 0x000fe400000010ff */
[----:B------:R-:W-:Y:S02]  /*a930*/  F2FP.BF16.F32.PACK_AB R105, R105, R112 ;  /* 0x000000706969723e */ /* 0x000fe400000010ff */
[----:B------:R-:W-:Y:S02]  /*a940*/  F2FP.BF16.F32.PACK_AB R141, R138, R141 ;  /* 0x0000008d8a8d723e */ /* 0x000fe400000010ff */
[----:B------:R-:W-:Y:S02]  /*a950*/  F2FP.BF16.F32.PACK_AB R108, R101, R108 ;  /* 0x0000006c656c723e */ /* 0x000fe400000010ff */
[----:B------:R-:W-:-:S02]  /*a960*/  SEL R82, R25, R20, P0 ;  /* 0x0000001419527207 */ /* 0x000fc40000000000 */
[----:B------:R-:W-:Y:S01]  /*a970*/  SEL R65, R20, R25, P0 ;  /* 0x0000001914417207 */ /* 0x000fe20000000000 */
[----:B------:R-:W-:Y:S01]  /*a980*/  IMAD.X R25, RZ, RZ, R37, P3 ;  /* 0x000000ffff197224 */ /* 0x000fe200018e0625 */
[----:B------:R-:W-:Y:S02]  /*a990*/  LOP3.LUT R8, R75, 0x380, RZ, 0xc0, !PT ;  /* 0x000003804b087812 */ /* 0x000fe400078ec0ff */
[----:B------:R-:W-:Y:S02]  /*a9a0*/  SHF.R.U64 R10, R10, 0x3, RZ ;  /* 0x000000030a0a7819 */ /* 0x000fe400000012ff */
[----:B------:R-:W-:Y:S02]  /*a9b0*/  F2FP.BF16.F32.PACK_AB R136, R136, R139 ;  /* 0x0000008b8888723e */ /* 0x000fe400000010ff */
[----:B------:R-:W-:Y:S02]  /*a9c0*/  F2FP.BF16.F32.PACK_AB R97, R97, R104 ;  /* 0x000000686161723e */ /* 0x000fe400000010ff */
[----:B------:R-:W-:-:S02]  /*a9d0*/  F2FP.BF16.F32.PACK_AB R137, R134, R137 ;  /* 0x000000898689723e */ /* 0x000fc400000010ff */
[----:B------:R-:W-:Y:S02]  /*a9e0*/  F2FP.BF16.F32.PACK_AB R100, R93, R100 ;  /* 0x000000645d64723e */ /* 0x000fe400000010ff */
[----:B------:R-:W-:Y:S02]  /*a9f0*/  LOP3.LUT R20, R14, R83, RZ, 0x3c, !PT ;  /* 0x000000530e147212 */ /* 0x000fe400078e3cff */
[----:B------:R-:W-:Y:S02]  /*aa00*/  F2FP.BF16.F32.PACK_AB R132, R132, R135 ;  /* 0x000000878484723e */ /* 0x000fe400000010ff */
[----:B------:R-:W-:Y:S02]  /*aa10*/  F2FP.BF16.F32.PACK_AB R89, R89, R96 ;  /* 0x000000605959723e */ /* 0x000fe400000010ff */
[----:B------:R-:W-:Y:S02]  /*aa20*/  F2FP.BF16.F32.PACK_AB R133, R130, R133 ;  /* 0x000000858285723e */ /* 0x000fe400000010ff */
[----:B------:R-:W-:-:S02]  /*aa30*/  F2FP.BF16.F32.PACK_AB R92, R85, R92 ;  /* 0x0000005c555c723e */ /* 0x000fc400000010ff */
[----:B------:R-:W-:Y:S02]  /*aa40*/  F2FP.BF16.F32.PACK_AB R128, R128, R131 ;  /* 0x000000838080723e */ /* 0x000fe400000010ff */
[----:B------:R-:W-:Y:S02]  /*aa50*/  F2FP.BF16.F32.PACK_AB R129, R126, R129 ;  /* 0x000000817e81723e */ /* 0x000fe400000010ff */
[----:B------:R-:W-:Y:S02]  /*aa60*/  LOP3.LUT R24, R12, R79, RZ, 0x3c, !PT ;  /* 0x0000004f0c187212 */ /* 0x000fe400078e3cff */
[----:B------:R-:W-:Y:S02]  /*aa70*/  F2FP.BF16.F32.PACK_AB R124, R124, R127 ;  /* 0x0000007f7c7c723e */ /* 0x000fe400000010ff */
[----:B------:R-:W-:Y:S02]  /*aa80*/  F2FP.BF16.F32.PACK_AB R125, R122, R125 ;  /* 0x0000007d7a7d723e */ /* 0x000fe400000010ff */
[----:B------:R-:W-:-:S02]  /*aa90*/  SEL R40, R140, R141, P0 ;  /* 0x0000008d8c287207 */ /* 0x000fc40000000000 */
[----:B------:R-:W-:Y:S02]  /*aaa0*/  SEL R70, R105, R108, P0 ;  /* 0x0000006c69467207 */ /* 0x000fe40000000000 */
[----:B------:R-:W-:Y:S02]  /*aab0*/  IADD3 R88, P2, R36, 0x8060, RZ ;  /* 0x0000806024587810 */ /* 0x000fe40007f5e0ff */
[----:B------:R-:W-:Y:S02]  /*aac0*/  SHF.R.U64 R8, R8, 0x3, RZ ;  /* 0x0000000308087819 */ /* 0x000fe400000012ff */
[----:B------:R-:W-:Y:S02]  /*aad0*/  LOP3.LUT R12, R10, R87, RZ, 0x3c, !PT ;  /* 0x000000570a0c7212 */ /* 0x000fe400078e3cff */
[----:B------:R-:W-:Y:S02]  /*aae0*/  F2FP.BF16.F32.PACK_AB R120, R120, R123 ;  /* 0x0000007b7878723e */ /* 0x000fe400000010ff */
[----:B------:R-:W-:-:S02]  /*aaf0*/  SEL R141, R141, R140, P0 ;  /* 0x0000008c8d8d7207 */ /* 0x000fc40000000000 */
[----:B------:R-:W-:Y:S02]  /*ab00*/  SEL R42, R136, R137, P0 ;  /* 0x00000089882a7207 */ /* 0x000fe40000000000 */
[----:B------:R-:W-:Y:S02]  /*ab10*/  SEL R105, R108, R105, P0 ;  /* 0x000000696c697207 */ /* 0x000fe40000000000 */
[----:B------:R-:W-:Y:S02]  /*ab20*/  SEL R72, R97, R100, P0 ;  /* 0x0000006461487207 */ /* 0x000fe40000000000 */
[C---:B------:R-:W-:Y:S02]  /*ab30*/  IADD3 R85, P5, R36.reuse, 0x8000, RZ ;  /* 0x0000800024557810 */ /* 0x040fe40007fbe0ff */
[----:B------:R-:W-:Y:S02]  /*ab40*/  IADD3 R86, P1, R36, 0x8040, RZ ;  /* 0x0000804024567810 */ /* 0x000fe40007f3e0ff */
[----:B------:R-:W-:Y:S01]  /*ab50*/  MOV R87, R20 ;  /* 0x0000001400577202 */ /* 0x000fe20000000f00 */
[--C-:B------:R-:W-:Y:S01]  /*ab60*/  IMAD.X R15, RZ, RZ, R37.reuse, P5 ;  /* 0x000000ffff0f7224 */ /* 0x100fe200028e0625 */
[----:B------:R-:W-:Y:S01]  /*ab70*/  SEL R137, R137, R136, P0 ;  /* 0x0000008889897207 */ /* 0x000fe20000000000 */
        /* <DEDUP_REMOVED lines=8> */
[----:B------:R-:W-:Y:S02]  /*ac00*/  SEL R56, R124, R125, P0 ;  /* 0x0000007d7c387207 */ /* 0x000fe40000000000 */
[----:B------:R-:W-:Y:S02]  /*ac10*/  LOP3.LUT R28, R8, R75, RZ, 0x3c, !PT ;  /* 0x0000004b081c7212 */ /* 0x000fe400078e3cff */
[----:B------:R-:W-:Y:S02]  /*ac20*/  LOP3.LUT R61, R88, 0x380, RZ, 0xc0, !PT ;  /* 0x00000380583d7812 */ /* 0x000fe400078ec0ff */
[----:B------:R-:W-:Y:S02]  /*ac30*/  SEL R125, R125, R124, P0 ;  /* 0x0000007c7d7d7207 */ /* 0x000fe40000000000 */
[----:B------:R-:W-:Y:S02]  /*ac40*/  SEL R58, R120, R121, P0 ;  /* 0x00000079783a7207 */ /* 0x000fe40000000000 */
[----:B------:R-:W-:-:S02]  /*ac50*/  LOP3.LUT R8, R85, 0x380, RZ, 0xc0, !PT ;  /* 0x0000038055087812 */ /* 0x000fc400078ec0ff */
[----:B------:R-:W-:Y:S02]  /*ac60*/  LOP3.LUT R53, R86, 0x380, RZ, 0xc0, !PT ;  /* 0x0000038056357812 */ /* 0x000fe400078ec0ff */
[----:B------:R-:W-:Y:S02]  /*ac70*/  SEL R121, R121, R120, P0 ;  /* 0x0000007879797207 */ /* 0x000fe40000000000 */
[----:B------:R-:W-:Y:S02]  /*ac80*/  SHF.R.U64 R61, R61, 0x3, RZ ;  /* 0x000000033d3d7819 */ /* 0x000fe400000012ff */
[----:B------:R-:W-:Y:S02]  /*ac90*/  SHF.R.U64 R8, R8, 0x3, RZ ;  /* 0x0000000308087819 */ /* 0x000fe400000012ff */
[----:B------:R-:W-:Y:S02]  /*aca0*/  SHF.R.U64 R53, R53, 0x3, RZ ;  /* 0x0000000335357819 */ /* 0x000fe400000012ff */
[----:B------:R-:W-:-:S02]  /*acb0*/  LOP3.LUT R14, R8, R85, RZ, 0x3c, !PT ;  /* 0x00000055080e7212 */ /* 0x000fc400078e3cff */
[----:B------:R-:W-:Y:S02]  /*acc0*/  LOP3.LUT R10, R61, R88, RZ, 0x3c, !PT ;  /* 0x000000583d0a7212 */ /* 0x000fe400078e3cff */
[----:B------:R-:W-:Y:S02]  /*acd0*/  LOP3.LUT R8, R53, R86, RZ, 0x3c, !PT ;  /* 0x0000005635087212 */ /* 0x000fe400078e3cff */
[----:B------:R-:W-:Y:S02]  /*ace0*/  LOP3.LUT R11, R36, 0x380, RZ, 0xc0, !PT ;  /* 0x00000380240b7812 */ /* 0x000fe400078ec0ff */
[----:B------:R-:W-:Y:S02]  /*acf0*/  MOV R79, R8 ;  /* 0x00000008004f7202 */ /* 0x000fe40000000f00 */
[----:B------:R-:W-:Y:S02]  /*ad00*/  SHF.R.U64 R11, R11, 0x3, RZ ;  /* 0x000000030b0b7819 */ /* 0x000fe400000012ff */
[----:B------:R-:W-:-:S02]  /*ad10*/  MOV R85, R14 ;  /* 0x0000000e00557202 */ /* 0x000fc40000000f00 */
[----:B------:R-:W-:Y:S01]  /*ad20*/  LOP3.LUT R36, R11, R36, RZ, 0x3c, !PT ;  /* 0x000000240b247212 */ /* 0x000fe200078e3cff */
[----:B------:R-:W-:Y:S01]  /*ad30*/  IMAD.X R11, RZ, RZ, R37, P2 ;  /* 0x000000ffff0b7224 */ /* 0x000fe200010e0625 */
[----:B------:R-:W-:Y:S02]  /*ad40*/  MOV R83, R12 ;  /* 0x0000000c00537202 */ /* 0x000fe40000000f00 */
[----:B------:R-:W-:Y:S01]  /*ad50*/  MOV R95, R36 ;  /* 0x00000024005f7202 */ /* 0x000fe20000000f00 */
[----:B--2---:R-:W-:Y:S01]  /*ad60*/  SHFL.IDX PT, R40, R40, R5, 0x1c1f ;  /* 0x001c1f0528287589 */ /* 0x004fe200000e0000 */
[----:B------:R-:W-:Y:S02]  /*ad70*/  LOP3.LUT R20, R5, 0x2, RZ, 0x3c, !PT ;  /* 0x0000000205147812 */ /* 0x000fe400078e3cff */
[----:B------:R-:W-:Y:S01]  /*ad80*/  MOV R77, R10 ;  /* 0x0000000a004d7202 */ /* 0x000fe20000000f00 */
[----:B------:R-:W-:Y:S01]  /*ad90*/  SHFL.IDX PT, R70, R70, R5, 0x1c1f ;  /* 0x001c1f0546467589 */ /* 0x000fe200000e0000 */
[----:B------:R-:W-:-:S02]  /*ada0*/  MOV R94, R34 ;  /* 0x00000022005e7202 */ /* 0x000fc40000000f00 */
[----:B------:R-:W-:Y:S01]  /*adb0*/  MOV R90, R26 ;  /* 0x0000001a005a7202 */ /* 0x000fe20000000f00 */
[----:B------:R-:W0:Y:S01]  /*adc0*/  SHFL.IDX PT, R141, R141, R20, 0x1c1f ;  /* 0x001c1f148d8d7589 */ /* 0x000e2200000e0000 */
[----:B------:R-:W-:Y:S02]  /*add0*/  MOV R88, R24 ;  /* 0x0000001800587202 */ /* 0x000fe40000000f00 */
[----:B------:R-:W-:Y:S01]  /*ade0*/  MOV R93, R32 ;  /* 0x00000020005d7202 */ /* 0x000fe20000000f00 */
[----:B------:R-:W1:Y:S01]  /*adf0*/  SHFL.IDX PT, R105, R105, R20, 0x1c1f ;  /* 0x001c1f1469697589 */ /* 0x000e6200000e0000 */
[----:B------:R-:W-:Y:S02]  /*ae00*/  MOV R92, R30 ;  /* 0x0000001e005c7202 */ /* 0x000fe40000000f00 */
[----:B------:R-:W-:Y:S01]  /*ae10*/  MOV R91, R28 ;  /* 0x0000001c005b7202 */ /* 0x000fe20000000f00 */
[----:B------:R-:W-:Y:S01]  /*ae20*/  SHFL.IDX PT, R42, R42, R5, 0x1c1f ;  /* 0x001c1f052a2a7589 */ /* 0x000fe200000e0000 */
[----:B------:R-:W-:-:S03]  /*ae30*/  PLOP3.LUT P2, PT, PT, PT, UP0, 0x80, 0x0 ;  /* 0x000000000000781c */ /* 0x000fc60003f4f008 */
[----:B------:R-:W-:Y:S04]  /*ae40*/  SHFL.IDX PT, R72, R72, R5, 0x1c1f ;  /* 0x001c1f0548487589 */ /* 0x000fe800000e0000 */
[----:B------:R-:W2:Y:S04]  /*ae50*/  SHFL.IDX PT, R137, R137, R20, 0x1c1f ;  /* 0x001c1f1489897589 */ /* 0x000ea800000e0000 */
[----:B------:R-:W3:Y:S04]  /*ae60*/  SHFL.IDX PT, R97, R97, R20, 0x1c1f ;  /* 0x001c1f1461617589 */ /* 0x000ee800000e0000 */
[----:B------:R-:W-:Y:S01]  /*ae70*/  SHFL.IDX PT, R48, R48, R5, 0x1c1f ;  /* 0x001c1f0530307589 */ /* 0x000fe200000e0000 */
[----:B0-----:R-:W-:-:S02]  /*ae80*/  SEL R8, R40, R141, P0 ;  /* 0x0000008d28087207 */ /* 0x001fc40000000000 */
[----:B------:R-:W-:Y:S01]  /*ae90*/  SEL R10, R141, R40, P0 ;  /* 0x000000288d0a7207 */ /* 0x000fe20000000000 */
[----:B------:R-:W-:Y:S01]  /*aea0*/  SHFL.IDX PT, R74, R74, R5, 0x1c1f ;  /* 0x001c1f054a4a7589 */ /* 0x000fe200000e0000 */
[----:B-1----:R-:W-:Y:S02]  /*aeb0*/  SEL R9, R70, R105, P0 ;  /* 0x0000006946097207 */ /* 0x002fe40000000000 */
[----:B------:R-:W-:Y:S01]  /*aec0*/  SEL R11, R105, R70, P0 ;  /* 0x00000046690b7207 */ /* 0x000fe20000000000 */
[----:B------:R-:W0:Y:S04]  /*aed0*/  SHFL.IDX PT, R133, R133, R20, 0x1c1f ;  /* 0x001c1f1485857589 */ /* 0x000e2800000e0000 */
[----:B------:R-:W1:Y:S04]  /*aee0*/  SHFL.IDX PT, R89, R89, R20, 0x1c1f ;  /* 0x001c1f1459597589 */ /* 0x000e6800000e0000 */
[----:B------:R-:W-:Y:S01]  /*aef0*/  SHFL.IDX PT, R50, R50, R5, 0x1c1f ;  /* 0x001c1f0532327589 */ /* 0x000fe200000e0000 */
[----:B--2---:R-:W-:-:S02]  /*af00*/  SEL R12, R42, R137, P0 ;  /* 0x000000892a0c7207 */ /* 0x004fc40000000000 */
[----:B------:R-:W-:Y:S01]  /*af10*/  SEL R14, R137, R42, P0 ;  /* 0x0000002a890e7207 */ /* 0x000fe20000000000 */
[----:B------:R-:W-:Y:S01]  /*af20*/  SHFL.IDX PT, R78, R78, R5, 0x1c1f ;  /* 0x001c1f054e4e7589 */ /* 0x000fe200000e0000 */
[----:B---3--:R-:W-:Y:S02]  /*af30*/  SEL R13, R72, R97, P0 ;  /* 0x00000061480d7207 */ /* 0x008fe40000000000 */
[----:B------:R-:W-:Y:S01]  /*af40*/  SEL R15, R97, R72, P0 ;  /* 0x00000048610f7207 */ /* 0x000fe20000000000 */
        /* <DEDUP_REMOVED lines=17> */
[----:B------:R-:W3:Y:S01]  /*b060*/  SHFL.IDX PT, R67, R67, R20, 0x1c1f ;  /* 0x001c1f1443437589 */ /* 0x000ee200000e0000 */
[----:B------:R-:W-:Y:S01]  /*b070*/  BAR.SYNC.DEFER_BLOCKING 0x1, 0x100 ;  /* 0x0044000000007b1d */ /* 0x000fe20000010000 */
[----:B0-----:R-:W-:-:S02]  /*b080*/  SEL R32, R56, R125, P0 ;  /* 0x0000007d38207207 */ /* 0x001fc40000000000 */
[----:B------:R-:W-:Y:S02]  /*b090*/  SEL R34, R125, R56, P0 ;  /* 0x000000387d227207 */ /* 0x000fe40000000000 */
[----:B-1----:R-:W-:Y:S02]  /*b0a0*/  SEL R33, R80, R73, P0 ;  /* 0x0000004950217207 */ /* 0x002fe40000000000 */
[----:B------:R-:W-:Y:S01]  /*b0b0*/  SEL R35, R73, R80, P0 ;  /* 0x0000005049237207 */ /* 0x000fe20000000000 */
[----:B------:R-:W-:Y:S04]  /*b0c0*/  SHFL.IDX PT, R60, R60, R5, 0x1c1f ;  /* 0x001c1f053c3c7589 */ /* 0x000fe800000e0000 */
[----:B------:R-:W-:Y:S04]  /*b0d0*/  SHFL.IDX PT, R66, R66, R5, 0x1c1f ;  /* 0x001c1f0542427589 */ /* 0x000fe800000e0000 */
[----:B------:R-:W0:Y:S01]  /*b0e0*/  SHFL.IDX PT, R57, R57, R20, 0x1c1f ;  /* 0x001c1f1439397589 */ /* 0x000e2200000e0000 */
[----:B--2---:R-:W-:-:S03]  /*b0f0*/  SEL R36, R58, R121, P0 ;  /* 0x000000793a247207 */ /* 0x004fc60000000000 */
[----:B------:R-:W1:Y:S01]  /*b100*/  SHFL.IDX PT, R55, R55, R20, 0x1c1f ;  /* 0x001c1f1437377589 */ /* 0x000e6200000e0000 */
[----:B---3--:R-:W-:-:S03]  /*b110*/  SEL R37, R76, R67, P0 ;  /* 0x000000434c257207 */ /* 0x008fc60000000000 */
[----:B------:R-:W-:Y:S04]  /*b120*/  SHFL.IDX PT, R62, R62, R5, 0x1c1f ;  /* 0x001c1f053e3e7589 */ /* 0x000fe800000e0000 */
[----:B------:R-:W-:Y:S04]  /*b130*/  SHFL.IDX PT, R52, R52, R5, 0x1c1f ;  /* 0x001c1f0534347589 */ /* 0x000fe800000e0000 */
[----:B------:R-:W-:Y:S04]  /*b140*/  SHFL.IDX PT, R44, R44, R5, 0x1c1f ;  /* 0x001c1f052c2c7589 */ /* 0x000fe800000e0000 */
[----:B------:R-:W-:Y:S04]  /*b150*/  SHFL.IDX PT, R64, R64, R5, 0x1c1f ;  /* 0x001c1f0540407589 */ /* 0x000fe800000e0000 */
[----:B------:R-:W-:Y:S01]  /*b160*/  SHFL.IDX PT, R68, R68, R5, 0x1c1f ;  /* 0x001c1f0544447589 */ /* 0x000fe200000e0000 */
[----:B0-----:R-:W-:-:S02]  /*b170*/  SEL R40, R60, R57, P0 ;  /* 0x000000393c287207 */ /* 0x001fc40000000000 */
[----:B------:R-:W-:Y:S01]  /*b180*/  SEL R42, R57, R60, P0 ;  /* 0x0000003c392a7207 */ /* 0x000fe20000000000 */
[----:B------:R-:W-:Y:S04]  /*b190*/  SHFL.IDX PT, R54, R54, R5, 0x1c1f ;  /* 0x001c1f0536367589 */ /* 0x000fe800000e0000 */
[----:B------:R-:W-:Y:S04]  /*b1a0*/  SHFL.IDX PT, R46, R46, R5, 0x1c1f ;  /* 0x001c1f052e2e7589 */ /* 0x000fe800000e0000 */
[----:B------:R0:W-:Y:S04]  /*b1b0*/  SHFL.IDX PT, R61, R38, R5, 0x1c1f ;  /* 0x001c1f05263d7589 */ /* 0x0001e800000e0000 */
[----:B------:R-:W-:Y:S04]  /*b1c0*/  SHFL.IDX PT, R69, R82, R5, 0x1c1f ;  /* 0x001c1f0552457589 */ /* 0x000fe800000e0000 */
[----:B------:R-:W-:Y:S01]  /*b1d0*/  SHFL.IDX PT, R75, R84, R5, 0x1c1f ;  /* 0x001c1f05544b7589 */ /* 0x000fe200000e0000 */
[----:B0-----:R-:W-:-:S03]  /*b1e0*/  SEL R38, R121, R58, P0 ;  /* 0x0000003a79267207 */ /* 0x001fc60000000000 */
[----:B------:R-:W0:Y:S04]  /*b1f0*/  SHFL.IDX PT, R49, R49, R20, 0x1c1f ;  /* 0x001c1f1431317589 */ /* 0x000e2800000e0000 */
[----:B------:R-:W2:Y:S04]  /*b200*/  SHFL.IDX PT, R47, R47, R20, 0x1c1f ;  /* 0x001c1f142f2f7589 */ /* 0x000ea800000e0000 */
[----:B------:R1:W3:Y:S04]  /*b210*/  SHFL.IDX PT, R5, R41, R20, 0x1c1f ;  /* 0x001c1f1429057589 */ /* 0x0002e800000e0000 */
[----:B------:R4:W3:Y:S04]  /*b220*/  SHFL.IDX PT, R53, R39, R20, 0x1c1f ;  /* 0x001c1f1427357589 */ /* 0x0008e800000e0000 */
[----:B------:R0:W3:Y:S01]  /*b230*/  SHFL.IDX PT, R21, R43, R20, 0x1c1f ;  /* 0x001c1f142b157589 */ /* 0x0000e200000e0000 */
[----:B-1----:R-:W-:-:S03]  /*b240*/  SEL R41, R66, R55, P0 ;  /* 0x0000003742297207 */ /* 0x002fc60000000000 */
[----:B------:R-:W1:Y:S01]  /*b250*/  SHFL.IDX PT, R82, R59, R20, 0x1c1f ;  /* 0x001c1f143b527589 */ /* 0x000e6200000e0000 */
[----:B----4-:R-:W-:-:S03]  /*b260*/  SEL R39, R67, R76, P0 ;  /* 0x0000004c43277207 */ /* 0x010fc60000000000 */
[----:B------:R-:W4:Y:S01]  /*b270*/  SHFL.IDX PT, R45, R45, R20, 0x1c1f ;  /* 0x001c1f142d2d7589 */ /* 0x000f2200000e0000 */
[----:B0-----:R-:W-:-:S03]  /*b280*/  SEL R43, R55, R66, P0 ;  /* 0x00000042372b7207 */ /* 0x001fc60000000000 */
[----:B------:R-:W0:Y:S04]  /*b290*/  SHFL.IDX PT, R84, R65, R20, 0x1c1f ;  /* 0x001c1f1441547589 */ /* 0x000e2800000e0000 */
[----:B------:R-:W-:Y:S04]  /*b2a0*/  SHFL.IDX PT, R51, R51, R20, 0x1c1f ;  /* 0x001c1f1433337589 */ /* 0x000fe800000e0000 */
[----:B------:R-:W0:Y:S04]  /*b2b0*/  SHFL.IDX PT, R86, R71, R20, 0x1c1f ;  /* 0x001c1f1447567589 */ /* 0x000e2800000e0000 */
[----:B------:R2:W-:Y:S04]  /*b2c0*/  STSM.16.M88.4 [R95], R8 ;  /* 0x000000085f007844 */ /* 0x0005e80000000200 */
[----:B------:R3:W-:Y:S04]  /*b2d0*/  STSM.16.M88.4 [R94], R12 ;  /* 0x0000000c5e007844 */ /* 0x0007e80000000200 */
[----:B------:R1:W-:Y:S04]  /*b2e0*/  STSM.16.M88.4 [R93], R24 ;  /* 0x000000185d007844 */ /* 0x0003e80000000200 */
[----:B------:R4:W-:Y:S01]  /*b2f0*/  STSM.16.M88.4 [R92], R28 ;  /* 0x0000001c5c007844 */ /* 0x0009e20000000200 */
[----:B--2---:R-:W-:-:S03]  /*b300*/  SEL R8, R62, R49, P0 ;  /* 0x000000313e087207 */ /* 0x004fc60000000000 */
[----:B------:R-:W-:Y:S01]  /*b310*/  STSM.16.M88.4 [R91], R32 ;  /* 0x000000205b007844 */ /* 0x000fe20000000200 */
[----:B------:R-:W-:Y:S02]  /*b320*/  SEL R10, R49, R62, P0 ;  /* 0x0000003e310a7207 */ /* 0x000fe40000000000 */
[----:B------:R-:W-:Y:S01]  /*b330*/  SEL R9, R54, R47, P0 ;  /* 0x0000002f36097207 */ /* 0x000fe20000000000 */
[----:B------:R-:W-:Y:S01]  /*b340*/  STSM.16.M88.4 [R90], R36 ;  /* 0x000000245a007844 */ /* 0x000fe20000000200 */
[----:B------:R-:W-:Y:S01]  /*b350*/  SEL R11, R47, R54, P0 ;  /* 0x000000362f0b7207 */ /* 0x000fe20000000000 */
[----:B------:R-:W2:Y:S01]  /*b360*/  LDC R62, c[0x0][0xbe8] ;  /* 0x0002fa00ff3e7b82 */ /* 0x000ea20000000800 */
[----:B---3--:R-:W-:Y:S01]  /*b370*/  SEL R12, R52, R5, P0 ;  /* 0x00000005340c7207 */ /* 0x008fe20000000000 */
[----:B------:R-:W-:Y:S01]  /*b380*/  STSM.16.M88.4 [R88], R40 ;  /* 0x0000002858007844 */ /* 0x000fe20000000200 */
[----:B------:R-:W-:Y:S02]  /*b390*/  SEL R14, R5, R52, P0 ;  /* 0x00000034050e7207 */ /* 0x000fe40000000000 */
[----:B------:R-:W-:Y:S01]  /*b3a0*/  SEL R13, R46, R53, P0 ;  /* 0x000000352e0d7207 */ /* 0x000fe20000000000 */
[----:B------:R3:W-:Y:S01]  /*b3b0*/  STSM.16.M88.4 [R87], R8 ;  /* 0x0000000857007844 */ /* 0x0007e20000000200 */
[----:B------:R-:W-:-:S02]  /*b3c0*/  SEL R15, R53, R46, P0 ;  /* 0x0000002e350f7207 */ /* 0x000fc40000000000 */
[----:B-1----:R-:W-:Y:S02]  /*b3d0*/  SEL R24, R44, R21, P0 ;  /* 0x000000152c187207 */ /* 0x002fe40000000000 */
[----:B------:R-:W-:Y:S01]  /*b3e0*/  SEL R26, R21, R44, P0 ;  /* 0x0000002c151a7207 */ /* 0x000fe20000000000 */
[----:B------:R1:W-:Y:S01]  /*b3f0*/  STSM.16.M88.4 [R85], R12 ;  /* 0x0000000c55007844 */ /* 0x0003e20000000200 */
[----:B------:R-:W-:Y:S02]  /*b400*/  SEL R25, R61, R82, P0 ;  /* 0x000000523d197207 */ /* 0x000fe40000000000 */
[----:B------:R-:W-:Y:S02]  /*b410*/  SEL R27, R82, R61, P0 ;  /* 0x0000003d521b7207 */ /* 0x000fe40000000000 */
[----:B----4-:R-:W-:Y:S02]  /*b420*/  SEL R28, R64, R45, P0 ;  /* 0x0000002d401c7207 */ /* 0x010fe40000000000 */
[----:B------:R-:W-:Y:S01]  /*b430*/  SEL R30, R45, R64, P0 ;  /* 0x000000402d1e7207 */ /* 0x000fe20000000000 */
[----:B------:R4:W-:Y:S01]  /*b440*/  STSM.16.M88.4 [R83], R24 ;  /* 0x0000001853007844 */ /* 0x0009e20000000200 */
[----:B0-----:R-:W-:Y:S01]  /*b450*/  SEL R29, R69, R84, P0 ;  /* 0x00000054451d7207 */ /* 0x001fe20000000000 */
[----:B---3--:R-:W-:Y:S01]  /*b460*/  IMAD.U32 R8, RZ, RZ, UR4 ;  /* 0x00000004ff087e24 */ /* 0x008fe2000f8e00ff */
[----:B------:R-:W-:Y:S01]  /*b470*/  SEL R31, R84, R69, P0 ;  /* 0x00000045541f7207 */ /* 0x000fe20000000000 */
[----:B------:R-:W-:Y:S01]  /*b480*/  IMAD.U32 R9, RZ, RZ, UR6 ;  /* 0x00000006ff097e24 */ /* 0x000fe2000f8e00ff */
[----:B------:R-:W-:Y:S01]  /*b490*/  SEL R33, R75, R86, P0 ;  /* 0x000000564b217207 */ /* 0x000fe20000000000 */
[----:B------:R-:W-:Y:S01]  /*b4a0*/  ULDC.64 UR6, c[0x0][0xc08] ;  /* 0x0003020000067ab9 */ /* 0x000fe20000000a00 */
[----:B------:R-:W-:Y:S01]  /*b4b0*/  SEL R35, R86, R75, P0 ;  /* 0x0000004b56237207 */ /* 0x000fe20000000000 */
[----:B------:R4:W-:Y:S01]  /*b4c0*/  STSM.16.M88.4 [R79], R28 ;  /* 0x0000001c4f007844 */ /* 0x0009e20000000200 */
[----:B------:R-:W-:-:S02]  /*b4d0*/  SEL R32, R68, R51, P0 ;  /* 0x0000003344207207 */ /* 0x000fc40000000000 */
[----:B------:R-:W-:-:S05]  /*b4e0*/  SEL R34, R51, R68, P0 ;  /* 0x0000004433227207 */ /* 0x000fca0000000000 */
[----:B------:R4:W-:Y:S01]  /*b4f0*/  STSM.16.M88.4 [R77], R32 ;  /* 0x000000204d007844 */ /* 0x0009e20000000200 */
[----:B------:R-:W-:Y:S06]  /*b500*/  BAR.SYNC.DEFER_BLOCKING 0x1, 0x100 ;  /* 0x0044000000007b1d */ /* 0x000fec0000010000 */
[----:B------:R-:W3:Y:S01]  /*b510*/  @P2 LDG.E R5, desc[UR48][R8.64] ;  /* 0x0000003008052981 */ /* 0x000ee2000c1e1900 */
[----:B------:R-:W-:Y:S01]  /*b520*/  UISETP.NE.U32.AND UP1, UPT, UR6, URZ, UPT ;  /* 0x0000003f0600728c */ /* 0x000fe2000bf25070 */
[----:B--2---:R-:W-:Y:S01]  /*b530*/  ISETP.NE.AND P1, PT, R62, 0x1, PT ;  /* 0x000000013e00780c */ /* 0x004fe20003f25270 */
[----:B------:R-:W-:Y:S01]  /*b540*/  UMOV UR4, URZ ;  /* 0x0000003f00047c82 */ /* 0x000fe20008000000 */
[----:B------:R-:W-:Y:S01]  /*b550*/  IMAD.U32 R20, RZ, RZ, UR39 ;  /* 0x00000027ff147e24 */ /* 0x000fe2000f8e00ff */
[----:B------:R-:W-:-:S06]  /*b560*/  UISETP.NE.AND.EX UP1, UPT, UR7, URZ, UPT, UP1 ;  /* 0x0000003f0700728c */ /* 0x000fcc000bf25310 */
[----:B------:R-:W-:-:S04]  /*b570*/  PLOP3.LUT P0, PT, PT, PT, UP1, 0x80, 0x0 ;  /* 0x000000000000781c */ /* 0x000fc80003f0f018 */
[----:B------:R-:W0:Y:S01]  /*b580*/  @P1 LDC R10, c[0x0][0xbec] ;  /* 0x0002fb00ff0a1b82 */ /* 0x000e220000000800 */
[----:B------:R-:W-:-:S03]  /*b590*/  @UP1 UIADD3 UR6, UP2, UR8, UR6, URZ ;  /* 0x0000000608061290 */ /* 0x000fc6000ff5e03f */
[----:B------:R-:W-:Y:S01]  /*b5a0*/  ULDC UR8, c[0x0][0xa88] ;  /* 0x0002a20000087ab9 */ /* 0x000fe20000000800 */
[----:B------:R-:W-:Y:S02]  /*b5b0*/  @UP1 UIADD3.X UR7, UR9, UR7, URZ, UP2, !UPT ;  /* 0x0000000709071290 */ /* 0x000fe400097fe43f */
[----:B-1----:R-:W-:Y:S01]  /*b5c0*/  IMAD.U32 R14, RZ, RZ, UR6 ;  /* 0x00000006ff0e7e24 */ /* 0x002fe2000f8e00ff */
[----:B------:R-:W1:Y:S03]  /*b5d0*/  @P1 LDC R12, c[0x0][0xbf0] ;  /* 0x0002fc00ff0c1b82 */ /* 0x000e660000000800 */
[----:B------:R-:W-:Y:S01]  /*b5e0*/  IMAD.U32 R15, RZ, RZ, UR7 ;  /* 0x00000007ff0f7e24 */ /* 0x000fe2000f8e00ff */
[----:B---3--:R-:W-:Y:S01]  /*b5f0*/  @P2 R2UR UR4, R5 ;  /* 0x00000000050422ca */ /* 0x008fe200000e0000 */
[----:B------:R-:W-:-:S06]  /*b600*/  IMAD.U32 R5, RZ, RZ, UR8 ;  /* 0x00000008ff057e24 */ /* 0x000fcc000f8e00ff */
[----:B------:R4:W5:Y:S01]  /*b610*/  @P0 LDG.E R5, desc[UR48][R14.64] ;  /* 0x000000300e050981 */ /* 0x000962000c1e1900 */
[----:B01----:R-:W-:Y:S07]  /*b620*/  @P0 BRA `(.L_x_313) ;  /* 0x0000000000100947 */ /* 0x003fee0003800000 */
[----:B------:R-:W-:Y:S05]  /*b630*/  @!P2 BRA `(.L_x_313) ;  /* 0x00000000000ca947 */ /* 0x000fea0003800000 */
[----:B----4-:R-:W2:Y:S04]  /*b640*/  LDG.E R14, desc[UR48][R8.64] ;  /* 0x00000030080e7981 */ /* 0x010ea8000c1e1900 */
[----:B-----5:R-:W2:Y:S02]  /*b650*/  LDG.E R5, desc[UR48][R8.64+0x4] ;  /* 0x0000043008057981 */ /* 0x020ea4000c1e1900 */
[----:B--2---:R-:W-:-:S07]  /*b660*/  IMAD.IADD R5, R5, 0x1, -R14 ;  /* 0x0000000105057824 */ /* 0x004fce00078e0a0e */
.L_x_313:
[----:B------:R-:W-:Y:S01]  /*b670*/  USHF.R.S32.HI UR14, URZ, 0x1f, UR40 ;  /* 0x0000001f3f0e7899 */ /* 0x000fe20008011428 */
[----:B------:R-:W-:Y:S01]  /*b680*/  IMAD R13, R20, 0x80, R223 ;  /* 0x00000080140d7824 */ /* 0x000fe200078e02df */
[----:B------:R-:W-:Y:S01]  /*b690*/  ULDC.64 UR12, c[0x0][0xb90] ;  /* 0x0002e400000c7ab9 */ /* 0x000fe20000000a00 */
[----:B------:R-:W-:Y:S01]  /*b6a0*/  USHF.R.S32.HI UR9, URZ, 0x1f, UR4 ;  /* 0x0000001f3f097899 */ /* 0x000fe20008011404 */
[----:B----4-:R-:W-:Y:S01]  /*b6b0*/  IMAD.U32 R26, RZ, RZ, UR39 ;  /* 0x00000027ff1a7e24 */ /* 0x010fe2000f8e00ff */
[----:B------:R-:W-:Y:S01]  /*b6c0*/  UIMAD UR10, UR14, UR12, URZ ;  /* 0x0000000c0e0a72a4 */ /* 0x000fe2000f8e023f */
[----:B------:R-:W-:Y:S01]  /*b6d0*/  @P1 IMAD.HI.U32 R9, R13, R10, RZ ;  /* 0x0000000a0d091227 */ /* 0x000fe200078e00ff */
[----:B------:R-:W-:Y:S01]  /*b6e0*/  UMOV UR8, UR4 ;  /* 0x0000000400087c82 */ /* 0x000fe20008000000 */
[----:B------:R-:W-:Y:S01]  /*b6f0*/  USEL UR37, UR37, URZ, !UP0 ;  /* 0x0000003f25257287 */ /* 0x000fe2000c000000 */
[----:B------:R-:W0:Y:S01]  /*b700*/  @P1 LDC R65, c[0x0][0xbec] ;  /* 0x0002fb00ff411b82 */ /* 0x000e220000000800 */
[----:B------:R-:W-:Y:S01]  /*b710*/  UIMAD.WIDE.U32 UR6, UR40, UR12, UR8 ;  /* 0x0000000c280672a5 */ /* 0x000fe2000f8e0008 */
[----:B------:R-:W-:Y:S01]  /*b720*/  IMAD.MOV.U32 R8, RZ, RZ, R13 ;  /* 0x000000ffff087224 */ /* 0x000fe200078e000d */
[----:B------:R-:W-:Y:S01]  /*b730*/  UIMAD UR10, UR40, UR13, UR10 ;  /* 0x0000000d280a72a4 */ /* 0x000fe2000f8e020a */
[----:B------:R-:W-:Y:S01]  /*b740*/  @P1 SHF.R.U32.HI R8, RZ, R12, R9 ;  /* 0x0000000cff081219 */ /* 0x000fe20000011609 */
[----:B------:R-:W-:Y:S01]  /*b750*/  USEL UR36, UR36, URZ, !UP0 ;  /* 0x0000003f24247287 */ /* 0x000fe2000c000000 */
[----:B------:R-:W-:Y:S01]  /*b760*/  IMAD R9, R19, 0x40, R2 ;  /* 0x0000004013097824 */ /* 0x000fe200078e0202 */
[----:B------:R-:W-:Y:S01]  /*b770*/  ULDC.64 UR12, c[0x0][0xb98] ;  /* 0x0002e600000c7ab9 */ /* 0x000fe20000000a00 */
[----:B------:R-:W-:Y:S01]  /*b780*/  UIADD3 UR7, UR7, UR10, URZ ;  /* 0x0000000a07077290 */ /* 0x000fe2000fffe03f */
[----:B------:R-:W-:Y:S01]  /*b790*/  IMAD.MOV R11, RZ, RZ, -R8 ;  /* 0x000000ffff0b7224 */ /* 0x000fe200078e0a08 */
[----:B------:R-:W-:Y:S01]  /*b7a0*/  UIMAD UR8, UR37, UR12, URZ ;  /* 0x0000000c250872a4 */ /* 0x000fe2000f8e023f */
[----:B------:R-:W-:Y:S01]  /*b7b0*/  IMAD.WIDE R6, R9, 0x2, R6 ;  /* 0x0000000209067825 */ /* 0x000fe200078e0206 */
[----:B------:R-:W-:Y:S01]  /*b7c0*/  UIMAD.WIDE.U32 UR6, UR36, UR12, UR6 ;  /* 0x0000000c240672a5 */ /* 0x000fe2000f8e0006 */
[----:B------:R-:W-:Y:S01]  /*b7d0*/  SHF.R.S32.HI R9, RZ, 0x1f, R8 ;  /* 0x0000001fff097819 */ /* 0x000fe20000011408 */
[----:B------:R-:W-:Y:S01]  /*b7e0*/  UIMAD UR8, UR36, UR13, UR8 ;  /* 0x0000000d240872a4 */ /* 0x000fe2000f8e0208 */
[----:B------:R-:W-:Y:S01]  /*b7f0*/  IMAD R11, R62, R11, R13 ;  /* 0x0000000b3e0b7224 */ /* 0x000fe200078e020d */
[----:B------:R-:W-:Y:S01]  /*b800*/  IADD3 R15, P6, R6, 0x2000, RZ ;  /* 0x00002000060f7810 */ /* 0x000fe20007fde0ff */
[----:B------:R-:W-:Y:S01]  /*b810*/  IMAD R26, R26, 0x80, R221 ;  /* 0x000000801a1a7824 */ /* 0x000fe200078e02dd */
[----:B------:R-:W-:Y:S01]  /*b820*/  IADD3 R8, P0, R8, UR6, RZ ;  /* 0x0000000608087c10 */ /* 0x000fe2000ff1e0ff */
[----:B-----5:R-:W-:Y:S01]  /*b830*/  IMAD R69, R5, R62, RZ ;  /* 0x0000003e05457224 */ /* 0x020fe200078e02ff */
[----:B------:R-:W-:Y:S01]  /*b840*/  LOP3.LUT R12, R15, 0x380, RZ, 0xc0, !PT ;  /* 0x000003800f0c7812 */ /* 0x000fe200078ec0ff */
[----:B------:R-:W-:Y:S01]  /*b850*/  IMAD.U32 R10, RZ, RZ, UR8 ;  /* 0x00000008ff0a7e24 */ /* 0x000fe2000f8e00ff */
[----:B------:R-:W-:Y:S01]  /*b860*/  IADD3 R25, P2, R6, 0x1000, RZ ;  /* 0x0000100006197810 */ /* 0x000fe20007f5e0ff */
[----:B------:R-:W1:Y:S01]  /*b870*/  @P1 LDC R67, c[0x0][0xbf0] ;  /* 0x0002fc00ff431b82 */ /* 0x000e620000000800 */
[----:B------:R-:W-:Y:S01]  /*b880*/  SHF.R.U64 R12, R12, 0x3, RZ ;  /* 0x000000030c0c7819 */ /* 0x000fe200000012ff */
[----:B------:R-:W-:Y:S01]  /*b890*/  ULDC.64 UR10, c[0x0][0xaa0] ;  /* 0x0002a800000a7ab9 */ /* 0x000fe20000000a00 */
[----:B------:R-:W-:Y:S01]  /*b8a0*/  IADD3.X R9, R9, UR7, R10, P0, !PT ;  /* 0x0000000709097c10 */ /* 0x000fe200087fe40a */
[----:B------:R-:W-:Y:S01]  /*b8b0*/  ULDC.64 UR6, c[0x0][0xb88] ;  /* 0x0002e20000067ab9 */ /* 0x000fe20000000a00 */
[----:B------:R-:W-:-:S02]  /*b8c0*/  SHF.R.S32.HI R10, RZ, 0x1f, R11 ;  /* 0x0000001fff0a7819 */ /* 0x000fc4000001140b */
[----:B------:R-:W-:Y:S01]  /*b8d0*/  LOP3.LUT R12, R12, R15, RZ, 0x3c, !PT ;  /* 0x0000000f0c0c7212 */ /* 0x000fe200078e3cff */
[----:B------:R-:W-:Y:S01]  /*b8e0*/  IMAD.WIDE.U32 R8, R11, UR6, R8 ;  /* 0x000000060b087c25 */ /* 0x000fe2000f8e0008 */
[----:B------:R-:W-:Y:S02]  /*b8f0*/  LOP3.LUT R24, R25, 0x380, RZ, 0xc0, !PT ;  /* 0x0000038019187812 */ /* 0x000fe400078ec0ff */
[----:B------:R-:W-:Y:S01]  /*b900*/  IADD3 R41, P0, R6, 0x5000, RZ ;  /* 0x0000500006297810 */ /* 0x000fe20007f1e0ff */
[----:B------:R-:W-:Y:S01]  /*b910*/  IMAD R14, R10, UR6, RZ ;  /* 0x000000060a0e7c24 */ /* 0x000fe2000f8e02ff */
[----:B------:R-:W-:Y:S02]  /*b920*/  SHF.R.U64 R24, R24, 0x3, RZ ;  /* 0x0000000318187819 */ /* 0x000fe400000012ff */
[----:B------:R-:W-:Y:S01]  /*b930*/  LOP3.LUT R40, R41, 0x380, RZ, 0xc0, !PT ;  /* 0x0000038029287812 */ /* 0x000fe200078ec0ff */
[----:B------:R-:W-:Y:S01]  /*b940*/  IMAD R15, R11, UR7, R14 ;  /* 0x000000070b0f7c24 */ /* 0x000fe2000f8e020e */
[----:B------:R-:W-:Y:S01]  /*b950*/  ULDC.64 UR6, c[0x0][0xb50] ;  /* 0x0002d40000067ab9 */ /* 0x000fe20000000a00 */
[----:B------:R-:W-:Y:S01]  /*b960*/  LOP3.LUT R24, R24, R25, RZ, 0x3c, !PT ;  /* 0x0000001918187212 */ /* 0x000fe200078e3cff */
[----:B------:R-:W-:Y:S01]  /*b970*/  IMAD.X R25, RZ, RZ, R7, P2 ;  /* 0x000000ffff197224 */ /* 0x000fe200010e0607 */
[----:B------:R-:W-:Y:S01]  /*b980*/  IADD3 R29, P2, R6, 0x7000, RZ ;  /* 0x00007000061d7810 */ /* 0x000fe20007f5e0ff */
[----:B------:R-:W-:Y:S01]  /*b990*/  IMAD.IADD R9, R9, 0x1, R15 ;  /* 0x0000000109097824 */ /* 0x000fe200078e020f */
[----:B------:R-:W-:-:S02]  /*b9a0*/  LEA R15, P3, R8, UR6, 0x2 ;  /* 0x00000006080f7c11 */ /* 0x000fc4000f8610ff */
[----:B------:R-:W-:Y:S02]  /*b9b0*/  IADD3 R13, P5, R6, 0x3000, RZ ;  /* 0x00003000060d7810 */ /* 0x000fe40007fbe0ff */
[----:B------:R-:W-:Y:S01]  /*b9c0*/  LEA.HI.X R20, R8, UR7, R9, 0x2, P3 ;  /* 0x0000000708147c11 */ /* 0x000fe200098f1409 */
[----:B------:R-:W-:Y:S01]  /*b9d0*/  SHFL.IDX PT, R50, R15, RZ, 0x1c1f ;  /* 0x001c1fff0f327589 */ /* 0x000fe200000e0000 */
[----:B------:R-:W-:Y:S01]  /*b9e0*/  IADD3 R37, P3, R6, 0x6000, RZ ;  /* 0x0000600006257810 */ /* 0x000fe20007f7e0ff */
[----:B------:R-:W-:Y:S01]  /*b9f0*/  VIADD R8, R26, 0x8 ;  /* 0x000000081a087836 */ /* 0x000fe20000000000 */
[----:B------:R-:W-:Y:S01]  /*ba00*/  IADD3 R45, P4, R6, 0x4000, RZ ;  /* 0x00004000062d7810 */ /* 0x000fe20007f9e0ff */
[----:B------:R-:W2:Y:S01]  /*ba10*/  SHFL.IDX PT, R51, R20, RZ, 0x1c1f ;  /* 0x001c1fff14337589 */ /* 0x000ea200000e0000 */
[----:B------:R-:W-:Y:S01]  /*ba20*/  LOP3.LUT R36, R37, 0x380, RZ, 0xc0, !PT ;  /* 0x0000038025247812 */ /* 0x000fe200078ec0ff */
[----:B------:R-:W-:Y:S01]  /*ba30*/  IMAD.X R11, RZ, RZ, R7, P5 ;  /* 0x000000ffff0b7224 */ /* 0x000fe200028e0607 */
[----:B------:R-:W-:Y:S01]  /*ba40*/  SHF.R.U64 R40, R40, 0x3, RZ ;  /* 0x0000000328287819 */ /* 0x000fe200000012ff */
[----:B------:R-:W-:Y:S01]  /*ba50*/  SHFL.IDX PT, R60, R15, 0x1, 0x1c1f ;  /* 0x003c1f000f3c7f89 */ /* 0x000fe200000e0000 */
[----:B------:R-:W-:-:S02]  /*ba60*/  LOP3.LUT R28, R29, 0x380, RZ, 0xc0, !PT ;  /* 0x000003801d1c7812 */ /* 0x000fc400078ec0ff */
[----:B------:R-:W-:Y:S01]  /*ba70*/  LOP3.LUT R10, R13, 0x380, RZ, 0xc0, !PT ;  /* 0x000003800d0a7812 */ /* 0x000fe200078ec0ff */
[----:B------:R-:W3:Y:S01]  /*ba80*/  SHFL.IDX PT, R61, R20, 0x1, 0x1c1f ;  /* 0x003c1f00143d7f89 */ /* 0x000ee200000e0000 */
[----:B------:R-:W-:Y:S02]  /*ba90*/  LOP3.LUT R44, R45, 0x380, RZ, 0xc0, !PT ;  /* 0x000003802d2c7812 */ /* 0x000fe400078ec0ff */
[----:B------:R-:W-:Y:S02]  /*baa0*/  SHF.R.U64 R36, R36, 0x3, RZ ;  /* 0x0000000324247819 */ /* 0x000fe400000012ff */
[----:B------:R-:W-:Y:S01]  /*bab0*/  LOP3.LUT R40, R40, R41, RZ, 0x3c, !PT ;  /* 0x0000002928287212 */ /* 0x000fe200078e3cff */
[----:B------:R-:W-:Y:S01]  /*bac0*/  IMAD.X R41, RZ, RZ, R7, P0 ;  /* 0x000000ffff297224 */ /* 0x000fe200000e0607 */
[----:B------:R-:W-:Y:S02]  /*bad0*/  SHF.R.U64 R28, R28, 0x3, RZ ;  /* 0x000000031c1c7819 */ /* 0x000fe400000012ff */
[----:B------:R-:W-:-:S02]  /*bae0*/  SHF.R.U64 R10, R10, 0x3, RZ ;  /* 0x000000030a0a7819 */ /* 0x000fc400000012ff */
[----:B------:R-:W-:Y:S02]  /*baf0*/  SHF.R.U64 R44, R44, 0x3, RZ ;  /* 0x000000032c2c7819 */ /* 0x000fe400000012ff */
[----:B------:R-:W-:Y:S02]  /*bb00*/  LOP3.LUT P0, RZ, R22, 0x3, RZ, 0xc0, !PT ;  /* 0x0000000316ff7812 */ /* 0x000fe4000780c0ff */
[----:B------:R-:W-:Y:S01]  /*bb10*/  LOP3.LUT R36, R36, R37, RZ, 0x3c, !PT ;  /* 0x0000002524247212 */ /* 0x000fe200078e3cff */
[--C-:B------:R-:W-:Y:S01]  /*bb20*/  IMAD.X R37, RZ, RZ, R7.reuse, P3 ;  /* 0x000000ffff257224 */ /* 0x100fe200018e0607 */
[----:B------:R-:W-:Y:S01]  /*bb30*/  LOP3.LUT R28, R28, R29, RZ, 0x3c, !PT ;  /* 0x0000001d1c1c7212 */ /* 0x000fe200078e3cff */
[--C-:B------:R-:W-:Y:S01]  /*bb40*/  IMAD.X R29, RZ, RZ, R7.reuse, P2 ;  /* 0x000000ffff1d7224 */ /* 0x100fe200010e0607 */
[----:B------:R-:W-:Y:S02]  /*bb50*/  IADD3 R14, P3, R6, 0xb000, RZ ;  /* 0x0000b000060e7810 */ /* 0x000fe40007f7e0ff */
[----:B------:R-:W-:Y:S01]  /*bb60*/  LOP3.LUT R10, R10, R13, RZ, 0x3c, !PT ;  /* 0x0000000d0a0a7212 */ /* 0x000fe200078e3cff */
[--C-:B------:R-:W-:Y:S01]  /*bb70*/  IMAD.X R13, RZ, RZ, R7.reuse, P6 ;  /* 0x000000ffff0d7224 */ /* 0x100fe200030e0607 */
[----:B------:R-:W-:Y:S01]  /*bb80*/  LOP3.LUT R44, R44, R45, RZ, 0x3c, !PT ;  /* 0x0000002d2c2c7212 */ /* 0x000fe200078e3cff */
[--C-:B------:R-:W-:Y:S01]  /*bb90*/  IMAD.X R45, RZ, RZ, R7.reuse, P4 ;  /* 0x000000ffff2d7224 */ /* 0x100fe200020e0607 */
[-C--:B------:R-:W-:Y:S01]  /*bba0*/  ISETP.GE.OR P2, PT, R26, R69.reuse, P0 ;  /* 0x000000451a00720c */ /* 0x080fe20000746670 */
[----:B------:R-:W-:Y:S01]  /*bbb0*/  UIMAD UR8, UR9, UR10, URZ ;  /* 0x0000000a090872a4 */ /* 0x000fe2000f8e023f */
[----:B------:R-:W-:Y:S01]  /*bbc0*/  ISETP.GE.OR P0, PT, R8, R69, P0 ;  /* 0x000000450800720c */ /* 0x000fe20000706670 */
[----:B------:R-:W-:Y:S01]  /*bbd0*/  IMAD.X R21, RZ, RZ, R7, P3 ;  /* 0x000000ffff157224 */ /* 0x000fe200018e0607 */
[----:B------:R-:W-:-:S02]  /*bbe0*/  IADD3 R57, P6, R6, 0x8000, RZ ;  /* 0x0000800006397810 */ /* 0x000fc40007fde0ff */
[C---:B------:R-:W-:Y:S02]  /*bbf0*/  IADD3 R53, P5, R6.reuse, 0x9000, RZ ;  /* 0x0000900006357810 */ /* 0x040fe40007fbe0ff */
[C---:B------:R-:W-:Y:S02]  /*bc00*/  IADD3 R49, P4, R6.reuse, 0xa000, RZ ;  /* 0x0000a00006317810 */ /* 0x040fe40007f9e0ff */
[----:B------:R-:W-:Y:S02]  /*bc10*/  LOP3.LUT R9, R6, 0x380, RZ, 0xc0, !PT ;  /* 0x0000038006097812 */ /* 0x000fe400078ec0ff */
[----:B------:R-:W-:Y:S01]  /*bc20*/  LOP3.LUT R5, R14, 0x380, RZ, 0xc0, !PT ;  /* 0x000003800e057812 */ /* 0x000fe200078ec0ff */
[----:B--2---:R2:W-:Y:S01]  /*bc30*/  @!P2 ST.E desc[UR48][R50.64], R0 ;  /* 0x000000003200a985 */ /* 0x0045e2000c101930 */
[----:B------:R-:W-:Y:S02]  /*bc40*/  LOP3.LUT R56, R57, 0x380, RZ, 0xc0, !PT ;  /* 0x0000038039387812 */ /* 0x000fe400078ec0ff */
[----:B------:R-:W-:Y:S01]  /*bc50*/  LOP3.LUT R52, R53, 0x380, RZ, 0xc0, !PT ;  /* 0x0000038035347812 */ /* 0x000fe200078ec0ff */
[----:B---3--:R3:W-:Y:S01]  /*bc60*/  @!P0 ST.E desc[UR48][R60.64], R4 ;  /* 0x000000043c008985 */ /* 0x0087e2000c101930 */
[----:B------:R-:W-:-:S02]  /*bc70*/  LOP3.LUT R48, R49, 0x380, RZ, 0xc0, !PT ;  /* 0x0000038031307812 */ /* 0x000fc400078ec0ff */
[----:B------:R-:W-:Y:S01]  /*bc80*/  SHF.R.U64 R9, R9, 0x3, RZ ;  /* 0x0000000309097819 */ /* 0x000fe200000012ff */
[----:B------:R-:W-:Y:S01]  /*bc90*/  UIMAD.WIDE.U32 UR6, UR4, UR10, URZ ;  /* 0x0000000a040672a5 */ /* 0x000fe2000f8e003f */
[----:B------:R-:W-:Y:S01]  /*bca0*/  SHF.R.U64 R5, R5, 0x3, RZ ;  /* 0x0000000305057819 */ /* 0x000fe200000012ff */
[----:B------:R-:W-:Y:S01]  /*bcb0*/  UIMAD UR8, UR4, UR11, UR8 ;  /* 0x0000000b040872a4 */ /* 0x000fe2000f8e0208 */
[----:B------:R-:W-:Y:S01]  /*bcc0*/  SHF.R.U64 R56, R56, 0x3, RZ ;  /* 0x0000000338387819 */ /* 0x000fe200000012ff */
[----:B--2---:R-:W-:Y:S01]  /*bcd0*/  IMAD R0, R18, 0x20, R19 ;  /* 0x0000002012007824 */ /* 0x004fe200078e0213 */
[----:B------:R-:W-:Y:S01]  /*bce0*/  SHF.R.U64 R52, R52, 0x3, RZ ;  /* 0x0000000334347819 */ /* 0x000fe200000012ff */
[----:B------:R-:W-:Y:S01]  /*bcf0*/  ULDC.64 UR10, c[0x0][0xae8] ;  /* 0x0002ba00000a7ab9 */ /* 0x000fe20000000a00 */
[----:B------:R-:W-:Y:S01]  /*bd00*/  SHF.R.U64 R48, R48, 0x3, RZ ;  /* 0x0000000330307819 */ /* 0x000fe200000012ff */
[----:B------:R-:W5:Y:S01]  /*bd10*/  LD.E.128 R24, desc[UR48][R24.64] ;  /* 0x0000003018187980 */ /* 0x000f62000c101d00 */
[----:B------:R-:W-:-:S02]  /*bd20*/  LOP3.LUT R6, R9, R6, RZ, 0x3c, !PT ;  /* 0x0000000609067212 */ /* 0x000fc400078e3cff */
[----:B------:R-:W-:Y:S01]  /*bd30*/  LOP3.LUT R20, R5, R14, RZ, 0x3c, !PT ;  /* 0x0000000e05147212 */ /* 0x000fe200078e3cff */
[----:B------:R-:W5:Y:S01]  /*bd40*/  LD.E.128 R44, desc[UR48][R44.64] ;  /* 0x000000302c2c7980 */ /* 0x000f62000c101d00 */
[----:B------:R-:W-:Y:S01]  /*bd50*/  LOP3.LUT R56, R56, R57, RZ, 0x3c, !PT ;  /* 0x0000003938387212 */ /* 0x000fe200078e3cff */
[--C-:B------:R-:W-:Y:S01]  /*bd60*/  IMAD.X R57, RZ, RZ, R7.reuse, P6 ;  /* 0x000000ffff397224 */ /* 0x100fe200030e0607 */
[----:B------:R-:W-:Y:S01]  /*bd70*/  LOP3.LUT R52, R52, R53, RZ, 0x3c, !PT ;  /* 0x0000003534347212 */ /* 0x000fe200078e3cff */
[--C-:B------:R-:W-:Y:S01]  /*bd80*/  IMAD.X R53, RZ, RZ, R7.reuse, P5 ;  /* 0x000000ffff357224 */ /* 0x100fe200028e0607 */
[----:B------:R-:W-:Y:S01]  /*bd90*/  LOP3.LUT R48, R48, R49, RZ, 0x3c, !PT ;  /* 0x0000003130307212 */ /* 0x000fe200078e3cff */
[----:B------:R-:W-:Y:S01]  /*bda0*/  IMAD.X R49, RZ, RZ, R7, P4 ;  /* 0x000000ffff317224 */ /* 0x000fe200020e0607 */
[----:B------:R-:W5:Y:S01]  /*bdb0*/  LD.E.128 R32, desc[UR48][R6.64] ;  /* 0x0000003006207980 */ /* 0x000f62000c101d00 */
[----:B------:R-:W-:Y:S02]  /*bdc0*/  UIADD3 UR7, UR7, UR8, URZ ;  /* 0x0000000807077290 */ /* 0x000fe4000fffe03f */
[----:B------:R-:W-:Y:S01]  /*bdd0*/  UIMAD UR4, UR14, UR10, URZ ;  /* 0x0000000a0e0472a4 */ /* 0x000fe2000f8e023f */
[----:B------:R-:W5:Y:S04]  /*bde0*/  LD.E.128 R12, desc[UR48][R12.64] ;  /* 0x000000300c0c7980 */ /* 0x000f68000c101d00 */
[----:B------:R-:W5:Y:S04]  /*bdf0*/  LD.E.128 R8, desc[UR48][R10.64] ;  /* 0x000000300a087980 */ /* 0x000f68000c101d00 */
[----:B---3--:R2:W5:Y:S01]  /*be00*/  LD.E.128 R4, desc[UR48][R20.64] ;  /* 0x0000003014047980 */ /* 0x008562000c101d00 */
[----:B------:R-:W-:-:S02]  /*be10*/  UIMAD UR4, UR40, UR11, UR4 ;  /* 0x0000000b280472a4 */ /* 0x000fc4000f8e0204 */
[----:B------:R-:W-:Y:S01]  /*be20*/  UIMAD.WIDE.U32 UR6, UR40, UR10, UR6 ;  /* 0x0000000a280672a5 */ /* 0x000fe2000f8e0006 */
[----:B------:R-:W5:Y:S01]  /*be30*/  LD.E.128 R40, desc[UR48][R40.64] ;  /* 0x0000003028287980 */ /* 0x000f62000c101d00 */
[----:B------:R-:W-:-:S03]  /*be40*/  ULDC.64 UR8, c[0x0][0xaf0] ;  /* 0x0002bc0000087ab9 */ /* 0x000fc60000000a00 */
[----:B------:R-:W5:Y:S01]  /*be50*/  LD.E.128 R36, desc[UR48][R36.64] ;  /* 0x0000003024247980 */ /* 0x000f62000c101d00 */
[----:B--2---:R-:W-:-:S03]  /*be60*/  IMAD.U32 R21, RZ, RZ, UR39 ;  /* 0x00000027ff157e24 */ /* 0x004fc6000f8e00ff */
[----:B------:R-:W5:Y:S01]  /*be70*/  LD.E.128 R28, desc[UR48][R28.64] ;  /* 0x000000301c1c7980 */ /* 0x000f62000c101d00 */
[----:B------:R-:W-:Y:S01]  /*be80*/  IMAD R60, R21, 0x80, R0 ;  /* 0x00000080153c7824 */ /* 0x000fe200078e0200 */
[----:B------:R-:W-:Y:S02]  /*be90*/  UIADD3 UR7, UR7, UR4, URZ ;  /* 0x0000000407077290 */ /* 0x000fe4000fffe03f */
[----:B------:R-:W5:Y:S01]  /*bea0*/  LD.E.128 R56, desc[UR48][R56.64] ;  /* 0x0000003038387980 */ /* 0x000f62000c101d00 */
[----:B0-----:R-:W-:Y:S01]  /*beb0*/  @P1 IMAD.HI.U32 R0, R60, R65, RZ ;  /* 0x000000413c001227 */ /* 0x001fe200078e00ff */
[----:B------:R-:W-:Y:S02]  /*bec0*/  UIMAD UR4, UR37, UR8, URZ ;  /* 0x00000008250472a4 */ /* 0x000fe4000f8e023f */
[----:B------:R-:W5:Y:S01]  /*bed0*/  LD.E.128 R52, desc[UR48][R52.64] ;  /* 0x0000003034347980 */ /* 0x000f62000c101d00 */
[----:B------:R-:W-:Y:S01]  /*bee0*/  UIMAD.WIDE.U32 UR6, UR36, UR8, UR6 ;  /* 0x00000008240672a5 */ /* 0x000fe2000f8e0006 */
[----:B------:R-:W-:Y:S01]  /*bef0*/  IMAD.MOV.U32 R61, RZ, RZ, R60 ;  /* 0x000000ffff3d7224 */ /* 0x000fe200078e003c */
[----:B-1----:R-:W-:Y:S01]  /*bf00*/  @P1 SHF.R.U32.HI R61, RZ, R67, R0 ;  /* 0x00000043ff3d1219 */ /* 0x002fe20000011600 */
[----:B------:R-:W-:Y:S01]  /*bf10*/  UIMAD UR4, UR36, UR9, UR4 ;  /* 0x00000009240472a4 */ /* 0x000fe2000f8e0204 */
[----:B------:R-:W5:Y:S02]  /*bf20*/  LD.E.128 R48, desc[UR48][R48.64] ;  /* 0x0000003030307980 */ /* 0x000f64000c101d00 */
[--C-:B------:R-:W-:Y:S01]  /*bf30*/  SHF.R.S32.HI R0, RZ, 0x1f, R61.reuse ;  /* 0x0000001fff007819 */ /* 0x100fe2000001143d */
[----:B------:R-:W-:Y:S01]  /*bf40*/  UIADD3 UR4, UR7, UR4, URZ ;  /* 0x0000000407047290 */ /* 0x000fe2000fffe03f */
[----:B------:R-:W-:Y:S01]  /*bf50*/  IMAD.MOV R65, RZ, RZ, -R61 ;  /* 0x000000ffff417224 */ /* 0x000fe200078e0a3d */
[----:B------:R-:W-:Y:S01]  /*bf60*/  @!PT LDS RZ, [RZ] ;  /* 0x00000000fffff984 */ /* 0x000fe20000000800 */
[----:B------:R-:W-:Y:S01]  /*bf70*/  @!PT LDS RZ, [RZ] ;  /* 0x00000000fffff984 */ /* 0x000fe20000000800 */
[----:B------:R-:W-:Y:S01]  /*bf80*/  @!PT LDS RZ, [RZ] ;  /* 0x00000000fffff984 */ /* 0x000fe20000000800 */
[----:B------:R-:W-:Y:S01]  /*bf90*/  @!PT LDS RZ, [RZ] ;  /* 0x00000000fffff984 */ /* 0x000fe20000000800 */
[----:B------:R0:W-:Y:S06]  /*bfa0*/  MEMBAR.ALL.CTA ;  /* 0x0000000000007992 */ /* 0x0001ec0000008000 */
[----:B0-----:R-:W0:Y:S01]  /*bfb0*/  FENCE.VIEW.ASYNC.S ;  /* 0x00000000000073c6 */ /* 0x001e220000000000 */
[----:B------:R-:W-:-:S02]  /*bfc0*/  IMAD.U32 R20, RZ, RZ, UR6 ;  /* 0x00000006ff147e24 */ /* 0x000fc4000f8e00ff */
[----:B------:R-:W-:Y:S01]  /*bfd0*/  IMAD.U32 R21, RZ, RZ, UR7 ;  /* 0x00000007ff157e24 */ /* 0x000fe2000f8e00ff */
[----:B------:R-:W-:Y:S01]  /*bfe0*/  ULDC.64 UR6, c[0x0][0xae0] ;  /* 0x0002b80000067ab9 */ /* 0x000fe20000000a00 */
[----:B------:R-:W-:Y:S02]  /*bff0*/  IMAD R65, R62, R65, R60 ;  /* 0x000000413e417224 */ /* 0x000fe400078e023c */
[----:B------:R-:W-:Y:S02]  /*c000*/  IMAD R0, R0, UR6, RZ ;  /* 0x0000000600007c24 */ /* 0x000fe4000f8e02ff */
[----:B------:R-:W-:Y:S02]  /*c010*/  IMAD.U32 R21, RZ, RZ, UR4 ;  /* 0x00000004ff157e24 */ /* 0x000fe4000f8e00ff */
[C---:B------:R-:W-:Y:S01]  /*c020*/  IMAD R67, R61.reuse, UR7, R0 ;  /* 0x000000073d437c24 */ /* 0x040fe2000f8e0200 */
[----:B------:R-:W-:Y:S01]  /*c030*/  SHF.R.S32.HI R0, RZ, 0x1f, R65 ;  /* 0x0000001fff007819 */ /* 0x000fe20000011441 */
[----:B------:R-:W-:Y:S01]  /*c040*/  IMAD.WIDE.U32 R20, R61, UR6, R20 ;  /* 0x000000063d147c25 */ /* 0x000fe2000f8e0014 */
[----:B------:R-:W-:-:S03]  /*c050*/  ULDC.64 UR6, c[0x0][0xad8] ;  /* 0x0002b60000067ab9 */ /* 0x000fc60000000a00 */
[----:B------:R-:W-:Y:S02]  /*c060*/  IMAD.U32 R68, RZ, RZ, UR39 ;  /* 0x00000027ff447e24 */ /* 0x000fe4000f8e00ff */
[----:B------:R-:W-:Y:S02]  /*c070*/  IMAD.IADD R21, R21, 0x1, R67 ;  /* 0x0000000115157824 */ /* 0x000fe400078e0243 */
[----:B------:R-:W-:Y:S02]  /*c080*/  IMAD R60, R0, UR6, RZ ;  /* 0x00000006003c7c24 */ /* 0x000fe4000f8e02ff */
[----:B------:R-:W-:Y:S02]  /*c090*/  IMAD R68, R68, 0x80, R19 ;  /* 0x0000008044447824 */ /* 0x000fe400078e0213 */
[C---:B------:R-:W-:Y:S02]  /*c0a0*/  IMAD R61, R65.reuse, UR7, R60 ;  /* 0x00000007413d7c24 */ /* 0x040fe4000f8e023c */
[----:B------:R-:W-:Y:S01]  /*c0b0*/  IMAD.WIDE.U32 R20, R65, UR6, R20 ;  /* 0x0000000641147c25 */ /* 0x000fe2000f8e0014 */
[----:B------:R-:W-:Y:S01]  /*c0c0*/  ISETP.GE.AND P2, PT, R68, R69, PT ;  /* 0x000000454400720c */ /* 0x000fe20003f46270 */
[----:B------:R-:W-:-:S02]  /*c0d0*/  ULDC.64 UR6, c[0x0][0xa80] ;  /* 0x0002a00000067ab9 */ /* 0x000fc40000000a00 */
[----:B------:R-:W-:Y:S01]  /*c0e0*/  VIADD R0, R68, 0x20 ;  /* 0x0000002044007836 */ /* 0x000fe20000000000 */
[----:B------:R-:W-:Y:S01]  /*c0f0*/  LEA R62, P3, R20, UR6, 0x1 ;  /* 0x00000006143e7c11 */ /* 0x000fe2000f8608ff */
[----:B------:R-:W-:Y:S02]  /*c100*/  IMAD.IADD R21, R21, 0x1, R61 ;  /* 0x0000000115157824 */ /* 0x000fe400078e023d */
[----:B------:R-:W-:Y:S01]  /*c110*/  VIADD R3, R3, 0x33420 ;  /* 0x0003342003037836 */ /* 0x000fe20000000000 */
[-C--:B------:R-:W-:Y:S01]  /*c120*/  ISETP.GE.AND P1, PT, R0, R69.reuse, PT ;  /* 0x000000450000720c */ /* 0x080fe20003f26270 */
[----:B------:R-:W-:Y:S01]  /*c130*/  VIADD R0, R68, 0x40 ;  /* 0x0000004044007836 */ /* 0x000fe20000000000 */
[----:B------:R-:W-:Y:S02]  /*c140*/  LEA.HI.X R66, R20, UR7, R21, 0x1, P3 ;  /* 0x0000000714427c11 */ /* 0x000fe400098f0c15 */
[----:B------:R-:W-:Y:S01]  /*c150*/  PRMT R3, RZ, 0x654, R3 ;  /* 0x00000654ff037816 */ /* 0x000fe20000000003 */
[----:B0-----:R0:W1:Y:S01]  /*c160*/  SHFL.IDX PT, R65, R62, RZ, 0x181f ;  /* 0x00181fff3e417589 */ /* 0x00106200000e0000 */
[----:B------:R-:W-:Y:S01]  /*c170*/  ISETP.GE.AND P0, PT, R0, R69, PT ;  /* 0x000000450000720c */ /* 0x000fe20003f06270 */
[----:B------:R-:W-:Y:S01]  /*c180*/  BSSY B1, `(.L_x_314) ;  /* 0x0000011000017945 */ /* 0x000fe20003800000 */
[----:B------:R0:W-:Y:S01]  /*c190*/  SYNCS.ARRIVE.TRANS64.RED.A1T0 RZ, [R3+URZ], RZ ;  /* 0x000000ff03ff79a7 */ /* 0x0001e2000810043f */
[----:B------:R0:W2:Y:S02]  /*c1a0*/  SHFL.IDX PT, R0, R66, RZ, 0x181f ;  /* 0x00181fff42007589 */ /* 0x0000a400000e0000 */
[----:B------:R-:W-:Y:S08]  /*c1b0*/  @P2 BRA `(.L_x_315) ;  /* 0x0000000000342947 */ /* 0x000ff00003800000 */
[----:B------:R-:W-:Y:S02]  /*c1c0*/  ULDC UR4, c[0x0][0xac8] ;  /* 0x0002b20000047ab9 */ /* 0x000fe40000000800 */
[----:B------:R-:W-:Y:S02]  /*c1d0*/  ISETP.GE.AND P4, PT, R2, UR4, PT ;  /* 0x0000000402007c0c */ /* 0x000fe4000bf86270 */
[----:B------:R-:W-:Y:S02]  /*c1e0*/  ISETP.GE.AND P3, PT, R16, UR4, PT ;  /* 0x0000000410007c0c */ /* 0x000fe4000bf66270 */
[----:B------:R-:W-:-:S09]  /*c1f0*/  ISETP.GE.AND P2, PT, R17, UR4, PT ;  /* 0x0000000411007c0c */ /* 0x000fd2000bf46270 */
[-C--:B-1----:R-:W-:Y:S02]  /*c200*/  @!P4 LEA R20, P6, R2, R65.reuse, 0x1 ;  /* 0x000000410214c211 */ /* 0x082fe400078c08ff */
[-C--:B------:R-:W-:Y:S02]  /*c210*/  @!P3 LEA R60, P5, R16, R65.reuse, 0x1 ;  /* 0x00000041103cb211 */ /* 0x080fe400078a08ff */
[-C--:B--2---:R-:W-:Y:S02]  /*c220*/  @!P4 LEA.HI.X R21, R2, R0.reuse, R227, 0x1, P6 ;  /* 0x000000000215c211 */ /* 0x084fe400030f0ce3 */
[C---:B------:R-:W-:Y:S02]  /*c230*/  @!P2 LEA R64, P6, R17.reuse, R65, 0x1 ;  /* 0x000000411140a211 */ /* 0x040fe400078c08ff */
[-C--:B------:R-:W-:Y:S01]  /*c240*/  @!P3 LEA.HI.X R61, R16, R0.reuse, R226, 0x1, P5 ;  /* 0x00000000103db211 */ /* 0x080fe200028f0ce2 */
[----:B-----5:R3:W-:Y:S01]  /*c250*/  @!P4 ST.E.128 desc[UR48][R20.64], R32 ;  /* 0x000000201400c985 */ /* 0x0207e2000c101d30 */
[----:B------:R-:W-:-:S03]  /*c260*/  @!P2 LEA.HI.X R65, R17, R0, R225, 0x1, P6 ;  /* 0x000000001141a211 */ /* 0x000fc600030f0ce1 */
[----:B------:R3:W-:Y:S04]  /*c270*/  @!P3 ST.E.128 desc[UR48][R60.64], R44 ;  /* 0x0000002c3c00b985 */ /* 0x0007e8000c101d30 */
[----:B------:R3:W-:Y:S02]  /*c280*/  @!P2 ST.E.128 desc[UR48][R64.64], R56 ;  /* 0x000000384000a985 */ /* 0x0007e4000c101d30 */
.L_x_315:
[----:B------:R-:W-:Y:S05]  /*c290*/  BSYNC B1 ;  /* 0x0000000000017941 */ /* 0x000fea0003800000 */
.L_x_314:
[----:B--2---:R2:W4:Y:S01]  /*c2a0*/  SHFL.IDX PT, R0, R66, 0x1, 0x181f ;  /* 0x00381f0042007f89 */ /* 0x00452200000e0000 */
[----:B------:R-:W-:Y:S03]  /*c2b0*/  BSSY B1, `(.L_x_316) ;  /* 0x0000010000017945 */ /* 0x000fe60003800000 */
[----:B---3-5:R2:W3:Y:S01]  /*c2c0*/  SHFL.IDX PT, R35, R62, 0x1, 0x181f ;  /* 0x00381f003e237f89 */ /* 0x0284e200000e0000 */
[----:B------:R-:W-:Y:S05]  /*c2d0*/  @P1 BRA `(.L_x_317) ;  /* 0x0000000000341947 */ /* 0x000fea0003800000 */
[----:B------:R-:W-:Y:S02]  /*c2e0*/  ULDC UR4, c[0x0][0xac8] ;  /* 0x0002b20000047ab9 */ /* 0x000fe40000000800 */
[----:B------:R-:W-:Y:S02]  /*c2f0*/  ISETP.GE.AND P4, PT, R2, UR4, PT ;  /* 0x0000000402007c0c */ /* 0x000fe4000bf86270 */
[----:B------:R-:W-:Y:S02]  /*c300*/  ISETP.GE.AND P5, PT, R16, UR4, PT ;  /* 0x0000000410007c0c */ /* 0x000fe4000bfa6270 */
[----:B------:R-:W-:-:S09]  /*c310*/  ISETP.GE.AND P6, PT, R17, UR4, PT ;  /* 0x0000000411007c0c */ /* 0x000fd2000bfc6270 */
[-C--:B---3--:R-:W-:Y:S02]  /*c320*/  @!P4 LEA R20, P1, R2, R35.reuse, 0x1 ;  /* 0x000000230214c211 */ /* 0x088fe400078208ff */
[-C--:B------:R-:W-:Y:S02]  /*c330*/  @!P5 LEA R32, P2, R16, R35.reuse, 0x1 ;  /* 0x000000231020d211 */ /* 0x080fe400078408ff */
[C---:B------:R-:W-:Y:S02]  /*c340*/  @!P6 LEA R34, P3, R17.reuse, R35, 0x1 ;  /* 0x000000231122e211 */ /* 0x040fe400078608ff */
[-C--:B----4-:R-:W-:Y:S02]  /*c350*/  @!P4 LEA.HI.X R21, R2, R0.reuse, R227, 0x1, P1 ;  /* 0x000000000215c211 */ /* 0x090fe400008f0ce3 */
[-C--:B------:R-:W-:Y:S02]  /*c360*/  @!P5 LEA.HI.X R33, R16, R0.reuse, R226, 0x1, P2 ;  /* 0x000000001021d211 */ /* 0x080fe400010f0ce2 */
[----:B------:R-:W-:Y:S01]  /*c370*/  @!P6 LEA.HI.X R35, R17, R0, R225, 0x1, P3 ;  /* 0x000000001123e211 */ /* 0x000fe200018f0ce1 */
[----:B------:R3:W-:Y:S04]  /*c380*/  @!P4 ST.E.128 desc[UR48][R20.64], R24 ;  /* 0x000000181400c985 */ /* 0x0007e8000c101d30 */
[----:B------:R3:W-:Y:S04]  /*c390*/  @!P5 ST.E.128 desc[UR48][R32.64], R40 ;  /* 0x000000282000d985 */ /* 0x0007e8000c101d30 */
[----:B------:R3:W-:Y:S02]  /*c3a0*/  @!P6 ST.E.128 desc[UR48][R34.64], R52 ;  /* 0x000000342200e985 */ /* 0x0007e4000c101d30 */
.L_x_317:
[----:B------:R-:W-:Y:S05]  /*c3b0*/  BSYNC B1 ;  /* 0x0000000000017941 */ /* 0x000fea0003800000 */
.L_x_316:
[----:B----4-:R4:W0:Y:S01]  /*c3c0*/  SHFL.IDX PT, R0, R66, 0x2, 0x181f ;  /* 0x00581f0042007f89 */ /* 0x01082200000e0000 */
[----:B------:R-:W-:Y:S03]  /*c3d0*/  BSSY B1, `(.L_x_318) ;  /* 0x0000010000017945 */ /* 0x000fe60003800000 */
[----:B---3--:R4:W3:Y:S01]  /*c3e0*/  SHFL.IDX PT, R27, R62, 0x2, 0x181f ;  /* 0x00581f003e1b7f89 */ /* 0x0088e200000e0000 */
        /* <DEDUP_REMOVED lines=8> */
[-C--:B0-----:R-:W-:Y:S02]  /*c470*/  @!P3 LEA.HI.X R21, R2, R0.reuse, R227, 0x1, P0 ;  /* 0x000000000215b211 */ /* 0x081fe400000f0ce3 */
[-C--:B------:R-:W-:Y:S02]  /*c480*/  @!P4 LEA.HI.X R25, R16, R0.reuse, R226, 0x1, P1 ;  /* 0x000000001019c211 */ /* 0x080fe400008f0ce2 */
[----:B------:R-:W-:Y:S01]  /*c490*/  @!P5 LEA.HI.X R27, R17, R0, R225, 0x1, P2 ;  /* 0x00000000111bd211 */ /* 0x000fe200010f0ce1 */
[----:B------:R0:W-:Y:S04]  /*c4a0*/  @!P3 ST.E.128 desc[UR48][R20.64], R12 ;  /* 0x0000000c1400b985 */ /* 0x0001e8000c101d30 */
[----:B------:R0:W-:Y:S04]  /*c4b0*/  @!P4 ST.E.128 desc[UR48][R24.64], R36 ;  /* 0x000000241800c985 */ /* 0x0001e8000c101d30 */
[----:B------:R0:W-:Y:S02]  /*c4c0*/  @!P5 ST.E.128 desc[UR48][R26.64], R48 ;  /* 0x000000301a00d985 */ /* 0x0001e4000c101d30 */
.L_x_319:
[----:B------:R-:W-:Y:S05]  /*c4d0*/  BSYNC B1 ;  /* 0x0000000000017941 */ /* 0x000fea0003800000 */
.L_x_318:
[----:B0-----:R-:W-:Y:S01]  /*c4e0*/  VIADD R0, R68, 0x60 ;  /* 0x0000006044007836 */ /* 0x001fe20000000000 */
[----:B--2-4-:R-:W4:Y:S04]  /*c4f0*/  SHFL.IDX PT, R66, R66, 0x3, 0x181f ;  /* 0x00781f0042427f89 */ /* 0x014f2800000e0000 */
[----:B------:R-:W-:Y:S01]  /*c500*/  ISETP.GE.AND P0, PT, R0, R69, PT ;  /* 0x000000450000720c */ /* 0x000fe20003f06270 */
[----:B------:R0:W2:-:S12]  /*c510*/  SHFL.IDX PT, R3, R62, 0x3, 0x181f ;  /* 0x00781f003e037f89 */ /* 0x00009800000e0000 */
[----:B0-----:R-:W-:Y:S05]  /*c520*/  @P0 BRA `(.L_x_320) ;  /* 0x0000000c00640947 */ /* 0x001fea0003800000 */
[----:B------:R-:W-:Y:S02]  /*c530*/  ULDC UR4, c[0x0][0xac8] ;  /* 0x0002b20000047ab9 */ /* 0x000fe40000000800 */
[----:B------:R-:W-:Y:S02]  /*c540*/  ISETP.GE.AND P2, PT, R2, UR4, PT ;  /* 0x0000000402007c0c */ /* 0x000fe4000bf46270 */
[----:B------:R-:W-:-:S11]  /*c550*/  ISETP.GE.AND P3, PT, R16, UR4, PT ;  /* 0x0000000410007c0c */ /* 0x000fd6000bf66270 */
[-C--:B--2---:R-:W-:Y:S02]  /*c560*/  @!P2 LEA R12, P0, R2, R3.reuse, 0x1 ;  /* 0x00000003020ca211 */ /* 0x084fe400078008ff */
[----:B------:R-:W-:Y:S02]  /*c570*/  @!P3 LEA R14, P1, R16, R3, 0x1 ;  /* 0x00000003100eb211 */ /* 0x000fe400078208ff */
[-C--:B----4-:R-:W-:Y:S02]  /*c580*/  @!P2 LEA.HI.X R13, R2, R66.reuse, R227, 0x1, P0 ;  /* 0x00000042020da211 */ /* 0x090fe400000f0ce3 */
[----:B------:R-:W-:Y:S02]  /*c590*/  @!P3 LEA.HI.X R15, R16, R66, R226, 0x1, P1 ;  /* 0x00000042100fb211 */ /* 0x000fe400008f0ce2 */
[----:B------:R-:W-:Y:S01]  /*c5a0*/  ISETP.GE.AND P0, PT, R17, UR4, PT ;  /* 0x0000000411007c0c */ /* 0x000fe2000bf06270 */
[----:B------:R0:W-:Y:S04]  /*c5b0*/  @!P2 ST.E.128 desc[UR48][R12.64], R8 ;  /* 0x000000080c00a985 */ /* 0x0001e8000c101d30 */
[----:B------:R0:W-:Y:S08]  /*c5c0*/  @!P3 ST.E.128 desc[UR48][R14.64], R28 ;  /* 0x0000001c0e00b985 */ /* 0x0001f0000c101d30 */
[----:B------:R-:W-:Y:S05]  /*c5d0*/  @P0 BRA `(.L_x_320) ;  /* 0x0000000c00380947 */ /* 0x000fea0003800000 */
[----:B0-----:R-:W-:-:S04]  /*c5e0*/  LEA R8, P0, R17, R3, 0x1 ;  /* 0x0000000311087211 */ /* 0x001fc800078008ff */
[----:B------:R-:W-:-:S05]  /*c5f0*/  LEA.HI.X R9, R17, R66, R225, 0x1, P0 ;  /* 0x0000004211097211 */ /* 0x000fca00000f0ce1 */
[----:B------:R0:W-:Y:S01]  /*c600*/  ST.E.128 desc[UR48][R8.64], R4 ;  /* 0x0000000408007985 */ /* 0x0001e2000c101d30 */
[----:B------:R-:W-:Y:S05]  /*c610*/  BRA `(.L_x_320) ;  /* 0x0000000c00287947 */ /* 0x000fea0003800000 */
.L_x_312:
[----:B------:R-:W-:Y:S01]  /*c620*/  ULDC.64 UR6, c[0x0][0xc00] ;  /* 0x0003000000067ab9 */ /* 0x000fe20000000a00 */
[----:B------:R-:W-:Y:S01]  /*c630*/  ULDC UR4, c[0x0][0xa88] ;  /* 0x0002a20000047ab9 */ /* 0x000fe20000000800 */
[----:B------:R-:W-:Y:S01]  /*c640*/  UISETP.NE.U32.AND UP0, UPT, UR6, URZ, UPT ;  /* 0x0000003f0600728c */ /* 0x000fe2000bf05070 */
[----:B------:R-:W0:Y:S03]  /*c650*/  LDC R11, c[0x0][0xbe8] ;  /* 0x0002fa00ff0b7b82 */ /* 0x000e260000000800 */
[----:B------:R-:W-:-:S03]  /*c660*/  UISETP.NE.AND.EX UP0, UPT, UR7, URZ, UPT, UP0 ;  /* 0x0000003f0700728c */ /* 0x000fc6000bf05300 */
[----:B------:R-:W-:Y:S02]  /*c670*/  ULDC.64 UR6, c[0x0][0xc00] ;  /* 0x0003000000067ab9 */ /* 0x000fe40000000a00 */
[----:B------:R-:W-:Y:S01]  /*c680*/  UIMAD.WIDE UR6, UR36, 0x4, UR6 ;  /* 0x00000004240678a5 */ /* 0x000fe2000f8e0206 */
[----:B------:R-:W-:-:S05]  /*c690*/  PLOP3.LUT P2, PT, PT, PT, UP0, 0x80, 0x0 ;  /* 0x000000000000781c */ /* 0x000fca0003f4f008 */
[----:B------:R-:W-:Y:S02]  /*c6a0*/  IMAD.U32 R4, RZ, RZ, UR6 ;  /* 0x00000006ff047e24 */ /* 0x000fe4000f8e00ff */
[----:B------:R-:W-:Y:S01]  /*c6b0*/  IMAD.U32 R5, RZ, RZ, UR7 ;  /* 0x00000007ff057e24 */ /* 0x000fe2000f8e00ff */
[----:B------:R-:W-:Y:S02]  /*c6c0*/  ULDC.64 UR6, c[0x0][0xc08] ;  /* 0x0003020000067ab9 */ /* 0x000fe40000000a00 */
[----:B------:R-:W-:-:S03]  /*c6d0*/  UISETP.NE.U32.AND UP1, UPT, UR6, URZ, UPT ;  /* 0x0000003f0600728c */ /* 0x000fc6000bf25070 */
[----:B------:R-:W2:Y:S01]  /*c6e0*/  @P2 LDG.E R3, desc[UR48][R4.64] ;  /* 0x0000003004032981 */ /* 0x000ea2000c1e1900 */
[----:B------:R-:W-:Y:S01]  /*c6f0*/  UISETP.NE.AND.EX UP1, UPT, UR7, URZ, UPT, UP1 ;  /* 0x0000003f0700728c */ /* 0x000fe2000bf25310 */
[----:B------:R-:W-:-:S05]  /*c700*/  IMAD.U32 R0, RZ, RZ, UR4 ;  /* 0x00000004ff007e24 */ /* 0x000fca000f8e00ff */
[----:B------:R-:W-:-:S05]  /*c710*/  PLOP3.LUT P3, PT, PT, PT, UP1, 0x80, 0x0 ;  /* 0x000000000000781c */ /* 0x000fca0003f6f018 */
[----:B------:R-:W-:Y:S02]  /*c720*/  @UP1 ULDC.64 UR6, c[0x0][0xc08] ;  /* 0x0003020000061ab9 */ /* 0x000fe40000000a00 */
[----:B------:R-:W-:-:S06]  /*c730*/  @UP1 UIMAD.WIDE UR6, UR36, 0x4, UR6 ;  /* 0x00000004240618a5 */ /* 0x000fcc000f8e0206 */
[----:B------:R-:W-:Y:S02]  /*c740*/  IMAD.U32 R6, RZ, RZ, UR6 ;  /* 0x00000006ff067e24 */ /* 0x000fe4000f8e00ff */
[----:B------:R-:W-:-:S05]  /*c750*/  IMAD.U32 R7, RZ, RZ, UR7 ;  /* 0x00000007ff077e24 */ /* 0x000fca000f8e00ff */
[----:B------:R1:W5:Y:S01]  /*c760*/  @P3 LDG.E R0, desc[UR48][R6.64] ;  /* 0x0000003006003981 */ /* 0x000362000c1e1900 */
[----:B0-----:R-:W-:Y:S01]  /*c770*/  ISETP.NE.AND P0, PT, R11, 0x1, PT ;  /* 0x000000010b00780c */ /* 0x001fe20003f05270 */
[----:B------:R-:W-:Y:S01]  /*c780*/  UMOV UR4, URZ ;  /* 0x0000003f00047c82 */ /* 0x000fe20008000000 */
[----:B------:R-:W-:Y:S01]  /*c790*/  USHF.R.S32.HI UR10, URZ, 0x1f, UR40 ;  /* 0x0000001f3f0a7899 */ /* 0x000fe20008011428 */
[----:B------:R-:W-:-:S10]  /*c7a0*/  ISETP.GE.AND P1, PT, R228, 0x80, PT ;  /* 0x00000080e400780c */ /* 0x000fd40003f26270 */
[----:B------:R-:W0:Y:S01]  /*c7b0*/  @P0 LDC R9, c[0x0][0xbec] ;  /* 0x0002fb00ff090b82 */ /* 0x000e220000000800 */
[----:B--2---:R-:W-:-:S13]  /*c7c0*/  @P2 R2UR UR4, R3 ;  /* 0x00000000030422ca */ /* 0x004fda00000e0000 */
[----:B------:R-:W-:Y:S01]  /*c7d0*/  USHF.R.S32.HI UR9, URZ, 0x1f, UR4 ;  /* 0x0000001f3f097899 */ /* 0x000fe20008011404 */
[----:B01----:R-:W-:Y:S11]  /*c7e0*/  @P3 BRA `(.L_x_321) ;  /* 0x0000000000103947 */ /* 0x003ff60003800000 */
[----:B------:R-:W-:Y:S05]  /*c7f0*/  @!P2 BRA `(.L_x_321) ;  /* 0x00000000000ca947 */ /* 0x000fea0003800000 */
[----:B------:R-:W2:Y:S04]  /*c800*/  LDG.E R3, desc[UR48][R4.64] ;  /* 0x0000003004037981 */ /* 0x000ea8000c1e1900 */
[----:B-----5:R-:W2:Y:S02]  /*c810*/  LDG.E R0, desc[UR48][R4.64+0x4] ;  /* 0x0000043004007981 */ /* 0x020ea4000c1e1900 */
[----:B--2---:R-:W-:-:S07]  /*c820*/  IMAD.IADD R0, R0, 0x1, -R3 ;  /* 0x0000000100007824 */ /* 0x004fce00078e0a03 */
.L_x_321:
[----:B------:R-:W-:Y:S01]  /*c830*/  USEL UR36, UR36, URZ, !UP0 ;  /* 0x0000003f24247287 */ /* 0x000fe2000c000000 */
[----:B------:R-:W-:Y:S01]  /*c840*/  BSSY B1, `(.L_x_322) ;  /* 0x000002d000017945 */ /* 0x000fe20003800000 */
[----:B------:R-:W-:-:S03]  /*c850*/  USEL UR37, UR37, URZ, !UP0 ;  /* 0x0000003f25257287 */ /* 0x000fc6000c000000 */
[----:B------:R-:W-:Y:S09]  /*c860*/  @P1 BRA `(.L_x_323) ;  /* 0x0000000000a81947 */ /* 0x000ff20003800000 */
[----:B------:R-:W0:Y:S01]  /*c870*/  S2R R4, SR_TID.X ;  /* 0x0000000000047919 */ /* 0x000e220000002100 */
[----:B------:R-:W1:Y:S01]  /*c880*/  LDC R6, c[0x0][0xbe8] ;  /* 0x0002fa00ff067b82 */ /* 0x000e620000000800 */
[----:B------:R-:W-:-:S04]  /*c890*/  IMAD.U32 R3, RZ, RZ, UR39 ;  /* 0x00000027ff037e24 */ /* 0x000fc8000f8e00ff */
[----:B0-----:R-:W-:Y:S02]  /*c8a0*/  IMAD R3, R3, 0x80, R4 ;  /* 0x0000008003037824 */ /* 0x001fe400078e0204 */
[----:B-1---5:R-:W-:Y:S02]  /*c8b0*/  IMAD R4, R0, R6, RZ ;  /* 0x0000000600047224 */ /* 0x022fe400078e02ff */
[----:B------:R-:W-:-:S05]  /*c8c0*/  VIADD R5, R3, 0xffffff80 ;  /* 0xffffff8003057836 */ /* 0x000fca0000000000 */
[----:B------:R-:W-:-:S13]  /*c8d0*/  ISETP.GE.AND P1, PT, R5, R4, PT ;  /* 0x000000040500720c */ /* 0x000fda0003f26270 */
[----:B------:R-:W-:Y:S05]  /*c8e0*/  @P1 BRA `(.L_x_323) ;  /* 0x0000000000881947 */ /* 0x000fea0003800000 */
[----:B------:R-:W-:Y:S01]  /*c8f0*/  ISETP.NE.AND P1, PT, R6, 0x1, PT ;  /* 0x000000010600780c */ /* 0x000fe20003f25270 */
[----:B------:R-:W-:Y:S01]  /*c900*/  ULDC.64 UR12, c[0x0][0xb90] ;  /* 0x0002e400000c7ab9 */ /* 0x000fe20000000a00 */
[----:B------:R-:W-:Y:S01]  /*c910*/  UMOV UR6, UR4 ;  /* 0x0000000400067c82 */ /* 0x000fe20008000000 */
[----:B------:R-:W-:Y:S01]  /*c920*/  UIMAD UR8, UR10, UR12, URZ ;  /* 0x0000000c0a0872a4 */ /* 0x000fe2000f8e023f */
[----:B------:R-:W-:Y:S02]  /*c930*/  UMOV UR7, UR9 ;  /* 0x0000000900077c82 */ /* 0x000fe40008000000 */
[----:B------:R-:W-:Y:S02]  /*c940*/  UIMAD.WIDE.U32 UR6, UR40, UR12, UR6 ;  /* 0x0000000c280672a5 */ /* 0x000fe4000f8e0006 */
[----:B------:R-:W-:-:S03]  /*c950*/  UIMAD UR8, UR40, UR13, UR8 ;  /* 0x0000000d280872a4 */ /* 0x000fc6000f8e0208 */
[----:B------:R-:W-:Y:S02]  /*c960*/  ULDC.64 UR12, c[0x0][0xb98] ;  /* 0x0002e600000c7ab9 */ /* 0x000fe40000000a00 */
[----:B------:R-:W0:Y:S01]  /*c970*/  @P1 LDC R4, c[0x0][0xbec] ;  /* 0x0002fb00ff041b82 */ /* 0x000e220000000800 */
[----:B------:R-:W-:Y:S02]  /*c980*/  UIADD3 UR7, UR7, UR8, URZ ;  /* 0x0000000807077290 */ /* 0x000fe4000fffe03f */
[----:B------:R-:W-:Y:S02]  /*c990*/  UIMAD UR8, UR37, UR12, URZ ;  /* 0x0000000c250872a4 */ /* 0x000fe4000f8e023f */
[----:B------:R-:W-:Y:S02]  /*c9a0*/  UIMAD.WIDE.U32 UR6, UR36, UR12, UR6 ;  /* 0x0000000c240672a5 */ /* 0x000fe4000f8e0006 */
[----:B------:R-:W-:Y:S01]  /*c9b0*/  UIMAD UR8, UR36, UR13, UR8 ;  /* 0x0000000d240872a4 */ /* 0x000fe2000f8e0208 */
[----:B------:R-:W1:Y:S02]  /*c9c0*/  @P1 LDC R8, c[0x0][0xbf0] ;  /* 0x0002fc00ff081b82 */ /* 0x000e640000000800 */
[----:B------:R-:W-:Y:S01]  /*c9d0*/  ULDC.64 UR12, c[0x0][0xb88] ;  /* 0x0002e200000c7ab9 */ /* 0x000fe20000000a00 */
[----:B0-----:R-:W-:-:S04]  /*c9e0*/  @P1 IMAD.HI.U32 R3, R5, R4, RZ ;  /* 0x0000000405031227 */ /* 0x001fc800078e00ff */
[----:B------:R-:W-:Y:S01]  /*c9f0*/  IMAD.MOV.U32 R4, RZ, RZ, R5 ;  /* 0x000000ffff047224 */ /* 0x000fe200078e0005 */
[----:B-1----:R-:W-:Y:S01]  /*ca00*/  @P1 SHF.R.U32.HI R4, RZ, R8, R3 ;  /* 0x00000008ff041219 */ /* 0x002fe20000011603 */
[----:B------:R-:W-:-:S04]  /*ca10*/  IMAD.U32 R8, RZ, RZ, UR8 ;  /* 0x00000008ff087e24 */ /* 0x000fc8000f8e00ff */
[----:B------:R-:W-:-:S04]  /*ca20*/  IMAD.MOV R3, RZ, RZ, -R4 ;  /* 0x000000ffff037224 */ /* 0x000fc800078e0a04 */
[----:B------:R-:W-:Y:S01]  /*ca30*/  IMAD R3, R6, R3, R5 ;  /* 0x0000000306037224 */ /* 0x000fe200078e0205 */
[----:B------:R-:W-:Y:S02]  /*ca40*/  SHF.R.S32.HI R5, RZ, 0x1f, R4 ;  /* 0x0000001fff057819 */ /* 0x000fe40000011404 */
[----:B------:R-:W-:Y:S02]  /*ca50*/  IADD3 R4, P1, R4, UR6, RZ ;  /* 0x0000000604047c10 */ /* 0x000fe4000ff3e0ff */
[----:B------:R-:W-:Y:S02]  /*ca60*/  SHF.R.S32.HI R6, RZ, 0x1f, R3 ;  /* 0x0000001fff067819 */ /* 0x000fe40000011403 */
[----:B------:R-:W-:Y:S01]  /*ca70*/  IADD3.X R5, R5, UR7, R8, P1, !PT ;  /* 0x0000000705057c10 */ /* 0x000fe20008ffe408 */
[----:B------:R-:W-:Y:S02]  /*ca80*/  ULDC.64 UR6, c[0x0][0xb50] ;  /* 0x0002d40000067ab9 */ /* 0x000fe40000000a00 */
[----:B------:R-:W-:-:S02]  /*ca90*/  IMAD R6, R6, UR12, RZ ;  /* 0x0000000c06067c24 */ /* 0x000fc4000f8e02ff */
[----:B------:R-:W-:-:S04]  /*caa0*/  IMAD.WIDE.U32 R4, R3, UR12, R4 ;  /* 0x0000000c03047c25 */ /* 0x000fc8000f8e0004 */
[----:B------:R-:W-:Y:S01]  /*cab0*/  IMAD R7, R3, UR13, R6 ;  /* 0x0000000d03077c24 */ /* 0x000fe2000f8e0206 */
[----:B------:R-:W-:-:S03]  /*cac0*/  LEA R6, P1, R4, UR6, 0x2 ;  /* 0x0000000604067c11 */ /* 0x000fc6000f8210ff */
[----:B------:R-:W-:-:S05]  /*cad0*/  IMAD.IADD R3, R5, 0x1, R7 ;  /* 0x0000000105037824 */ /* 0x000fca00078e0207 */
[----:B------:R-:W-:Y:S01]  /*cae0*/  LEA.HI.X R7, R4, UR7, R3, 0x2, P1 ;  /* 0x0000000704077c11 */ /* 0x000fe200088f1403 */
[----:B------:R-:W-:-:S05]  /*caf0*/  IMAD.MOV.U32 R3, RZ, RZ, -0x800000 ;  /* 0xff800000ff037424 */ /* 0x000fca00078e00ff */
[----:B------:R0:W-:Y:S02]  /*cb00*/  STG.E desc[UR48][R6.64], R3 ;  /* 0x0000000306007986 */ /* 0x0001e4000c101930 */
.L_x_323:
[----:B------:R-:W-:Y:S05]  /*cb10*/  BSYNC B1 ;  /* 0x0000000000017941 */ /* 0x000fea0003800000 */
.L_x_322:
[----:B------:R-:W1:Y:S01]  /*cb20*/  @P0 LDC R5, c[0x0][0xbf0] ;  /* 0x0002fc00ff050b82 */ /* 0x000e620000000800 */
[----:B------:R-:W-:Y:S01]  /*cb30*/  ULDC.64 UR12, c[0x0][0xaa0] ;  /* 0x0002a800000c7ab9 */ /* 0x000fe20000000a00 */
[----:B0-----:R-:W-:Y:S01]  /*cb40*/  IMAD R3, R18, 0x20, R19 ;  /* 0x0000002012037824 */ /* 0x001fe200078e0213 */
[----:B------:R-:W-:Y:S01]  /*cb50*/  UIMAD UR8, UR9, UR12, URZ ;  /* 0x0000000c090872a4 */ /* 0x000fe2000f8e023f */
[----:B------:R-:W-:Y:S01]  /*cb60*/  IMAD.U32 R8, RZ, RZ, UR39 ;  /* 0x00000027ff087e24 */ /* 0x000fe2000f8e00ff */
[----:B------:R-:W-:Y:S01]  /*cb70*/  UIMAD.WIDE.U32 UR6, UR4, UR12, URZ ;  /* 0x0000000c040672a5 */ /* 0x000fe2000f8e003f */
[----:B------:R-:W-:Y:S01]  /*cb80*/  BSSY B1, `(.L_x_324) ;  /* 0x000003d000017945 */ /* 0x000fe20003800000 */
[----:B------:R-:W-:Y:S01]  /*cb90*/  UIMAD UR8, UR4, UR13, UR8 ;  /* 0x0000000d040872a4 */ /* 0x000fe2000f8e0208 */
[----:B------:R-:W-:Y:S02]  /*cba0*/  IMAD R8, R8, 0x80, R3 ;  /* 0x0000008008087824 */ /* 0x000fe400078e0203 */
[----:B------:R-:W-:Y:S01]  /*cbb0*/  ULDC.64 UR12, c[0x0][0xae8] ;  /* 0x0002ba00000c7ab9 */ /* 0x000fe20000000a00 */
[----:B------:R-:W-:Y:S01]  /*cbc0*/  UIADD3 UR7, UR7, UR8, URZ ;  /* 0x0000000807077290 */ /* 0x000fe2000fffe03f */
[----:B------:R-:W-:Y:S01]  /*cbd0*/  @P0 IMAD.HI.U32 R4, R8, R9, RZ ;  /* 0x0000000908040227 */ /* 0x000fe200078e00ff */
[----:B------:R-:W-:-:S02]  /*cbe0*/  UIMAD UR4, UR10, UR12, URZ ;  /* 0x0000000c0a0472a4 */ /* 0x000fc4000f8e023f */
[----:B------:R-:W-:Y:S01]  /*cbf0*/  UIMAD.WIDE.U32 UR6, UR40, UR12, UR6 ;  /* 0x0000000c280672a5 */ /* 0x000fe2000f8e0006 */
[----:B------:R-:W-:Y:S01]  /*cc00*/  IMAD.MOV.U32 R3, RZ, RZ, R8 ;  /* 0x000000ffff037224 */ /* 0x000fe200078e0008 */
[----:B------:R-:W-:Y:S01]  /*cc10*/  UIMAD UR4, UR40, UR13, UR4 ;  /* 0x0000000d280472a4 */ /* 0x000fe2000f8e0204 */
[----:B------:R-:W-:-:S03]  /*cc20*/  ULDC.64 UR8, c[0x0][0xaf0] ;  /* 0x0002bc0000087ab9 */ /* 0x000fc60000000a00 */
[----:B------:R-:W-:Y:S02]  /*cc30*/  UIADD3 UR7, UR7, UR4, URZ ;  /* 0x0000000407077290 */ /* 0x000fe4000fffe03f */
[----:B------:R-:W-:Y:S01]  /*cc40*/  UIMAD UR4, UR37, UR8, URZ ;  /* 0x00000008250472a4 */ /* 0x000fe2000f8e023f */
[----:B-1----:R-:W-:Y:S01]  /*cc50*/  @P0 SHF.R.U32.HI R3, RZ, R5, R4 ;  /* 0x00000005ff030219 */ /* 0x002fe20000011604 */
[----:B------:R-:W-:Y:S02]  /*cc60*/  UIMAD.WIDE.U32 UR6, UR36, UR8, UR6 ;  /* 0x00000008240672a5 */ /* 0x000fe4000f8e0006 */
[----:B------:R-:W-:Y:S01]  /*cc70*/  UIMAD UR4, UR36, UR9, UR4 ;  /* 0x00000009240472a4 */ /* 0x000fe2000f8e0204 */
[--C-:B------:R-:W-:Y:S01]  /*cc80*/  SHF.R.S32.HI R4, RZ, 0x1f, R3.reuse ;  /* 0x0000001fff047819 */ /* 0x100fe20000011403 */
[----:B------:R-:W-:Y:S01]  /*cc90*/  IMAD.MOV R7, RZ, RZ, -R3 ;  /* 0x000000ffff077224 */ /* 0x000fe200078e0a03 */
[----:B------:R-:W-:Y:S01]  /*cca0*/  ULDC.64 UR8, c[0x0][0xae0] ;  /* 0x0002b80000087ab9 */ /* 0x000fe20000000a00 */
[----:B------:R-:W-:-:S02]  /*ccb0*/  UIADD3 UR4, UR7, UR4, URZ ;  /* 0x0000000407047290 */ /* 0x000fc4000fffe03f */
[----:B------:R-:W-:Y:S02]  /*ccc0*/  IMAD.U32 R5, RZ, RZ, UR7 ;  /* 0x00000007ff057e24 */ /* 0x000fe4000f8e00ff */
[----:B------:R-:W-:Y:S02]  /*ccd0*/  IMAD R6, R4, UR8, RZ ;  /* 0x0000000804067c24 */ /* 0x000fe4000f8e02ff */
[----:B------:R-:W-:Y:S01]  /*cce0*/  IMAD.U32 R4, RZ, RZ, UR6 ;  /* 0x00000006ff047e24 */ /* 0x000fe2000f8e00ff */
[----:B------:R-:W-:Y:S01]  /*ccf0*/  ULDC.64 UR6, c[0x0][0xad8] ;  /* 0x0002b60000067ab9 */ /* 0x000fe20000000a00 */
[----:B------:R-:W-:Y:S02]  /*cd00*/  IMAD.U32 R5, RZ, RZ, UR4 ;  /* 0x00000004ff057e24 */ /* 0x000fe4000f8e00ff */
[----:B------:R-:W-:Y:S02]  /*cd10*/  IMAD R7, R11, R7, R8 ;  /* 0x000000070b077224 */ /* 0x000fe400078e0208 */
[----:B------:R-:W-:-:S02]  /*cd20*/  IMAD R9, R3, UR9, R6 ;  /* 0x0000000903097c24 */ /* 0x000fc4000f8e0206 */
[----:B------:R-:W-:Y:S01]  /*cd30*/  IMAD.WIDE.U32 R4, R3, UR8, R4 ;  /* 0x0000000803047c25 */ /* 0x000fe2000f8e0004 */
[----:B------:R-:W-:-:S03]  /*cd40*/  SHF.R.S32.HI R3, RZ, 0x1f, R7 ;  /* 0x0000001fff037819 */ /* 0x000fc60000011407 */
[----:B------:R-:W-:Y:S02]  /*cd50*/  IMAD.U32 R8, RZ, RZ, UR39 ;  /* 0x00000027ff087e24 */ /* 0x000fe4000f8e00ff */
[----:B------:R-:W-:Y:S02]  /*cd60*/  IMAD.IADD R5, R5, 0x1, R9 ;  /* 0x0000000105057824 */ /* 0x000fe400078e0209 */
[----:B------:R-:W-:Y:S02]  /*cd70*/  IMAD R6, R3, UR6, RZ ;  /* 0x0000000603067c24 */ /* 0x000fe4000f8e02ff */
[----:B------:R-:W-:Y:S02]  /*cd80*/  IMAD R8, R8, 0x80, R19 ;  /* 0x0000008008087824 */ /* 0x000fe400078e0213 */
[----:B-----5:R-:W-:Y:S02]  /*cd90*/  IMAD R11, R0, R11, RZ ;  /* 0x0000000b000b7224 */ /* 0x020fe400078e02ff */
[----:B------:R-:W-:-:S02]  /*cda0*/  IMAD R3, R7, UR7, R6 ;  /* 0x0000000707037c24 */ /* 0x000fc4000f8e0206 */
[----:B------:R-:W-:Y:S01]  /*cdb0*/  IMAD.WIDE.U32 R4, R7, UR6, R4 ;  /* 0x0000000607047c25 */ /* 0x000fe2000f8e0004 */
[C---:B------:R-:W-:Y:S01]  /*cdc0*/  ISETP.GE.AND P2, PT, R8.reuse, R11, PT ;  /* 0x0000000b0800720c */ /* 0x040fe20003f46270 */
[----:B------:R-:W-:Y:S02]  /*cdd0*/  ULDC.64 UR6, c[0x0][0xa80] ;  /* 0x0002a00000067ab9 */ /* 0x000fe40000000a00 */
[----:B------:R-:W-:Y:S01]  /*cde0*/  VIADD R0, R8, 0x20 ;  /* 0x0000002008007836 */ /* 0x000fe20000000000 */
[----:B------:R-:W-:Y:S01]  /*cdf0*/  LEA R6, P3, R4, UR6, 0x1 ;  /* 0x0000000604067c11 */ /* 0x000fe2000f8608ff */
[----:B------:R-:W-:-:S03]  /*ce00*/  IMAD.IADD R3, R5, 0x1, R3 ;  /* 0x0000000105037824 */ /* 0x000fc600078e0203 */
[-C--:B------:R-:W-:Y:S01]  /*ce10*/  ISETP.GE.AND P1, PT, R0, R11.reuse, PT ;  /* 0x0000000b0000720c */ /* 0x080fe20003f26270 */
[----:B------:R-:W-:Y:S01]  /*ce20*/  VIADD R0, R8, 0x40 ;  /* 0x0000004008007836 */ /* 0x000fe20000000000 */
[----:B------:R-:W-:Y:S01]  /*ce30*/  LEA.HI.X R3, R4, UR7, R3, 0x1, P3 ;  /* 0x0000000704037c11 */ /* 0x000fe200098f0c03 */
[----:B------:R0:W1:Y:S03]  /*ce40*/  SHFL.IDX PT, R5, R6, RZ, 0x181f ;  /* 0x00181fff06057589 */ /* 0x00006600000e0000 */
[----:B------:R-:W-:Y:S02]  /*ce50*/  ISETP.GE.AND P0, PT, R0, R11, PT ;  /* 0x0000000b0000720c */ /* 0x000fe40003f06270 */
[----:B------:R0:W2:Y:S01]  /*ce60*/  SHFL.IDX PT, R0, R3, RZ, 0x181f ;  /* 0x00181fff03007589 */ /* 0x0000a200000e0000 */
[----:B------:R-:W-:Y:S10]  /*ce70*/  @P2 BRA `(.L_x_325) ;  /* 0x0000000000342947 */ /* 0x000ff40003800000 */
        /* <DEDUP_REMOVED lines=9> */
[----:B------:R3:W-:Y:S01]  /*cf10*/  @!P4 ST.E.128 desc[UR48][R12.64], RZ ;  /* 0x000000ff0c00c985 */ /* 0x0007e2000c101d30 */
[----:B------:R-:W-:-:S03]  /*cf20*/  @!P2 LEA.HI.X R5, R17, R0, R225, 0x1, P6 ;  /* 0x000000001105a211 */ /* 0x000fc600030f0ce1 */
[----:B------:R3:W-:Y:S04]  /*cf30*/  @!P3 ST.E.128 desc[UR48][R14.64], RZ ;  /* 0x000000ff0e00b985 */ /* 0x0007e8000c101d30 */
[----:B------:R3:W-:Y:S02]  /*cf40*/  @!P2 ST.E.128 desc[UR48][R4.64], RZ ;  /* 0x000000ff0400a985 */ /* 0x0007e4000c101d30 */
.L_x_325:
[----:B------:R-:W-:Y:S05]  /*cf50*/  BSYNC B1 ;  /* 0x0000000000017941 */ /* 0x000fea0003800000 */
.L_x_324:
[----:B--2---:R2:W4:Y:S01]  /*cf60*/  SHFL.IDX PT, R0, R3, 0x1, 0x181f ;  /* 0x00381f0003007f89 */ /* 0x00452200000e0000 */
[----:B------:R-:W-:Y:S03]  /*cf70*/  BSSY B1, `(.L_x_326) ;  /* 0x0000010000017945 */ /* 0x000fe60003800000 */
[----:B-1-3--:R2:W1:Y:S01]  /*cf80*/  SHFL.IDX PT, R5, R6, 0x1, 0x181f ;  /* 0x00381f0006057f89 */ /* 0x00a46200000e0000 */
[----:B------:R-:W-:Y:S05]  /*cf90*/  @P1 BRA `(.L_x_327) ;  /* 0x0000000000341947 */ /* 0x000fea0003800000 */
[----:B------:R-:W-:Y:S02]  /*cfa0*/  ULDC UR4, c[0x0][0xac8] ;  /* 0x0002b20000047ab9 */ /* 0x000fe40000000800 */
[----:B------:R-:W-:Y:S02]  /*cfb0*/  ISETP.GE.AND P4, PT, R2, UR4, PT ;  /* 0x0000000402007c0c */ /* 0x000fe4000bf86270 */
[----:B------:R-:W-:Y:S02]  /*cfc0*/  ISETP.GE.AND P5, PT, R16, UR4, PT ;  /* 0x0000000410007c0c */ /* 0x000fe4000bfa6270 */
[----:B------:R-:W-:-:S09]  /*cfd0*/  ISETP.GE.AND P6, PT, R17, UR4, PT ;  /* 0x0000000411007c0c */ /* 0x000fd2000bfc6270 */
[-C--:B-1----:R-:W-:Y:S02]  /*cfe0*/  @!P4 LEA R12, P1, R2, R5.reuse, 0x1 ;  /* 0x00000005020cc211 */ /* 0x082fe400078208ff */
[-C--:B------:R-:W-:Y:S02]  /*cff0*/  @!P5 LEA R14, P2, R16, R5.reuse, 0x1 ;  /* 0x00000005100ed211 */ /* 0x080fe400078408ff */
[C---:B------:R-:W-:Y:S02]  /*d000*/  @!P6 LEA R4, P3, R17.reuse, R5, 0x1 ;  /* 0x000000051104e211 */ /* 0x040fe400078608ff */
[-C--:B----4-:R-:W-:Y:S02]  /*d010*/  @!P4 LEA.HI.X R13, R2, R0.reuse, R227, 0x1, P1 ;  /* 0x00000000020dc211 */ /* 0x090fe400008f0ce3 */
[-C--:B------:R-:W-:Y:S02]  /*d020*/  @!P5 LEA.HI.X R15, R16, R0.reuse, R226, 0x1, P2 ;  /* 0x00000000100fd211 */ /* 0x080fe400010f0ce2 */
[----:B------:R-:W-:Y:S01]  /*d030*/  @!P6 LEA.HI.X R5, R17, R0, R225, 0x1, P3 ;  /* 0x000000001105e211 */ /* 0x000fe200018f0ce1 */
[----:B------:R3:W-:Y:S04]  /*d040*/  @!P4 ST.E.128 desc[UR48][R12.64], RZ ;  /* 0x000000ff0c00c985 */ /* 0x0007e8000c101d30 */
[----:B------:R3:W-:Y:S04]  /*d050*/  @!P5 ST.E.128 desc[UR48][R14.64], RZ ;  /* 0x000000ff0e00d985 */ /* 0x0007e8000c101d30 */
[----:B------:R3:W-:Y:S02]  /*d060*/  @!P6 ST.E.128 desc[UR48][R4.64], RZ ;  /* 0x000000ff0400e985 */ /* 0x0007e4000c101d30 */
.L_x_327:
[----:B------:R-:W-:Y:S05]  /*d070*/  BSYNC B1 ;  /* 0x0000000000017941 */ /* 0x000fea0003800000 */
.L_x_326:
[----:B----4-:R4:W0:Y:S01]  /*d080*/  SHFL.IDX PT, R0, R3, 0x2, 0x181f ;  /* 0x00581f0003007f89 */ /* 0x01082200000e0000 */
        /* <DEDUP_REMOVED lines=10> */
[-C--:B0-----:R-:W-:Y:S02]  /*d130*/  @!P3 LEA.HI.X R13, R2, R0.reuse, R227, 0x1, P0 ;  /* 0x00000000020db211 */ /* 0x081fe400000f0ce3 */
[-C--:B------:R-:W-:Y:S02]  /*d140*/  @!P4 LEA.HI.X R15, R16, R0.reuse, R226, 0x1, P1 ;  /* 0x00000000100fc211 */ /* 0x080fe400008f0ce2 */
[----:B------:R-:W-:Y:S01]  /*d150*/  @!P5 LEA.HI.X R5, R17, R0, R225, 0x1, P2 ;  /* 0x000000001105d211 */ /* 0x000fe200010f0ce1 */
[----:B------:R3:W-:Y:S04]  /*d160*/  @!P3 ST.E.128 desc[UR48][R12.64], RZ ;  /* 0x000000ff0c00b985 */ /* 0x0007e8000c101d30 */
[----:B------:R3:W-:Y:S04]  /*d170*/  @!P4 ST.E.128 desc[UR48][R14.64], RZ ;  /* 0x000000ff0e00c985 */ /* 0x0007e8000c101d30 */
[----:B------:R3:W-:Y:S02]  /*d180*/  @!P5 ST.E.128 desc[UR48][R4.64], RZ ;  /* 0x000000ff0400d985 */ /* 0x0007e4000c101d30 */
.L_x_329:
[----:B------:R-:W-:Y:S05]  /*d190*/  BSYNC B1 ;  /* 0x0000000000017941 */ /* 0x000fea0003800000 */
.L_x_328:
[----:B0-----:R-:W-:Y:S01]  /*d1a0*/  VIADD R0, R8, 0x60 ;  /* 0x0000006008007836 */ /* 0x001fe20000000000 */
[----:B--2-4-:R-:W0:Y:S04]  /*d1b0*/  SHFL.IDX PT, R3, R3, 0x3, 0x181f ;  /* 0x00781f0003037f89 */ /* 0x014e2800000e0000 */
[----:B------:R-:W-:Y:S01]  /*d1c0*/  ISETP.GE.AND P0, PT, R0, R11, PT ;  /* 0x0000000b0000720c */ /* 0x000fe20003f06270 */
[----:B-1-3--:R1:W2:-:S12]  /*d1d0*/  SHFL.IDX PT, R5, R6, 0x3, 0x181f ;  /* 0x00781f0006057f89 */ /* 0x00a29800000e0000 */
[----:B-1----:R-:W-:Y:S05]  /*d1e0*/  @P0 BRA `(.L_x_320) ;  /* 0x0000000000340947 */ /* 0x002fea0003800000 */
[----:B------:R-:W-:Y:S02]  /*d1f0*/  ULDC UR4, c[0x0][0xac8] ;  /* 0x0002b20000047ab9 */ /* 0x000fe40000000800 */
[----:B------:R-:W-:Y:S02]  /*d200*/  ISETP.GE.AND P3, PT, R2, UR4, PT ;  /* 0x0000000402007c0c */ /* 0x000fe4000bf66270 */
[----:B------:R-:W-:Y:S02]  /*d210*/  ISETP.GE.AND P4, PT, R16, UR4, PT ;  /* 0x0000000410007c0c */ /* 0x000fe4000bf86270 */
[----:B------:R-:W-:-:S09]  /*d220*/  ISETP.GE.AND P5, PT, R17, UR4, PT ;  /* 0x0000000411007c0c */ /* 0x000fd2000bfa6270 */
[-C--:B--2---:R-:W-:Y:S02]  /*d230*/  @!P3 LEA R6, P0, R2, R5.reuse, 0x1 ;  /* 0x000000050206b211 */ /* 0x084fe400078008ff */
        /* <DEDUP_REMOVED lines=8> */
.L_x_320:
[----:B------:R-:W-:Y:S05]  /*d2c0*/  BSYNC B0 ;  /* 0x0000000000007941 */ /* 0x000fea0003800000 */
.L_x_311:
[----:B------:R-:W-:Y:S02]  /*d2d0*/  ULDC UR4, c[0x0][0xc3c] ;  /* 0x00030f0000047ab9 */ /* 0x000fe40000000800 */
[----:B------:R-:W-:-:S13]  /*d2e0*/  ISETP.GE.AND P0, PT, R63, UR4, PT ;  /* 0x000000043f007c0c */ /* 0x000fda000bf06270 */
[----:B------:R-:W-:Y:S05]  /*d2f0*/  @!P0 BRA `(.L_x_330) ;  /* 0xffffff3800d08947 */ /* 0x000fea000383ffff */
[----:B------:R-:W-:Y:S05]  /*d300*/  EXIT ;  /* 0x000000000000794d */ /* 0x000fea0003800000 */
.L_x_285:
[----:B------:R-:W-:-:S08]  /*d310*/  NOP ;  /* 0x0000000000007918 */ /* 0x000fd00000000000 */
[----:B------:R-:W0:-:S00]  /*d320*/  USETMAXREG.DEALLOC.CTAPOOL 0x18 ;  /* 0x00000018000079c8 */ /* 0x000e0000080e0500 */
[----:B0-----:R-:W2:Y:S01]  /*d330*/  LDL.LU R2, [R1+0x4] ;  /* 0x0000040001027983 */ /* 0x001ea20000300800 */
[----:B------:R-:W-:-:S06]  /*d340*/  LOP3.LUT R0, R0, 0x3, RZ, 0xc0, !PT ;  /* 0x0000000300007812 */ /* 0x000fcc00078ec0ff */
[----:B------:R-:W0:Y:S02]  /*d350*/  SHFL.IDX PT, R0, R0, RZ, 0x1f ;  /* 0x00001fff00007589 */ /* 0x000e2400000e0000 */
[----:B0-----:R-:W-:Y:S01]  /*d360*/  ISETP.NE.AND P0, PT, R0, RZ, PT ;  /* 0x000000ff0000720c */ /* 0x001fe20003f05270 */
[----:B------:R-:W-:Y:S01]  /*d370*/  IMAD.MOV.U32 R0, RZ, RZ, RZ ;  /* 0x000000ffff007224 */ /* 0x000fe200078e00ff */
[----:B--2---:R-:W-:-:S11]  /*d380*/  LOP3.LUT R2, R2, 0xfffffffd, RZ, 0xc0, !PT ;  /* 0xfffffffd02027812 */ /* 0x004fd600078ec0ff */
[----:B------:R-:W-:-:S05]  /*d390*/  @P0 LOP3.LUT R2, R2, 0x2, RZ, 0xfc, !PT ;  /* 0x0000000202020812 */ /* 0x000fca00078efcff */
[----:B------:R0:W-:Y:S01]  /*d3a0*/  STL [R1+0x4], R2 ;  /* 0x0000040201007387 */ /* 0x0001e20000100800 */
[----:B------:R-:W-:Y:S05]  /*d3b0*/  @!P0 BRA `(.L_x_331) ;  /* 0x00000000002c8947 */ /* 0x000fea0003800000 */
[----:B------:R-:W1:Y:S08]  /*d3c0*/  S2UR UR5, SR_CgaCtaId ;  /* 0x00000000000579c3 */ /* 0x000e700000008800 */
[----:B------:R-:W-:Y:S06]  /*d3d0*/  BAR.SYNC.DEFER_BLOCKING 0x5, 0x180 ;  /* 0x0146000000007b1d */ /* 0x000fec0000010000 */
[----:B------:R-:W-:-:S02]  /*d3e0*/  UMOV UR4, 0x400 ;  /* 0x0000040000047882 */ /* 0x000fc40000000000 */
[----:B-1----:R-:W-:-:S09]  /*d3f0*/  ULEA UR4, UR5, UR4, 0x18 ;  /* 0x0000000405047291 */ /* 0x002fd2000f8ec03f */
[----:B------:R-:W1:Y:S04]  /*d400*/  LDS.128 R4, [UR4+0x334d0] ;  /* 0x0334d004ff047984 */ /* 0x000e680008000c00 */
[----:B-1----:R1:W-:Y:S01]  /*d410*/  STL [R1+0x14], R5 ;  /* 0x0000140501007387 */ /* 0x0023e20000100800 */
[----:B------:R-:W-:Y:S02]  /*d420*/  R2UR UR45, R7 ;  /* 0x00000000072d72ca */ /* 0x000fe400000e0000 */
[----:B------:R-:W-:Y:S01]  /*d430*/  R2UR UR36, R6 ;  /* 0x00000000062472ca */ /* 0x000fe200000e0000 */
[----:B------:R1:W-:Y:S01]  /*d440*/  STL [R1+0x10], R4 ;  /* 0x0000100401007387 */ /* 0x0003e20000100800 */
[----:B------:R-:W-:Y:S06]  /*d450*/  BAR.ARV 0x4, 0x180 ;  /* 0x0106000000007b1d */ /* 0x000fec0000002000 */
[----:B------:R-:W-:Y:S07]  /*d460*/  BRA `(.L_x_332) ;  /* 0x0000000800247947 */ /* 0x000fee0003800000 */
.L_x_331:
[----:B0-----:R-:W0:Y:S01]  /*d470*/  S2R R2, SR_TID.X ;  /* 0x0000000000027919 */ /* 0x001e220000002100 */
[----:B------:R-:W-:Y:S01]  /*d480*/  ULDC UR4, c[0x0][0xc3c] ;  /* 0x00030f0000047ab9 */ /* 0x000fe20000000800 */
[----:B------:R-:W1:Y:S01]  /*d490*/  LDC R9, c[0x0][0xc38] ;  /* 0x00030e00ff097b82 */ /* 0x000e620000000800 */
[----:B0-----:R-:W-:-:S04]  /*d4a0*/  LOP3.LUT R5, R2, 0x1f, RZ, 0xc0, !PT ;  /* 0x0000001f02057812 */ /* 0x001fc800078ec0ff */
[----:B------:R-:W-:-:S04]  /*d4b0*/  ISETP.NE.AND P0, PT, R5, 0x1f, PT ;  /* 0x0000001f0500780c */ /* 0x000fc80003f05270 */
[----:B------:R-:W-:-:S13]  /*d4c0*/  ISETP.GE.OR P1, PT, R5, UR4, !P0 ;  /* 0x0000000405007c0c */ /* 0x000fda000c726670 */
[----:B------:R-:W0:Y:S02]  /*d4d0*/  @!P1 LDC.64 R2, c[0x0][0xc80] ;  /* 0x00032000ff029b82 */ /* 0x000e240000000a00 */
[----:B0-----:R-:W-:-:S05]  /*d4e0*/  @!P1 IMAD.WIDE.U32 R2, R5, 0x4, R2 ;  /* 0x0000000405029825 */ /* 0x001fca00078e0002 */
[----:B------:R-:W2:Y:S01]  /*d4f0*/  @!P1 LDG.E R0, desc[UR48][R2.64] ;  /* 0x0000003002009981 */ /* 0x000ea2000c1e1900 */
[C---:B------:R-:W-:Y:S01]  /*d500*/  ISETP.NE.AND P1, PT, R5.reuse, RZ, PT ;  /* 0x000000ff0500720c */ /* 0x040fe20003f25270 */
[----:B------:R-:W-:Y:S01]  /*d510*/  UMOV UR45, URZ ;  /* 0x0000003f002d7c82 */ /* 0x000fe20008000000 */
[C---:B------:R-:W-:Y:S02]  /*d520*/  ISETP.GE.U32.AND P2, PT, R5.reuse, 0x2, PT ;  /* 0x000000020500780c */ /* 0x040fe40003f46070 */
[C---:B------:R-:W-:Y:S02]  /*d530*/  ISETP.GE.U32.AND P3, PT, R5.reuse, 0x4, PT ;  /* 0x000000040500780c */ /* 0x040fe40003f66070 */
[C---:B------:R-:W-:Y:S02]  /*d540*/  ISETP.GE.U32.AND P4, PT, R5.reuse, 0x8, PT ;  /* 0x000000080500780c */ /* 0x040fe40003f86070 */
[----:B------:R-:W-:Y:S01]  /*d550*/  ISETP.GE.U32.AND P5, PT, R5, 0x10, PT ;  /* 0x000000100500780c */ /* 0x000fe20003fa6070 */
[----:B--2---:R-:W0:Y:S02]  /*d560*/  SHFL.UP PT, R4, R0, 0x1, RZ ;  /* 0x0420000000047989 */ /* 0x004e2400000e00ff */
[----:B0-----:R-:W-:-:S05]  /*d570*/  SEL R7, R4, RZ, P1 ;  /* 0x000000ff04077207 */ /* 0x001fca0000800000 */
[----:B------:R-:W-:-:S05]  /*d580*/  IMAD.IADD R7, R0, 0x1, R7 ;  /* 0x0000000100077824 */ /* 0x000fca00078e0207 */
[----:B------:R-:W0:Y:S02]  /*d590*/  SHFL.UP PT, R4, R7, 0x2, RZ ;  /* 0x0440000007047989 */ /* 0x000e2400000e00ff */
[----:B0-----:R-:W-:-:S05]  /*d5a0*/  SEL R4, R4, RZ, P2 ;  /* 0x000000ff04047207 */ /* 0x001fca0001000000 */
[----:B------:R-:W-:-:S05]  /*d5b0*/  IMAD.IADD R4, R7, 0x1, R4 ;  /* 0x0000000107047824 */ /* 0x000fca00078e0204 */
[----:B------:R-:W0:Y:S02]  /*d5c0*/  SHFL.UP PT, R6, R4, 0x4, RZ ;  /* 0x0480000004067989 */ /* 0x000e2400000e00ff */
[----:B0-----:R-:W-:-:S05]  /*d5d0*/  SEL R3, R6, RZ, P3 ;  /* 0x000000ff06037207 */ /* 0x001fca0001800000 */
[----:B------:R-:W-:Y:S02]  /*d5e0*/  IMAD.IADD R3, R4, 0x1, R3 ;  /* 0x0000000104037824 */ /* 0x000fe400078e0203 */
[----:B------:R-:W0:Y:S03]  /*d5f0*/  S2R R4, SR_CTAID.X ;  /* 0x0000000000047919 */ /* 0x000e260000002500 */
[----:B------:R-:W2:Y:S02]  /*d600*/  SHFL.UP PT, R2, R3, 0x8, RZ ;  /* 0x0500000003027989 */ /* 0x000ea400000e00ff */
[----:B--2---:R-:W-:-:S05]  /*d610*/  SEL R2, R2, RZ, P4 ;  /* 0x000000ff02027207 */ /* 0x004fca0002000000 */
[----:B------:R-:W-:-:S05]  /*d620*/  IMAD.IADD R8, R3, 0x1, R2 ;  /* 0x0000000103087824 */ /* 0x000fca00078e0202 */
[----:B------:R-:W2:Y:S02]  /*d630*/  SHFL.UP PT, R2, R8, 0x10, RZ ;  /* 0x0600000008027989 */ /* 0x000ea400000e00ff */
[----:B--2---:R-:W-:-:S05]  /*d640*/  SEL R7, R2, RZ, P5 ;  /* 0x000000ff02077207 */ /* 0x004fca0002800000 */
[----:B------:R-:W-:-:S05]  /*d650*/  IMAD.IADD R2, R8, 0x1, R7 ;  /* 0x0000000108027824 */ /* 0x000fca00078e0207 */
[----:B------:R-:W1:Y:S02]  /*d660*/  SHFL.IDX PT, R6, R2, 0x1f, 0x1f ;  /* 0x03e01f0002067f89 */ /* 0x000e6400000e0000 */
[----:B-1----:R-:W-:Y:S02]  /*d670*/  IMAD R7, R6, R9, RZ ;  /* 0x0000000906077224 */ /* 0x002fe400078e02ff */
[----:B------:R-:W-:Y:S02]  /*d680*/  IMAD.MOV.U32 R6, RZ, RZ, RZ ;  /* 0x000000ffff067224 */ /* 0x000fe400078e00ff */
[----:B------:R-:W-:Y:S01]  /*d690*/  IMAD.MOV.U32 R10, RZ, RZ, R7 ;  /* 0x000000ffff0a7224 */ /* 0x000fe200078e0007 */
[----:B0-----:R-:W-:-:S13]  /*d6a0*/  ISETP.GT.AND P6, PT, R7, R4, PT ;  /* 0x000000040700720c */ /* 0x001fda0003fc4270 */
[----:B------:R-:W-:Y:S05]  /*d6b0*/  @P6 BRA `(.L_x_333) ;  /* 0x0000000000a46947 */ /* 0x000fea0003800000 */
[----:B------:R-:W-:Y:S01]  /*d6c0*/  IMAD.MOV.U32 R7, RZ, RZ, R10 ;  /* 0x000000ffff077224 */ /* 0x000fe200078e000a */
[----:B------:R-:W-:Y:S01]  /*d6d0*/  UMOV UR45, URZ ;  /* 0x0000003f002d7c82 */ /* 0x000fe20008000000 */
[----:B------:R-:W-:Y:S01]  /*d6e0*/  ULDC UR6, c[0x0][0xc3c] ;  /* 0x00030f0000067ab9 */ /* 0x000fe20000000800 */
[----:B------:R-:W-:-:S05]  /*d6f0*/  ULDC UR5, c[0x0][0xc3c] ;  /* 0x00030f0000057ab9 */ /* 0x000fca0000000800 */
.L_x_337:
[----:B------:R-:W-:-:S03]  /*d700*/  UIADD3 UR4, UR45, 0x1f, URZ ;  /* 0x0000001f2d047890 */ /* 0x000fc6000fffe03f */
[----:B------:R-:W-:Y:S01]  /*d710*/  UMOV UR45, UR5 ;  /* 0x00000005002d7c82 */ /* 0x000fe20008000000 */
[----:B------:R-:W-:-:S06]  /*d720*/  UISETP.GE.AND UP0, UPT, UR4, UR6, UPT ;  /* 0x000000060400728c */ /* 0x000fcc000bf06270 */
[----:B------:R-:W-:-:S13]  /*d730*/  PLOP3.LUT P6, PT, PT, PT, UP0, 0x40, 0x0 ;  /* 0x000000000000781c */ /* 0x000fda0003fce808 */
[----:B------:R-:W-:Y:S05]  /*d740*/  @!P6 BRA `(.L_x_334) ;  /* 0x000000040034e947 */ /* 0x000fea0003800000 */
[----:B------:R-:W-:Y:S01]  /*d750*/  UMOV UR45, UR4 ;  /* 0x00000004002d7c82 */ /* 0x000fe20008000000 */
[----:B------:R-:W-:Y:S01]  /*d760*/  BSSY B0, `(.L_x_335) ;  /* 0x0000008000007945 */ /* 0x000fe20003800000 */
[----:B------:R-:W-:Y:S02]  /*d770*/  VIADD R9, R5, UR45 ;  /* 0x0000002d05097c36 */ /* 0x000fe40008000000 */
[----:B------:R-:W-:-:S03]  /*d780*/  IMAD.MOV.U32 R0, RZ, RZ, RZ ;  /* 0x000000ffff007224 */ /* 0x000fc600078e00ff */
[----:B------:R-:W-:-:S13]  /*d790*/  ISETP.GE.OR P6, PT, R9, UR6, !P0 ;  /* 0x0000000609007c0c */ /* 0x000fda000c7c6670 */
[----:B------:R-:W-:Y:S05]  /*d7a0*/  @P6 BRA `(.L_x_336) ;  /* 0x00000000000c6947 */ /* 0x000fea0003800000 */
[----:B------:R-:W0:Y:S02]  /*d7b0*/  LDC.64 R2, c[0x0][0xc80] ;  /* 0x00032000ff027b82 */ /* 0x000e240000000a00 */
[----:B0-----:R-:W-:-:S05]  /*d7c0*/  IMAD.WIDE R2, R9, 0x4, R2 ;  /* 0x0000000409027825 */ /* 0x001fca00078e0202 */
[----:B------:R0:W5:Y:S02]  /*d7d0*/  LDG.E R0, desc[UR48][R2.64] ;  /* 0x0000003002007981 */ /* 0x000164000c1e1900 */
.L_x_336:
[----:B------:R-:W-:Y:S05]  /*d7e0*/  BSYNC B0 ;  /* 0x0000000000007941 */ /* 0x000fea0003800000 */
.L_x_335:
[----:B0----5:R-:W0:Y:S02]  /*d7f0*/  SHFL.UP PT, R2, R0, 0x1, RZ ;  /* 0x0420000000027989 */ /* 0x021e2400000e00ff */
[----:B0-----:R-:W-:-:S05]  /*d800*/  SEL R3, R2, RZ, P1 ;  /* 0x000000ff02037207 */ /* 0x001fca0000800000 */
[----:B------:R-:W-:-:S05]  /*d810*/  IMAD.IADD R3, R0, 0x1, R3 ;  /* 0x0000000100037824 */ /* 0x000fca00078e0203 */
[----:B------:R-:W0:Y:S02]  /*d820*/  SHFL.UP PT, R2, R3, 0x2, RZ ;  /* 0x0440000003027989 */ /* 0x000e2400000e00ff */
        /* <DEDUP_REMOVED lines=11> */
[----:B------:R-:W0:Y:S03]  /*d8e0*/  LDC R9, c[0x0][0xc38] ;  /* 0x00030e00ff097b82 */ /* 0x000e260000000800 */
[----:B------:R-:W0:Y:S02]  /*d8f0*/  SHFL.IDX PT, R12, R2, 0x1f, 0x1f ;  /* 0x03e01f00020c7f89 */ /* 0x000e2400000e0000 */
[----:B0-----:R-:W-:-:S04]  /*d900*/  IMAD R12, R12, R9, RZ ;  /* 0x000000090c0c7224 */ /* 0x001fc800078e02ff */
[----:B------:R-:W-:-:S05]  /*d910*/  IMAD.IADD R7, R12, 0x1, R7 ;  /* 0x000000010c077824 */ /* 0x000fca00078e0207 */
[----:B------:R-:W-:-:S13]  /*d920*/  ISETP.GT.AND P6, PT, R7, R4, PT ;  /* 0x000000040700720c */ /* 0x000fda0003fc4270 */
[----:B------:R-:W-:Y:S05]  /*d930*/  @!P6 BRA `(.L_x_337) ;  /* 0xfffffffc0070e947 */ /* 0x000fea000383ffff */
[----:B------:R-:W-:-:S07]  /*d940*/  IMAD.MOV.U32 R10, RZ, RZ, R12 ;  /* 0x000000ffff0a7224 */ /* 0x000fce00078e000c */
.L_x_333:
[----:B------:R-:W-:-:S04]  /*d950*/  IMAD.IADD R8, R7, 0x1, -R10 ;  /* 0x0000000107087824 */ /* 0x000fc800078e0a0a */
[----:B------:R-:W-:-:S05]  /*d960*/  IMAD R3, R2, R9, R8 ;  /* 0x0000000902037224 */ /* 0x000fca00078e0208 */
[----:B------:R-:W-:-:S13]  /*d970*/  ISETP.GT.AND P0, PT, R3, R4, PT ;  /* 0x000000040300720c */ /* 0x000fda0003f04270 */
[----:B------:R-:W-:Y:S02]  /*d980*/  VOTEU.ANY UR5, UPT, !P0 ;  /* 0x0000000000057886 */ /* 0x000fe400040e0100 */
[----:B------:R-:W-:Y:S02]  /*d990*/  UPOPC UR4, UR5 ;  /* 0x00000005000472bf */ /* 0x000fe40008000000 */
[----:B------:R-:W-:-:S04]  /*d9a0*/  ISETP.NE.AND P0, PT, RZ, UR5, PT ;  /* 0x00000005ff007c0c */ /* 0x000fc8000bf05270 */
[----:B------:R-:W-:-:S05]  /*d9b0*/  IMAD.U32 R11, RZ, RZ, UR4 ;  /* 0x00000004ff0b7e24 */ /* 0x000fca000f8e00ff */
[----:B------:R-:W0:Y:S02]  /*d9c0*/  SHFL.IDX PT, R0, R0, R11, 0x1f ;  /* 0x00001f0b00007589 */ /* 0x000e2400000e0000 */
[----:B0-----:R-:W-:-:S04]  /*d9d0*/  IABS R7, R0 ;  /* 0x0000000000077213 */ /* 0x001fc80000000000 */
[----:B------:R-:W0:Y:S08]  /*d9e0*/  I2F.RP R10, R7 ;  /* 0x00000007000a7306 */ /* 0x000e300000209400 */
[----:B0-----:R-:W0:Y:S02]  /*d9f0*/  MUFU.RCP R10, R10 ;  /* 0x0000000a000a7308 */ /* 0x001e240000001000 */
[----:B0-----:R-:W-:-:S06]  /*da00*/  VIADD R3, R10, 0xffffffe ;  /* 0x0ffffffe0a037836 */ /* 0x001fcc0000000000 */
[----:B------:R-:W0:Y:S01]  /*da10*/  F2I.FTZ.U32.TRUNC.NTZ R3, R3 ;  /* 0x0000000300037305 */ /* 0x000e22000021f000 */
[----:B------:R-:W-:Y:S05]  /*da20*/  @!P0 BRA `(.L_x_338) ;  /* 0x00000000000c8947 */ /* 0x000fea0003800000 */
[----:B------:R-:W-:-:S06]  /*da30*/  UIADD3 UR5, UR4, -0x1, URZ ;  /* 0xffffffff04057890 */ /* 0x000fcc000fffe03f */
[----:B------:R-:W-:-:S05]  /*da40*/  IMAD.U32 R11, RZ, RZ, UR5 ;  /* 0x00000005ff0b7e24 */ /* 0x000fca000f8e00ff */
[----:B------:R1:W2:Y:S02]  /*da50*/  SHFL.IDX PT, R6, R2, R11, 0x1f ;  /* 0x00001f0b02067589 */ /* 0x0002a400000e0000 */
.L_x_338:
[--C-:B01----:R-:W-:Y:S01]  /*da60*/  IMAD.MOV R2, RZ, RZ, -R3.reuse ;  /* 0x000000ffff027224 */ /* 0x103fe200078e0a03 */
[----:B------:R-:W-:Y:S01]  /*da70*/  UIADD3 UR45, UR4, UR45, URZ ;  /* 0x0000002d042d7290 */ /* 0x000fe2000fffe03f */
[----:B--2---:R-:W-:Y:S02]  /*da80*/  IMAD R6, R6, R9, R8 ;  /* 0x0000000906067224 */ /* 0x004fe400078e0208 */
[----:B------:R-:W-:Y:S02]  /*da90*/  IMAD R9, R2, R7, RZ ;  /* 0x0000000702097224 */ /* 0x000fe400078e02ff */
[----:B------:R-:W-:Y:S01]  /*daa0*/  IMAD.MOV.U32 R2, RZ, RZ, RZ ;  /* 0x000000ffff027224 */ /* 0x000fe200078e00ff */
[----:B------:R1:W-:Y:S03]  /*dab0*/  STL [R1+0x10], R6 ;  /* 0x0000100601007387 */ /* 0x0003e60000100800 */
[----:B------:R-:W-:-:S04]  /*dac0*/  IMAD.HI.U32 R2, R3, R9, R2 ;  /* 0x0000000903027227 */ /* 0x000fc800078e0002 */
[----:B------:R-:W-:Y:S01]  /*dad0*/  IMAD.IADD R9, R4, 0x1, -R6 ;  /* 0x0000000104097824 */ /* 0x000fe200078e0a06 */
[----:B------:R-:W-:-:S04]  /*dae0*/  IABS R4, R0 ;  /* 0x0000000000047213 */ /* 0x000fc80000000000 */
[----:B------:R-:W-:Y:S01]  /*daf0*/  IABS R3, R9 ;  /* 0x0000000900037213 */ /* 0x000fe20000000000 */
[----:B------:R-:W-:-:S04]  /*db00*/  IMAD.MOV R4, RZ, RZ, -R4 ;  /* 0x000000ffff047224 */ /* 0x000fc800078e0a04 */
[----:B------:R-:W-:-:S04]  /*db10*/  IMAD.HI.U32 R2, R2, R3, RZ ;  /* 0x0000000302027227 */ /* 0x000fc800078e00ff */
[----:B------:R-:W-:Y:S01]  /*db20*/  IMAD R4, R2, R4, R3 ;  /* 0x0000000402047224 */ /* 0x000fe200078e0203 */
[----:B------:R-:W-:-:S04]  /*db30*/  LOP3.LUT R3, R9, R0, RZ, 0x3c, !PT ;  /* 0x0000000009037212 */ /* 0x000fc800078e3cff */
[----:B------:R-:W-:Y:S02]  /*db40*/  ISETP.GT.U32.AND P1, PT, R7, R4, PT ;  /* 0x000000040700720c */ /* 0x000fe40003f24070 */
[----:B------:R-:W-:-:S11]  /*db50*/  ISETP.GE.AND P2, PT, R3, RZ, PT ;  /* 0x000000ff0300720c */ /* 0x000fd60003f46270 */
[----:B------:R-:W-:Y:S02]  /*db60*/  @!P1 IMAD.IADD R4, R4, 0x1, -R7 ;  /* 0x0000000104049824 */ /* 0x000fe400078e0a07 */
[----:B------:R-:W-:Y:S01]  /*db70*/  @!P1 VIADD R2, R2, 0x1 ;  /* 0x0000000102029836 */ /* 0x000fe20000000000 */
[----:B------:R-:W-:Y:S02]  /*db80*/  ISETP.NE.AND P1, PT, R0, RZ, PT ;  /* 0x000000ff0000720c */ /* 0x000fe40003f25270 */
[----:B------:R-:W-:-:S13]  /*db90*/  ISETP.GE.U32.AND P0, PT, R4, R7, PT ;  /* 0x000000070400720c */ /* 0x000fda0003f06070 */
[----:B------:R-:W-:-:S04]  /*dba0*/  @P0 VIADD R2, R2, 0x1 ;  /* 0x0000000102020836 */ /* 0x000fc80000000000 */
[----:B------:R-:W-:Y:S01]  /*dbb0*/  @!P2 IMAD.MOV R2, RZ, RZ, -R2 ;  /* 0x000000ffff02a224 */ /* 0x000fe200078e0a02 */
[----:B------:R-:W-:-:S04]  /*dbc0*/  @!P1 LOP3.LUT R2, RZ, R0, RZ, 0x33, !PT ;  /* 0x00000000ff029212 */ /* 0x000fc800078e33ff */
[----:B------:R-:W-:Y:S01]  /*dbd0*/  R2UR UR36, R2 ;  /* 0x00000000022472ca */ /* 0x000fe200000e0000 */
[----:B------:R-:W-:-:S04]  /*dbe0*/  IMAD.MOV R3, RZ, RZ, -R2 ;  /* 0x000000ffff037224 */ /* 0x000fc800078e0a02 */
[----:B------:R-:W-:-:S05]  /*dbf0*/  IMAD R0, R0, R3, R9 ;  /* 0x0000000300007224 */ /* 0x000fca00078e0209 */
[----:B------:R1:W-:Y:S01]  /*dc00*/  STL [R1+0x14], R0 ;  /* 0x0000140001007387 */ /* 0x0003e20000100800 */
[----:B------:R-:W-:Y:S05]  /*dc10*/  BRA `(.L_x_339) ;  /* 0x00000000000c7947 */ /* 0x000fea0003800000 */
.L_x_334:
[----:B------:R0:W-:Y:S01]  /*dc20*/  STL [R1+0x10], R4 ;  /* 0x0000100401007387 */ /* 0x0001e20000100800 */
[----:B------:R-:W-:-:S03]  /*dc30*/  UMOV UR36, URZ ;  /* 0x0000003f00247c82 */ /* 0x000fc60008000000 */
[----:B------:R0:W-:Y:S02]  /*dc40*/  STL [R1+0x14], RZ ;  /* 0x000014ff01007387 */ /* 0x0001e40000100800 */
.L_x_339:
[----:B------:R-:W2:Y:S04]  /*dc50*/  LDL R2, [R1+0x14] ;  /* 0x0000140001027983 */ /* 0x000ea80000100800 */
[----:B0-----:R-:W3:Y:S01]  /*dc60*/  LDL R4, [R1+0x10] ;  /* 0x0000100001047983 */ /* 0x001ee20000100800 */
[----:B------:R-:W-:-:S13]  /*dc70*/  ISETP.NE.AND P0, PT, R5, RZ, PT ;  /* 0x000000ff0500720c */ /* 0x000fda0003f05270 */
[----:B------:R-:W0:Y:S01]  /*dc80*/  @!P0 S2R R3, SR_CgaCtaId ;  /* 0x0000000000038919 */ /* 0x000e220000008800 */
[----:B-1----:R-:W-:Y:S01]  /*dc90*/  @!P0 MOV R0, 0x400 ;  /* 0x0000040000008802 */ /* 0x002fe20000000f00 */
[----:B------:R-:W-:Y:S02]  /*dca0*/  IMAD.U32 R6, RZ, RZ, UR36 ;  /* 0x00000024ff067e24 */ /* 0x000fe4000f8e00ff */
[----:B------:R-:W-:Y:S01]  /*dcb0*/  IMAD.U32 R7, RZ, RZ, UR45 ;  /* 0x0000002dff077e24 */ /* 0x000fe2000f8e00ff */
[----:B0-----:R-:W-:Y:S01]  /*dcc0*/  @!P0 LEA R0, R3, R0, 0x18 ;  /* 0x0000000003008211 */ /* 0x001fe200078ec0ff */
[----:B--2---:R-:W-:-:S05]  /*dcd0*/  IMAD.MOV.U32 R5, RZ, RZ, R2 ;  /* 0x000000ffff057224 */ /* 0x004fca00078e0002 */
[----:B---3--:R2:W-:Y:S01]  /*dce0*/  @!P0 STS.128 [R0+0x334d0], R4 ;  /* 0x0334d00400008388 */ /* 0x0085e20000000c00 */
[----:B------:R-:W-:Y:S06]  /*dcf0*/  BAR.ARV 0x5, 0x180 ;  /* 0x0146000000007b1d */ /* 0x000fec0000002000 */
.L_x_332:
[----:B------:R-:W-:Y:S01]  /*dd00*/  ULDC UR4, c[0x0][0xc3c] ;  /* 0x00030f0000047ab9 */ /* 0x000fe20000000800 */
[----:B------:R3:W-:Y:S01]  /*dd10*/  STL [R1+0x24], RZ ;  /* 0x000024ff01007387 */ /* 0x0007e20000100800 */
[----:B------:R-:W-:Y:S01]  /*dd20*/  UISETP.GE.AND UP0, UPT, UR45, UR4, UPT ;  /* 0x000000042d00728c */ /* 0x000fe2000bf06270 */
[----:B------:R-:W-:Y:S02]  /*dd30*/  IMAD.MOV.U32 R19, RZ, RZ, 0x1 ;  /* 0x00000001ff137424 */ /* 0x000fe400078e00ff */
[----:B------:R-:W-:-:S03]  /*dd40*/  IMAD.MOV.U32 R18, RZ, RZ, RZ ;  /* 0x000000ffff127224 */ /* 0x000fc600078e00ff */
[----:B------:R-:W-:-:S13]  /*dd50*/  PLOP3.LUT P0, PT, PT, PT, UP0, 0x80, 0x0 ;  /* 0x000000000000781c */ /* 0x000fda0003f0f008 */
[----:B---3--:R-:W-:Y:S05]  /*dd60*/  @P0 BRA `(.L_x_340) ;  /* 0x0000004800840947 */ /* 0x008fea0003800000 */
[----:B------:R-:W3:Y:S01]  /*dd70*/  S2R R10, SR_TID.X ;  /* 0x00000000000a7919 */ /* 0x000ee20000002100 */
[----:B------:R-:W4:Y:S01]  /*dd80*/  S2UR UR5, SR_CgaCtaId ;  /* 0x00000000000579c3 */ /* 0x000f220000008800 */
[----:B------:R-:W-:Y:S01]  /*dd90*/  UMOV UR4, 0x400 ;  /* 0x0000040000047882 */ /* 0x000fe20000000000 */
[----:B------:R-:W-:Y:S01]  /*dda0*/  IMAD.MOV.U32 R19, RZ, RZ, 0x1 ;  /* 0x00000001ff137424 */ /* 0x000fe200078e00ff */
[----:B------:R-:W-:Y:S01]  /*ddb0*/  ULDC UR43, c[0x0][0xc] ;  /* 0x00000300002b7ab9 */ /* 0x000fe20000000800 */
[----:B------:R-:W-:Y:S01]  /*ddc0*/  IMAD.MOV.U32 R18, RZ, RZ, RZ ;  /* 0x000000ffff127224 */ /* 0x000fe200078e00ff */
[----:B------:R-:W-:Y:S02]  /*ddd0*/  ULOP3.LUT UR39, UR38, 0x1, URZ, 0xfc, !UPT ;  /* 0x0000000126277892 */ /* 0x000fe4000f8efc3f */
[----:B------:R-:W-:Y:S01]  /*dde0*/  ULOP3.LUT UR44, UR38, 0x2, URZ, 0xfc, !UPT ;  /* 0x00000002262c7892 */ /* 0x000fe2000f8efc3f */
[----:B------:R-:W-:Y:S01]  /*ddf0*/  ULDC.64 UR52, c[0x0][0x198] ;  /* 0x0000660000347ab9 */ /* 0x000fe20000000a00 */
[----:B----4-:R-:W-:-:S06]  /*de00*/  ULEA UR4, UR5, UR4, 0x18 ;  /* 0x0000000405047291 */ /* 0x010fcc000f8ec03f */
[----:B------:R-:W-:Y:S01]  /*de10*/  IMAD.U32 R17, RZ, RZ, UR4 ;  /* 0x00000004ff117e24 */ /* 0x000fe2000f8e00ff */
[----:B---3--:R-:W-:Y:S01]  /*de20*/  SHF.R.U32.HI R3, RZ, 0x1, R10 ;  /* 0x00000001ff037819 */ /* 0x008fe2000001160a */
[C---:B-12---:R-:W-:Y:S01]  /*de30*/  IMAD.SHL.U32 R4, R10.reuse, 0x40, RZ ;  /* 0x000000400a047824 */ /* 0x046fe200078e00ff */
[C---:B------:R-:W-:Y:S01]  /*de40*/  LOP3.LUT R9, R10.reuse, 0x7f, RZ, 0xc0, !PT ;  /* 0x0000007f0a097812 */ /* 0x040fe200078ec0ff */
[----:B------:R-:W-:-:S03]  /*de50*/  IMAD.SHL.U32 R5, R10, 0x2, RZ ;  /* 0x000000020a057824 */ /* 0x000fc600078e00ff */
[----:B------:R-:W-:-:S04]  /*de60*/  LOP3.LUT R0, R4, 0x180, RZ, 0xc0, !PT ;  /* 0x0000018004007812 */ /* 0x000fc800078ec0ff */
[----:B------:R-:W-:Y:S01]  /*de70*/  LOP3.LUT R3, R0, 0x30, R3, 0xf8, !PT ;  /* 0x0000003000037812 */ /* 0x000fe200078ef803 */
[----:B------:R-:W-:-:S05]  /*de80*/  IMAD.SHL.U32 R0, R10, 0x10, RZ ;  /* 0x000000100a007824 */ /* 0x000fca00078e00ff */
[----:B0-----:R-:W-:-:S04]  /*de90*/  LOP3.LUT R2, R0, 0x1b0, RZ, 0xc0, !PT ;  /* 0x000001b000027812 */ /* 0x001fc800078ec0ff */
[----:B------:R-:W-:Y:S01]  /*dea0*/  LOP3.LUT R6, R2, 0x30, R5, 0x78, !PT ;  /* 0x0000003002067812 */ /* 0x000fe200078e7805 */
[----:B------:R-:W-:-:S05]  /*deb0*/  IMAD.SHL.U32 R2, R9, 0x10, RZ ;  /* 0x0000001009027824 */ /* 0x000fca00078e00ff */
[----:B------:R-:W-:Y:S01]  /*dec0*/  LOP3.LUT R7, R2, 0x600, RZ, 0xc0, !PT ;  /* 0x0000060002077812 */ /* 0x000fe200078ec0ff */
[----:B------:R-:W-:-:S05]  /*ded0*/  IMAD.SHL.U32 R2, R10, 0x8, RZ ;  /* 0x000000080a027824 */ /* 0x000fca00078e00ff */
[----:B------:R-:W-:Y:S02]  /*dee0*/  LOP3.LUT R5, R3, 0x30, R2, 0x78, !PT ;  /* 0x0000003003057812 */ /* 0x000fe400078e7802 */
[----:B------:R-:W-:Y:S02]  /*def0*/  LOP3.LUT R3, R7, 0x40, R0, 0xf8, !PT ;  /* 0x0000004007037812 */ /* 0x000fe400078ef800 */
[----:B------:R-:W-:Y:S02]  /*df00*/  LOP3.LUT R5, R5, 0x640, R4, 0xf8, !PT ;  /* 0x0000064005057812 */ /* 0x000fe400078ef804 */
[----:B------:R-:W-:Y:S01]  /*df10*/  LOP3.LUT R2, R3, R6, RZ, 0xfc, !PT ;  /* 0x0000000603027212 */ /* 0x000fe200078efcff */
[----:B------:R-:W-:Y:S01]  /*df20*/  IMAD.SHL.U32 R3, R10, 0x20, RZ ;  /* 0x000000200a037824 */ /* 0x000fe200078e00ff */
[----:B------:R-:W-:Y:S01]  /*df30*/  LOP3.LUT R0, R0, 0x30, RZ, 0xc0, !PT ;  /* 0x0000003000007812 */ /* 0x000fe200078ec0ff */
[----:B------:R-:W-:Y:S02]  /*df40*/  STL [R1+0x1c], R5 ;  /* 0x00001c0501007387 */ /* 0x000fe40000100800 */
[----:B------:R-:W-:Y:S01]  /*df50*/  IMAD.IADD R2, R17, 0x1, R2 ;  /* 0x0000000111027824 */ /* 0x000fe200078e0202 */
[----:B------:R-:W-:-:S02]  /*df60*/  LOP3.LUT R6, R3, 0x80, RZ, 0xc0, !PT ;  /* 0x0000008003067812 */ /* 0x000fc400078ec0ff */
[----:B------:R-:W-:Y:S01]  /*df70*/  LOP3.LUT R8, R7, 0x60, R3, 0xf8, !PT ;  /* 0x0000006007087812 */ /* 0x000fe200078ef803 */
[----:B------:R-:W-:Y:S01]  /*df80*/  IMAD.SHL.U32 R7, R10, 0x4, RZ ;  /* 0x000000040a077824 */ /* 0x000fe200078e00ff */
[----:B------:R-:W-:-:S04]  /*df90*/  LOP3.LUT R6, R6, 0x10, R10, 0xf8, !PT ;  /* 0x0000001006067812 */ /* 0x000fc800078ef80a */
[----:B------:R-:W-:Y:S02]  /*dfa0*/  LOP3.LUT R6, R6, 0x10, R7, 0x78, !PT ;  /* 0x0000001006067812 */ /* 0x000fe400078e7807 */
[----:B------:R-:W-:-:S04]  /*dfb0*/  LOP3.LUT R7, R8, 0x100, R3, 0xf8, !PT ;  /* 0x0000010008077812 */ /* 0x000fc800078ef803 */
[----:B------:R-:W-:-:S05]  /*dfc0*/  LOP3.LUT R4, R7, R6, RZ, 0xfc, !PT ;  /* 0x0000000607047212 */ /* 0x000fca00078efcff */
[----:B------:R0:W-:Y:S04]  /*dfd0*/  STL [R1+0xc], R4 ;  /* 0x00000c0401007387 */ /* 0x0001e80000100800 */
[----:B------:R1:W-:Y:S04]  /*dfe0*/  STL [R1+0x20], R2 ;  /* 0x0000200201007387 */ /* 0x0003e80000100800 */
[----:B------:R2:W-:Y:S01]  /*dff0*/  STL [R1+0x24], RZ ;  /* 0x000024ff01007387 */ /* 0x0005e20000100800 */
[----:B0-----:R-:W-:Y:S02]  /*e000*/  SHF.R.U32.HI R4, RZ, 0x2, R9 ;  /* 0x00000002ff047819 */ /* 0x001fe40000011609 */
[----:B-1----:R-:W-:-:S02]  /*e010*/  LOP3.LUT R2, R0, 0x40, RZ, 0xfc, !PT ;  /* 0x0000004000027812 */ /* 0x002fc400078efcff */
[----:B------:R-:W-:Y:S02]  /*e020*/  LOP3.LUT R3, R4, 0x60, R3, 0xf8, !PT ;  /* 0x0000006004037812 */ /* 0x000fe400078ef803 */
[----:B--2---:R-:W-:-:S07]  /*e030*/  LOP3.LUT R0, R0, 0x80, RZ, 0xfc, !PT ;  /* 0x0000008000007812 */ /* 0x004fce00078efcff */
.L_x_413:
[----:B------:R-:W-:Y:S01]  /*e040*/  ULDC.64 UR4, c[0x0][0xc88] ;  /* 0x0003220000047ab9 */ /* 0x000fe20000000a00 */
[----:B------:R-:W-:Y:S01]  /*e050*/  ULDC.64 UR6, c[0x0][0xa18] ;  /* 0x0002860000067ab9 */ /* 0x000fe20000000a00 */
[----:B------:R-:W-:-:S06]  /*e060*/  UIMAD.WIDE UR4, UR45, 0x4, UR4 ;  /* 0x000000042d0478a5 */ /* 0x000fcc000f8e0204 */
[----:B------:R-:W-:Y:S02]  /*e070*/  IMAD.U32 R2, RZ, RZ, UR4 ;  /* 0x00000004ff027e24 */ /* 0x000fe4000f8e00ff */
[----:B------:R-:W-:Y:S01]  /*e080*/  IMAD.U32 R3, RZ, RZ, UR5 ;  /* 0x00000005ff037e24 */ /* 0x000fe2000f8e00ff */
[----:B------:R-:W-:Y:S01]  /*e090*/  UISETP.NE.U32.AND UP0, UPT, UR6, URZ, UPT ;  /* 0x0000003f0600728c */ /* 0x000fe2000bf05070 */
[----:B------:R-:W-:Y:S01]  /*e0a0*/  ULDC UR8, c[0x0][0x288] ;  /* 0x0000a20000087ab9 */ /* 0x000fe20000000800 */
[----:B------:R-:W-:Y:S02]  /*e0b0*/  ULDC.64 UR4, c[0x0][0xa28] ;  /* 0x00028a0000047ab9 */ /* 0x000fe40000000a00 */
[----:B------:R-:W2:Y:S01]  /*e0c0*/  LDG.E R2, desc[UR48][R2.64] ;  /* 0x0000003002027981 */ /* 0x000ea2000c1e1900 */
[----:B------:R-:W-:Y:S01]  /*e0d0*/  UISETP.NE.AND.EX UP0, UPT, UR7, URZ, UPT, UP0 ;  /* 0x0000003f0700728c */ /* 0x000fe2000bf05300 */
[----:B------:R-:W-:Y:S01]  /*e0e0*/  IMAD.U32 R0, RZ, RZ, UR8 ;  /* 0x00000008ff007e24 */ /* 0x000fe2000f8e00ff */
[----:B------:R-:W-:-:S04]  /*e0f0*/  UISETP.NE.U32.AND UP1, UPT, UR4, URZ, UPT ;  /* 0x0000003f0400728c */ /* 0x000fc8000bf25070 */
[----:B------:R-:W-:Y:S01]  /*e100*/  PLOP3.LUT P3, PT, PT, PT, UP0, 0x80, 0x0 ;  /* 0x000000000000781c */ /* 0x000fe20003f6f008 */
[----:B------:R-:W-:-:S06]  /*e110*/  UISETP.NE.AND.EX UP1, UPT, UR5, URZ, UPT, UP1 ;  /* 0x0000003f0500728c */ /* 0x000fcc000bf25310 */
[----:B------:R-:W-:Y:S02]  /*e120*/  PLOP3.LUT P2, PT, PT, PT, UP1, 0x80, 0x0 ;  /* 0x000000000000781c */ /* 0x000fe40003f4f018 */
[----:B--2---:R-:W-:-:S13]  /*e130*/  R2UR UR46, R2 ;  /* 0x00000000022e72ca */ /* 0x004fda00000e0000 */
[----:B------:R-:W-:Y:S02]  /*e140*/  USHF.R.S32.HI UR50, URZ, 0x1f, UR46 ;  /* 0x0000001f3f327899 */ /* 0x000fe4000801142e */
[----:B------:R-:W-:Y:S02]  /*e150*/  USHF.L.U32 UR47, UR46, 0x2, URZ ;  /* 0x000000022e2f7899 */ /* 0x000fe4000800063f */
[----:B------:R-:W-:Y:S02]  /*e160*/  USHF.L.U64.HI UR51, UR46, 0x2, UR50 ;  /* 0x000000022e337899 */ /* 0x000fe40008010232 */
[----:B------:R-:W-:Y:S02]  /*e170*/  @UP0 UIADD3 UR6, UP3, UR47, UR6, URZ ;  /* 0x000000062f060290 */ /* 0x000fe4000ff7e03f */
[----:B------:R-:W-:Y:S02]  /*e180*/  @UP1 ULEA UR4, UP2, UR46, UR4, 0x2 ;  /* 0x000000042e041291 */ /* 0x000fe4000f84103f */
[----:B------:R-:W-:-:S02]  /*e190*/  @UP0 UIADD3.X UR7, UR51, UR7, URZ, UP3, !UPT ;  /* 0x0000000733070290 */ /* 0x000fc40009ffe43f */
[----:B------:R-:W-:Y:S01]  /*e1a0*/  IMAD.U32 R2, RZ, RZ, UR6 ;  /* 0x00000006ff027e24 */ /* 0x000fe2000f8e00ff */
[----:B------:R-:W-:-:S03]  /*e1b0*/  @UP1 ULEA.HI.X UR5, UR46, UR5, UR50, 0x2, UP2 ;  /* 0x000000052e051291 */ /* 0x000fc600090f1432 */
[----:B------:R-:W-:Y:S01]  /*e1c0*/  IMAD.U32 R3, RZ, RZ, UR7 ;  /* 0x00000007ff037e24 */ /* 0x000fe2000f8e00ff */
[----:B------:R-:W-:-:S04]  /*e1d0*/  ULDC.64 UR6, c[0x0][0xa08] ;  /* 0x0002820000067ab9 */ /* 0x000fc80000000a00 */
[----:B0-----:R0:W2:Y:S01]  /*e1e0*/  @P3 LDG.E R0, desc[UR48][R2.64] ;  /* 0x0000003002003981 */ /* 0x0010a2000c1e1900 */
[----:B------:R-:W-:Y:S01]  /*e1f0*/  ISETP.NE.U32.AND P1, PT, RZ, UR6, PT ;  /* 0x00000006ff007c0c */ /* 0x000fe2000bf25070 */
[----:B------:R-:W-:Y:S01]  /*e200*/  UIADD3 UR6, UP1, UR47, UR6, URZ ;  /* 0x000000062f067290 */ /* 0x000fe2000ff3e03f */
[----:B0-----:R-:W-:Y:S02]  /*e210*/  IMAD.U32 R2, RZ, RZ, UR4 ;  /* 0x00000004ff027e24 */ /* 0x001fe4000f8e00ff */
[----:B------:R-:W-:Y:S01]  /*e220*/  IMAD.U32 R3, RZ, RZ, UR5 ;  /* 0x00000005ff037e24 */ /* 0x000fe2000f8e00ff */
[----:B------:R-:W-:Y:S02]  /*e230*/  ULDC.64 UR4, c[0x0][0xa00] ;  /* 0x0002800000047ab9 */ /* 0x000fe40000000a00 */
[----:B------:R-:W-:Y:S01]  /*e240*/  ISETP.NE.U32.AND P0, PT, RZ, UR4, PT ;  /* 0x00000004ff007c0c */ /* 0x000fe2000bf05070 */
[----:B------:R-:W-:Y:S01]  /*e250*/  UIADD3 UR4, UP0, UR47, UR4, URZ ;  /* 0x000000042f047290 */ /* 0x000fe2000ff1e03f */
[----:B------:R-:W-:Y:S01]  /*e260*/  ISETP.NE.AND.EX P1, PT, RZ, UR7, PT, P1 ;  /* 0x00000007ff007c0c */ /* 0x000fe2000bf25310 */
[----:B-1----:R0:W3:Y:S01]  /*e270*/  @P2 LDG.E R7, desc[UR48][R2.64] ;  /* 0x0000003002072981 */ /* 0x0020e2000c1e1900 */
[----:B------:R-:W-:Y:S01]  /*e280*/  ISETP.NE.AND.EX P0, PT, RZ, UR5, PT, P0 ;  /* 0x00000005ff007c0c */ /* 0x000fe2000bf05300 */
[----:B------:R-:W-:Y:S01]  /*e290*/  UIADD3.X UR5, UR51, UR5, URZ, UP0, !UPT ;  /* 0x0000000533057290 */ /* 0x000fe200087fe43f */
[----:B------:R-:W-:Y:S01]  /*e2a0*/  IMAD.U32 R4, RZ, RZ, UR6 ;  /* 0x00000006ff047e24 */ /* 0x000fe2000f8e00ff */
[----:B------:R-:W-:Y:S01]  /*e2b0*/  UIADD3.X UR7, UR51, UR7, URZ, UP1, !UPT ;  /* 0x0000000733077290 */ /* 0x000fe20008ffe43f */
[----:B0-----:R-:W-:-:S03]  /*e2c0*/  IMAD.U32 R2, RZ, RZ, UR4 ;  /* 0x00000004ff027e24 */ /* 0x001fc6000f8e00ff */
[----:B------:R-:W-:Y:S02]  /*e2d0*/  IMAD.U32 R3, RZ, RZ, UR5 ;  /* 0x00000005ff037e24 */ /* 0x000fe4000f8e00ff */
[----:B------:R-:W-:-:S05]  /*e2e0*/  IMAD.U32 R5, RZ, RZ, UR7 ;  /* 0x00000007ff057e24 */ /* 0x000fca000f8e00ff */
[----:B------:R0:W5:Y:S04]  /*e2f0*/  @P1 LDG.E R6, desc[UR48][R4.64] ;  /* 0x0000003004061981 */ /* 0x000168000c1e1900 */
[----:B--2---:R1:W-:Y:S04]  /*e300*/  STL [R1+0x18], R0 ;  /* 0x0000180001007387 */ /* 0x0043e80000100800 */
[----:B-1----:R0:W5:Y:S01]  /*e310*/  @P0 LDG.E R0, desc[UR48][R2.64] ;  /* 0x0000003002000981 */ /* 0x002162000c1e1900 */
[----:B------:R-:W-:Y:S01]  /*e320*/  UMOV UR41, URZ ;  /* 0x0000003f00297c82 */ /* 0x000fe20008000000 */
[----:B---3--:R-:W-:Y:S01]  /*e330*/  @P2 R2UR UR41, R7 ;  /* 0x00000000072922ca */ /* 0x008fe200000e0000 */
[----:B------:R-:W-:-:S14]  /*e340*/  @P3 BRA `(.L_x_341) ;  /* 0x0000000000143947 */ /* 0x000fdc0003800000 */
[----:B------:R-:W-:Y:S05]  /*e350*/  @!P0 BRA `(.L_x_341) ;  /* 0x0000000000108947 */ /* 0x000fea0003800000 */
[----:B------:R-:W2:Y:S04]  /*e360*/  LDG.E R7, desc[UR48][R2.64] ;  /* 0x0000003002077981 */ /* 0x000ea8000c1e1900 */
[----:B0-----:R-:W2:Y:S02]  /*e370*/  LDG.E R2, desc[UR48][R2.64+0x4] ;  /* 0x0000043002027981 */ /* 0x001ea4000c1e1900 */
[----:B--2---:R-:W-:-:S05]  /*e380*/  IMAD.IADD R2, R2, 0x1, -R7 ;  /* 0x0000000102027824 */ /* 0x004fca00078e0a07 */
[----:B------:R1:W-:Y:S02]  /*e390*/  STL [R1+0x18], R2 ;  /* 0x0000180201007387 */ /* 0x0003e40000100800 */
.L_x_341:
[----:B------:R-:W-:Y:S01]  /*e3a0*/  UMOV UR54, URZ ;  /* 0x0000003f00367c82 */ /* 0x000fe20008000000 */
[----:B-----5:R-:W-:Y:S01]  /*e3b0*/  @P0 R2UR UR54, R0 ;  /* 0x00000000003602ca */ /* 0x020fe200000e0000 */
[----:B------:R-:W-:Y:S01]  /*e3c0*/  IMAD.U32 R0, RZ, RZ, UR46 ;  /* 0x0000002eff007e24 */ /* 0x000fe2000f8e00ff */
[----:B------:R-:W-:Y:S01]  /*e3d0*/  ULDC.64 UR6, c[0x0][0xa20] ;  /* 0x0002880000067ab9 */ /* 0x000fe20000000a00 */
[----:B------:R-:W-:Y:S01]  /*e3e0*/  UMOV UR42, URZ ;  /* 0x0000003f002a7c82 */ /* 0x000fe20008000000 */
[----:B------:R-:W-:Y:S01]  /*e3f0*/  ISETP.NE.U32.AND P0, PT, RZ, UR6, PT ;  /* 0x00000006ff007c0c */ /* 0x000fe2000bf05070 */
[----:B------:R-:W-:Y:S01]  /*e400*/  ULDC.64 UR4, c[0x0][0x418] ;  /* 0x0001060000047ab9 */ /* 0x000fe20000000a00 */
[----:B------:R2:W-:Y:S01]  /*e410*/  STL [R1], R0 ;  /* 0x0000000001007387 */ /* 0x0005e20000100800 */
[----:B------:R-:W-:Y:S01]  /*e420*/  @P1 R2UR UR42, R6 ;  /* 0x00000000062a12ca */ /* 0x000fe200000e0000 */
[----:B------:R-:W-:Y:S01]  /*e430*/  UISETP.NE.U32.AND UP0, UPT, UR4, URZ, UPT ;  /* 0x0000003f0400728c */ /* 0x000fe2000bf05070 */
[----:B------:R-:W-:-:S02]  /*e440*/  ISETP.NE.AND.EX P0, PT, RZ, UR7, PT, P0 ;  /* 0x00000007ff007c0c */ /* 0x000fc4000bf05300 */
[----:B------:R-:W-:Y:S01]  /*e450*/  ULDC UR4, c[0x0][0x424] ;  /* 0x0001090000047ab9 */ /* 0x000fe20000000800 */
[----:B------:R-:W-:-:S03]  /*e460*/  UISETP.NE.AND.EX UP0, UPT, UR5, URZ, UPT, UP0 ;  /* 0x0000003f0500728c */ /* 0x000fc6000bf05300 */
[----:B------:R-:W-:Y:S01]  /*e470*/  ULDC UR5, c[0x0][0x2f0] ;  /* 0x0000bc0000057ab9 */ /* 0x000fe20000000800 */
[----:B------:R-:W-:-:S04]  /*e480*/  USEL UR4, UR4, 0x1, UP0 ;  /* 0x0000000104047887 */ /* 0x000fc80008000000 */
[----:B------:R-:W-:Y:S02]  /*e490*/  UIMAD UR4, UR4, UR5, URZ ;  /* 0x00000005040472a4 */ /* 0x000fe4000f8e023f */
[----:B------:R-:W-:Y:S01]  /*e4a0*/  UIADD3 UR42, UR42, UR41, URZ ;  /* 0x000000292a2a7290 */ /* 0x000fe2000fffe03f */
[----:B--2---:R-:W-:Y:S11]  /*e4b0*/  @!P0 BRA `(.L_x_342) ;  /* 0x00000000001c8947 */ /* 0x004ff60003800000 */
[----:B------:R-:W-:-:S04]  /*e4c0*/  UIADD3 UR4, UP0, UR47, UR6, URZ ;  /* 0x000000062f047290 */ /* 0x000fc8000ff1e03f */
[----:B------:R-:W-:Y:S02]  /*e4d0*/  UIADD3.X UR5, UR51, UR7, URZ, UP0, !UPT ;  /* 0x0000000733057290 */ /* 0x000fe400087fe43f */
[----:B01----:R-:W-:-:S04]  /*e4e0*/  IMAD.U32 R2, RZ, RZ, UR4 ;  /* 0x00000004ff027e24 */ /* 0x003fc8000f8e00ff */
[----:B------:R-:W-:-:S05]  /*e4f0*/  IMAD.U32 R3, RZ, RZ, UR5 ;  /* 0x00000005ff037e24 */ /* 0x000fca000f8e00ff */
[----:B------:R-:W2:Y:S02]  /*e500*/  LDG.E R2, desc[UR48][R2.64] ;  /* 0x0000003002027981 */ /* 0x000ea4000c1e1900 */
[----:B--2---:R-:W-:Y:S01]  /*e510*/  R2UR UR4, R2 ;  /* 0x00000000020472ca */ /* 0x004fe200000e0000 */
[----:B------:R-:W-:-:S14]  /*e520*/  BRA `(.L_x_343) ;  /* 0x0000000000187947 */ /* 0x000fdc0003800000 */
.L_x_342:
[----:B------:R-:W-:Y:S05]  /*e530*/  @!P1 BRA `(.L_x_343) ;  /* 0x0000000000149947 */ /* 0x000fea0003800000 */
[----:B------:R-:W2:Y:S04]  /*e540*/  LDG.E R0, desc[UR48][R4.64] ;  /* 0x0000003004007981 */ /* 0x000ea8000c1e1900 */
[----:B0-----:R-:W3:Y:S01]  /*e550*/  LDG.E R4, desc[UR48][R4.64+0x4] ;  /* 0x0000043004047981 */ /* 0x001ee2000c1e1900 */
[----:B--2---:R-:W-:Y:S02]  /*e560*/  R2UR UR5, R0 ;  /* 0x00000000000572ca */ /* 0x004fe400000e0000 */
[----:B---3--:R-:W-:-:S13]  /*e570*/  R2UR UR4, R4 ;  /* 0x00000000040472ca */ /* 0x008fda00000e0000 */
[----:B------:R-:W-:-:S12]  /*e580*/  UIADD3 UR4, -UR5, UR4, URZ ;  /* 0x0000000405047290 */ /* 0x000fd8000fffe13f */
.L_x_343:
[----:B------:R-:W-:Y:S01]  /*e590*/  UIADD3 UR41, -UR41, UR4, URZ ;  /* 0x0000000429297290 */ /* 0x000fe2000fffe13f */
[----:B------:R-:W-:Y:S03]  /*e5a0*/  BSSY B7, `(.L_x_344) ;  /* 0x000037b000077945 */ /* 0x000fe60003800000 */
[----:B------:R-:W-:Y:S02]  /*e5b0*/  UIADD3 UR4, UR41, 0x9f, URZ ;  /* 0x0000009f29047890 */ /* 0x000fe4000fffe03f */
[----:B------:R-:W-:Y:S02]  /*e5c0*/  ISETP.LT.AND P0, PT, RZ, UR41, PT ;  /* 0x00000029ff007c0c */ /* 0x000fe4000bf01270 */
[----:B------:R-:W-:-:S04]  /*e5d0*/  UIMAD.WIDE UR4, UR4, 0x66666667, URZ ;  /* 0x66666667040478a5 */ /* 0x000fc8000f8e023f */
[----:B------:R-:W-:-:S04]  /*e5e0*/  USHF.R.U32.HI UR40, URZ, 0x1f, UR5 ;  /* 0x0000001f3f287899 */ /* 0x000fc80008011605 */
[----:B------:R-:W-:-:S03]  /*e5f0*/  ULEA.HI.SX32 UR40, UR5, UR40, 0x1a ;  /* 0x0000002805287291 */ /* 0x000fc6000f8fd23f */
[----:B------:R-:W-:Y:S09]  /*e600*/  @P0 BRA `(.L_x_345) ;  /* 0x0000000000480947 */ /* 0x000ff20003800000 */
[----:B------:R-:W2:Y:S02]  /*e610*/  S2R R0, SR_TID.X ;  /* 0x0000000000007919 */ /* 0x000ea40000002100 */
[----:B--2---:R-:W-:-:S04]  /*e620*/  LOP3.LUT R0, R0, 0x7f, RZ, 0xc0, !PT ;  /* 0x0000007f00007812 */ /* 0x004fc800078ec0ff */
[----:B------:R-:W-:-:S13]  /*e630*/  ISETP.NE.AND P0, PT, R0, RZ, PT ;  /* 0x000000ff0000720c */ /* 0x000fda0003f05270 */
[----:B------:R-:W-:Y:S05]  /*e640*/  @P0 BRA `(.L_x_346) ;  /* 0x0000003400c00947 */ /* 0x000fea0003800000 */
[----:B0-----:R-:W0:Y:S01]  /*e650*/  S2R R3, SR_LANEID ;  /* 0x0000000000037919 */ /* 0x001e220000000000 */
[----:B------:R-:W-:Y:S02]  /*e660*/  VOTEU.ANY UR4, UPT, PT ;  /* 0x0000000000047886 */ /* 0x000fe400038e0100 */
[----:B------:R-:W0:Y:S08]  /*e670*/  FLO.U32 R0, UR4 ;  /* 0x0000000400007d00 */ /* 0x000e3000080e0000 */
[----:B------:R-:W2:Y:S01]  /*e680*/  POPC R5, UR4 ;  /* 0x0000000400057d09 */ /* 0x000ea20008000000 */
[----:B0-----:R-:W-:-:S02]  /*e690*/  ISETP.EQ.U32.AND P0, PT, R0, R3, PT ;  /* 0x000000030000720c */ /* 0x001fc40003f02070 */
[----:B-1----:R-:W2:Y:S11]  /*e6a0*/  LDC.64 R2, c[0x0][0xc60] ;  /* 0x00031800ff027b82 */ /* 0x002eb60000000a00 */
[----:B--2---:R-:W2:Y:S01]  /*e6b0*/  @P0 ATOMG.E.ADD.STRONG.GPU PT, R3, desc[UR48][R2.64], R5 ;  /* 0x00000005020309a8 */ /* 0x004ea200081ee1f0 */
[----:B------:R-:W0:Y:S02]  /*e6c0*/  S2R R4, SR_LTMASK ;  /* 0x0000000000047919 */ /* 0x000e240000003900 */
[----:B0-----:R-:W-:-:S04]  /*e6d0*/  LOP3.LUT R4, R4, UR4, RZ, 0xc0, !PT ;  /* 0x0000000404047c12 */ /* 0x001fc8000f8ec0ff */
[----:B------:R-:W0:Y:S01]  /*e6e0*/  POPC R7, R4 ;  /* 0x0000000400077309 */ /* 0x000e220000000000 */
[----:B--2---:R-:W0:Y:S02]  /*e6f0*/  SHFL.IDX PT, R0, R3, R0, 0x1f ;  /* 0x00001f0003007589 */ /* 0x004e2400000e0000 */
[----:B0-----:R-:W-:-:S05]  /*e700*/  IADD3 R0, R0, UR43, R7 ;  /* 0x0000002b00007c10 */ /* 0x001fca000fffe007 */
[----:B------:R2:W-:Y:S01]  /*e710*/  STL [R1+0x10], R0 ;  /* 0x0000100001007387 */ /* 0x0005e20000100800 */
[----:B------:R-:W-:Y:S05]  /*e720*/  BRA `(.L_x_346) ;  /* 0x0000003400887947 */ /* 0x000fea0003800000 */
.L_x_345:
[----:B------:R-:W-:Y:S01]  /*e730*/  VIADD R0, R17, 0x24200 ;  /* 0x0002420011007836 */ /* 0x000fe20000000000 */
[----:B------:R-:W-:Y:S04]  /*e740*/  BSSY B6, `(.L_x_347) ;  /* 0x0000013000067945 */ /* 0x000fe80003800000 */
[----:B------:R-:W-:-:S13]  /*e750*/  LOP3.LUT P0, RZ, R0, 0x1bf, RZ, 0xc0, !PT ;  /* 0x000001bf00ff7812 */ /* 0x000fda000780c0ff */
[----:B------:R-:W-:Y:S05]  /*e760*/  @!P0 BRA `(.L_x_348) ;  /* 0x0000000000408947 */ /* 0x000fea0003800000 */
[----:B01----:R-:W-:Y:S01]  /*e770*/  MOV R2, 0x0 ;  /* 0x0000000000027802 */ /* 0x003fe20000000f00 */
        /* <DEDUP_REMOVED lines=15> */
.L_x_348:
[----:B------:R-:W-:Y:S05]  /*e870*/  BSYNC B6 ;  /* 0x0000000000067941 */ /* 0x000fea0003800000 */
.L_x_347:
[----:B------:R-:W2:Y:S01]  /*e880*/  LDL.LU R16, [R1+0x4] ;  /* 0x0000040001107983 */ /* 0x000ea20000300800 */
[----:B------:R-:W-:Y:S01]  /*e890*/  VIADD R0, R17, 0xf200 ;  /* 0x0000f20011007836 */ /* 0x000fe20000000000 */
[----:B------:R-:W-:Y:S04]  /*e8a0*/  BSSY B6, `(.L_x_349) ;  /* 0x0000016000067945 */ /* 0x000fe80003800000 */
[----:B------:R-:W-:Y:S02]  /*e8b0*/  LOP3.LUT P0, RZ, R0, 0x1bf, RZ, 0xc0, !PT ;  /* 0x000001bf00ff7812 */ /* 0x000fe4000780c0ff */
[----:B--2---:R-:W-:-:S11]  /*e8c0*/  LOP3.LUT R16, R16, 0xfffffffe, RZ, 0xc0, !PT ;  /* 0xfffffffe10107812 */ /* 0x004fd600078ec0ff */
[----:B------:R-:W-:-:S05]  /*e8d0*/  @P0 LOP3.LUT R16, R16, 0x1, RZ, 0xfc, !PT ;  /* 0x0000000110100812 */ /* 0x000fca00078efcff */
[----:B------:R2:W-:Y:S01]  /*e8e0*/  STL [R1+0x4], R16 ;  /* 0x0000041001007387 */ /* 0x0005e20000100800 */
        /* <DEDUP_REMOVED lines=16> */
[----:B0-2---:R-:W-:Y:S05]  /*e9f0*/  CALL.ABS.NOINC R2 ;  /* 0x0000000002007343 */ /* 0x005fea0003c00000 */
.L_x_350:
[----:B------:R-:W-:Y:S05]  /*ea00*/  BSYNC B6 ;  /* 0x0000000000067941 */ /* 0x000fea0003800000 */
.L_x_349:
        /* <DEDUP_REMOVED lines=20> */
.L_x_352:
[----:B------:R-:W-:Y:S05]  /*eb50*/  BSYNC B6 ;  /* 0x0000000000067941 */ /* 0x000fea0003800000 */
.L_x_351:
[----:B------:R-:W-:Y:S01]  /*eb60*/  LOP3.LUT P6, RZ, R16, 0x1, RZ, 0xc0, !PT ;  /* 0x0000000110ff7812 */ /* 0x000fe200078cc0ff */
[----:B------:R-:W-:-:S12]  /*eb70*/  BSSY B6, `(.L_x_353) ;  /* 0x0000012000067945 */ /* 0x000fd80003800000 */
        /* <DEDUP_REMOVED lines=17> */
.L_x_354:
[----:B------:R-:W-:Y:S05]  /*ec90*/  BSYNC B6 ;  /* 0x0000000000067941 */ /* 0x000fea0003800000 */
.L_x_353:
[----:B------:R-:W3:Y:S01]  /*eca0*/  LDL R8, [R1] ;  /* 0x0000000001087983 */ /* 0x000ee20000100800 */
[----:B------:R-:W-:Y:S02]  /*ecb0*/  ULDC.64 UR4, c[0x0][0x9f8] ;  /* 0x00027e0000047ab9 */ /* 0x000fe40000000a00 */
[----:B------:R-:W-:-:S04]  /*ecc0*/  UISETP.NE.U32.AND UP0, UPT, UR4, URZ, UPT ;  /* 0x0000003f0400728c */ /* 0x000fc8000bf05070 */
[----:B------:R-:W-:-:S06]  /*ecd0*/  UISETP.NE.AND.EX UP0, UPT, UR5, URZ, UPT, UP0 ;  /* 0x0000003f0500728c */ /* 0x000fcc000bf05300 */
[----:B------:R-:W-:-:S05]  /*ece0*/  PLOP3.LUT P0, PT, PT, PT, UP0, 0x80, 0x0 ;  /* 0x000000000000781c */ /* 0x000fca0003f0f008 */
[----:B------:R-:W-:-:S04]  /*ecf0*/  @UP0 UIADD3 UR4, UP1, UR47, UR4, URZ ;  /* 0x000000042f040290 */ /* 0x000fc8000ff3e03f */
[----:B------:R-:W-:Y:S02]  /*ed00*/  @UP0 UIADD3.X UR5, UR51, UR5, URZ, UP1, !UPT ;  /* 0x0000000533050290 */ /* 0x000fe40008ffe43f */
[----:B01----:R-:W-:-:S04]  /*ed10*/  IMAD.U32 R2, RZ, RZ, UR4 ;  /* 0x00000004ff027e24 */ /* 0x003fc8000f8e00ff */
[----:B------:R-:W-:Y:S01]  /*ed20*/  IMAD.U32 R3, RZ, RZ, UR5 ;  /* 0x00000005ff037e24 */ /* 0x000fe2000f8e00ff */
[----:B------:R-:W0:Y:S01]  /*ed30*/  S2R R0, SR_TID.X ;  /* 0x0000000000007919 */ /* 0x000e220000002100 */
[----:B------:R-:W-:-:S03]  /*ed40*/  ULDC.64 UR4, c[0x0][0xa08] ;  /* 0x0002820000047ab9 */ /* 0x000fc60000000a00 */
[----:B---3--:R1:W3:Y:S01]  /*ed50*/  @P0 LDG.E R8, desc[UR48][R2.64] ;  /* 0x0000003002080981 */ /* 0x0082e2000c1e1900 */
[----:B0-----:R-:W-:-:S04]  /*ed60*/  SHF.R.U32.HI R0, RZ, 0x5, R0 ;  /* 0x00000005ff007819 */ /* 0x001fc80000011600 */
[----:B------:R-:W-:Y:S01]  /*ed70*/  LOP3.LUT R0, R0, 0x3, RZ, 0xc0, !PT ;  /* 0x0000000300007812 */ /* 0x000fe200078ec0ff */
[----:B-1----:R-:W0:Y:S01]  /*ed80*/  LDC.64 R2, c[0x0][0x418] ;  /* 0x00010600ff027b82 */ /* 0x002e220000000a00 */
[----:B---3--:R-:W-:Y:S01]  /*ed90*/  SHF.R.S32.HI R9, RZ, 0x1f, R8 ;  /* 0x0000001fff097819 */ /* 0x008fe20000011408 */
[----:B------:R1:W-:Y:S01]  /*eda0*/  @P0 STL [R1], R8 ;  /* 0x0000000801000387 */ /* 0x0003e20000100800 */
[----:B0-----:R-:W-:Y:S01]  /*edb0*/  LOP3.LUT P0, RZ, R2, UR4, RZ, 0xfc, !PT ;  /* 0x0000000402ff7c12 */ /* 0x001fe2000f80fcff */
[----:B------:R-:W-:Y:S02]  /*edc0*/  UMOV UR4, 0xffffffff ;  /* 0xffffffff00047882 */ /* 0x000fe40000000000 */
[----:B------:R1:W-:Y:S01]  /*edd0*/  STL [R1+0x8], R9 ;  /* 0x0000080901007387 */ /* 0x0003e20000100800 */
[----:B------:R-:W-:-:S04]  /*ede0*/  LOP3.LUT P0, RZ, R3, UR5, RZ, 0xfc, P0 ;  /* 0x0000000503ff7c12 */ /* 0x000fc8000800fcff */
[----:B--2---:R-:W-:Y:S01]  /*edf0*/  SEL R16, R8, RZ, !P0 ;  /* 0x000000ff08107207 */ /* 0x004fe20004000000 */
[----:B------:R-:W-:Y:S08]  /*ee00*/  BRA.DIV UR4, `(.L_x_355) ;  /* 0x0000003e04cc7947 */ /* 0x000ff0000b800000 */
[----:B------:R0:W2:Y:S02]  /*ee10*/  SHFL.IDX PT, R14, R0, RZ, 0x1f ;  /* 0x00001fff000e7589 */ /* 0x0000a400000e0000 */
.L_x_432:
[----:B0-----:R-:W3:Y:S01]  /*ee20*/  LDL.LU R0, [R1+0x4] ;  /* 0x0000040001007983 */ /* 0x001ee20000300800 */
[----:B------:R-:W-:Y:S02]  /*ee30*/  PLOP3.LUT P1, PT, PT, PT, PT, 0x8, 0x0 ;  /* 0x000000000000781c */ /* 0x000fe40003f2e170 */
[----:B--2---:R-:W-:Y:S02]  /*ee40*/  ISETP.NE.AND P0, PT, R14, RZ, PT ;  /* 0x000000ff0e00720c */ /* 0x004fe40003f05270 */
[----:B---3--:R-:W-:-:S09]  /*ee50*/  LOP3.LUT R0, R0, 0xfffffffe, RZ, 0xc0, !PT ;  /* 0xfffffffe00007812 */ /* 0x008fd200078ec0ff */
[----:B------:R-:W-:-:S05]  /*ee60*/  @P1 LOP3.LUT R0, R0, 0x1, RZ, 0xfc, !PT ;  /* 0x0000000100001812 */ /* 0x000fca00078efcff */
[----:B------:R0:W-:Y:S01]  /*ee70*/  STL [R1+0x4], R0 ;  /* 0x0000040001007387 */ /* 0x0001e20000100800 */
[----:B------:R-:W-:Y:S05]  /*ee80*/  @P0 BRA `(.L_x_356) ;  /* 0x0000000400c40947 */ /* 0x000fea0003800000 */
[----:B------:R-:W-:-:S06]  /*ee90*/  UIADD3 UR4, UR40, -0x1, URZ ;  /* 0xffffffff28047890 */ /* 0x000fcc000fffe03f */
[----:B0-----:R-:W-:Y:S01]  /*eea0*/  IMAD.U32 R0, RZ, RZ, UR4 ;  /* 0x00000004ff007e24 */ /* 0x001fe2000f8e00ff */
[----:B------:R-:W-:-:S03]  /*eeb0*/  UMOV UR4, 0xffffffff ;  /* 0xffffffff00047882 */ /* 0x000fc60000000000 */
[----:B------:R-:W-:Y:S05]  /*eec0*/  BRA.DIV UR4, `(.L_x_357) ;  /* 0x0000003e04bc7947 */ /* 0x000fea000b800000 */
[----:B------:R-:W-:-:S13]  /*eed0*/  ELECT P6, URZ, PT ;  /* 0x00000000003f782f */ /* 0x000fda00038c0000 */
.L_x_435:
[----:B------:R-:W-:Y:S05]  /*eee0*/  @!P6 BRA `(.L_x_356) ;  /* 0x0000000400ace947 */ /* 0x000fea0003800000 */
[----:B------:R-:W-:-:S04]  /*eef0*/  ISETP.NE.U32.AND P0, PT, R2, RZ, PT ;  /* 0x000000ff0200720c */ /* 0x000fc80003f05070 */
[----:B------:R-:W-:-:S13]  /*ef00*/  ISETP.NE.AND.EX P0, PT, R3, RZ, PT, P0 ;  /* 0x000000ff0300720c */ /* 0x000fda0003f05300 */
[----:B------:R-:W-:Y:S05]  /*ef10*/  @!P0 BRA `(.L_x_358) ;  /* 0x0000000000448947 */ /* 0x000fea0003800000 */
[----:B------:R-:W0:Y:S01]  /*ef20*/  LDC R7, c[0x0][0x43c] ;  /* 0x00010f00ff077b82 */ /* 0x000e220000000800 */
[----:B------:R-:W-:Y:S01]  /*ef30*/  ULDC.64 UR4, c[0x0][0x428] ;  /* 0x00010a0000047ab9 */ /* 0x000fe20000000a00 */
[----:B0-----:R-:W-:-:S13]  /*ef40*/  ISETP.NE.AND P0, PT, R7, 0x1, PT ;  /* 0x000000010700780c */ /* 0x001fda0003f05270 */
[----:B------:R-:W0:Y:S02]  /*ef50*/  @P0 LDC.64 R4, c[0x0][0x440] ;  /* 0x00011000ff040b82 */ /* 0x000e240000000a00 */
[----:B0-----:R-:W-:-:S04]  /*ef60*/  @P0 IMAD.HI.U32 R6, R0, R4, RZ ;  /* 0x0000000400060227 */ /* 0x001fc800078e00ff */
        /* <DEDUP_REMOVED lines=11> */
[----:B------:R0:W5:Y:S04]  /*f020*/  LDG.E R16, desc[UR48][R2.64] ;  /* 0x0000003002107981 */ /* 0x000168000c1e1900 */
.L_x_358:
[----:B0-----:R-:W-:Y:S01]  /*f030*/  IMAD R3, R18, 0x8, R17 ;  /* 0x0000000812037824 */ /* 0x001fe200078e0211 */
[----:B------:R-:W-:Y:S01]  /*f040*/  SHF.L.U32 R2, R19, 0x1f, RZ ;  /* 0x0000001f13027819 */ /* 0x000fe200000006ff */
[----:B-1----:R-:W0:Y:S03]  /*f050*/  S2R R8, SR_TID.X ;  /* 0x0000000000087919 */ /* 0x002e260000002100 */
[----:B------:R-:W1:Y:S01]  /*f060*/  SYNCS.PHASECHK.TRANS64.TRYWAIT P0, [R3+URZ+0x33480], R2 ;  /* 0x03348002030075a7 */ /* 0x000e62000800017f */
[----:B0-----:R-:W-:-:S04]  /*f070*/  LOP3.LUT R8, R8, 0x7f, RZ, 0xc0, !PT ;  /* 0x0000007f08087812 */ /* 0x001fc800078ec0ff */
[----:B------:R-:W-:Y:S01]  /*f080*/  ISETP.NE.AND P1, PT, R8, RZ, PT ;  /* 0x000000ff0800720c */ /* 0x000fe20003f25270 */
[----:B-1----:R-:W-:-:S12]  /*f090*/  @!P0 BRA `(.L_x_359) ;  /* 0x0000003c00688947 */ /* 0x002fd80003800000 */
.L_x_436:
[----:B------:R-:W-:Y:S05]  /*f0a0*/  @P1 BRA `(.L_x_360) ;  /* 0x00000000001c1947 */ /* 0x000fea0003800000 */
[----:B------:R-:W1:Y:S02]  /*f0b0*/  S2R R4, SR_TID.X ;  /* 0x0000000000047919 */ /* 0x000e640000002100 */
[----:B-1----:R-:W-:Y:S01]  /*f0c0*/  LOP3.LUT R5, R4, 0x1f, RZ, 0xc0, !PT ;  /* 0x0000001f04057812 */ /* 0x002fe200078ec0ff */
[----:B------:R-:W-:-:S03]  /*f0d0*/  IMAD.MOV.U32 R4, RZ, RZ, 0x7800 ;  /* 0x00007800ff047424 */ /* 0x000fc600078e00ff */
[----:B------:R-:W-:Y:S01]  /*f0e0*/  ISETP.NE.AND P0, PT, R5, RZ, PT ;  /* 0x000000ff0500720c */ /* 0x000fe20003f05270 */
[----:B------:R1:W-:-:S12]  /*f0f0*/  SYNCS.ARRIVE.TRANS64 RZ, [R3+URZ+0x33470], R4 ;  /* 0x0334700403ff79a7 */ /* 0x0003d8000800003f */
[----:B-1----:R-:W-:Y:S05]  /*f100*/  @!P0 BRA `(.L_x_360) ;  /* 0x0000000000048947 */ /* 0x002fea0003800000 */
[----:B------:R-:W-:Y:S01]  /*f110*/  BPT.TRAP 0x1 ;  /* 0x000000040000795c */ /* 0x000fe20000300000 */
.L_x_360:
[----:B------:R-:W-:Y:S01]  /*f120*/  IMAD.MOV.U32 R4, RZ, RZ, 0xa0 ;  /* 0x000000a0ff047424 */ /* 0x000fe200078e00ff */
[----:B------:R-:W-:Y:S01]  /*f130*/  R2UR UR33, R3 ;  /* 0x00000000032172ca */ /* 0x000fe200000e0000 */
[----:B------:R-:W-:Y:S01]  /*f140*/  UIADD3 UR4, UP0, UR52, 0x470, URZ ;  /* 0x0000047034047890 */ /* 0x000fe2000ff1e03f */
[----:B-----5:R-:W-:Y:S01]  /*f150*/  R2UR UR37, R16 ;  /* 0x00000000102572ca */ /* 0x020fe200000e0000 */
[----:B------:R-:W-:Y:S01]  /*f160*/  IMAD R0, R0, R4, UR42 ;  /* 0x0000002a00007e24 */ /* 0x000fe2000f8e0204 */
[----:B------:R-:W-:Y:S01]  /*f170*/  UMOV UR6, 0x0 ;  /* 0x0000000000067882 */ /* 0x000fe20000000000 */
[----:B------:R-:W-:Y:S01]  /*f180*/  IMAD R4, R18, 0x7800, R17 ;  /* 0x0000780012047824 */ /* 0x000fe200078e0211 */
[----:B------:R-:W-:Y:S02]  /*f190*/  UIADD3.X UR5, URZ, UR53, URZ, UP0, !UPT ;  /* 0x000000353f057290 */ /* 0x000fe400087fe43f */
[----:B------:R-:W-:Y:S01]  /*f1a0*/  R2UR UR35, R0 ;  /* 0x00000000002372ca */ /* 0x000fe200000e0000 */
[----:B------:R-:W-:Y:S01]  /*f1b0*/  UMOV UR7, 0x14f00000 ;  /* 0x14f0000000077882 */ /* 0x000fe20000000000 */
[----:B------:R-:W-:Y:S01]  /*f1c0*/  R2UR UR8, R4 ;  /* 0x00000000040872ca */ /* 0x000fe200000e0000 */
[----:B------:R-:W-:Y:S01]  /*f1d0*/  UMOV UR34, URZ ;  /* 0x0000003f00227c82 */ /* 0x000fe20008000000 */
[----:B------:R-:W-:Y:S01]  /*f1e0*/  UMOV UR18, 0x40 ;  /* 0x0000004000127882 */ /* 0x000fe20000000000 */
[----:B------:R-:W-:Y:S01]  /*f1f0*/  UIADD3 UR33, UR33, 0x33470, URZ ;  /* 0x0003347021217890 */ /* 0x000fe2000fffe03f */
[----:B------:R-:W-:Y:S01]  /*f200*/  UMOV UR20, UR36 ;  /* 0x0000002400147c82 */ /* 0x000fe20008000000 */
[----:B------:R-:W-:Y:S01]  /*f210*/  UMOV UR21, UR37 ;  /* 0x0000002500157c82 */ /* 0x000fe20008000000 */
[----:B------:R-:W-:Y:S01]  /*f220*/  UMOV UR10, 0x80 ;  /* 0x00000080000a7882 */ /* 0x000fe20000000000 */
[----:B------:R-:W-:Y:S01]  /*f230*/  UMOV UR12, UR36 ;  /* 0x00000024000c7c82 */ /* 0x000fe20008000000 */
[----:B------:R-:W-:-:S02]  /*f240*/  UMOV UR13, UR37 ;  /* 0x00000025000d7c82 */ /* 0x000fc40008000000 */
[----:B------:R-:W-:Y:S01]  /*f250*/  UMOV UR17, UR33 ;  /* 0x0000002100117c82 */ /* 0x000fe20008000000 */
[----:B------:R-:W-:Y:S01]  /*f260*/  UMOV UR19, UR35 ;  /* 0x0000002300137c82 */ /* 0x000fe20008000000 */
[----:B------:R-:W-:Y:S01]  /*f270*/  UMOV UR9, UR33 ;  /* 0x0000002100097c82 */ /* 0x000fe20008000000 */
[----:B------:R-:W-:Y:S02]  /*f280*/  UIADD3 UR32, UR8, 0xf200, URZ ;  /* 0x0000f20008207890 */ /* 0x000fe4000fffe03f */
[----:B------:R-:W-:Y:S02]  /*f290*/  UIADD3 UR16, UR8, 0x11a00, URZ ;  /* 0x00011a0008107890 */ /* 0x000fe4000fffe03f */
[----:B------:R-:W-:Y:S01]  /*f2a0*/  UIADD3 UR8, UR8, 0x14200, URZ ;  /* 0x0001420008087890 */ /* 0x000fe2000fffe03f */
[----:B------:R-:W-:-:S04]  /*f2b0*/  UMOV UR11, UR35 ;  /* 0x00000023000b7c82 */ /* 0x000fc80008000000 */
[----:B------:R1:W-:Y:S02]  /*f2c0*/  UTMALDG.4D [UR32], [UR4], desc[UR6] ;  /* 0x00000620040075b4 */ /* 0x0003e40008019000 */
[----:B------:R1:W-:Y:S02]  /*f2d0*/  UTMALDG.4D [UR16], [UR4], desc[UR6] ;  /* 0x00000610040075b4 */ /* 0x0003e40008019000 */
[----:B------:R1:W-:Y:S01]  /*f2e0*/  UTMALDG.4D [UR8], [UR4], desc[UR6] ;  /* 0x00000608040075b4 */ /* 0x0003e20008019000 */
[----:B------:R-:W2:Y:S02]  /*f2f0*/  SYNCS.PHASECHK.TRANS64.TRYWAIT P0, [R3+URZ+0x33440], R2 ;  /* 0x03344002030075a7 */ /* 0x000ea4000800017f */
[----:B-12---:R-:W-:Y:S05]  /*f300*/  @!P0 BRA `(.L_x_361) ;  /* 0x0000003800e08947 */ /* 0x006fea0003800000 */
.L_x_437:
[----:B------:R-:W-:Y:S05]  /*f310*/  @P1 BRA `(.L_x_362) ;  /* 0x00000000001c1947 */ /* 0x000fea0003800000 */
[----:B------:R-:W2:Y:S01]  /*f320*/  S2R R5, SR_TID.X ;  /* 0x0000000000057919 */ /* 0x000ea20000002100 */
[----:B01----:R-:W-:-:S04]  /*f330*/  IMAD.MOV.U32 R2, RZ, RZ, 0x7800 ;  /* 0x00007800ff027424 */ /* 0x003fc800078e00ff */
[----:B------:R3:W-:Y:S01]  /*f340*/  SYNCS.ARRIVE.TRANS64 RZ, [R3+URZ+0x33430], R2 ;  /* 0x0334300203ff79a7 */ /* 0x0007e2000800003f */
[----:B--2---:R-:W-:-:S04]  /*f350*/  LOP3.LUT R5, R5, 0x1f, RZ, 0xc0, !PT ;  /* 0x0000001f05057812 */ /* 0x004fc800078ec0ff */
[----:B------:R-:W-:-:S13]  /*f360*/  ISETP.NE.AND P0, PT, R5, RZ, PT ;  /* 0x000000ff0500720c */ /* 0x000fda0003f05270 */
[----:B---3--:R-:W-:Y:S05]  /*f370*/  @!P0 BRA `(.L_x_362) ;  /* 0x0000000000048947 */ /* 0x008fea0003800000 */
[----:B------:R-:W-:Y:S01]  /*f380*/  BPT.TRAP 0x1 ;  /* 0x000000040000795c */ /* 0x000fe20000300000 */
.L_x_362:
[----:B01----:R-:W2:Y:S01]  /*f390*/  LDL.LU R2, [R1+0x4] ;  /* 0x0000040001027983 */ /* 0x003ea20000300800 */
        /* <DEDUP_REMOVED lines=32> */
.L_x_356:
[----:B------:R-:W-:Y:S05]  /*f5a0*/  WARPSYNC.ALL ;  /* 0x0000000000007948 */ /* 0x000fea0003800000 */
[----:B0-----:R-:W-:Y:S01]  /*f5b0*/  VIADD R0, R17, 0x1e200 ;  /* 0x0001e20011007836 */ /* 0x001fe20000000000 */
[----:B---3--:R-:W-:Y:S01]  /*f5c0*/  USHF.R.S32.HI UR4, URZ, 0x1f, UR54 ;  /* 0x0000001f3f047899 */ /* 0x008fe20008011436 */
[----:B------:R-:W-:Y:S01]  /*f5d0*/  BAR.SYNC.DEFER_BLOCKING 0x8, 0x180 ;  /* 0x0206000000007b1d */ /* 0x000fe20000010000 */
[----:B------:R-:W-:Y:S02]  /*f5e0*/  USHF.R.S32.HI UR47, URZ, 0x1f, UR36 ;  /* 0x0000001f3f2f7899 */ /* 0x000fe40008011424 */
[----:B------:R-:W-:-:S03]  /*f5f0*/  LOP3.LUT P0, RZ, R0, 0x1bf, RZ, 0xc0, !PT ;  /* 0x000001bf00ff7812 */ /* 0x000fc6000780c0ff */
[----:B------:R-:W-:Y:S01]  /*f600*/  ULDC.64 UR6, c[0x0][0x298] ;  /* 0x0000a60000067ab9 */ /* 0x000fe20000000a00 */
[----:B------:R-:W-:Y:S01]  /*f610*/  ULDC.64 UR8, c[0x0][0xa00] ;  /* 0x0002800000087ab9 */ /* 0x000fe20000000a00 */
[----:B------:R-:W-:Y:S01]  /*f620*/  UIMAD UR4, UR4, UR6, URZ ;  /* 0x00000006040472a4 */ /* 0x000fe2000f8e023f */
[----:B------:R-:W-:Y:S01]  /*f630*/  BSSY B6, `(.L_x_363) ;  /* 0x0000019000067945 */ /* 0x000fe20003800000 */
[----:B------:R-:W-:Y:S02]  /*f640*/  UISETP.NE.U32.AND UP0, UPT, UR8, URZ, UPT ;  /* 0x0000003f0800728c */ /* 0x000fe4000bf05070 */
[----:B------:R-:W-:Y:S02]  /*f650*/  UIMAD.WIDE.U32 UR56, UR54, UR6, URZ ;  /* 0x00000006363872a5 */ /* 0x000fe4000f8e003f */
[----:B------:R-:W-:Y:S02]  /*f660*/  UIMAD UR4, UR54, UR7, UR4 ;  /* 0x00000007360472a4 */ /* 0x000fe4000f8e0204 */
[----:B------:R-:W-:-:S02]  /*f670*/  UISETP.NE.AND.EX UP0, UPT, UR9, URZ, UPT, UP0 ;  /* 0x0000003f0900728c */ /* 0x000fc4000bf05300 */
[----:B------:R-:W-:Y:S02]  /*f680*/  UIADD3 UR51, UR57, UR4, URZ ;  /* 0x0000000439337290 */ /* 0x000fe4000fffe03f */
[----:B------:R-:W-:Y:S02]  /*f690*/  USEL UR46, UR46, URZ, !UP0 ;  /* 0x0000003f2e2e7287 */ /* 0x000fe4000c000000 */
[----:B------:R-:W-:Y:S01]  /*f6a0*/  USEL UR37, UR50, URZ, !UP0 ;  /* 0x0000003f32257287 */ /* 0x000fe2000c000000 */
        /* <DEDUP_REMOVED lines=12> */
[----:B-1----:R-:W-:Y:S02]  /*f770*/  IMAD.MOV.U32 R8, RZ, RZ, 0x70 ;  /* 0x00000070ff087424 */ /* 0x002fe400078e00ff */
[----:B------:R-:W-:Y:S02]  /*f780*/  IMAD.MOV.U32 R12, RZ, RZ, 0x1 ;  /* 0x00000001ff0c7424 */ /* 0x000fe400078e00ff */
[----:B------:R-:W-:-:S07]  /*f790*/  IMAD.MOV.U32 R13, RZ, RZ, RZ ;  /* 0x000000ffff0d7224 */ /* 0x000fce00078e00ff */
[----:B------:R-:W-:-:S07]  /*f7a0*/  LEPC R20, `(.L_x_364) ;  /* 0x000000001014794e */ /* 0x000fce0000000000 */
[----:B0-----:R-:W-:Y:S05]  /*f7b0*/  CALL.ABS.NOINC R2 ;  /* 0x0000000002007343 */ /* 0x001fea0003c00000 */
.L_x_364:
[----:B------:R-:W-:Y:S05]  /*f7c0*/  BSYNC B6 ;  /* 0x0000000000067941 */ /* 0x000fea0003800000 */
.L_x_363:
[----:B------:R-:W2:Y:S01]  /*f7d0*/  LDL.LU R0, [R1+0x14] ;  /* 0x0000140001007983 */ /* 0x000ea20000300800 */
[----:B-1----:R-:W0:Y:S01]  /*f7e0*/  LDC R8, c[0x0][0x448] ;  /* 0x00011200ff087b82 */ /* 0x002e220000000800 */
[----:B------:R-:W-:Y:S01]  /*f7f0*/  ULDC.64 UR8, c[0x0][0x2d8] ;  /* 0x0000b60000087ab9 */ /* 0x000fe20000000a00 */
[----:B------:R-:W1:Y:S01]  /*f800*/  S2R R2, SR_TID.X ;  /* 0x0000000000027919 */ /* 0x000e620000002100 */
[----:B------:R-:W3:Y:S01]  /*f810*/  S2R R3, SR_TID.X ;  /* 0x0000000000037919 */ /* 0x000ee20000002100 */
[----:B0-----:R-:W-:Y:S02]  /*f820*/  ISETP.NE.AND P0, PT, R8, 0x1, PT ;  /* 0x000000010800780c */ /* 0x001fe40003f05270 */
[----:B-1----:R-:W-:-:S04]  /*f830*/  LOP3.LUT R2, R2, 0x7f, RZ, 0xc0, !PT ;  /* 0x0000007f02027812 */ /* 0x002fc800078ec0ff */
[----:B------:R-:W-:Y:S01]  /*f840*/  SHF.R.U32.HI R2, RZ, 0x2, R2 ;  /* 0x00000002ff027819 */ /* 0x000fe20000011602 */
[----:B---3--:R-:W-:-:S06]  /*f850*/  IMAD.SHL.U32 R4, R3, 0x20, RZ ;  /* 0x0000002003047824 */ /* 0x008fcc00078e00ff */
[----:B------:R-:W0:Y:S01]  /*f860*/  @P0 LDC R3, c[0x0][0x450] ;  /* 0x00011400ff030b82 */ /* 0x000e220000000800 */
[----:B------:R-:W-:-:S07]  /*f870*/  LOP3.LUT R4, R2, 0x60, R4, 0xf8, !PT ;  /* 0x0000006002047812 */ /* 0x000fce00078ef804 */
[----:B------:R-:W1:Y:S01]  /*f880*/  @P0 LDC R2, c[0x0][0x44c] ;  /* 0x00011300ff020b82 */ /* 0x000e620000000800 */
[----:B------:R-:W3:Y:S01]  /*f890*/  S2R R9, SR_TID.X ;  /* 0x0000000000097919 */ /* 0x000ee20000002100 */
[----:B------:R-:W-:Y:S01]  /*f8a0*/  UIMAD UR6, UR47, UR8, URZ ;  /* 0x000000082f0672a4 */ /* 0x000fe2000f8e023f */
[----:B------:R-:W-:Y:S02]  /*f8b0*/  UMOV UR50, UR56 ;  /* 0x0000003800327c82 */ /* 0x000fe40008000000 */
[----:B------:R-:W-:Y:S02]  /*f8c0*/  UIMAD.WIDE.U32 UR4, UR36, UR8, UR50 ;  /* 0x00000008240472a5 */ /* 0x000fe4000f8e0032 */
[----:B------:R-:W-:-:S03]  /*f8d0*/  UIMAD UR6, UR36, UR9, UR6 ;  /* 0x00000009240672a4 */ /* 0x000fc6000f8e0206 */
[----:B------:R-:W-:Y:S01]  /*f8e0*/  ULDC.64 UR8, c[0x0][0x2e0] ;  /* 0x0000b80000087ab9 */ /* 0x000fe20000000a00 */
[----:B------:R-:W-:Y:S02]  /*f8f0*/  UIADD3 UR5, UR5, UR6, URZ ;  /* 0x0000000605057290 */ /* 0x000fe4000fffe03f */
[----:B------:R-:W-:Y:S02]  /*f900*/  UIMAD UR6, UR37, UR8, URZ ;  /* 0x00000008250672a4 */ /* 0x000fe4000f8e023f */
[----:B------:R-:W-:Y:S02]  /*f910*/  UIMAD.WIDE.U32 UR4, UR46, UR8, UR4 ;  /* 0x000000082e0472a5 */ /* 0x000fe4000f8e0004 */
[----:B------:R-:W-:-:S03]  /*f920*/  UIMAD UR6, UR46, UR9, UR6 ;  /* 0x000000092e0672a4 */ /* 0x000fc6000f8e0206 */
[----:B------:R-:W-:Y:S01]  /*f930*/  ULDC.64 UR8, c[0x0][0x2d0] ;  /* 0x0000b40000087ab9 */ /* 0x000fe20000000a00 */
[----:B------:R-:W-:Y:S01]  /*f940*/  UIADD3 UR5, UR5, UR6, URZ ;  /* 0x0000000605057290 */ /* 0x000fe2000fffe03f */
[----:B---3--:R-:W-:-:S05]  /*f950*/  IMAD.SHL.U32 R9, R9, 0x10, RZ ;  /* 0x0000001009097824 */ /* 0x008fca00078e00ff */
[----:B------:R-:W-:-:S04]  /*f960*/  LOP3.LUT R9, R9, 0x30, RZ, 0xc0, !PT ;  /* 0x0000003009097812 */ /* 0x000fc800078ec0ff */
[C---:B------:R-:W-:Y:S02]  /*f970*/  LOP3.LUT R11, R9.reuse, 0x40, RZ, 0xfc, !PT ;  /* 0x00000040090b7812 */ /* 0x040fe400078efcff */
[----:B------:R-:W-:Y:S01]  /*f980*/  LOP3.LUT R9, R9, 0x80, RZ, 0xfc, !PT ;  /* 0x0000008009097812 */ /* 0x000fe200078efcff */
[----:B--2---:R-:W-:-:S05]  /*f990*/  IMAD.SHL.U32 R0, R0, 0x80, RZ ;  /* 0x0000008000007824 */ /* 0x004fca00078e00ff */
[----:B------:R-:W-:-:S05]  /*f9a0*/  LOP3.LUT R4, R4, R0, RZ, 0xfc, !PT ;  /* 0x0000000004047212 */ /* 0x000fca00078efcff */
[----:B-1----:R-:W-:-:S04]  /*f9b0*/  @P0 IMAD.HI.U32 R5, R4, R2, RZ ;  /* 0x0000000204050227 */ /* 0x002fc800078e00ff */
[----:B------:R-:W-:Y:S01]  /*f9c0*/  IMAD.MOV.U32 R2, RZ, RZ, R4 ;  /* 0x000000ffff027224 */ /* 0x000fe200078e0004 */
[----:B0-----:R-:W-:-:S05]  /*f9d0*/  @P0 SHF.R.U32.HI R2, RZ, R3, R5 ;  /* 0x00000003ff020219 */ /* 0x001fca0000011605 */
[----:B------:R-:W-:-:S04]  /*f9e0*/  IMAD.MOV R6, RZ, RZ, -R2 ;  /* 0x000000ffff067224 */ /* 0x000fc800078e0a02 */
[----:B------:R-:W-:Y:S01]  /*f9f0*/  IMAD R6, R8, R6, R4 ;  /* 0x0000000608067224 */ /* 0x000fe200078e0204 */
[----:B------:R-:W-:Y:S01]  /*fa00*/  SHF.R.S32.HI R4, RZ, 0x1f, R2 ;  /* 0x0000001fff047819 */ /* 0x000fe20000011402 */
[----:B------:R-:W-:-:S04]  /*fa10*/  IMAD.U32 R3, RZ, RZ, UR8 ;  /* 0x00000008ff037e24 */ /* 0x000fc8000f8e00ff */
[----:B------:R-:W-:Y:S01]  /*fa20*/  IMAD R4, R4, UR8, RZ ;  /* 0x0000000804047c24 */ /* 0x000fe2000f8e02ff */
[----:B------:R-:W-:-:S03]  /*fa30*/  SHF.R.S32.HI R7, RZ, 0x1f, R6 ;  /* 0x0000001fff077819 */ /* 0x000fc60000011406 */
[C---:B------:R-:W-:Y:S02]  /*fa40*/  IMAD R4, R2.reuse, UR9, R4 ;  /* 0x0000000902047c24 */ /* 0x040fe4000f8e0204 */
[----:B------:R-:W-:Y:S01]  /*fa50*/  IMAD.WIDE.U32 R2, R2, R3, UR4 ;  /* 0x0000000402027e25 */ /* 0x000fe2000f8e0003 */
[----:B------:R-:W-:-:S03]  /*fa60*/  ULDC.64 UR4, c[0x0][0x2c8] ;  /* 0x0000b20000047ab9 */ /* 0x000fc60000000a00 */
[----:B------:R-:W-:Y:S02]  /*fa70*/  IMAD.IADD R3, R3, 0x1, R4 ;  /* 0x0000000103037824 */ /* 0x000fe400078e0204 */
[----:B------:R-:W-:Y:S02]  /*fa80*/  IMAD R7, R7, UR4, RZ ;  /* 0x0000000407077c24 */ /* 0x000fe4000f8e02ff */
[----:B------:R-:W-:-:S04]  /*fa90*/  IMAD.WIDE.U32 R4, R6, UR4, R2 ;  /* 0x0000000406047c25 */ /* 0x000fc8000f8e0002 */
[----:B------:R-:W-:Y:S01]  /*faa0*/  IMAD R2, R6, UR5, R7 ;  /* 0x0000000506027c24 */ /* 0x000fe2000f8e0207 */
[----:B------:R-:W-:Y:S02]  /*fab0*/  ULDC.64 UR4, c[0x0][0x280] ;  /* 0x0000a00000047ab9 */ /* 0x000fe40000000a00 */
[----:B------:R-:W-:Y:S01]  /*fac0*/  IADD3 R3, P0, R4, UR4, RZ ;  /* 0x0000000404037c10 */ /* 0x000fe2000ff1e0ff */
[----:B------:R-:W-:Y:S02]  /*fad0*/  ULDC UR4, c[0x0][0x2b8] ;  /* 0x0000ae0000047ab9 */ /* 0x000fe40000000800 */
[----:B------:R-:W-:Y:S02]  /*fae0*/  ISETP.GE.AND P2, PT, R9, UR4, PT ;  /* 0x0000000409007c0c */ /* 0x000fe4000bf46270 */
[----:B------:R0:W5:Y:S01]  /*faf0*/  LDL R9, [R1+0x20] ;  /* 0x0000200001097983 */ /* 0x0001620000100800 */
[----:B------:R-:W1:Y:S01]  /*fb00*/  S2R R7, SR_TID.X ;  /* 0x0000000000077919 */ /* 0x000e620000002100 */
[----:B------:R-:W-:-:S02]  /*fb10*/  IADD3.X R2, R5, UR5, R2, P0, !PT ;  /* 0x0000000505027c10 */ /* 0x000fc400087fe402 */
[----:B------:R-:W-:Y:S01]  /*fb20*/  ISETP.GE.AND P1, PT, R11, UR4, PT ;  /* 0x000000040b007c0c */ /* 0x000fe2000bf26270 */
[----:B-1----:R-:W-:-:S05]  /*fb30*/  IMAD.SHL.U32 R10, R7, 0x10, RZ ;  /* 0x00000010070a7824 */ /* 0x002fca00078e00ff */
[----:B------:R-:W-:-:S04]  /*fb40*/  LOP3.LUT R10, R10, 0x30, RZ, 0xc0, !PT ;  /* 0x000000300a0a7812 */ /* 0x000fc800078ec0ff */
[----:B------:R-:W-:Y:S01]  /*fb50*/  ISETP.GE.AND P0, PT, R10, UR4, PT ;  /* 0x000000040a007c0c */ /* 0x000fe2000bf06270 */
[----:B------:R-:W-:-:S03]  /*fb60*/  UMOV UR4, 0xffffffff ;  /* 0xffffffff00047882 */ /* 0x000fc60000000000 */
[----:B0-----:R-:W-:Y:S09]  /*fb70*/  BRA.DIV UR4, `(.L_x_365) ;  /* 0x0000003204d87947 */ /* 0x001ff2000b800000 */
[----:B------:R-:W0:Y:S02]  /*fb80*/  S2R R6, SR_TID.X ;  /* 0x0000000000067919 */ /* 0x000e240000002100 */
[----:B0-----:R-:W-:Y:S02]  /*fb90*/  LOP3.LUT R7, R6, 0x7f, RZ, 0xc0, !PT ;  /* 0x0000007f06077812 */ /* 0x001fe400078ec0ff */
[----:B------:R-:W2:Y:S02]  /*fba0*/  LDL.LU R6, [R1+0x18] ;  /* 0x0000180001067983 */ /* 0x000ea40000300800 */
[----:B------:R-:W-:Y:S02]  /*fbb0*/  SHF.R.U32.HI R7, RZ, 0x2, R7 ;  /* 0x00000002ff077819 */ /* 0x000fe40000011607 */
[----:B------:R-:W-:Y:S03]  /*fbc0*/  SHFL.IDX PT, R5, R2, RZ, 0x1c1f ;  /* 0x001c1fff02057589 */ /* 0x000fe600000e0000 */
[----:B------:R-:W-:-:S02]  /*fbd0*/  IMAD.IADD R0, R7, 0x1, R0 ;  /* 0x0000000107007824 */ /* 0x000fc400078e0200 */
[----:B--2---:R-:W-:Y:S02]  /*fbe0*/  IMAD R4, R6, R8, RZ ;  /* 0x0000000806047224 */ /* 0x004fe400078e02ff */
[----:B------:R-:W0:Y:S03]  /*fbf0*/  SHFL.IDX PT, R6, R3, RZ, 0x1c1f ;  /* 0x001c1fff03067589 */ /* 0x000e2600000e0000 */
[----:B------:R-:W-:-:S13]  /*fc00*/  ISETP.GE.AND P4, PT, R0, R4, PT ;  /* 0x000000040000720c */ /* 0x000fda0003f86270 */
[----:B0-----:R-:W-:-:S05]  /*fc10*/  @!P4 IADD3 R6, P3, R10, R6, RZ ;  /* 0x000000060a06c210 */ /* 0x001fca0007f7e0ff */
[----:B------:R-:W-:-:S04]  /*fc20*/  @!P4 IMAD.X R5, RZ, RZ, R5, P3 ;  /* 0x000000ffff05c224 */ /* 0x000fc800018e0605 */
[----:B------:R-:W-:Y:S02]  /*fc30*/  @!P4 IMAD.MOV.U32 R7, RZ, RZ, R5 ;  /* 0x000000ffff07c224 */ /* 0x000fe400078e0005 */
[----:B------:R-:W-:-:S03]  /*fc40*/  VIADD R5, R0, 0x20 ;  /* 0x0000002000057836 */ /* 0x000fc60000000000 */
[----:B------:R-:W-:Y:S01]  /*fc50*/  @!PT LDS RZ, [RZ] ;  /* 0x00000000fffff984 */ /* 0x000fe20000000800 */
[----:B-----5:R-:W-:Y:S02]  /*fc60*/  @!P4 LDGSTS.E.BYPASS.LTC128B.128 [R9+0x1e200], desc[UR48][R6.64], !P0 ;  /* 0x1e2000000609cfae */ /* 0x020fe4000c101d70 */
[----:B------:R-:W-:Y:S02]  /*fc70*/  ISETP.GE.AND P3, PT, R5, R4, PT ;  /* 0x000000040500720c */ /* 0x000fe40003f66270 */
[----:B------:R-:W-:Y:S04]  /*fc80*/  @!P4 LDGSTS.E.BYPASS.LTC128B.128 [R9+0x20200], desc[UR48][R6.64+0x40], !P1 ;  /* 0x202000400609cfae */ /* 0x000fe8000c901d70 */
[----:B------:R0:W-:Y:S04]  /*fc90*/  @!P4 LDGSTS.E.BYPASS.LTC128B.128 [R9+0x22200], desc[UR48][R6.64+0x80], !P2 ;  /* 0x222000800609cfae */ /* 0x0001e8000d101d70 */
[----:B------:R-:W-:Y:S04]  /*fca0*/  SHFL.IDX PT, R5, R2, 0x1, 0x1c1f ;  /* 0x003c1f0002057f89 */ /* 0x000fe800000e0000 */
[----:B0-----:R-:W0:Y:S02]  /*fcb0*/  SHFL.IDX PT, R6, R3, 0x1, 0x1c1f ;  /* 0x003c1f0003067f89 */ /* 0x001e2400000e0000 */
        /* <DEDUP_REMOVED lines=9> */
[----:B0-----:R-:W0:Y:S04]  /*fd50*/  SHFL.IDX PT, R6, R3, 0x2, 0x1c1f ;  /* 0x005c1f0003067f89 */ /* 0x001e2800000e0000 */
[----:B------:R-:W1:Y:S02]  /*fd60*/  SHFL.IDX PT, R3, R3, 0x3, 0x1c1f ;  /* 0x007c1f0003037f89 */ /* 0x000e6400000e0000 */
[----:B0-----:R-:W-:-:S05]  /*fd70*/  @!P3 IADD3 R6, P4, R10, R6, RZ ;  /* 0x000000060a06b210 */ /* 0x001fca0007f9e0ff */
[----:B------:R-:W-:-:S04]  /*fd80*/  @!P3 IMAD.X R5, RZ, RZ, R5, P4 ;  /* 0x000000ffff05b224 */ /* 0x000fc800020e0605 */
[----:B------:R-:W-:Y:S02]  /*fd90*/  @!P3 IMAD.MOV.U32 R7, RZ, RZ, R5 ;  /* 0x000000ffff07b224 */ /* 0x000fe400078e0005 */
[----:B------:R0:W2:Y:S04]  /*fda0*/  SHFL.IDX PT, R5, R2, 0x3, 0x1c1f ;  /* 0x007c1f0002057f89 */ /* 0x0000a800000e0000 */
[----:B------:R0:W-:Y:S04]  /*fdb0*/  @!P3 LDGSTS.E.BYPASS.LTC128B.128 [R9+0x1f200], desc[UR48][R6.64], !P0 ;  /* 0x1f2000000609bfae */ /* 0x0001e8000c101d70 */
[----:B------:R0:W-:Y:S04]  /*fdc0*/  @!P3 LDGSTS.E.BYPASS.LTC128B.128 [R9+0x21200], desc[UR48][R6.64+0x40], !P1 ;  /* 0x212000400609bfae */ /* 0x0001e8000c901d70 */
[----:B-1----:R0:W-:Y:S02]  /*fdd0*/  @!P3 LDGSTS.E.BYPASS.LTC128B.128 [R9+0x23200], desc[UR48][R6.64+0x80], !P2 ;  /* 0x232000800609bfae */ /* 0x0021e4000d101d70 */
.L_x_446:
[----:B------:R-:W-:Y:S01]  /*fde0*/  VIADD R0, R0, 0x60 ;  /* 0x0000006000007836 */ /* 0x000fe20000000000 */
[----:B------:R-:W-:Y:S04]  /*fdf0*/  BSSY B0, `(.L_x_366) ;  /* 0x000000b000007945 */ /* 0x000fe80003800000 */
[----:B------:R-:W-:-:S13]  /*fe00*/  ISETP.GE.AND P3, PT, R0, R4, PT ;  /* 0x000000040000720c */ /* 0x000fda0003f66270 */
[----:B------:R-:W-:Y:S05]  /*fe10*/  @P3 BRA `(.L_x_367) ;  /* 0x0000000000203947 */ /* 0x000fea0003800000 */
[----:B0-----:R-:W-:-:S05]  /*fe20*/  IADD3 R2, P3, R10, R3, RZ ;  /* 0x000000030a027210 */ /* 0x001fca0007f7e0ff */
[----:B--2---:R-:W-:-:S05]  /*fe30*/  IMAD.X R3, RZ, RZ, R5, P3 ;  /* 0x000000ffff037224 */ /* 0x004fca00018e0605 */
[----:B------:R-:W-:Y:S01]  /*fe40*/  @!PT LDS RZ, [RZ] ;  /* 0x00000000fffff984 */ /* 0x000fe20000000800 */
[----:B------:R-:W-:Y:S01]  /*fe50*/  @!PT LDS RZ, [RZ] ;  /* 0x00000000fffff984 */ /* 0x000fe20000000800 */
[----:B------:R-:W-:Y:S01]  /*fe60*/  @!PT LDS RZ, [RZ] ;  /* 0x00000000fffff984 */ /* 0x000fe20000000800 */
[----:B------:R1:W-:Y:S04]  /*fe70*/  LDGSTS.E.BYPASS.LTC128B.128 [R9+0x1fa00], desc[UR48][R2.64], !P0 ;  /* 0x1fa0000002097fae */ /* 0x0003e8000c101d70 */
[----:B------:R1:W-:Y:S04]  /*fe80*/  LDGSTS.E.BYPASS.LTC128B.128 [R9+0x21a00], desc[UR48][R2.64+0x40], !P1 ;  /* 0x21a0004002097fae */ /* 0x0003e8000c901d70 */
[----:B------:R1:W-:Y:S02]  /*fe90*/  LDGSTS.E.BYPASS.LTC128B.128 [R9+0x23a00], desc[UR48][R2.64+0x80], !P2 ;  /* 0x23a0008002097fae */ /* 0x0003e4000d101d70 */
.L_x_367:
[----:B------:R-:W-:Y:S05]  /*fea0*/  BSYNC B0 ;  /* 0x0000000000007941 */ /* 0x000fea0003800000 */
.L_x_366:
[----:B------:R-:W-:Y:S01]  /*feb0*/  NOP ;  /* 0x0000000000007918 */ /* 0x000fe20000000000 */
[----:B------:R-:W-:-:S13]  /*fec0*/  PLOP3.LUT P0, PT, PT, PT, PT, 0x80, 0x0 ;  /* 0x000000000000781c */ /* 0x000fda0003f0f070 */
.L_x_368:
[----:B------:R-:W-:Y:S02]  /*fed0*/  PLOP3.LUT P1, PT, P1, P0, PT, 0xa2, 0x0 ;  /* 0x000000000000781c */ /* 0x000fe40000f21472 */
[----:B------:R-:W-:-:S08]  /*fee0*/  @P0 R2UR P1, UR4, R17 ;  /* 0x00000000110402ca */ /* 0x000fd00000020000 */
[----:B------:R-:W-:-:S05]  /*fef0*/  @P0 PLOP3.LUT P0, PT, P1, PT, PT, 0x80, 0x0 ;  /* 0x000000000000081c */ /* 0x000fca0000f0f070 */
[----:B------:R-:W-:Y:S01]  /*ff00*/  @!P1 SYNCS.ARRIVE.TRANS64.RED.A0T1 RZ, [UR4+0x33400], RZ ;  /* 0x033400ffffff99a7 */ /* 0x000fe20008200404 */
[----:B------:R-:W-:Y:S07]  /*ff10*/  @!P1 ARRIVES.LDGSTSBAR.64.TRANSCNT [UR4+0x33400] ;  /* 0x03340000ff0099b0 */ /* 0x000fee0008000a84 */
[----:B------:R-:W-:Y:S05]  /*ff20*/  @P0 BRA.U.ANY `(.L_x_368) ;  /* 0xfffffffd00e80947 */ /* 0x000fea000393ffff */
[----:B01----:R-:W3:Y:S02]  /*ff30*/  LDL.LU R2, [R1+0x24] ;  /* 0x0000240001027983 */ /* 0x003ee40000300800 */
[----:B---3--:R-:W-:-:S05]  /*ff40*/  VIADD R2, R2, 0x1 ;  /* 0x0000000102027836 */ /* 0x008fca0000000000 */
[----:B------:R0:W-:Y:S01]  /*ff50*/  STL [R1+0x24], R2 ;  /* 0x0000240201007387 */ /* 0x0001e20000100800 */
[----:B------:R-:W-:-:S04]  /*ff60*/  LEA.HI R0, R2, R2, RZ, 0x1 ;  /* 0x0000000202007211 */ /* 0x000fc800078f08ff */
[----:B------:R-:W-:-:S05]  /*ff70*/  LOP3.LUT R0, R0, 0xfffffffe, RZ, 0xc0, !PT ;  /* 0xfffffffe00007812 */ /* 0x000fca00078ec0ff */
[----:B------:R-:W-:-:S05]  /*ff80*/  IMAD.IADD R0, R2, 0x1, -R0 ;  /* 0x0000000102007824 */ /* 0x000fca00078e0a00 */
[----:B------:R-:W-:Y:S01]  /*ff90*/  SHF.L.U32 R0, R0, 0x1f, RZ ;  /* 0x0000001f00007819 */ /* 0x000fe200000006ff */
[----:B------:R-:W-:Y:S01]  /*ffa0*/  NOP ;  /* 0x0000000000007918 */ /* 0x000fe20000000000 */
[----:B------:R0:W-:Y:S01]  /*ffb0*/  SYNCS.ARRIVE.TRANS64.A1T0 RZ, [R17+URZ+0x33400], RZ ;  /* 0x033400ff11ff79a7 */ /* 0x0001e2000810003f */
[----:B------:R-:W-:Y:S01]  /*ffc0*/  BSSY B0, `(.L_x_369) ;  /* 0x0000003000007945 */ /* 0x000fe20003800000 */
[----:B------:R-:W1:Y:S03]  /*ffd0*/  SYNCS.PHASECHK.TRANS64.TRYWAIT P0, [R17+URZ+0x33420], R0 ;  /* 0x03342000110075a7 */ /* 0x000e66000800017f */
[----:B01----:R-:W-:Y:S05]  /*ffe0*/  @!P0 BRA `(.L_x_370) ;  /* 0x00000034000c8947 */ /* 0x003fea0003800000 */
.L_x_447:
[----:B------:R-:W-:Y:S05]  /*fff0*/  BSYNC B0 ;  /* 0x0000000000007941 */ /* 0x000fea0003800000 */
.L_x_369:
[----:B------:R-:W-:-:S06]  /*10000*/  UISETP.GE.AND UP0, UPT, UR41, 0xa1, UPT ;  /* 0x000000a12900788c */ /* 0x000fcc000bf06270 */
[----:B------:R-:W-:-:S13]  /*10010*/  PLOP3.LUT P0, PT, PT, PT, UP0, 0x80, 0x0 ;  /* 0x000000000000781c */ /* 0x000fda0003f0f008 */
[----:B------:R-:W-:Y:S05]  /*10020*/  @!P0 BRA `(.L_x_371) ;  /* 0x0000001000e48947 */ /* 0x000fea0003800000 */
[----:B------:R-:W-:Y:S01]  /*10030*/  UIADD3 UR4, UR40, -0x2, URZ ;  /* 0xfffffffe28047890 */ /* 0x000fe2000fffe03f */
[----:B0-----:R-:W-:Y:S02]  /*10040*/  IMAD.MOV.U32 R0, RZ, RZ, R19 ;  /* 0x000000ffff007224 */ /* 0x001fe400078e0013 */
[----:B------:R-:W-:-:S03]  /*10050*/  IMAD.MOV.U32 R8, RZ, RZ, R18 ;  /* 0x000000ffff087224 */ /* 0x000fc600078e0012 */
[----:B------:R-:W-:-:S07]  /*10060*/  IMAD.U32 R2, RZ, RZ, UR4 ;  /* 0x00000004ff027e24 */ /* 0x000fce000f8e00ff */
.L_x_395:
[----:B------:R-:W3:Y:S01]  /*10070*/  LDL R3, [R1+0x4] ;  /* 0x0000040001037983 */ /* 0x000ee20000100800 */
[----:B------:R-:W-:Y:S01]  /*10080*/  VIADD R18, R8, 0x1 ;  /* 0x0000000108127836 */ /* 0x000fe20000000000 */
[----:B------:R-:W-:Y:S05]  /*10090*/  YIELD ;  /* 0x0000000000007946 */ /* 0x000fea0003800000 */
[----:B------:R-:W-:Y:S01]  /*100a0*/  ISETP.NE.AND P0, PT, R18, 0x2, PT ;  /* 0x000000021200780c */ /* 0x000fe20003f05270 */
[----:B------:R-:W-:Y:S03]  /*100b0*/  BSSY B0, `(.L_x_372) ;  /* 0x00000a7000007945 */ /* 0x000fe60003800000 */
[----:B------:R-:W-:-:S02]  /*100c0*/  SEL R19, RZ, 0x1, P0 ;  /* 0x00000001ff137807 */ /* 0x000fc40000000000 */
[----:B------:R-:W-:Y:S02]  /*100d0*/  SEL R18, R18, RZ, P0 ;  /* 0x000000ff12127207 */ /* 0x000fe40000000000 */
[----:B------:R-:W-:Y:S02]  /*100e0*/  LOP3.LUT R19, R0, R19, RZ, 0x3c, !PT ;  /* 0x0000001300137212 */ /* 0x000fe400078e3cff */
[----:B---3--:R-:W-:-:S13]  /*100f0*/  LOP3.LUT P1, RZ, R3, 0x1, RZ, 0xc0, !PT ;  /* 0x0000000103ff7812 */ /* 0x008fda000782c0ff */
[----:B------:R-:W-:Y:S05]  /*10100*/  @!P1 BRA `(.L_x_373) ;  /* 0x0000000800849947 */ /* 0x000fea0003800000 */
[----:B------:R-:W-:Y:S01]  /*10110*/  ULDC.64 UR4, c[0x0][0x418] ;  /* 0x0001060000047ab9 */ /* 0x000fe20000000a00 */
[----:B------:R-:W-:Y:S01]  /*10120*/  IMAD.MOV.U32 R3, RZ, RZ, R2 ;  /* 0x000000ffff037224 */ /* 0x000fe200078e0002 */
[----:B------:R-:W-:-:S04]  /*10130*/  ISETP.NE.U32.AND P0, PT, RZ, UR4, PT ;  /* 0x00000004ff007c0c */ /* 0x000fc8000bf05070 */
[----:B------:R-:W-:-:S13]  /*10140*/  ISETP.NE.AND.EX P0, PT, RZ, UR5, PT, P0 ;  /* 0x00000005ff007c0c */ /* 0x000fda000bf05300 */
[----:B------:R-:W-:Y:S05]  /*10150*/  @!P0 BRA `(.L_x_374) ;  /* 0x00000000004c8947 */ /* 0x000fea0003800000 */
[----:B------:R-:W3:Y:S01]  /*10160*/  LDL R9, [R1+0x8] ;  /* 0x0000080001097983 */ /* 0x000ee20000100800 */
[----:B------:R-:W0:Y:S01]  /*10170*/  LDC R3, c[0x0][0x43c] ;  /* 0x00010f00ff037b82 */ /* 0x000e220000000800 */
[----:B------:R-:W-:Y:S02]  /*10180*/  ULDC.64 UR6, c[0x0][0x428] ;  /* 0x00010a0000067ab9 */ /* 0x000fe40000000a00 */
[----:B------:R-:W4:Y:S01]  /*10190*/  LDL R7, [R1] ;  /* 0x0000000001077983 */ /* 0x000f220000100800 */
[----:B0-----:R-:W-:-:S13]  /*101a0*/  ISETP.NE.AND P0, PT, R3, 0x1, PT ;  /* 0x000000010300780c */ /* 0x001fda0003f05270 */
[----:B--2---:R-:W0:Y:S02]  /*101b0*/  @P0 LDC.64 R4, c[0x0][0x440] ;  /* 0x00011000ff040b82 */ /* 0x004e240000000a00 */
[----:B0-----:R-:W-:-:S04]  /*101c0*/  @P0 IMAD.HI.U32 R6, R2, R4, RZ ;  /* 0x0000000402060227 */ /* 0x001fc800078e00ff */
[----:B------:R-:W-:Y:S01]  /*101d0*/  IMAD.MOV.U32 R4, RZ, RZ, R2 ;  /* 0x000000ffff047224 */ /* 0x000fe200078e0002 */
[----:B------:R-:W-:-:S05]  /*101e0*/  @P0 SHF.R.U32.HI R4, RZ, R5, R6 ;  /* 0x00000005ff040219 */ /* 0x000fca0000011606 */
[----:B------:R-:W-:-:S04]  /*101f0*/  IMAD.MOV R5, RZ, RZ, -R4 ;  /* 0x000000ffff057224 */ /* 0x000fc800078e0a04 */
[----:B------:R-:W-:Y:S01]  /*10200*/  IMAD R3, R3, R5, R2 ;  /* 0x0000000503037224 */ /* 0x000fe200078e0202 */
[----:B------:R-:W-:Y:S01]  /*10210*/  SHF.R.S32.HI R5, RZ, 0x1f, R4 ;  /* 0x0000001fff057819 */ /* 0x000fe20000011404 */
[----:B---3--:R-:W-:-:S04]  /*10220*/  IMAD R6, R9, UR6, RZ ;  /* 0x0000000609067c24 */ /* 0x008fc8000f8e02ff */
[C---:B----4-:R-:W-:Y:S02]  /*10230*/  IMAD R6, R7.reuse, UR7, R6 ;  /* 0x0000000707067c24 */ /* 0x050fe4000f8e0206 */
[----:B------:R-:W-:-:S04]  /*10240*/  IMAD.WIDE.U32 R4, R7, UR6, R4 ;  /* 0x0000000607047c25 */ /* 0x000fc8000f8e0004 */
[----:B------:R-:W-:Y:S01]  /*10250*/  IMAD.IADD R5, R6, 0x1, R5 ;  /* 0x0000000106057824 */ /* 0x000fe200078e0205 */
[----:B------:R-:W-:-:S04]  /*10260*/  LEA R6, P0, R4, UR4, 0x2 ;  /* 0x0000000404067c11 */ /* 0x000fc8000f8010ff */
[----:B------:R-:W-:-:S05]  /*10270*/  LEA.HI.X R7, R4, UR5, R5, 0x2, P0 ;  /* 0x0000000504077c11 */ /* 0x000fca00080f1405 */
[----:B------:R0:W5:Y:S04]  /*10280*/  LDG.E R16, desc[UR48][R6.64] ;  /* 0x0000003006107981 */ /* 0x000168000c1e1900 */
.L_x_374:
[----:B------:R-:W2:Y:S01]  /*10290*/  S2R R4, SR_TID.X ;  /* 0x0000000000047919 */ /* 0x000ea20000002100 */
[----:B0-----:R-:W-:Y:S01]  /*102a0*/  IMAD R6, R18, 0x8, R17 ;  /* 0x0000000812067824 */ /* 0x001fe200078e0211 */
[----:B------:R-:W-:Y:S01]  /*102b0*/  BSSY B1, `(.L_x_375) ;  /* 0x0000006000017945 */ /* 0x000fe20003800000 */
[----:B--2---:R-:W-:Y:S02]  /*102c0*/  LOP3.LUT R5, R4, 0x7f, RZ, 0xc0, !PT ;  /* 0x0000007f04057812 */ /* 0x004fe400078ec0ff */
[----:B------:R-:W-:Y:S02]  /*102d0*/  SHF.L.U32 R4, R19, 0x1f, RZ ;  /* 0x0000001f13047819 */ /* 0x000fe400000006ff */
[----:B------:R-:W-:Y:S02]  /*102e0*/  ISETP.NE.AND P1, PT, R5, RZ, PT ;  /* 0x000000ff0500720c */ /* 0x000fe40003f25270 */
[----:B------:R-:W0:Y:S02]  /*102f0*/  SYNCS.PHASECHK.TRANS64.TRYWAIT P0, [R6+URZ+0x33480], R4 ;  /* 0x03348004060075a7 */ /* 0x000e24000800017f */
[----:B0-----:R-:W-:Y:S09]  /*10300*/  @!P0 BRA `(.L_x_376) ;  /* 0x0000003000588947 */ /* 0x001ff20003800000 */
.L_x_448:
[----:B------:R-:W-:Y:S05]  /*10310*/  BSYNC B1 ;  /* 0x0000000000017941 */ /* 0x000fea0003800000 */
.L_x_375:
[----:B------:R-:W-:Y:S04]  /*10320*/  BSSY B1, `(.L_x_377) ;  /* 0x0000009000017945 */ /* 0x000fe80003800000 */
        /* <DEDUP_REMOVED lines=8> */
.L_x_378:
[----:B------:R-:W-:Y:S05]  /*103b0*/  BSYNC B1 ;  /* 0x0000000000017941 */ /* 0x000fea0003800000 */
.L_x_377:
[----:B------:R-:W-:Y:S01]  /*103c0*/  IMAD.MOV.U32 R10, RZ, RZ, RZ ;  /* 0x000000ffff0a7224 */ /* 0x000fe200078e00ff */
[----:B------:R-:W-:Y:S01]  /*103d0*/  UIADD3 UR4, UP0, UR52, 0x470, URZ ;  /* 0x0000047034047890 */ /* 0x000fe2000ff1e03f */
[----:B------:R-:W-:Y:S01]  /*103e0*/  IMAD.MOV.U32 R7, RZ, RZ, 0xa0 ;  /* 0x000000a0ff077424 */ /* 0x000fe200078e00ff */
[----:B------:R-:W-:Y:S01]  /*103f0*/  PLOP3.LUT P0, PT, PT, PT, PT, 0x80, 0x0 ;  /* 0x000000000000781c */ /* 0x000fe20003f0f070 */
[----:B------:R-:W-:Y:S01]  /*10400*/  VIADD R5, R6, 0x33470 ;  /* 0x0003347006057836 */ /* 0x000fe20000000000 */
[----:B------:R-:W-:Y:S01]  /*10410*/  R2UR UR10, R10 ;  /* 0x000000000a0a72ca */ /* 0x000fe200000e0000 */
[----:B------:R-:W-:Y:S01]  /*10420*/  IMAD R7, R3, R7, UR42 ;  /* 0x0000002a03077e24 */ /* 0x000fe2000f8e0207 */
[----:B------:R-:W-:Y:S01]  /*10430*/  UIADD3.X UR5, URZ, UR53, URZ, UP0, !UPT ;  /* 0x000000353f057290 */ /* 0x000fe200087fe43f */
[----:B------:R-:W-:Y:S01]  /*10440*/  IMAD R3, R18, 0x7800, R17 ;  /* 0x0000780012037824 */ /* 0x000fe200078e0211 */
[----:B------:R-:W-:Y:S01]  /*10450*/  UMOV UR6, 0x0 ;  /* 0x0000000000067882 */ /* 0x000fe20000000000 */
[----:B------:R-:W-:-:S02]  /*10460*/  UMOV UR7, 0x14f00000 ;  /* 0x14f0000000077882 */ /* 0x000fc40000000000 */
[----:B------:R-:W-:-:S08]  /*10470*/  VIADD R9, R3, 0xf200 ;  /* 0x0000f20003097836 */ /* 0x000fd00000000000 */
.L_x_379:
        /* <DEDUP_REMOVED lines=10> */
[----:B------:R-:W-:Y:S01]  /*10520*/  IMAD.MOV.U32 R12, RZ, RZ, 0x40 ;  /* 0x00000040ff0c7424 */ /* 0x000fe200078e00ff */
[----:B------:R-:W-:Y:S01]  /*10530*/  PLOP3.LUT P0, PT, PT, PT, PT, 0x80, 0x0 ;  /* 0x000000000000781c */ /* 0x000fe20003f0f070 */
[----:B------:R-:W-:Y:S01]  /*10540*/  VIADD R9, R3, 0x11a00 ;  /* 0x00011a0003097836 */ /* 0x000fe20000000000 */
[----:B------:R-:W-:Y:S01]  /*10550*/  UMOV UR6, 0x0 ;  /* 0x0000000000067882 */ /* 0x000fe20000000000 */
[----:B------:R-:W-:Y:S01]  /*10560*/  UMOV UR7, 0x14f00000 ;  /* 0x14f0000000077882 */ /* 0x000fe20000000000 */
[----:B------:R-:W-:-:S15]  /*10570*/  R2UR UR10, R12 ;  /* 0x000000000c0a72ca */ /* 0x000fde00000e0000 */
.L_x_380:
        /* <DEDUP_REMOVED lines=16> */
.L_x_381:
        /* <DEDUP_REMOVED lines=10> */
[----:B------:R-:W1:Y:S01]  /*10720*/  SYNCS.PHASECHK.TRANS64.TRYWAIT P0, [R6+URZ+0x33440], R4 ;  /* 0x03344004060075a7 */ /* 0x000e62000800017f */
[----:B------:R-:W-:Y:S04]  /*10730*/  BSSY B1, `(.L_x_382) ;  /* 0x0000002000017945 */ /* 0x000fe80003800000 */
[----:B-1----:R-:W-:Y:S05]  /*10740*/  @!P0 BRA `(.L_x_383) ;  /* 0x0000002c005c8947 */ /* 0x002fea0003800000 */
.L_x_449:
[----:B------:R-:W-:Y:S05]  /*10750*/  BSYNC B1 ;  /* 0x0000000000017941 */ /* 0x000fea0003800000 */
.L_x_382:
[----:B------:R-:W-:Y:S01]  /*10760*/  BSSY B1, `(.L_x_384) ;  /* 0x000000b000017945 */ /* 0x000fe20003800000 */
[----:B01----:R-:W-:Y:S02]  /*10770*/  IMAD.MOV.U32 R4, RZ, RZ, 0x0 ;  /* 0x00000000ff047424 */ /* 0x003fe400078e00ff */
[----:B------:R-:W-:Y:S01]  /*10780*/  IMAD.MOV.U32 R5, RZ, RZ, 0x14f00000 ;  /* 0x14f00000ff057424 */ /* 0x000fe200078e00ff */
[----:B------:R-:W-:Y:S06]  /*10790*/  @P1 BRA `(.L_x_385) ;  /* 0x00000000001c1947 */ /* 0x000fec0003800000 */
[----:B------:R-:W0:Y:S02]  /*107a0*/  S2R R9, SR_TID.X ;  /* 0x0000000000097919 */ /* 0x000e240000002100 */
[----:B0-----:R-:W-:Y:S01]  /*107b0*/  LOP3.LUT R13, R9, 0x1f, RZ, 0xc0, !PT ;  /* 0x0000001f090d7812 */ /* 0x001fe200078ec0ff */
[----:B------:R-:W-:-:S03]  /*107c0*/  IMAD.MOV.U32 R9, RZ, RZ, 0x7800 ;  /* 0x00007800ff097424 */ /* 0x000fc600078e00ff */
[----:B------:R-:W-:Y:S01]  /*107d0*/  ISETP.NE.AND P0, PT, R13, RZ, PT ;  /* 0x000000ff0d00720c */ /* 0x000fe20003f05270 */
[----:B------:R0:W-:-:S12]  /*107e0*/  SYNCS.ARRIVE.TRANS64 RZ, [R6+URZ+0x33430], R9 ;  /* 0x0334300906ff79a7 */ /* 0x0001d8000800003f */
[----:B0-----:R-:W-:Y:S05]  /*107f0*/  @!P0 BRA `(.L_x_385) ;  /* 0x0000000000048947 */ /* 0x001fea0003800000 */
[----:B------:R-:W-:Y:S01]  /*10800*/  BPT.TRAP 0x1 ;  /* 0x000000040000795c */ /* 0x000fe20000300000 */
.L_x_385:
[----:B------:R-:W-:Y:S05]  /*10810*/  BSYNC B1 ;  /* 0x0000000000017941 */ /* 0x000fea0003800000 */
.L_x_384:
        /* <DEDUP_REMOVED lines=8> */
.L_x_386:
        /* <DEDUP_REMOVED lines=9> */
[----:B0-----:R-:W-:Y:S05]  /*10930*/  @P0 BRA.U.ANY `(.L_x_386) ;  /* 0xfffffffd00d80947 */ /* 0x001fea000393ffff */
[----:B------:R-:W-:Y:S01]  /*10940*/  R2UR UR10, R12 ;  /* 0x000000000c0a72ca */ /* 0x000fe200000e0000 */
[----:B------:R-:W-:Y:S01]  /*10950*/  VIADD R9, R3, 0x26a00 ;  /* 0x00026a0003097836 */ /* 0x000fe20000000000 */
[----:B------:R-:W-:Y:S02]  /*10960*/  R2UR UR6, R4 ;  /* 0x00000000040672ca */ /* 0x000fe400000e0000 */
[----:B------:R-:W-:Y:S02]  /*10970*/  R2UR UR7, R5 ;  /* 0x00000000050772ca */ /* 0x000fe400000e0000 */
[----:B------:R-:W-:-:S13]  /*10980*/  PLOP3.LUT P0, PT, PT, PT, PT, 0x80, 0x0 ;  /* 0x000000000000781c */ /* 0x000fda0003f0f070 */
.L_x_387:
        /* <DEDUP_REMOVED lines=15> */
.L_x_388:
        /* <DEDUP_REMOVED lines=10> */
.L_x_373:
[----:B------:R-:W-:Y:S05]  /*10b20*/  BSYNC B0 ;  /* 0x0000000000007941 */ /* 0x000fea0003800000 */
.L_x_372:
[----:B------:R-:W-:-:S06]  /*10b30*/  UISETP.NE.AND UP0, UPT, UR39, 0x3, UPT ;  /* 0x000000032700788c */ /* 0x000fcc000bf05270 */
[----:B------:R-:W-:-:S13]  /*10b40*/  PLOP3.LUT P0, PT, PT, PT, UP0, 0x80, 0x0 ;  /* 0x000000000000781c */ /* 0x000fda0003f0f008 */
[----:B------:R-:W-:Y:S05]  /*10b50*/  @!P0 BRA `(.L_x_389) ;  /* 0x0000000000048947 */ /* 0x000fea0003800000 */
[----:B------:R-:W-:Y:S01]  /*10b60*/  BPT.TRAP 0x1 ;  /* 0x000000040000795c */ /* 0x000fe20000300000 */
.L_x_389:
[----:B------:R-:W-:Y:S01]  /*10b70*/  IMAD.U32 R3, RZ, RZ, UR44 ;  /* 0x0000002cff037e24 */ /* 0x000fe2000f8e00ff */
[----:B------:R-:W-:Y:S01]  /*10b80*/  LOP3.LUT R4, R0, 0x1, RZ, 0x3c, !PT ;  /* 0x0000000100047812 */ /* 0x000fe200078e3cff */
[----:B------:R-:W-:Y:S03]  /*10b90*/  BSSY B0, `(.L_x_390) ;  /* 0x0000006000007945 */ /* 0x000fe60003800000 */
[----:B------:R-:W-:Y:S01]  /*10ba0*/  ISETP.NE.AND P1, PT, R3, 0x3, PT ;  /* 0x000000030300780c */ /* 0x000fe20003f25270 */
[----:B------:R-:W-:Y:S01]  /*10bb0*/  IMAD R3, R8, 0x8, R17 ;  /* 0x0000000808037824 */ /* 0x000fe200078e0211 */
[----:B------:R-:W-:-:S04]  /*10bc0*/  SHF.L.U32 R4, R4, 0x1f, RZ ;  /* 0x0000001f04047819 */ /* 0x000fc800000006ff */
[----:B------:R-:W0:Y:S02]  /*10bd0*/  SYNCS.PHASECHK.TRANS64.TRYWAIT P0, [R3+URZ+0x33470], R4 ;  /* 0x03347004030075a7 */ /* 0x000e24000800017f */
[----:B0-----:R-:W-:Y:S05]  /*10be0*/  @!P0 BRA `(.L_x_391) ;  /* 0x0000002800488947 */ /* 0x001fea0003800000 */
.L_x_450:
[----:B------:R-:W-:Y:S05]  /*10bf0*/  BSYNC B0 ;  /* 0x0000000000007941 */ /* 0x000fea0003800000 */
.L_x_390:
[----:B------:R-:W-:Y:S05]  /*10c00*/  @!P1 BRA `(.L_x_392) ;  /* 0x0000000000049947 */ /* 0x000fea0003800000 */
[----:B------:R-:W-:Y:S01]  /*10c10*/  BPT.TRAP 0x1 ;  /* 0x000000040000795c */ /* 0x000fe20000300000 */
.L_x_392:
[----:B------:R-:W-:Y:S01]  /*10c20*/  SHF.L.U32 R0, R0, 0x1f, RZ ;  /* 0x0000001f00007819 */ /* 0x000fe200000006ff */
[----:B------:R-:W-:-:S03]  /*10c30*/  IMAD R10, R8, 0x7800, RZ ;  /* 0x00007800080a7824 */ /* 0x000fc600078e02ff */
[----:B------:R-:W1:Y:S02]  /*10c40*/  SYNCS.PHASECHK.TRANS64.TRYWAIT P0, [R3+URZ+0x33460], R0 ;  /* 0x03346000030075a7 */ /* 0x000e64000800017f */
[----:B-1----:R-:W-:Y:S05]  /*10c50*/  @!P0 BRA `(.L_x_393) ;  /* 0x0000002800408947 */ /* 0x002fea0003800000 */
.L_x_451:
[----:B0-----:R-:W1:Y:S04]  /*10c60*/  LDL R4, [R1+0x1c] ;  /* 0x00001c0001047983 */ /* 0x001e680000100800 */
[----:B------:R-:W3:Y:S01]  /*10c70*/  LDL R11, [R1+0xc] ;  /* 0x00000c00010b7983 */ /* 0x000ee20000100800 */
[----:B------:R-:W-:Y:S05]  /*10c80*/  WARPSYNC.ALL ;  /* 0x0000000000007948 */ /* 0x000fea0003800000 */
[----:B-1----:R-:W-:-:S02]  /*10c90*/  LOP3.LUT R0, R10, R4, RZ, 0xfc, !PT ;  /* 0x000000040a007212 */ /* 0x002fc400078efcff */
[----:B---3--:R-:W-:-:S03]  /*10ca0*/  LOP3.LUT R12, R10, R11, RZ, 0xfc, !PT ;  /* 0x0000000b0a0c7212 */ /* 0x008fc600078efcff */
[C---:B------:R-:W-:Y:S02]  /*10cb0*/  IMAD.IADD R0, R17.reuse, 0x1, R0 ;  /* 0x0000000111007824 */ /* 0x040fe400078e0200 */
[----:B------:R-:W-:-:S03]  /*10cc0*/  IMAD.IADD R12, R17, 0x1, R12 ;  /* 0x00000001110c7824 */ /* 0x000fc600078e020c */
[----:B--2---:R-:W0:Y:S02]  /*10cd0*/  LDSM.16.MT88.4 R4, [R0+0xf200] ;  /* 0x00f200000004783b */ /* 0x004e240000004200 */
[C-C-:B0-----:R-:W-:Y:S02]  /*10ce0*/  PRMT R8, R4.reuse, 0x6420, R5.reuse ;  /* 0x0000642004087816 */ /* 0x141fe40000000005 */
[----:B------:R-:W-:Y:S02]  /*10cf0*/  PRMT R9, R4, 0x7531, R5 ;  /* 0x0000753104097816 */ /* 0x000fe40000000005 */
[C-C-:B------:R-:W-:Y:S02]  /*10d00*/  PRMT R10, R6.reuse, 0x6420, R7.reuse ;  /* 0x00006420060a7816 */ /* 0x140fe40000000007 */
[----:B------:R-:W-:-:S05]  /*10d10*/  PRMT R11, R6, 0x7531, R7 ;  /* 0x00007531060b7816 */ /* 0x000fca0000000007 */
[----:B------:R-:W-:Y:S04]  /*10d20*/  STSM.16.M88.4 [R12+0x200], R8 ;  /* 0x000200080c007844 */ /* 0x000fe80000000200 */
[----:B------:R-:W0:Y:S02]  /*10d30*/  LDSM.16.MT88.4 R4, [R0+0x11a00] ;  /* 0x011a00000004783b */ /* 0x000e240000004200 */
[C-C-:B0-----:R-:W-:Y:S02]  /*10d40*/  PRMT R8, R4.reuse, 0x6420, R5.reuse ;  /* 0x0000642004087816 */ /* 0x141fe40000000005 */
[----:B------:R-:W-:Y:S02]  /*10d50*/  PRMT R9, R4, 0x7531, R5 ;  /* 0x0000753104097816 */ /* 0x000fe40000000005 */
[----:B------:R-:W-:-:S02]  /*10d60*/  PRMT R10, R6, 0x6420, R7 ;  /* 0x00006420060a7816 */ /* 0x000fc40000000007 */
        /* <DEDUP_REMOVED lines=88> */
.L_x_394:
        /* <DEDUP_REMOVED lines=12> */
[----:B-1----:R-:W-:Y:S05]  /*113b0*/  @P0 BRA `(.L_x_395) ;  /* 0xffffffec002c0947 */ /* 0x002fea000383ffff */
.L_x_371:
[----:B------:R-:W1:Y:S01]  /*113c0*/  S2R R3, SR_TID.X ;  /* 0x0000000000037919 */ /* 0x000e620000002100 */
[----:B------:R-:W-:Y:S01]  /*113d0*/  BSSY B0, `(.L_x_396) ;  /* 0x0000011000007945 */ /* 0x000fe20003800000 */
[----:B-1----:R-:W-:-:S04]  /*113e0*/  LOP3.LUT R3, R3, 0x7f, RZ, 0xc0, !PT ;  /* 0x0000007f03037812 */ /* 0x002fc800078ec0ff */
[----:B------:R-:W-:-:S13]  /*113f0*/  ISETP.NE.AND P0, PT, R3, RZ, PT ;  /* 0x000000ff0300720c */ /* 0x000fda0003f05270 */
[----:B------:R-:W-:Y:S05]  /*11400*/  @P0 BRA `(.L_x_397) ;  /* 0x0000000000340947 */ /* 0x000fea0003800000 */
[----:B------:R-:W1:Y:S01]  /*11410*/  S2R R3, SR_LANEID ;  /* 0x0000000000037919 */ /* 0x000e620000000000 */
[----:B------:R-:W-:Y:S02]  /*11420*/  VOTEU.ANY UR4, UPT, PT ;  /* 0x0000000000047886 */ /* 0x000fe400038e0100 */
[----:B0-----:R-:W1:Y:S08]  /*11430*/  FLO.U32 R0, UR4 ;  /* 0x0000000400007d00 */ /* 0x001e7000080e0000 */
[----:B--2---:R-:W0:Y:S01]  /*11440*/  POPC R5, UR4 ;  /* 0x0000000400057d09 */ /* 0x004e220008000000 */
[----:B-1----:R-:W-:-:S02]  /*11450*/  ISETP.EQ.U32.AND P1, PT, R0, R3, PT ;  /* 0x000000030000720c */ /* 0x002fc40003f22070 */
[----:B------:R-:W0:Y:S11]  /*11460*/  LDC.64 R2, c[0x0][0xc60] ;  /* 0x00031800ff027b82 */ /* 0x000e360000000a00 */
[----:B0-----:R-:W2:Y:S01]  /*11470*/  @P1 ATOMG.E.ADD.STRONG.GPU PT, R3, desc[UR48][R2.64], R5 ;  /* 0x00000005020319a8 */ /* 0x001ea200081ee1f0 */
[----:B------:R-:W0:Y:S02]  /*11480*/  S2R R4, SR_LTMASK ;  /* 0x0000000000047919 */ /* 0x000e240000003900 */
[----:B0-----:R-:W-:-:S04]  /*11490*/  LOP3.LUT R4, R4, UR4, RZ, 0xc0, !PT ;  /* 0x0000000404047c12 */ /* 0x001fc8000f8ec0ff */
[----:B------:R-:W0:Y:S01]  /*114a0*/  POPC R7, R4 ;  /* 0x0000000400077309 */ /* 0x000e220000000000 */
[----:B--2---:R-:W0:Y:S02]  /*114b0*/  SHFL.IDX PT, R0, R3, R0, 0x1f ;  /* 0x00001f0003007589 */ /* 0x004e2400000e0000 */
[----:B0-----:R-:W-:-:S05]  /*114c0*/  IADD3 R0, R0, UR43, R7 ;  /* 0x0000002b00007c10 */ /* 0x001fca000fffe007 */
[----:B------:R1:W-:Y:S02]  /*114d0*/  STL [R1+0x10], R0 ;  /* 0x0000100001007387 */ /* 0x0003e40000100800 */
.L_x_397:
[----:B------:R-:W-:Y:S05]  /*114e0*/  BSYNC B0 ;  /* 0x0000000000007941 */ /* 0x000fea0003800000 */
.L_x_396:
[----:B------:R-:W-:-:S06]  /*114f0*/  UISETP.NE.AND UP0, UPT, UR39, 0x3, UPT ;  /* 0x000000032700788c */ /* 0x000fcc000bf05270 */
[----:B------:R-:W-:-:S13]  /*11500*/  PLOP3.LUT P1, PT, PT, PT, UP0, 0x80, 0x0 ;  /* 0x000000000000781c */ /* 0x000fda0003f2f008 */
[----:B------:R-:W-:Y:S05]  /*11510*/  @!P1 BRA `(.L_x_398) ;  /* 0x0000000000049947 */ /* 0x000fea0003800000 */
[----:B------:R-:W-:Y:S01]  /*11520*/  BPT.TRAP 0x1 ;  /* 0x000000040000795c */ /* 0x000fe20000300000 */
.L_x_398:
[----:B01----:R-:W-:Y:S01]  /*11530*/  IMAD.U32 R0, RZ, RZ, UR44 ;  /* 0x0000002cff007e24 */ /* 0x003fe2000f8e00ff */
[----:B------:R-:W-:Y:S01]  /*11540*/  BSSY B0, `(.L_x_399) ;  /* 0x0000007000007945 */ /* 0x000fe20003800000 */
[----:B------:R-:W-:-:S03]  /*11550*/  IMAD R3, R18, 0x8, R17 ;  /* 0x0000000812037824 */ /* 0x000fc600078e0211 */
[----:B------:R-:W-:Y:S02]  /*11560*/  ISETP.NE.AND P2, PT, R0, 0x3, PT ;  /* 0x000000030000780c */ /* 0x000fe40003f45270 */
[----:B------:R-:W-:-:S04]  /*11570*/  LOP3.LUT R0, R19, 0x1, RZ, 0x3c, !PT ;  /* 0x0000000113007812 */ /* 0x000fc800078e3cff */
[----:B------:R-:W-:-:S04]  /*11580*/  SHF.L.U32 R0, R0, 0x1f, RZ ;  /* 0x0000001f00007819 */ /* 0x000fc800000006ff */
[----:B------:R-:W0:Y:S02]  /*11590*/  SYNCS.PHASECHK.TRANS64.TRYWAIT P1, [R3+URZ+0x33470], R0 ;  /* 0x03347000030075a7 */ /* 0x000e24000802017f */
[----:B0-----:R-:W-:Y:S05]  /*115a0*/  @!P1 BRA `(.L_x_400) ;  /* 0x0000002000009947 */ /* 0x001fea0003800000 */
.L_x_452:
[----:B------:R-:W-:Y:S05]  /*115b0*/  BSYNC B0 ;  /* 0x0000000000007941 */ /* 0x000fea0003800000 */
.L_x_399:
[----:B------:R-:W-:Y:S05]  /*115c0*/  @!P2 BRA `(.L_x_401) ;  /* 0x000000000004a947 */ /* 0x000fea0003800000 */
[----:B------:R-:W-:Y:S01]  /*115d0*/  BPT.TRAP 0x1 ;  /* 0x000000040000795c */ /* 0x000fe20000300000 */
.L_x_401:
[----:B0-----:R-:W-:-:S04]  /*115e0*/  SHF.L.U32 R0, R19, 0x1f, RZ ;  /* 0x0000001f13007819 */ /* 0x001fc800000006ff */
[----:B------:R-:W0:Y:S02]  /*115f0*/  SYNCS.PHASECHK.TRANS64.TRYWAIT P1, [R3+URZ+0x33460], R0 ;  /* 0x03346000030075a7 */ /* 0x000e24000802017f */
[----:B0-----:R-:W-:Y:S05]  /*11600*/  @!P1 BRA `(.L_x_402) ;  /* 0x0000001c00fc9947 */ /* 0x001fea0003800000 */
.L_x_453:
[----:B------:R-:W0:Y:S04]  /*11610*/  LDL R4, [R1+0x1c] ;  /* 0x00001c0001047983 */ /* 0x000e280000100800 */
[----:B------:R-:W3:Y:S01]  /*11620*/  LDL R10, [R1+0xc] ;  /* 0x00000c00010a7983 */ /* 0x000ee20000100800 */
[----:B------:R-:W-:Y:S01]  /*11630*/  IMAD R2, R18, 0x7800, RZ ;  /* 0x0000780012027824 */ /* 0x000fe200078e02ff */
[----:B------:R-:W-:Y:S05]  /*11640*/  WARPSYNC.ALL ;  /* 0x0000000000007948 */ /* 0x000fea0003800000 */
[----:B0-----:R-:W-:-:S02]  /*11650*/  LOP3.LUT R0, R2, R4, RZ, 0xfc, !PT ;  /* 0x0000000402007212 */ /* 0x001fc400078efcff */
        /* <DEDUP_REMOVED lines=101> */
.L_x_403:
[----:B-1----:R-:W-:Y:S01]  /*11cb0*/  SYNCS.ARRIVE.TRANS64.A1T0 RZ, [R3+URZ+0x33450], RZ ;  /* 0x033450ff03ff79a7 */ /* 0x002fe2000810003f */
[----:B------:R-:W-:Y:S02]  /*11cc0*/  @!P0 VIADD R0, R3, 0x33480 ;  /* 0x0003348003008836 */ /* 0x000fe40000000000 */
[----:B------:R-:W-:-:S03]  /*11cd0*/  VIADD R18, R18, 0x1 ;  /* 0x0000000112127836 */ /* 0x000fc60000000000 */
[----:B------:R-:W-:Y:S01]  /*11ce0*/  @!P0 PRMT R0, RZ, 0x654, R0 ;  /* 0x00000654ff008816 */ /* 0x000fe20000000000 */
[----:B------:R-:W-:Y:S06]  /*11cf0*/  BAR.SYNC.DEFER_BLOCKING 0x2, 0x80 ;  /* 0x0082000000007b1d */ /* 0x000fec0000010000 */
[----:B------:R1:W-:Y:S01]  /*11d00*/  @!P0 SYNCS.ARRIVE.TRANS64.RED.A1T0 RZ, [R0+URZ], RZ ;  /* 0x000000ff00ff89a7 */ /* 0x0003e2000810043f */
[----:B------:R-:W-:-:S04]  /*11d10*/  ISETP.NE.AND P0, PT, R18, 0x2, PT ;  /* 0x000000021200780c */ /* 0x000fc80003f05270 */
[----:B------:R-:W-:Y:S02]  /*11d20*/  SEL R18, R18, RZ, P0 ;  /* 0x000000ff12127207 */ /* 0x000fe40000000000 */
[----:B-1----:R-:W-:-:S04]  /*11d30*/  SEL R0, RZ, 0x1, P0 ;  /* 0x00000001ff007807 */ /* 0x002fc80000000000 */
[----:B------:R-:W-:-:S07]  /*11d40*/  LOP3.LUT R19, R19, R0, RZ, 0x3c, !PT ;  /* 0x0000000013137212 */ /* 0x000fce00078e3cff */
.L_x_346:
[----:B------:R-:W-:Y:S05]  /*11d50*/  BSYNC B7 ;  /* 0x0000000000077941 */ /* 0x000fea0003800000 */
.L_x_344:
[----:B--2---:R-:W2:Y:S02]  /*11d60*/  LDL R0, [R1+0x4] ;  /* 0x0000040001007983 */ /* 0x004ea40000100800 */
[----:B--2---:R-:W-:-:S13]  /*11d70*/  LOP3.LUT P0, RZ, R0, 0x2, RZ, 0xc0, !PT ;  /* 0x0000000200ff7812 */ /* 0x004fda000780c0ff */
[----:B------:R-:W-:Y:S05]  /*11d80*/  @!P0 BRA `(.L_x_404) ;  /* 0x0000000000348947 */ /* 0x000fea0003800000 */
[----:B------:R-:W2:Y:S08]  /*11d90*/  S2UR UR5, SR_CgaCtaId ;  /* 0x00000000000579c3 */ /* 0x000eb00000008800 */
[----:B------:R-:W-:Y:S06]  /*11da0*/  BAR.SYNC.DEFER_BLOCKING 0x5, 0x180 ;  /* 0x0146000000007b1d */ /* 0x000fec0000010000 */
[----:B------:R-:W-:-:S02]  /*11db0*/  UMOV UR4, 0x400 ;  /* 0x0000040000047882 */ /* 0x000fc40000000000 */
[----:B--2---:R-:W-:-:S06]  /*11dc0*/  ULEA UR4, UR5, UR4, 0x18 ;  /* 0x0000000405047291 */ /* 0x004fcc000f8ec03f */
[----:B------:R-:W-:-:S05]  /*11dd0*/  IMAD.U32 R17, RZ, RZ, UR4 ;  /* 0x00000004ff117e24 */ /* 0x000fca000f8e00ff */
[----:B0-----:R-:W0:Y:S04]  /*11de0*/  LDS.128 R4, [R17+0x334d0] ;  /* 0x0334d00011047984 */ /* 0x001e280000000c00 */
[----:B0-----:R0:W-:Y:S01]  /*11df0*/  STL.64 [R1+0x10], R4 ;  /* 0x0000100401007387 */ /* 0x0011e20000100a00 */
[----:B-1----:R-:W-:Y:S02]  /*11e00*/  IMAD.MOV.U32 R2, RZ, RZ, R7 ;  /* 0x000000ffff027224 */ /* 0x002fe400078e0007 */
[----:B------:R-:W-:-:S03]  /*11e10*/  IMAD.MOV.U32 R0, RZ, RZ, R6 ;  /* 0x000000ffff007224 */ /* 0x000fc600078e0006 */
[----:B------:R-:W-:Y:S02]  /*11e20*/  R2UR UR45, R2 ;  /* 0x00000000022d72ca */ /* 0x000fe400000e0000 */
[----:B------:R-:W-:Y:S01]  /*11e30*/  R2UR UR36, R0 ;  /* 0x00000000002472ca */ /* 0x000fe200000e0000 */
[----:B------:R-:W-:Y:S06]  /*11e40*/  BAR.ARV 0x4, 0x180 ;  /* 0x0106000000007b1d */ /* 0x000fec0000002000 */
[----:B------:R-:W-:Y:S08]  /*11e50*/  BRA `(.L_x_405) ;  /* 0x0000000800387947 */ /* 0x000ff00003800000 */
.L_x_404:
[----:B01----:R-:W0:Y:S01]  /*11e60*/  S2R R2, SR_TID.X ;  /* 0x0000000000027919 */ /* 0x003e220000002100 */
[----:B------:R-:W-:Y:S01]  /*11e70*/  ULDC UR4, c[0x0][0xc3c] ;  /* 0x00030f0000047ab9 */ /* 0x000fe20000000800 */
[----:B------:R-:W2:Y:S01]  /*11e80*/  LDL.LU R0, [R1+0x10] ;  /* 0x0000100001007983 */ /* 0x000ea20000300800 */
[----:B0-----:R-:W-:-:S04]  /*11e90*/  LOP3.LUT R6, R2, 0x1f, RZ, 0xc0, !PT ;  /* 0x0000001f02067812 */ /* 0x001fc800078ec0ff */
[C---:B------:R-:W-:Y:S01]  /*11ea0*/  ISETP.NE.AND P0, PT, R6.reuse, 0x1f, PT ;  /* 0x0000001f0600780c */ /* 0x040fe20003f05270 */
[----:B------:R-:W-:-:S05]  /*11eb0*/  VIADD R5, R6, UR45 ;  /* 0x0000002d06057c36 */ /* 0x000fca0008000000 */
[----:B------:R-:W-:Y:S01]  /*11ec0*/  ISETP.GE.OR P1, PT, R5, UR4, !P0 ;  /* 0x0000000405007c0c */ /* 0x000fe2000c726670 */
[----:B------:R-:W-:-:S12]  /*11ed0*/  ULDC UR4, c[0x0][0xc3c] ;  /* 0x00030f0000047ab9 */ /* 0x000fd80000000800 */
[----:B------:R-:W0:Y:S02]  /*11ee0*/  @!P1 LDC.64 R2, c[0x0][0xc80] ;  /* 0x00032000ff029b82 */ /* 0x000e240000000a00 */
[----:B0-----:R-:W-:-:S04]  /*11ef0*/  @!P1 IMAD.WIDE R2, R5, 0x4, R2 ;  /* 0x0000000405029825 */ /* 0x001fc800078e0202 */
[----:B------:R-:W-:-:S06]  /*11f00*/  IMAD.MOV.U32 R5, RZ, RZ, RZ ;  /* 0x000000ffff057224 */ /* 0x000fcc00078e00ff */
[----:B------:R-:W3:Y:S01]  /*11f10*/  @!P1 LDG.E R5, desc[UR48][R2.64] ;  /* 0x0000003002059981 */ /* 0x000ee2000c1e1900 */
[C---:B------:R-:W-:Y:S02]  /*11f20*/  ISETP.NE.AND P1, PT, R6.reuse, RZ, PT ;  /* 0x000000ff0600720c */ /* 0x040fe40003f25270 */
[C---:B------:R-:W-:Y:S02]  /*11f30*/  ISETP.GE.U32.AND P2, PT, R6.reuse, 0x2, PT ;  /* 0x000000020600780c */ /* 0x040fe40003f46070 */
[C---:B------:R-:W-:Y:S02]  /*11f40*/  ISETP.GE.U32.AND P3, PT, R6.reuse, 0x4, PT ;  /* 0x000000040600780c */ /* 0x040fe40003f66070 */
[C---:B------:R-:W-:Y:S02]  /*11f50*/  ISETP.GE.U32.AND P4, PT, R6.reuse, 0x8, PT ;  /* 0x000000080600780c */ /* 0x040fe40003f86070 */
[----:B------:R-:W-:Y:S01]  /*11f60*/  ISETP.GE.U32.AND P5, PT, R6, 0x10, PT ;  /* 0x000000100600780c */ /* 0x000fe20003fa6070 */
[----:B--2---:R-:W-:-:S02]  /*11f70*/  IMAD.MOV.U32 R10, RZ, RZ, R0 ;  /* 0x000000ffff0a7224 */ /* 0x004fc400078e0000 */
[----:B---3--:R-:W0:Y:S02]  /*11f80*/  SHFL.UP PT, R0, R5, 0x1, RZ ;  /* 0x0420000005007989 */ /* 0x008e2400000e00ff */
        /* <DEDUP_REMOVED lines=12> */
[----:B------:R-:W1:Y:S04]  /*12050*/  SHFL.UP PT, R0, R9, 0x10, RZ ;  /* 0x0600000009007989 */ /* 0x000e6800000e00ff */
[----:B------:R-:W-:Y:S01]  /*12060*/  SHFL.IDX PT, R4, R10, 0x1, 0x1f ;  /* 0x00201f000a047f89 */ /* 0x000fe200000e0000 */
[----:B-1----:R-:W-:-:S05]  /*12070*/  SEL R0, R0, RZ, P5 ;  /* 0x000000ff00007207 */ /* 0x002fca0002800000 */
[----:B------:R-:W-:-:S05]  /*12080*/  IMAD.IADD R2, R9, 0x1, R0 ;  /* 0x0000000109027824 */ /* 0x000fca00078e0200 */
[----:B------:R-:W0:Y:S04]  /*12090*/  SHFL.IDX PT, R6, R2, 0x1f, 0x1f ;  /* 0x03e01f0002067f89 */ /* 0x000e2800000e0000 */
[----:B------:R-:W1:Y:S01]  /*120a0*/  SHFL.IDX PT, R0, R10, RZ, 0x1f ;  /* 0x00001fff0a007589 */ /* 0x000e6200000e0000 */
[----:B0-----:R-:W-:-:S04]  /*120b0*/  IMAD R6, R6, R3, RZ ;  /* 0x0000000306067224 */ /* 0x001fc800078e02ff */
[----:B------:R-:W-:-:S05]  /*120c0*/  IMAD.IADD R4, R4, 0x1, R6 ;  /* 0x0000000104047824 */ /* 0x000fca00078e0206 */
[----:B-1----:R-:W-:-:S13]  /*120d0*/  ISETP.GT.AND P6, PT, R4, R0, PT ;  /* 0x000000000400720c */ /* 0x002fda0003fc4270 */
[----:B------:R-:W-:Y:S05]  /*120e0*/  @P6 BRA `(.L_x_406) ;  /* 0x0000000000906947 */ /* 0x000fea0003800000 */
.L_x_410:
[----:B------:R-:W-:-:S04]  /*120f0*/  UIADD3 UR45, UR45, 0x1f, URZ ;  /* 0x0000001f2d2d7890 */ /* 0x000fc8000fffe03f */
[----:B------:R-:W-:-:S06]  /*12100*/  UISETP.GE.AND UP0, UPT, UR45, UR4, UPT ;  /* 0x000000042d00728c */ /* 0x000fcc000bf06270 */
[----:B------:R-:W-:-:S13]  /*12110*/  PLOP3.LUT P6, PT, PT, PT, UP0, 0x40, 0x0 ;  /* 0x000000000000781c */ /* 0x000fda0003fce808 */
[----:B------:R-:W-:Y:S05]  /*12120*/  @!P6 BRA `(.L_x_407) ;  /* 0x000000040038e947 */ /* 0x000fea0003800000 */
[----:B------:R-:W0:Y:S01]  /*12130*/  S2R R2, SR_TID.X ;  /* 0x0000000000027919 */ /* 0x000e220000002100 */
[----:B------:R-:W-:Y:S01]  /*12140*/  BSSY B0, `(.L_x_408) ;  /* 0x0000009000007945 */ /* 0x000fe20003800000 */
[----:B------:R-:W-:Y:S01]  /*12150*/  IMAD.MOV.U32 R5, RZ, RZ, RZ ;  /* 0x000000ffff057224 */ /* 0x000fe200078e00ff */
[----:B0-----:R-:W-:-:S05]  /*12160*/  LOP3.LUT R2, R2, 0x1f, RZ, 0xc0, !PT ;  /* 0x0000001f02027812 */ /* 0x001fca00078ec0ff */
[----:B------:R-:W-:-:S05]  /*12170*/  VIADD R6, R2, UR45 ;  /* 0x0000002d02067c36 */ /* 0x000fca0008000000 */
[----:B------:R-:W-:-:S13]  /*12180*/  ISETP.GE.OR P6, PT, R6, UR4, !P0 ;  /* 0x0000000406007c0c */ /* 0x000fda000c7c6670 */
[----:B------:R-:W-:Y:S05]  /*12190*/  @P6 BRA `(.L_x_409) ;  /* 0x00000000000c6947 */ /* 0x000fea0003800000 */
[----:B------:R-:W0:Y:S02]  /*121a0*/  LDC.64 R2, c[0x0][0xc80] ;  /* 0x00032000ff027b82 */ /* 0x000e240000000a00 */
[----:B0-----:R-:W-:-:S05]  /*121b0*/  IMAD.WIDE R2, R6, 0x4, R2 ;  /* 0x0000000406027825 */ /* 0x001fca00078e0202 */
[----:B------:R0:W5:Y:S02]  /*121c0*/  LDG.E R5, desc[UR48][R2.64] ;  /* 0x0000003002057981 */ /* 0x000164000c1e1900 */
.L_x_409:
[----:B------:R-:W-:Y:S05]  /*121d0*/  BSYNC B0 ;  /* 0x0000000000007941 */ /* 0x000fea0003800000 */
.L_x_408:
        /* <DEDUP_REMOVED lines=13> */
[----:B0-----:R-:W-:Y:S02]  /*122b0*/  SEL R6, R3, RZ, P5 ;  /* 0x000000ff03067207 */ /* 0x001fe40002800000 */
[----:B------:R-:W0:Y:S03]  /*122c0*/  LDC R3, c[0x0][0xc38] ;  /* 0x00030e00ff037b82 */ /* 0x000e260000000800 */
[----:B------:R-:W-:-:S05]  /*122d0*/  IMAD.IADD R2, R9, 0x1, R6 ;  /* 0x0000000109027824 */ /* 0x000fca00078e0206 */
[----:B------:R-:W0:Y:S02]  /*122e0*/  SHFL.IDX PT, R6, R2, 0x1f, 0x1f ;  /* 0x03e01f0002067f89 */ /* 0x000e2400000e0000 */
[----:B0-----:R-:W-:-:S04]  /*122f0*/  IMAD R6, R6, R3, RZ ;  /* 0x0000000306067224 */ /* 0x001fc800078e02ff */
[----:B------:R-:W-:-:S05]  /*12300*/  IMAD.IADD R4, R6, 0x1, R4 ;  /* 0x0000000106047824 */ /* 0x000fca00078e0204 */
[----:B------:R-:W-:-:S13]  /*12310*/  ISETP.GT.AND P6, PT, R4, R0, PT ;  /* 0x000000000400720c */ /* 0x000fda0003fc4270 */
[----:B------:R-:W-:Y:S05]  /*12320*/  @!P6 BRA `(.L_x_410) ;  /* 0xfffffffc0070e947 */ /* 0x000fea000383ffff */
.L_x_406:
[----:B------:R-:W-:-:S04]  /*12330*/  IMAD.IADD R6, R4, 0x1, -R6 ;  /* 0x0000000104067824 */ /* 0x000fc800078e0a06 */
[----:B------:R-:W-:-:S05]  /*12340*/  IMAD R4, R2, R3, R6 ;  /* 0x0000000302047224 */ /* 0x000fca00078e0206 */
[----:B------:R-:W-:-:S13]  /*12350*/  ISETP.GT.AND P0, PT, R4, R0, PT ;  /* 0x000000000400720c */ /* 0x000fda0003f04270 */
[----:B------:R-:W-:Y:S02]  /*12360*/  VOTEU.ANY UR5, UPT, !P0 ;  /* 0x0000000000057886 */ /* 0x000fe400040e0100 */
[----:B------:R-:W-:Y:S02]  /*12370*/  UPOPC UR4, UR5 ;  /* 0x00000005000472bf */ /* 0x000fe40008000000 */
[----:B------:R-:W-:-:S04]  /*12380*/  ISETP.NE.AND P0, PT, RZ, UR5, PT ;  /* 0x00000005ff007c0c */ /* 0x000fc8000bf05270 */
[----:B------:R-:W-:-:S06]  /*12390*/  IMAD.U32 R4, RZ, RZ, UR4 ;  /* 0x00000004ff047e24 */ /* 0x000fcc000f8e00ff */
[----:B------:R0:W1:Y:S02]  /*123a0*/  SHFL.IDX PT, R4, R5, R4, 0x1f ;  /* 0x00001f0405047589 */ /* 0x00006400000e0000 */
[----:B0-----:R-:W-:Y:S01]  /*123b0*/  IMAD.MOV.U32 R5, RZ, RZ, RZ ;  /* 0x000000ffff057224 */ /* 0x001fe200078e00ff */
[----:B------:R-:W-:Y:S06]  /*123c0*/  @!P0 BRA `(.L_x_411) ;  /* 0x00000000000c8947 */ /* 0x000fec0003800000 */
[----:B------:R-:W-:-:S06]  /*123d0*/  UIADD3 UR5, UR4, -0x1, URZ ;  /* 0xffffffff04057890 */ /* 0x000fcc000fffe03f */
[----:B------:R-:W-:-:S06]  /*123e0*/  IMAD.U32 R5, RZ, RZ, UR5 ;  /* 0x00000005ff057e24 */ /* 0x000fcc000f8e00ff */
[----:B------:R0:W2:Y:S02]  /*123f0*/  SHFL.IDX PT, R5, R2, R5, 0x1f ;  /* 0x00001f0502057589 */ /* 0x0000a400000e0000 */
.L_x_411:
[----:B--2---:R-:W-:Y:S01]  /*12400*/  IMAD R9, R5, R3, R6 ;  /* 0x0000000305097224 */ /* 0x004fe200078e0206 */
[----:B-1----:R-:W-:Y:S01]  /*12410*/  IABS R5, R4 ;  /* 0x0000000400057213 */ /* 0x002fe20000000000 */
[----:B------:R-:W-:Y:S02]  /*12420*/  UIADD3 UR45, UR4, UR45, URZ ;  /* 0x0000002d042d7290 */ /* 0x000fe4000fffe03f */
[----:B------:R-:W-:Y:S01]  /*12430*/  IMAD.IADD R0, R0, 0x1, -R9 ;  /* 0x0000000100007824 */ /* 0x000fe200078e0a09 */
[----:B------:R-:W1:Y:S01]  /*12440*/  I2F.RP R7, R5 ;  /* 0x0000000500077306 */ /* 0x000e620000209400 */
[----:B------:R2:W-:Y:S07]  /*12450*/  STL [R1+0x10], R9 ;  /* 0x0000100901007387 */ /* 0x0005ee0000100800 */
[----:B-1----:R-:W1:Y:S02]  /*12460*/  MUFU.RCP R7, R7 ;  /* 0x0000000700077308 */ /* 0x002e640000001000 */
[----:B-1----:R-:W-:-:S06]  /*12470*/  VIADD R8, R7, 0xffffffe ;  /* 0x0ffffffe07087836 */ /* 0x002fcc0000000000 */
[----:B------:R-:W0:Y:S02]  /*12480*/  F2I.FTZ.U32.TRUNC.NTZ R3, R8 ;  /* 0x0000000800037305 */ /* 0x000e24000021f000 */
[----:B0-----:R-:W-:-:S04]  /*12490*/  IMAD.MOV R2, RZ, RZ, -R3 ;  /* 0x000000ffff027224 */ /* 0x001fc800078e0a03 */
[----:B------:R-:W-:Y:S02]  /*124a0*/  IMAD R6, R2, R5, RZ ;  /* 0x0000000502067224 */ /* 0x000fe400078e02ff */
[----:B------:R-:W-:-:S04]  /*124b0*/  IMAD.MOV.U32 R2, RZ, RZ, RZ ;  /* 0x000000ffff027224 */ /* 0x000fc800078e00ff */
[----:B------:R-:W-:Y:S01]  /*124c0*/  IMAD.HI.U32 R2, R3, R6, R2 ;  /* 0x0000000603027227 */ /* 0x000fe200078e0002 */
[----:B------:R-:W-:Y:S02]  /*124d0*/  IABS R6, R4 ;  /* 0x0000000400067213 */ /* 0x000fe40000000000 */
[----:B------:R-:W-:-:S03]  /*124e0*/  IABS R3, R0 ;  /* 0x0000000000037213 */ /* 0x000fc60000000000 */
[----:B------:R-:W-:Y:S02]  /*124f0*/  IMAD.MOV R6, RZ, RZ, -R6 ;  /* 0x000000ffff067224 */ /* 0x000fe400078e0a06 */
[----:B------:R-:W-:-:S04]  /*12500*/  IMAD.HI.U32 R2, R2, R3, RZ ;  /* 0x0000000302027227 */ /* 0x000fc800078e00ff */
[----:B------:R-:W-:-:S05]  /*12510*/  IMAD R3, R2, R6, R3 ;  /* 0x0000000602037224 */ /* 0x000fca00078e0203 */
[----:B------:R-:W-:-:S13]  /*12520*/  ISETP.GT.U32.AND P1, PT, R5, R3, PT ;  /* 0x000000030500720c */ /* 0x000fda0003f24070 */
[----:B------:R-:W-:Y:S02]  /*12530*/  @!P1 IMAD.IADD R3, R3, 0x1, -R5 ;  /* 0x0000000103039824 */ /* 0x000fe400078e0a05 */
[----:B------:R-:W-:Y:S01]  /*12540*/  @!P1 VIADD R2, R2, 0x1 ;  /* 0x0000000102029836 */ /* 0x000fe20000000000 */
[----:B------:R-:W-:Y:S02]  /*12550*/  ISETP.NE.AND P1, PT, R4, RZ, PT ;  /* 0x000000ff0400720c */ /* 0x000fe40003f25270 */
[----:B------:R-:W-:Y:S02]  /*12560*/  ISETP.GE.U32.AND P0, PT, R3, R5, PT ;  /* 0x000000050300720c */ /* 0x000fe40003f06070 */
[----:B------:R-:W-:-:S04]  /*12570*/  LOP3.LUT R3, R0, R4, RZ, 0x3c, !PT ;  /* 0x0000000400037212 */ /* 0x000fc800078e3cff */
[----:B------:R-:W-:-:S07]  /*12580*/  ISETP.GE.AND P2, PT, R3, RZ, PT ;  /* 0x000000ff0300720c */ /* 0x000fce0003f46270 */
[----:B------:R-:W-:-:S06]  /*12590*/  @P0 VIADD R2, R2, 0x1 ;  /* 0x0000000102020836 */ /* 0x000fcc0000000000 */
[----:B------:R-:W-:Y:S01]  /*125a0*/  @!P2 IMAD.MOV R2, RZ, RZ, -R2 ;  /* 0x000000ffff02a224 */ /* 0x000fe200078e0a02 */
[----:B------:R-:W-:-:S04]  /*125b0*/  @!P1 LOP3.LUT R2, RZ, R4, RZ, 0x33, !PT ;  /* 0x00000004ff029212 */ /* 0x000fc800078e33ff */
[----:B------:R-:W-:Y:S01]  /*125c0*/  R2UR UR36, R2 ;  /* 0x00000000022472ca */ /* 0x000fe200000e0000 */
[----:B------:R-:W-:-:S04]  /*125d0*/  IMAD.MOV R3, RZ, RZ, -R2 ;  /* 0x000000ffff037224 */ /* 0x000fc800078e0a02 */
[----:B------:R-:W-:-:S05]  /*125e0*/  IMAD R0, R4, R3, R0 ;  /* 0x0000000304007224 */ /* 0x000fca00078e0200 */
[----:B------:R2:W-:Y:S01]  /*125f0*/  STL [R1+0x14], R0 ;  /* 0x0000140001007387 */ /* 0x0005e20000100800 */
[----:B------:R-:W-:Y:S05]  /*12600*/  BRA `(.L_x_412) ;  /* 0x0000000000107947 */ /* 0x000fea0003800000 */
.L_x_407:
[----:B------:R0:W-:Y:S01]  /*12610*/  STL [R1+0x10], R0 ;  /* 0x0000100001007387 */ /* 0x0001e20000100800 */
[----:B------:R-:W-:Y:S01]  /*12620*/  ULDC UR45, c[0x0][0xc3c] ;  /* 0x00030f00002d7ab9 */ /* 0x000fe20000000800 */
[----:B------:R-:W-:Y:S02]  /*12630*/  UMOV UR36, URZ ;  /* 0x0000003f00247c82 */ /* 0x000fe40008000000 */
[----:B------:R0:W-:Y:S03]  /*12640*/  STL [R1+0x14], RZ ;  /* 0x000014ff01007387 */ /* 0x0001e60000100800 */
.L_x_412:
[----:B------:R-:W3:Y:S04]  /*12650*/  LDL R3, [R1+0x10] ;  /* 0x0000100001037983 */ /* 0x000ee80000100800 */
[----:B------:R-:W4:Y:S01]  /*12660*/  LDL R2, [R1+0x14] ;  /* 0x0000140001027983 */ /* 0x000f220000100800 */
[----:B------:R-:W-:Y:S02]  /*12670*/  IMAD.U32 R6, RZ, RZ, UR36 ;  /* 0x00000024ff067e24 */ /* 0x000fe4000f8e00ff */
[----:B------:R-:W-:Y:S01]  /*12680*/  IMAD.U32 R7, RZ, RZ, UR45 ;  /* 0x0000002dff077e24 */ /* 0x000fe2000f8e00ff */
[----:B0-2---:R-:W0:Y:S02]  /*12690*/  S2R R0, SR_TID.X ;  /* 0x0000000000007919 */ /* 0x005e240000002100 */
[----:B0-----:R-:W-:Y:S01]  /*126a0*/  LOP3.LUT R0, R0, 0x1f, RZ, 0xc0, !PT ;  /* 0x0000001f00007812 */ /* 0x001fe200078ec0ff */
[----:B------:R-:W-:Y:S03]  /*126b0*/  BAR.SYNC.DEFER_BLOCKING 0x4, 0x180 ;  /* 0x0106000000007b1d */ /* 0x000fe60000010000 */
[----:B------:R-:W-:-:S13]  /*126c0*/  ISETP.NE.AND P0, PT, R0, RZ, PT ;  /* 0x000000ff0000720c */ /* 0x000fda0003f05270 */
[----:B------:R-:W-:Y:S01]  /*126d0*/  @!P0 MOV R0, 0x400 ;  /* 0x0000040000008802 */ /* 0x000fe20000000f00 */
[----:B---3--:R-:W-:Y:S02]  /*126e0*/  IMAD.MOV.U32 R4, RZ, RZ, R3 ;  /* 0x000000ffff047224 */ /* 0x008fe400078e0003 */
[----:B------:R-:W0:Y:S01]  /*126f0*/  @!P0 S2R R3, SR_CgaCtaId ;  /* 0x0000000000038919 */ /* 0x000e220000008800 */
[----:B----4-:R-:W-:Y:S01]  /*12700*/  IMAD.MOV.U32 R5, RZ, RZ, R2 ;  /* 0x000000ffff057224 */ /* 0x010fe200078e0002 */
[----:B0-----:R-:W-:-:S05]  /*12710*/  @!P0 LEA R17, R3, R0, 0x18 ;  /* 0x0000000003118211 */ /* 0x001fca00078ec0ff */
[----:B------:R1:W-:Y:S01]  /*12720*/  @!P0 STS.128 [R17+0x334d0], R4 ;  /* 0x0334d00411008388 */ /* 0x0003e20000000c00 */
[----:B------:R-:W-:Y:S06]  /*12730*/  BAR.ARV 0x5, 0x180 ;  /* 0x0146000000007b1d */ /* 0x000fec0000002000 */
.L_x_405:
[----:B------:R-:W-:Y:S02]  /*12740*/  ULDC UR4, c[0x0][0xc3c] ;  /* 0x00030f0000047ab9 */ /* 0x000fe40000000800 */
[----:B------:R-:W-:-:S06]  /*12750*/  UISETP.GE.AND UP0, UPT, UR45, UR4, UPT ;  /* 0x000000042d00728c */ /* 0x000fcc000bf06270 */
[----:B------:R-:W-:-:S13]  /*12760*/  PLOP3.LUT P0, PT, PT, PT, UP0, 0x80, 0x0 ;  /* 0x000000000000781c */ /* 0x000fda0003f0f008 */
[----:B------:R-:W-:Y:S05]  /*12770*/  @!P0 BRA `(.L_x_413) ;  /* 0xffffffb800308947 */ /* 0x000fea000383ffff */
.L_x_340:
[----:B--2---:R-:W2:Y:S01]  /*12780*/  LDL.LU R0, [R1+0x24] ;  /* 0x0000240001007983 */ /* 0x004ea20000300800 */
[----:B------:R-:W-:Y:S01]  /*12790*/  BSSY B0, `(.L_x_414) ;  /* 0x000000b000007945 */ /* 0x000fe20003800000 */
[----:B01----:R-:W0:Y:S01]  /*127a0*/  S2R R4, SR_CgaCtaId ;  /* 0x0000000000047919 */ /* 0x003e220000008800 */
[----:B--2---:R-:W-:-:S05]  /*127b0*/  VIADD R0, R0, 0x1 ;  /* 0x0000000100007836 */ /* 0x004fca0000000000 */
[----:B------:R-:W-:-:S04]  /*127c0*/  LEA.HI R2, R0, R0, RZ, 0x1 ;  /* 0x0000000000027211 */ /* 0x000fc800078f08ff */
[----:B------:R-:W-:-:S05]  /*127d0*/  LOP3.LUT R3, R2, 0xfffffffe, RZ, 0xc0, !PT ;  /* 0xfffffffe02037812 */ /* 0x000fca00078ec0ff */
[----:B------:R-:W-:Y:S01]  /*127e0*/  IMAD.IADD R0, R0, 0x1, -R3 ;  /* 0x0000000100007824 */ /* 0x000fe200078e0a03 */
[----:B------:R-:W-:-:S04]  /*127f0*/  MOV R3, 0x400 ;  /* 0x0000040000037802 */ /* 0x000fc80000000f00 */
[----:B0-----:R-:W-:Y:S02]  /*12800*/  LEA R3, R4, R3, 0x18 ;  /* 0x0000000304037211 */ /* 0x001fe400078ec0ff */
[----:B------:R-:W-:-:S04]  /*12810*/  SHF.L.U32 R0, R0, 0x1f, RZ ;  /* 0x0000001f00007819 */ /* 0x000fc800000006ff */
[----:B------:R-:W0:Y:S02]  /*12820*/  SYNCS.PHASECHK.TRANS64.TRYWAIT P0, [R3+URZ+0x33420], R0 ;  /* 0x03342000030075a7 */ /* 0x000e24000800017f */
[----:B0-----:R-:W-:Y:S05]  /*12830*/  @!P0 BRA `(.L_x_415) ;  /* 0x0000000c00848947 */ /* 0x001fea0003800000 */
.L_x_454:
[----:B------:R-:W-:Y:S05]  /*12840*/  BSYNC B0 ;  /* 0x0000000000007941 */ /* 0x000fea0003800000 */
.L_x_414:
[----:B------:R-:W-:-:S03]  /*12850*/  UMOV UR4, 0xffffffff ;  /* 0xffffffff00047882 */ /* 0x000fc60000000000 */
[----:B------:R-:W-:Y:S05]  /*12860*/  BRA.DIV UR4, `(.L_x_416) ;  /* 0x0000000e048c7947 */ /* 0x000fea000b800000 */
[----:B0-----:R-:W0:Y:S02]  /*12870*/  S2R R0, SR_TID.X ;  /* 0x0000000000007919 */ /* 0x001e240000002100 */
[----:B0-----:R-:W-:-:S04]  /*12880*/  SHF.R.U32.HI R0, RZ, 0x5, R0 ;  /* 0x00000005ff007819 */ /* 0x001fc80000011600 */
[----:B------:R-:W-:-:S05]  /*12890*/  LOP3.LUT R0, R0, 0x3, RZ, 0xc0, !PT ;  /* 0x0000000300007812 */ /* 0x000fca00078ec0ff */
[----:B------:R0:W1:Y:S02]  /*128a0*/  SHFL.IDX PT, R14, R0, RZ, 0x1f ;  /* 0x00001fff000e7589 */ /* 0x00006400000e0000 */
.L_x_457:
[----:B-1----:R-:W-:Y:S01]  /*128b0*/  ISETP.NE.AND P0, PT, R14, RZ, PT ;  /* 0x000000ff0e00720c */ /* 0x002fe20003f05270 */
[----:B------:R-:W-:-:S12]  /*128c0*/  BSSY B0, `(.L_x_417) ;  /* 0x000002b000007945 */ /* 0x000fd80003800000 */
[----:B------:R-:W-:Y:S05]  /*128d0*/  @P0 BRA `(.L_x_418) ;  /* 0x0000000000a40947 */ /* 0x000fea0003800000 */
[----:B------:R-:W-:-:S03]  /*128e0*/  UMOV UR4, 0xffffffff ;  /* 0xffffffff00047882 */ /* 0x000fc60000000000 */
[----:B------:R-:W-:Y:S05]  /*128f0*/  BRA.DIV UR4, `(.L_x_419) ;  /* 0x0000000e049c7947 */ /* 0x000fea000b800000 */
[----:B------:R-:W-:-:S13]  /*12900*/  ELECT P6, URZ, PT ;  /* 0x00000000003f782f */ /* 0x000fda00038c0000 */
.L_x_460:
[----:B------:R-:W-:Y:S05]  /*12910*/  @!P6 BRA `(.L_x_418) ;  /* 0x000000000094e947 */ /* 0x000fea0003800000 */
[----:B------:R-:W-:-:S06]  /*12920*/  ULOP3.LUT UR4, UR38, 0x2, URZ, 0xfc, !UPT ;  /* 0x0000000226047892 */ /* 0x000fcc000f8efc3f */
[----:B0-----:R-:W-:-:S05]  /*12930*/  IMAD.U32 R0, RZ, RZ, UR4 ;  /* 0x00000004ff007e24 */ /* 0x001fca000f8e00ff */
[----:B------:R-:W-:-:S13]  /*12940*/  ISETP.NE.AND P0, PT, R0, 0x3, PT ;  /* 0x000000030000780c */ /* 0x000fda0003f05270 */
[----:B------:R-:W-:Y:S05]  /*12950*/  @!P0 BRA `(.L_x_420) ;  /* 0x0000000000048947 */ /* 0x000fea0003800000 */
[----:B------:R-:W-:Y:S01]  /*12960*/  BPT.TRAP 0x1 ;  /* 0x000000040000795c */ /* 0x000fe20000300000 */
.L_x_420:
        /* <DEDUP_REMOVED lines=12> */
.L_x_461:
[----:B------:R-:W1:Y:S02]  /*12a30*/  SYNCS.PHASECHK.TRANS64.TRYWAIT P1, [R5+URZ], R0 ;  /* 0x00000000050075a7 */ /* 0x000e64000802017f */
[----:B-1----:R-:W-:Y:S05]  /*12a40*/  @!P1 BRA `(.L_x_422) ;  /* 0x0000000c007c9947 */ /* 0x002fea0003800000 */
.L_x_462:
[----:B------:R-:W-:Y:S05]  /*12a50*/  @!P0 BRA `(.L_x_423) ;  /* 0x0000000000048947 */ /* 0x000fea0003800000 */
[----:B------:R-:W-:Y:S01]  /*12a60*/  BPT.TRAP 0x1 ;  /* 0x000000040000795c */ /* 0x000fe20000300000 */
.L_x_423:
[----:B-1----:R-:W-:-:S04]  /*12a70*/  IMAD R5, R18, 0x8, R3 ;  /* 0x0000000812057824 */ /* 0x002fc800078e0203 */
[----:B------:R-:W1:Y:S02]  /*12a80*/  SYNCS.PHASECHK.TRANS64.TRYWAIT P1, [R5+URZ+0x33460], R4 ;  /* 0x03346004050075a7 */ /* 0x000e64000802017f */
[----:B-1----:R-:W-:Y:S05]  /*12a90*/  @!P1 BRA `(.L_x_424) ;  /* 0x0000000c007c9947 */ /* 0x002fea0003800000 */
.L_x_463:
[----:B------:R-:W-:Y:S05]  /*12aa0*/  @!P0 BRA `(.L_x_425) ;  /* 0x0000000000048947 */ /* 0x000fea0003800000 */
[----:B------:R-:W-:Y:S01]  /*12ab0*/  BPT.TRAP 0x1 ;  /* 0x000000040000795c */ /* 0x000fe20000300000 */
.L_x_425:
[----:B------:R-:W-:-:S04]  /*12ac0*/  IMAD R3, R2, 0x8, R3 ;  /* 0x0000000802037824 */ /* 0x000fc800078e0203 */
[----:B------:R-:W2:Y:S02]  /*12ad0*/  SYNCS.PHASECHK.TRANS64.TRYWAIT P1, [R3+URZ+0x33460], R0 ;  /* 0x03346000030075a7 */ /* 0x000ea4000802017f */
[----:B--2---:R-:W-:Y:S05]  /*12ae0*/  @!P1 BRA `(.L_x_426) ;  /* 0x0000000c007c9947 */ /* 0x004fea0003800000 */
.L_x_464:
[----:B------:R-:W-:Y:S05]  /*12af0*/  @!P0 BRA `(.L_x_427) ;  /* 0x0000000000048947 */ /* 0x000fea0003800000 */
[----:B------:R-:W-:Y:S01]  /*12b00*/  BPT.TRAP 0x1 ;  /* 0x000000040000795c */ /* 0x000fe20000300000 */
.L_x_427:
[----:B------:R-:W3:Y:S02]  /*12b10*/  SYNCS.PHASECHK.TRANS64.TRYWAIT P0, [R5+URZ+0x33480], R4 ;  /* 0x03348004050075a7 */ /* 0x000ee4000800017f */
[----:B---3--:R-:W-:Y:S05]  /*12b20*/  @!P0 BRA `(.L_x_428) ;  /* 0x0000000c00808947 */ /* 0x008fea0003800000 */
.L_x_429:
[----:B----4-:R4:W0:Y:S02]  /*12b30*/  SYNCS.PHASECHK.TRANS64.TRYWAIT P0, [R3+URZ+0x33480], R0 ;  /* 0x03348000030075a7 */ /* 0x010824000800017f */
[----:B0-----:R-:W-:Y:S05]  /*12b40*/  @!P0 NANOSLEEP.SYNCS 0x989680 ;  /* 0x009896800000895d */ /* 0x001fea0003900000 */
[----:B------:R-:W0:Y:S02]  /*12b50*/  @!P0 SYNCS.PHASECHK.TRANS64 P0, [R3+URZ+0x33480], R0 ;  /* 0x03348000030085a7 */ /* 0x000e24000800007f */
[----:B0-----:R-:W-:Y:S05]  /*12b60*/  @!P0 BRA `(.L_x_429) ;  /* 0xfffffffc00f08947 */ /* 0x001fea000383ffff */
.L_x_418:
[----:B------:R-:W-:Y:S05]  /*12b70*/  BSYNC B0 ;  /* 0x0000000000007941 */ /* 0x000fea0003800000 */
.L_x_417:
[----:B------:R-:W-:Y:S05]  /*12b80*/  EXIT ;  /* 0x000000000000794d */ /* 0x000fea0003800000 */
.L_x_290:
[----:B0-----:R0:W1:Y:S02]  /*12b90*/  SYNCS.PHASECHK.TRANS64.TRYWAIT P1, [R4+URZ+0x33400], R11 ;  /* 0x0334000b040075a7 */ /* 0x001064000802017f */
[----:B-1----:R-:W-:Y:S05]  /*12ba0*/  @!P1 NANOSLEEP.SYNCS 0x989680 ;  /* 0x009896800000995d */ /* 0x002fea0003900000 */
[----:B------:R-:W1:Y:S02]  /*12bb0*/  @!P1 SYNCS.PHASECHK.TRANS64 P1, [R4+URZ+0x33400], R11 ;  /* 0x0334000b040095a7 */ /* 0x000e64000802007f */
[----:B-1----:R-:W-:Y:S05]  /*12bc0*/  @!P1 BRA `(.L_x_290) ;  /* 0xfffffffc00f09947 */ /* 0x002fea000383ffff */
[----:B------:R-:W-:Y:S05]  /*12bd0*/  BRA `(.L_x_430) ;  /* 0xfffffeec00bc7947 */ /* 0x000fea000383ffff */
.L_x_294:
[----:B--2---:R2:W3:Y:S02]  /*12be0*/  SYNCS.PHASECHK.TRANS64.TRYWAIT P1, [R5+URZ+0x33430], R6 ;  /* 0x03343006050075a7 */ /* 0x0044e4000802017f */
[----:B---3--:R-:W-:Y:S05]  /*12bf0*/  @!P1 NANOSLEEP.SYNCS 0x989680 ;  /* 0x009896800000995d */ /* 0x008fea0003900000 */
[----:B------:R-:W3:Y:S02]  /*12c00*/  @!P1 SYNCS.PHASECHK.TRANS64 P1, [R5+URZ+0x33430], R6 ;  /* 0x03343006050095a7 */ /* 0x000ee4000802007f */
[----:B---3--:R-:W-:Y:S05]  /*12c10*/  @!P1 BRA `(.L_x_294) ;  /* 0xfffffffc00f09947 */ /* 0x008fea000383ffff */
[----:B------:R-:W-:Y:S05]  /*12c20*/  BRA `(.L_x_293) ;  /* 0xfffffeec00e47947 */ /* 0x000fea000383ffff */
.L_x_299:
[----:B-1----:R-:W-:-:S04]  /*12c30*/  IMAD.U32 R4, RZ, RZ, UR6 ;  /* 0x00000006ff047e24 */ /* 0x002fc8000f8e00ff */
[----:B------:R1:W2:Y:S03]  /*12c40*/  SYNCS.PHASECHK.TRANS64.TRYWAIT P1, [R4+URZ+0x33430], R3 ;  /* 0x03343003040075a7 */ /* 0x0002a6000802017f */
[----:B--2---:R-:W-:Y:S05]  /*12c50*/  @!P1 NANOSLEEP.SYNCS 0x989680 ;  /* 0x009896800000995d */ /* 0x004fea0003900000 */
[----:B------:R-:W2:Y:S02]  /*12c60*/  @!P1 SYNCS.PHASECHK.TRANS64 P1, [R4+URZ+0x33430], R3 ;  /* 0x03343003040095a7 */ /* 0x000ea4000802007f */
[----:B--2---:R-:W-:Y:S05]  /*12c70*/  @!P1 BRA `(.L_x_299) ;  /* 0xfffffffc00ec9947 */ /* 0x004fea000383ffff */
[----:B------:R-:W-:Y:S05]  /*12c80*/  BRA `(.L_x_296) ;  /* 0xffffff2c00e47947 */ /* 0x000fea000383ffff */
.L_x_303:
[----:B-1----:R-:W-:-:S04]  /*12c90*/  IMAD.U32 R4, RZ, RZ, UR6 ;  /* 0x00000006ff047e24 */ /* 0x002fc8000f8e00ff */
[----:B------:R1:W2:Y:S03]  /*12ca0*/  SYNCS.PHASECHK.TRANS64.TRYWAIT P1, [R4+URZ+0x33450], R3 ;  /* 0x03345003040075a7 */ /* 0x0002a6000802017f */
[----:B--2---:R-:W-:Y:S05]  /*12cb0*/  @!P1 NANOSLEEP.SYNCS 0x989680 ;  /* 0x009896800000995d */ /* 0x004fea0003900000 */
[----:B------:R-:W2:Y:S02]  /*12cc0*/  @!P1 SYNCS.PHASECHK.TRANS64 P1, [R4+URZ+0x33450], R3 ;  /* 0x03345003040095a7 */ /* 0x000ea4000802007f */
[----:B--2---:R-:W-:Y:S05]  /*12cd0*/  @!P1 BRA `(.L_x_303) ;  /* 0xfffffffc00ec9947 */ /* 0x004fea000383ffff */
[----:B------:R-:W-:Y:S05]  /*12ce0*/  BRA `(.L_x_300) ;  /* 0xffffff3800f07947 */ /* 0x000fea000383ffff */
.L_x_309:
[----:B-1----:R1:W2:Y:S02]  /*12cf0*/  SYNCS.PHASECHK.TRANS64.TRYWAIT P1, [R15+URZ+0x33450], R0 ;  /* 0x033450000f0075a7 */ /* 0x0022a4000802017f */
[----:B--2---:R-:W-:Y:S05]  /*12d00*/  @!P1 NANOSLEEP.SYNCS 0x989680 ;  /* 0x009896800000995d */ /* 0x004fea0003900000 */
[----:B------:R-:W2:Y:S02]  /*12d10*/  @!P1 SYNCS.PHASECHK.TRANS64 P1, [R15+URZ+0x33450], R0 ;  /* 0x033450000f0095a7 */ /* 0x000ea4000802007f */
[----:B--2---:R-:W-:Y:S05]  /*12d20*/  @!P1 BRA `(.L_x_309) ;  /* 0xfffffffc00f09947 */ /* 0x004fea000383ffff */
[----:B------:R-:W-:Y:S05]  /*12d30*/  BRA `(.L_x_308) ;  /* 0xffffff6400fc7947 */ /* 0x000fea000383ffff */
.L_x_355:
[----:B------:R-:W-:Y:S02]  /*12d40*/  IMAD.MOV.U32 R13, RZ, RZ, R0 ;  /* 0x000000ffff0d7224 */ /* 0x000fe400078e0000 */
[----:B------:R-:W-:Y:S02]  /*12d50*/  IMAD.MOV.U32 R12, RZ, RZ, RZ ;  /* 0x000000ffff0c7224 */ /* 0x000fe400078e00ff */
[----:B------:R-:W-:Y:S02]  /*12d60*/  IMAD.MOV.U32 R11, RZ, RZ, 0x1f ;  /* 0x0000001fff0b7424 */ /* 0x000fe400078e00ff */
[----:B------:R-:W-:-:S07]  /*12d70*/  IMAD.MOV.U32 R15, RZ, RZ, -0x1 ;  /* 0xffffffffff0f7424 */ /* 0x000fce00078e00ff */
[----:B-1----:R-:W-:Y:S05]  /*12d80*/  WARPSYNC.COLLECTIVE R15, `(.L_x_431) ;  /* 0x000000000f087348 */ /* 0x002fea0003c00000 */
[----:B------:R0:W2:Y:S02]  /*12d90*/  SHFL.IDX P6, R14, R13, R12, R11 ;  /* 0x0000000c0d0e7389 */ /* 0x0000a400000c000b */
[----:B012---:R-:W-:Y:S01]  /*12da0*/  ENDCOLLECTIVE ;  /* 0x000000000000791b */ /* 0x007fe20003800000 */
.L_x_431:
[----:B------:R-:W-:Y:S05]  /*12db0*/  BRA `(.L_x_432) ;  /* 0xffffffc000187947 */ /* 0x000fea000383ffff */
.L_x_357:
[----:B------:R-:W-:Y:S01]  /*12dc0*/  BSSY B0, `(.L_x_433) ;  /* 0x0000006000007945 */ /* 0x000fe20003800000 */
[----:B------:R-:W-:-:S07]  /*12dd0*/  IMAD.MOV.U32 R15, RZ, RZ, -0x1 ;  /* 0xffffffffff0f7424 */ /* 0x000fce00078e00ff */
[----:B-1----:R-:W-:Y:S05]  /*12de0*/  WARPSYNC.COLLECTIVE R15, `(.L_x_434) ;  /* 0x000000000f0c7348 */ /* 0x002fea0003c00000 */
[----:B------:R-:W-:Y:S02]  /*12df0*/  ELECT P6, UR62, PT ;  /* 0x00000000003e782f */ /* 0x000fe400038c0000 */
[----:B------:R-:W-:Y:S01]  /*12e00*/  MOV R14, UR62 ;  /* 0x0000003e000e7c02 */ /* 0x000fe20008000f00 */
[----:B-1----:R-:W-:Y:S10]  /*12e10*/  ENDCOLLECTIVE ;  /* 0x000000000000791b */ /* 0x002ff40003800000 */
.L_x_434:
[----:B------:R-:W-:Y:S05]  /*12e20*/  BSYNC B0 ;  /* 0x0000000000007941 */ /* 0x000fea0003800000 */
.L_x_433:
[----:B------:R-:W-:Y:S05]  /*12e30*/  BRA `(.L_x_435) ;  /* 0xffffffc000287947 */ /* 0x000fea000383ffff */
.L_x_359:
[----:B0-----:R0:W1:Y:S02]  /*12e40*/  SYNCS.PHASECHK.TRANS64.TRYWAIT P0, [R3+URZ+0x33480], R2 ;  /* 0x03348002030075a7 */ /* 0x001064000800017f */
[----:B-1----:R-:W-:Y:S05]  /*12e50*/  @!P0 NANOSLEEP.SYNCS 0x989680 ;  /* 0x009896800000895d */ /* 0x002fea0003900000 */
[----:B------:R-:W1:Y:S02]  /*12e60*/  @!P0 SYNCS.PHASECHK.TRANS64 P0, [R3+URZ+0x33480], R2 ;  /* 0x03348002030085a7 */ /* 0x000e64000800007f */
[----:B-1----:R-:W-:Y:S05]  /*12e70*/  @!P0 BRA `(.L_x_359) ;  /* 0xfffffffc00f08947 */ /* 0x002fea000383ffff */
[----:B------:R-:W-:Y:S05]  /*12e80*/  BRA `(.L_x_436) ;  /* 0xffffffc000847947 */ /* 0x000fea000383ffff */
.L_x_361:
[----:B-1----:R1:W2:Y:S02]  /*12e90*/  SYNCS.PHASECHK.TRANS64.TRYWAIT P0, [R3+URZ+0x33440], R2 ;  /* 0x03344002030075a7 */ /* 0x0022a4000800017f */
[----:B--2---:R-:W-:Y:S05]  /*12ea0*/  @!P0 NANOSLEEP.SYNCS 0x989680 ;  /* 0x009896800000895d */ /* 0x004fea0003900000 */
[----:B------:R-:W2:Y:S02]  /*12eb0*/  @!P0 SYNCS.PHASECHK.TRANS64 P0, [R3+URZ+0x33440], R2 ;  /* 0x03344002030085a7 */ /* 0x000ea4000800007f */
[----:B--2---:R-:W-:Y:S05]  /*12ec0*/  @!P0 BRA `(.L_x_361) ;  /* 0xfffffffc00f08947 */ /* 0x004fea000383ffff */
[----:B------:R-:W-:Y:S05]  /*12ed0*/  BRA `(.L_x_437) ;  /* 0xffffffc4000c7947 */ /* 0x000fea000383ffff */
.L_x_365:
[----:B------:R-:W2:Y:S01]  /*12ee0*/  LDL.LU R11, [R1+0x18] ;  /* 0x00001800010b7983 */ /* 0x000ea20000300800 */
[----:B------:R-:W-:Y:S01]  /*12ef0*/  IMAD.MOV.U32 R13, RZ, RZ, R2 ;  /* 0x000000ffff0d7224 */ /* 0x000fe200078e0002 */
[----:B------:R-:W-:Y:S01]  /*12f00*/  LOP3.LUT R7, R7, 0x7f, RZ, 0xc0, !PT ;  /* 0x0000007f07077812 */ /* 0x000fe200078ec0ff */
[----:B------:R-:W-:Y:S02]  /*12f10*/  IMAD.MOV.U32 R12, RZ, RZ, RZ ;  /* 0x000000ffff0c7224 */ /* 0x000fe400078e00ff */
[----:B------:R-:W-:Y:S01]  /*12f20*/  IMAD.MOV.U32 R15, RZ, RZ, -0x1 ;  /* 0xffffffffff0f7424 */ /* 0x000fe200078e00ff */
[----:B------:R-:W-:-:S05]  /*12f30*/  SHF.R.U32.HI R7, RZ, 0x2, R7 ;  /* 0x00000002ff077819 */ /* 0x000fca0000011607 */
[----:B------:R-:W-:Y:S02]  /*12f40*/  IMAD.IADD R0, R7, 0x1, R0 ;  /* 0x0000000107007824 */ /* 0x000fe400078e0200 */
[----:B--2---:R-:W-:Y:S02]  /*12f50*/  IMAD R4, R11, R8, RZ ;  /* 0x000000080b047224 */ /* 0x004fe400078e02ff */
[----:B------:R-:W-:-:S03]  /*12f60*/  IMAD.MOV.U32 R11, RZ, RZ, 0x1c1f ;  /* 0x00001c1fff0b7424 */ /* 0x000fc600078e00ff */
[----:B------:R-:W-:-:S13]  /*12f70*/  ISETP.GE.AND P4, PT, R0, R4, PT ;  /* 0x000000040000720c */ /* 0x000fda0003f86270 */
[----:B-----5:R-:W-:Y:S05]  /*12f80*/  WARPSYNC.COLLECTIVE R15, `(.L_x_438) ;  /* 0x000000000f087348 */ /* 0x020fea0003c00000 */
[----:B------:R0:W1:Y:S02]  /*12f90*/  SHFL.IDX P6, R14, R13, R12, R11 ;  /* 0x0000000c0d0e7389 */ /* 0x00006400000c000b */
[----:B01---5:R-:W-:Y:S01]  /*12fa0*/  ENDCOLLECTIVE ;  /* 0x000000000000791b */ /* 0x023fe20003800000 */
.L_x_438:
[----:B------:R-:W-:Y:S02]  /*12fb0*/  IMAD.MOV.U32 R13, RZ, RZ, R3 ;  /* 0x000000ffff0d7224 */ /* 0x000fe400078e0003 */
[----:B------:R-:W-:-:S07]  /*12fc0*/  IMAD.MOV.U32 R5, RZ, RZ, R14 ;  /* 0x000000ffff057224 */ /* 0x000fce00078e000e */
[----:B------:R-:W-:Y:S05]  /*12fd0*/  WARPSYNC.COLLECTIVE R15, `(.L_x_439) ;  /* 0x000000000f087348 */ /* 0x000fea0003c00000 */
[----:B------:R0:W1:Y:S02]  /*12fe0*/  SHFL.IDX P6, R14, R13, R12, R11 ;  /* 0x0000000c0d0e7389 */ /* 0x00006400000c000b */
[----:B01----:R-:W-:Y:S01]  /*12ff0*/  ENDCOLLECTIVE ;  /* 0x000000000000791b */ /* 0x003fe20003800000 */
.L_x_439:
[----:B------:R-:W-:Y:S02]  /*13000*/  IMAD.MOV.U32 R13, RZ, RZ, R2 ;  /* 0x000000ffff0d7224 */ /* 0x000fe400078e0002 */
[----:B------:R-:W-:Y:S02]  /*13010*/  IMAD.MOV.U32 R12, RZ, RZ, 0x1 ;  /* 0x00000001ff0c7424 */ /* 0x000fe400078e00ff */
[----:B------:R-:W-:-:S07]  /*13020*/  IMAD.MOV.U32 R6, RZ, RZ, R14 ;  /* 0x000000ffff067224 */ /* 0x000fce00078e000e */
[----:B------:R-:W-:Y:S05]  /*13030*/  WARPSYNC.COLLECTIVE R15, `(.L_x_440) ;  /* 0x000000000f087348 */ /* 0x000fea0003c00000 */
[----:B------:R0:W1:Y:S02]  /*13040*/  SHFL.IDX P6, R14, R13, R12, R11 ;  /* 0x0000000c0d0e7389 */ /* 0x00006400000c000b */
[----:B01----:R-:W-:Y:S01]  /*13050*/  ENDCOLLECTIVE ;  /* 0x000000000000791b */ /* 0x003fe20003800000 */
.L_x_440:
        /* <DEDUP_REMOVED lines=8> */
[----:B------:R0:W-:Y:S02]  /*130e0*/  @!P4 LDGSTS.E.BYPASS.LTC128B.128 [R9+0x1e200], desc[UR48][R6.64], !P0 ;  /* 0x1e2000000609cfae */ /* 0x0001e4000c101d70 */
[----:B------:R-:W-:Y:S02]  /*130f0*/  ISETP.GE.AND P3, PT, R5, R4, PT ;  /* 0x000000040500720c */ /* 0x000fe40003f66270 */
[----:B------:R0:W-:Y:S01]  /*13100*/  @!P4 LDGSTS.E.BYPASS.LTC128B.128 [R9+0x20200], desc[UR48][R6.64+0x40], !P1 ;  /* 0x202000400609cfae */ /* 0x0001e2000c901d70 */
[----:B------:R-:W-:-:S03]  /*13110*/  IMAD.MOV.U32 R5, RZ, RZ, R14 ;  /* 0x000000ffff057224 */ /* 0x000fc600078e000e */
[----:B------:R0:W-:Y:S07]  /*13120*/  @!P4 LDGSTS.E.BYPASS.LTC128B.128 [R9+0x22200], desc[UR48][R6.64+0x80], !P2 ;  /* 0x222000800609cfae */ /* 0x0001ee000d101d70 */
[----:B0-----:R-:W-:Y:S05]  /*13130*/  WARPSYNC.COLLECTIVE R15, `(.L_x_441) ;  /* 0x000000000f087348 */ /* 0x001fea0003c00000 */
[----:B------:R1:W2:Y:S02]  /*13140*/  SHFL.IDX P6, R14, R13, R12, R11 ;  /* 0x0000000c0d0e7389 */ /* 0x0002a400000c000b */
[----:B012---:R-:W-:Y:S01]  /*13150*/  ENDCOLLECTIVE ;  /* 0x000000000000791b */ /* 0x007fe20003800000 */
.L_x_441:
[----:B------:R-:W-:Y:S02]  /*13160*/  IMAD.MOV.U32 R13, RZ, RZ, R2 ;  /* 0x000000ffff0d7224 */ /* 0x000fe400078e0002 */
[----:B------:R-:W-:Y:S02]  /*13170*/  IMAD.MOV.U32 R12, RZ, RZ, 0x2 ;  /* 0x00000002ff0c7424 */ /* 0x000fe400078e00ff */
[----:B------:R-:W-:-:S07]  /*13180*/  IMAD.MOV.U32 R6, RZ, RZ, R14 ;  /* 0x000000ffff067224 */ /* 0x000fce00078e000e */
[----:B------:R-:W-:Y:S05]  /*13190*/  WARPSYNC.COLLECTIVE R15, `(.L_x_442) ;  /* 0x000000000f087348 */ /* 0x000fea0003c00000 */
[----:B------:R0:W1:Y:S02]  /*131a0*/  SHFL.IDX P6, R14, R13, R12, R11 ;  /* 0x0000000c0d0e7389 */ /* 0x00006400000c000b */
[----:B01----:R-:W-:Y:S01]  /*131b0*/  ENDCOLLECTIVE ;  /* 0x000000000000791b */ /* 0x003fe20003800000 */
.L_x_442:
        /* <DEDUP_REMOVED lines=16> */
.L_x_443:
[----:B------:R-:W-:Y:S02]  /*132c0*/  IMAD.MOV.U32 R13, RZ, RZ, R2 ;  /* 0x000000ffff0d7224 */ /* 0x000fe400078e0002 */
[----:B------:R-:W-:Y:S02]  /*132d0*/  IMAD.MOV.U32 R12, RZ, RZ, 0x3 ;  /* 0x00000003ff0c7424 */ /* 0x000fe400078e00ff */
[----:B------:R-:W-:-:S07]  /*132e0*/  IMAD.MOV.U32 R6, RZ, RZ, R14 ;  /* 0x000000ffff067224 */ /* 0x000fce00078e000e */
[----:B------:R-:W-:Y:S05]  /*132f0*/  WARPSYNC.COLLECTIVE R15, `(.L_x_444) ;  /* 0x000000000f087348 */ /* 0x000fea0003c00000 */
[----:B------:R0:W1:Y:S02]  /*13300*/  SHFL.IDX P6, R14, R13, R12, R11 ;  /* 0x0000000c0d0e7389 */ /* 0x00006400000c000b */
[----:B01----:R-:W-:Y:S01]  /*13310*/  ENDCOLLECTIVE ;  /* 0x000000000000791b */ /* 0x003fe20003800000 */
.L_x_444:
        /* <DEDUP_REMOVED lines=14> */
.L_x_445:
[----:B------:R-:W-:Y:S01]  /*13400*/  IMAD.MOV.U32 R3, RZ, RZ, R14 ;  /* 0x000000ffff037224 */ /* 0x000fe200078e000e */
[----:B------:R-:W-:Y:S06]  /*13410*/  BRA `(.L_x_446) ;  /* 0xffffffc800707947 */ /* 0x000fec000383ffff */
.L_x_370:
[----:B0-----:R0:W1:Y:S02]  /*13420*/  SYNCS.PHASECHK.TRANS64.TRYWAIT P0, [R17+URZ+0x33420], R0 ;  /* 0x03342000110075a7 */ /* 0x001064000800017f */
[----:B-1----:R-:W-:Y:S05]  /*13430*/  @!P0 NANOSLEEP.SYNCS 0x989680 ;  /* 0x009896800000895d */ /* 0x002fea0003900000 */
[----:B------:R-:W1:Y:S02]  /*13440*/  @!P0 SYNCS.PHASECHK.TRANS64 P0, [R17+URZ+0x33420], R0 ;  /* 0x03342000110085a7 */ /* 0x000e64000800007f */
[----:B-1----:R-:W-:Y:S05]  /*13450*/  @!P0 BRA `(.L_x_370) ;  /* 0xfffffffc00f08947 */ /* 0x002fea000383ffff */
[----:B------:R-:W-:Y:S05]  /*13460*/  BRA `(.L_x_447) ;  /* 0xffffffc800e07947 */ /* 0x000fea000383ffff */
.L_x_376:
[----:B0-----:R0:W1:Y:S02]  /*13470*/  SYNCS.PHASECHK.TRANS64.TRYWAIT P0, [R6+URZ+0x33480], R4 ;  /* 0x03348004060075a7 */ /* 0x001064000800017f */
[----:B-1----:R-:W-:Y:S05]  /*13480*/  @!P0 NANOSLEEP.SYNCS 0x989680 ;  /* 0x009896800000895d */ /* 0x002fea0003900000 */
[----:B------:R-:W1:Y:S02]  /*13490*/  @!P0 SYNCS.PHASECHK.TRANS64 P0, [R6+URZ+0x33480], R4 ;  /* 0x03348004060085a7 */ /* 0x000e64000800007f */
[----:B-1----:R-:W-:Y:S05]  /*134a0*/  @!P0 BRA `(.L_x_376) ;  /* 0xfffffffc00f08947 */ /* 0x002fea000383ffff */
[----:B------:R-:W-:Y:S05]  /*134b0*/  BRA `(.L_x_448) ;  /* 0xffffffcc00947947 */ /* 0x000fea000383ffff */
.L_x_383:
[----:B-1----:R1:W2:Y:S02]  /*134c0*/  SYNCS.PHASECHK.TRANS64.TRYWAIT P0, [R6+URZ+0x33440], R4 ;  /* 0x03344004060075a7 */ /* 0x0022a4000800017f */
[----:B--2---:R-:W-:Y:S05]  /*134d0*/  @!P0 NANOSLEEP.SYNCS 0x989680 ;  /* 0x009896800000895d */ /* 0x004fea0003900000 */
[----:B------:R-:W2:Y:S02]  /*134e0*/  @!P0 SYNCS.PHASECHK.TRANS64 P0, [R6+URZ+0x33440], R4 ;  /* 0x03344004060085a7 */ /* 0x000ea4000800007f */
[----:B--2---:R-:W-:Y:S05]  /*134f0*/  @!P0 BRA `(.L_x_383) ;  /* 0xfffffffc00f08947 */ /* 0x004fea000383ffff */
[----:B------:R-:W-:Y:S05]  /*13500*/  BRA `(.L_x_449) ;  /* 0xffffffd000907947 */ /* 0x000fea000383ffff */
.L_x_391:
[----:B0-----:R0:W1:Y:S02]  /*13510*/  SYNCS.PHASECHK.TRANS64.TRYWAIT P0, [R3+URZ+0x33470], R4 ;  /* 0x03347004030075a7 */ /* 0x001064000800017f */
[----:B-1----:R-:W-:Y:S05]  /*13520*/  @!P0 NANOSLEEP.SYNCS 0x989680 ;  /* 0x009896800000895d */ /* 0x002fea0003900000 */
[----:B------:R-:W1:Y:S02]  /*13530*/  @!P0 SYNCS.PHASECHK.TRANS64 P0, [R3+URZ+0x33470], R4 ;  /* 0x03347004030085a7 */ /* 0x000e64000800007f */
[----:B-1----:R-:W-:Y:S05]  /*13540*/  @!P0 BRA `(.L_x_391) ;  /* 0xfffffffc00f08947 */ /* 0x002fea000383ffff */
[----:B------:R-:W-:Y:S05]  /*13550*/  BRA `(.L_x_450) ;  /* 0xffffffd400a47947 */ /* 0x000fea000383ffff */
.L_x_393:
[----:B-1----:R1:W3:Y:S02]  /*13560*/  SYNCS.PHASECHK.TRANS64.TRYWAIT P0, [R3+URZ+0x33460], R0 ;  /* 0x03346000030075a7 */ /* 0x0022e4000800017f */
[----:B---3--:R-:W-:Y:S05]  /*13570*/  @!P0 NANOSLEEP.SYNCS 0x989680 ;  /* 0x009896800000895d */ /* 0x008fea0003900000 */
[----:B------:R-:W3:Y:S02]  /*13580*/  @!P0 SYNCS.PHASECHK.TRANS64 P0, [R3+URZ+0x33460], R0 ;  /* 0x03346000030085a7 */ /* 0x000ee4000800007f */
[----:B---3--:R-:W-:Y:S05]  /*13590*/  @!P0 BRA `(.L_x_393) ;  /* 0xfffffffc00f08947 */ /* 0x008fea000383ffff */
[----:B------:R-:W-:Y:S05]  /*135a0*/  BRA `(.L_x_451) ;  /* 0xffffffd400ac7947 */ /* 0x000fea000383ffff */
.L_x_400:
[----:B0-----:R0:W1:Y:S02]  /*135b0*/  SYNCS.PHASECHK.TRANS64.TRYWAIT P1, [R3+URZ+0x33470], R0 ;  /* 0x03347000030075a7 */ /* 0x001064000802017f */
[----:B-1----:R-:W-:Y:S05]  /*135c0*/  @!P1 NANOSLEEP.SYNCS 0x989680 ;  /* 0x009896800000995d */ /* 0x002fea0003900000 */
[----:B------:R-:W1:Y:S02]  /*135d0*/  @!P1 SYNCS.PHASECHK.TRANS64 P1, [R3+URZ+0x33470], R0 ;  /* 0x03347000030095a7 */ /* 0x000e64000802007f */
[----:B-1----:R-:W-:Y:S05]  /*135e0*/  @!P1 BRA `(.L_x_400) ;  /* 0xfffffffc00f09947 */ /* 0x002fea000383ffff */
[----:B------:R-:W-:Y:S05]  /*135f0*/  BRA `(.L_x_452) ;  /* 0xffffffdc00ec7947 */ /* 0x000fea000383ffff */
.L_x_402:
[----:B0-----:R0:W1:Y:S02]  /*13600*/  SYNCS.PHASECHK.TRANS64.TRYWAIT P1, [R3+URZ+0x33460], R0 ;  /* 0x03346000030075a7 */ /* 0x001064000802017f */
[----:B-1----:R-:W-:Y:S05]  /*13610*/  @!P1 NANOSLEEP.SYNCS 0x989680 ;  /* 0x009896800000995d */ /* 0x002fea0003900000 */
[----:B------:R-:W1:Y:S02]  /*13620*/  @!P1 SYNCS.PHASECHK.TRANS64 P1, [R3+URZ+0x33460], R0 ;  /* 0x03346000030095a7 */ /* 0x000e64000802007f */
[----:B-1----:R-:W-:Y:S05]  /*13630*/  @!P1 BRA `(.L_x_402) ;  /* 0xfffffffc00f09947 */ /* 0x002fea000383ffff */
[----:B------:R-:W-:Y:S05]  /*13640*/  BRA `(.L_x_453) ;  /* 0xffffffdc00f07947 */ /* 0x000fea000383ffff */
.L_x_415:
[----:B0-----:R0:W1:Y:S02]  /*13650*/  SYNCS.PHASECHK.TRANS64.TRYWAIT P0, [R3+URZ+0x33420], R0 ;  /* 0x03342000030075a7 */ /* 0x001064000800017f */
[----:B-1----:R-:W-:Y:S05]  /*13660*/  @!P0 NANOSLEEP.SYNCS 0x989680 ;  /* 0x009896800000895d */ /* 0x002fea0003900000 */
[----:B------:R-:W1:Y:S02]  /*13670*/  @!P0 SYNCS.PHASECHK.TRANS64 P0, [R3+URZ+0x33420], R0 ;  /* 0x03342000030085a7 */ /* 0x000e64000800007f */
[----:B-1----:R-:W-:Y:S05]  /*13680*/  @!P0 BRA `(.L_x_415) ;  /* 0xfffffffc00f08947 */ /* 0x002fea000383ffff */
[----:B------:R-:W-:Y:S05]  /*13690*/  BRA `(.L_x_454) ;  /* 0xfffffff000687947 */ /* 0x000fea000383ffff */
.L_x_416:
[----:B------:R-:W1:Y:S01]  /*136a0*/  S2R R2, SR_TID.X ;  /* 0x0000000000027919 */ /* 0x000e620000002100 */
[----:B------:R-:W-:Y:S01]  /*136b0*/  BSSY B0, `(.L_x_455) ;  /* 0x000000a000007945 */ /* 0x000fe20003800000 */
[----:B------:R-:W-:Y:S02]  /*136c0*/  IMAD.MOV.U32 R12, RZ, RZ, RZ ;  /* 0x000000ffff0c7224 */ /* 0x000fe400078e00ff */
[----:B------:R-:W-:Y:S02]  /*136d0*/  IMAD.MOV.U32 R11, RZ, RZ, 0x1f ;  /* 0x0000001fff0b7424 */ /* 0x000fe400078e00ff */
[----:B------:R-:W-:Y:S01]  /*136e0*/  IMAD.MOV.U32 R15, RZ, RZ, -0x1 ;  /* 0xffffffffff0f7424 */ /* 0x000fe200078e00ff */
[----:B-1----:R-:W-:-:S04]  /*136f0*/  SHF.R.U32.HI R2, RZ, 0x5, R2 ;  /* 0x00000005ff027819 */ /* 0x002fc80000011602 */
[----:B------:R-:W-:-:S05]  /*13700*/  LOP3.LUT R2, R2, 0x3, RZ, 0xc0, !PT ;  /* 0x0000000302027812 */ /* 0x000fca00078ec0ff */
[----:B------:R-:W-:-:S07]  /*13710*/  IMAD.MOV.U32 R13, RZ, RZ, R2 ;  /* 0x000000ffff0d7224 */ /* 0x000fce00078e0002 */
[----:B0-----:R-:W-:Y:S05]  /*13720*/  WARPSYNC.COLLECTIVE R15, `(.L_x_456) ;  /* 0x000000000f087348 */ /* 0x001fea0003c00000 */
[----:B------:R1:W2:Y:S02]  /*13730*/  SHFL.IDX P6, R14, R13, R12, R11 ;  /* 0x0000000c0d0e7389 */ /* 0x0002a400000c000b */
[----:B012---:R-:W-:Y:S01]  /*13740*/  ENDCOLLECTIVE ;  /* 0x000000000000791b */ /* 0x007fe20003800000 */
.L_x_456:
[----:B------:R-:W-:Y:S05]  /*13750*/  BSYNC B0 ;  /* 0x0000000000007941 */ /* 0x000fea0003800000 */
.L_x_455:
[----:B------:R-:W-:Y:S05]  /*13760*/  BRA `(.L_x_457) ;  /* 0xfffffff000507947 */ /* 0x000fea000383ffff */
.L_x_419:
[----:B------:R-:W-:Y:S01]  /*13770*/  BSSY B1, `(.L_x_458) ;  /* 0x0000006000017945 */ /* 0x000fe20003800000 */
[----:B------:R-:W-:-:S07]  /*13780*/  IMAD.MOV.U32 R15, RZ, RZ, -0x1 ;  /* 0xffffffffff0f7424 */ /* 0x000fce00078e00ff */
[----:B0-----:R-:W-:Y:S05]  /*13790*/  WARPSYNC.COLLECTIVE R15, `(.L_x_459) ;  /* 0x000000000f0c7348 */ /* 0x001fea0003c00000 */
[----:B------:R-:W-:Y:S02]  /*137a0*/  ELECT P6, UR62, PT ;  /* 0x00000000003e782f */ /* 0x000fe400038c0000 */
[----:B------:R-:W-:Y:S01]  /*137b0*/  MOV R14, UR62 ;  /* 0x0000003e000e7c02 */ /* 0x000fe20008000f00 */
[----:B0-----:R-:W-:Y:S10]  /*137c0*/  ENDCOLLECTIVE ;  /* 0x000000000000791b */ /* 0x001ff40003800000 */
.L_x_459:
[----:B------:R-:W-:Y:S05]  /*137d0*/  BSYNC B1 ;  /* 0x0000000000017941 */ /* 0x000fea0003800000 */
.L_x_458:
[----:B------:R-:W-:Y:S05]  /*137e0*/  BRA `(.L_x_460) ;  /* 0xfffffff000487947 */ /* 0x000fea000383ffff */
.L_x_421:
[----:B0-----:R0:W1:Y:S02]  /*137f0*/  SYNCS.PHASECHK.TRANS64.TRYWAIT P1, [R7+URZ], R4 ;  /* 0x00000004070075a7 */ /* 0x001064000802017f */
[----:B-1----:R-:W-:Y:S05]  /*13800*/  @!P1 NANOSLEEP.SYNCS 0x989680 ;  /* 0x009896800000995d */ /* 0x002fea0003900000 */
[----:B------:R-:W1:Y:S02]  /*13810*/  @!P1 SYNCS.PHASECHK.TRANS64 P1, [R7+URZ], R4 ;  /* 0x00000004070095a7 */ /* 0x000e64000802007f */
[----:B-1----:R-:W-:Y:S05]  /*13820*/  @!P1 BRA `(.L_x_421) ;  /* 0xfffffffc00f09947 */ /* 0x002fea000383ffff */
[----:B------:R-:W-:Y:S05]  /*13830*/  BRA `(.L_x_461) ;  /* 0xfffffff0007c7947 */ /* 0x000fea000383ffff */
.L_x_422:
[----:B-1----:R1:W2:Y:S02]  /*13840*/  SYNCS.PHASECHK.TRANS64.TRYWAIT P1, [R5+URZ], R0 ;  /* 0x00000000050075a7 */ /* 0x0022a4000802017f */
[----:B--2---:R-:W-:Y:S05]  /*13850*/  @!P1 NANOSLEEP.SYNCS 0x989680 ;  /* 0x009896800000995d */ /* 0x004fea0003900000 */
[----:B------:R-:W2:Y:S02]  /*13860*/  @!P1 SYNCS.PHASECHK.TRANS64 P1, [R5+URZ], R0 ;  /* 0x00000000050095a7 */ /* 0x000ea4000802007f */
[----:B--2---:R-:W-:Y:S05]  /*13870*/  @!P1 BRA `(.L_x_422) ;  /* 0xfffffffc00f09947 */ /* 0x004fea000383ffff */
[----:B------:R-:W-:Y:S05]  /*13880*/  BRA `(.L_x_462) ;  /* 0xfffffff000707947 */ /* 0x000fea000383ffff */
.L_x_424:
[----:B-1----:R1:W2:Y:S02]  /*13890*/  SYNCS.PHASECHK.TRANS64.TRYWAIT P1, [R5+URZ+0x33460], R4 ;  /* 0x03346004050075a7 */ /* 0x0022a4000802017f */
[----:B--2---:R-:W-:Y:S05]  /*138a0*/  @!P1 NANOSLEEP.SYNCS 0x989680 ;  /* 0x009896800000995d */ /* 0x004fea0003900000 */
[----:B------:R-:W2:Y:S02]  /*138b0*/  @!P1 SYNCS.PHASECHK.TRANS64 P1, [R5+URZ+0x33460], R4 ;  /* 0x03346004050095a7 */ /* 0x000ea4000802007f */
[----:B--2---:R-:W-:Y:S05]  /*138c0*/  @!P1 BRA `(.L_x_424) ;  /* 0xfffffffc00f09947 */ /* 0x004fea000383ffff */
[----:B------:R-:W-:Y:S05]  /*138d0*/  BRA `(.L_x_463) ;  /* 0xfffffff000707947 */ /* 0x000fea000383ffff */
.L_x_426:
[----:B--2---:R2:W3:Y:S02]  /*138e0*/  SYNCS.PHASECHK.TRANS64.TRYWAIT P1, [R3+URZ+0x33460], R0 ;  /* 0x03346000030075a7 */ /* 0x0044e4000802017f */
[----:B---3--:R-:W-:Y:S05]  /*138f0*/  @!P1 NANOSLEEP.SYNCS 0x989680 ;  /* 0x009896800000995d */ /* 0x008fea0003900000 */
[----:B------:R-:W3:Y:S02]  /*13900*/  @!P1 SYNCS.PHASECHK.TRANS64 P1, [R3+URZ+0x33460], R0 ;  /* 0x03346000030095a7 */ /* 0x000ee4000802007f */
[----:B---3--:R-:W-:Y:S05]  /*13910*/  @!P1 BRA `(.L_x_426) ;  /* 0xfffffffc00f09947 */ /* 0x008fea000383ffff */
[----:B------:R-:W-:Y:S05]  /*13920*/  BRA `(.L_x_464) ;  /* 0xfffffff000707947 */ /* 0x000fea000383ffff */
.L_x_428:
[----:B---3--:R3:W4:Y:S02]  /*13930*/  SYNCS.PHASECHK.TRANS64.TRYWAIT P0, [R5+URZ+0x33480], R4 ;  /* 0x03348004050075a7 */ /* 0x008724000800017f */
[----:B----4-:R-:W-:Y:S05]  /*13940*/  @!P0 NANOSLEEP.SYNCS 0x989680 ;  /* 0x009896800000895d */ /* 0x010fea0003900000 */
[----:B------:R-:W4:Y:S02]  /*13950*/  @!P0 SYNCS.PHASECHK.TRANS64 P0, [R5+URZ+0x33480], R4 ;  /* 0x03348004050085a7 */ /* 0x000f24000800007f */
[----:B----4-:R-:W-:Y:S05]  /*13960*/  @!P0 BRA `(.L_x_428) ;  /* 0xfffffffc00f08947 */ /* 0x010fea000383ffff */
[----:B------:R-:W-:Y:S05]  /*13970*/  BRA `(.L_x_429) ;  /* 0xfffffff0006c7947 */ /* 0x000fea000383ffff */
.L_x_465:
        /* <DEDUP_REMOVED lines=16> */
.L_x_2886:


//--------------------- .text._ZN7cutlass13device_kernelIN5flash11enable_sm90INS1_16FlashAttnFwdSm90INS1_25CollectiveMainloopFwdSm90ILi2EN4cute5tupleIJNS5_1CILi1EEES8_S8_EEENS6_IJNS7_ILi128EEENS7_ILi160EEENS7_ILi192EEEEEELi192ENS_12float_e4m3_tEfNS_4arch4Sm90ELb0ELb0ELb1ELb1ELb0ELb1ELb0ELb1ELb1ELb1ELb0ELb0EEENS1_21CollectiveEpilogueFwdINS6_IJSA_SC_SB_EEES9_NS_10bfloat16_tESG_Li256ELb1ELb1ELb0ELb1EEENS1_36VarlenDynamicPersistentTileSchedulerILi128ELi160ELi256ELi128ELb0ELb1ELb1ELb0ELb1ELb1EEEEEEEEEvNT_6ParamsE --------------------------
	.section	.text._ZN7cutlass13device_kernelIN5flash11enable_sm90INS1_16FlashAttnFwdSm90INS1_25CollectiveMainloopFwdSm90ILi2EN4cute5tupleIJNS5_1CILi1EEES8_S8_EEENS6_IJNS7_ILi128EEENS7_ILi160EEENS7_ILi192EEEEEELi192ENS_12float_e4m3_tEfNS_4arch4Sm90ELb0ELb0ELb1ELb1ELb0ELb1ELb0ELb1ELb1ELb1ELb0ELb0EEENS1_21CollectiveEpilogueFwdINS6_IJSA_SC_SB_EEES9_NS_10bfloat16_tESG_Li256ELb1ELb1ELb0ELb1EEENS1_36VarlenDynamicPersistentTileSchedulerILi128ELi160ELi256ELi128ELb0ELb1ELb1ELb0ELb1ELb1EEEEEEEEEvNT_6ParamsE,"ax",@progbits
	.align	128
.text._ZN7cutlass13device_kernelIN5flash11enable_sm90INS1_16FlashAttnFwdSm90INS1_25CollectiveMainloopFwdSm90ILi2EN4cute5tupleIJNS5_1CILi1EEES8_S8_EEENS6_IJNS7_ILi128EEENS7_ILi160EEENS7_ILi192EEEEEELi192ENS_12float_e4m3_tEfNS_4arch4Sm90ELb0ELb0ELb1ELb1ELb0ELb1ELb0ELb1ELb1ELb1ELb0ELb0EEENS1_21CollectiveEpilogueFwdINS6_IJSA_SC_SB_EEES9_NS_10bfloat16_tESG_Li256ELb1ELb1ELb0ELb1EEENS1_36VarlenDynamicPersistentTileSchedulerILi128ELi160ELi256ELi128ELb0ELb1ELb1ELb0ELb1ELb1EEEEEEEEEvNT_6ParamsE:
        .type           _ZN7cutlass13device_kernelIN5flash11enable_sm90INS1_16FlashAttnFwdSm90INS1_25CollectiveMainloopFwdSm90ILi2EN4cute5tupleIJNS5_1CILi1EEES8_S8_EEENS6_IJNS7_ILi128EEENS7_ILi160EEENS7_ILi192EEEEEELi192ENS_12float_e4m3_tEfNS_4arch4Sm90ELb0ELb0ELb1ELb1ELb0ELb1ELb0ELb1ELb1ELb1ELb0ELb0EEENS1_21CollectiveEpilogueFwdINS6_IJSA_SC_SB_EEES9_NS_10bfloat16_tESG_Li256ELb1ELb1ELb0ELb1EEENS1_36VarlenDynamicPersistentTileSchedulerILi128ELi160ELi256ELi128ELb0ELb1ELb1ELb0ELb1ELb1EEEEEEEEEvNT_6ParamsE,@function
        .size           _ZN7cutlass13device_kernelIN5flash11enable_sm90INS1_16FlashAttnFwdSm90INS1_25CollectiveMainloopFwdSm90ILi2EN4cute5tupleIJNS5_1CILi1EEES8_S8_EEENS6_IJNS7_ILi128EEENS7_ILi160EEENS7_ILi192EEEEEELi192ENS_12float_e4m3_tEfNS_4arch4Sm90ELb0ELb0ELb1ELb1ELb0ELb1ELb0ELb1ELb1ELb1ELb0ELb0EEENS1_21CollectiveEpilogueFwdINS6_IJSA_SC_SB_EEES9_NS_10bfloat16_tESG_Li256ELb1ELb1ELb0ELb1EEENS1_36VarlenDynamicPersistentTileSchedulerILi128ELi160ELi256ELi128ELb0ELb1ELb1ELb0ELb1ELb1EEEEEEEEEvNT_6ParamsE,(.L_x_2887 - _ZN7cutlass13device_kernelIN5flash11enable_sm90INS1_16FlashAttnFwdSm90INS1_25CollectiveMainloopFwdSm90ILi2EN4cute5tupleIJNS5_1CILi1EEES8_S8_EEENS6_IJNS7_ILi128EEENS7_ILi160EEENS7_ILi192EEEEEELi192ENS_12float_e4m3_tEfNS_4arch4Sm90ELb0ELb0ELb1ELb1ELb0ELb1ELb0ELb1ELb1ELb1ELb0ELb0EEENS1_21CollectiveEpilogueFwdINS6_IJSA_SC_SB_EEES9_NS_10bfloat16_tESG_Li256ELb1ELb1ELb0ELb1EEENS1_36VarlenDynamicPersistentTileSchedulerILi128ELi160ELi256ELi128ELb0ELb1ELb1ELb0ELb1ELb1EEEEEEEEEvNT_6ParamsE)
        .other          _ZN7cutlass13device_kernelIN5flash11enable_sm90INS1_16FlashAttnFwdSm90INS1_25CollectiveMainloopFwdSm90ILi2EN4cute5tupleIJNS5_1CILi1EEES8_S8_EEENS6_IJNS7_ILi128EEENS7_ILi160EEENS7_ILi192EEEEEELi192ENS_12float_e4m3_tEfNS_4arch4Sm90ELb0ELb0ELb1ELb1ELb0ELb1ELb0ELb1ELb1ELb1ELb0ELb0EEENS1_21CollectiveEpilogueFwdINS6_IJSA_SC_SB_EEES9_NS_10bfloat16_tESG_Li256ELb1ELb1ELb0ELb1EEENS1_36VarlenDynamicPersistentTileSchedulerILi128ELi160ELi256ELi128ELb0ELb1ELb1ELb0ELb1ELb1EEEEEEEEEvNT_6ParamsE,@"STO_CUDA_ENTRY STV_DEFAULT"
_ZN7cutlass13device_kernelIN5flash11enable_sm90INS1_16FlashAttnFwdSm90INS1_25CollectiveMainloopFwdSm90ILi2EN4cute5tupleIJNS5_1CILi1EEES8_S8_EEENS6_IJNS7_ILi128EEENS7_ILi160EEENS7_ILi192EEEEEELi192ENS_12float_e4m3_tEfNS_4arch4Sm90ELb0ELb0ELb1ELb1ELb0ELb1ELb0ELb1ELb1ELb1ELb0ELb0EEENS1_21CollectiveEpilogueFwdINS6_IJSA_SC_SB_EEES9_NS_10bfloat16_tESG_Li256ELb1ELb1ELb0ELb1EEENS1_36VarlenDynamicPersistentTileSchedulerILi128ELi160ELi256ELi128ELb0ELb1ELb1ELb0ELb1ELb1EEEEEEEEEvNT_6ParamsE:
        /* <DEDUP_REMOVED lines=13> */
[----:B------:R-:W-:Y:S02]  /*00d0*/  UIADD3 UR10, UP2, UR4, 0x570, URZ ;  /* 0x00000570040a7890 */ /* 0x000fe4000ff5e03f */
[----:B------:R-:W-:Y:S02]  /*00e0*/  UIADD3 UR4, UP3, UR4, 0x670, URZ ;  /* 0x0000067004047890 */ /* 0x000fe4000ff7e03f */
[----:B------:R-:W-:-:S02]  /*00f0*/  UIADD3.X UR7, URZ, UR5, URZ, UP0, !UPT ;  /* 0x000000053f077290 */ /* 0x000fc400087fe43f */
[----:B------:R-:W-:Y:S02]  /*0100*/  UIADD3.X UR9, URZ, UR5, URZ, UP1, !UPT ;  /* 0x000000053f097290 */ /* 0x000fe40008ffe43f */
[----:B------:R-:W-:Y:S02]  /*0110*/  UIADD3.X UR11, URZ, UR5, URZ, UP2, !UPT ;  /* 0x000000053f0b7290 */ /* 0x000fe400097fe43f */
[----:B------:R-:W-:-:S03]  /*0120*/  UIADD3.X UR5, URZ, UR5, URZ, UP3, !UPT ;  /* 0x000000053f057290 */ /* 0x000fc60009ffe43f */
[----:B------:R0:W-:Y:S02]  /*0130*/  UTMACCTL.PF [UR6] ;  /* 0x00000000060079b9 */ /* 0x0001e40008040000 */
[----:B------:R0:W-:Y:S02]  /*0140*/  UTMACCTL.PF [UR8] ;  /* 0x00000000080079b9 */ /* 0x0001e40008040000 */
[----:B------:R0:W-:Y:S02]  /*0150*/  UTMACCTL.PF [UR10] ;  /* 0x000000000a0079b9 */ /* 0x0001e40008040000 */
[----:B------:R0:W-:Y:S02]  /*0160*/  UTMACCTL.PF [UR4] ;  /* 0x00000000040079b9 */ /* 0x0001e40008040000 */
[----:B0-----:R-:W-:Y:S01]  /*0170*/  NOP ;  /* 0x0000000000007918 */ /* 0x001fe20000000000 */
.L_x_467:
[----:B------:R-:W-:Y:S05]  /*0180*/  BSYNC B0 ;  /* 0x0000000000007941 */ /* 0x000fea0003800000 */
.L_x_466:
        /* <DEDUP_REMOVED lines=41> */
.L_x_468:
        /* <DEDUP_REMOVED lines=22> */
.L_x_469:
        /* <DEDUP_REMOVED lines=18> */
.L_x_470:
        /* <DEDUP_REMOVED lines=22> */
.L_x_471:
        /* <DEDUP_REMOVED lines=22> */
.L_x_472:
[----:B------:R-:W-:Y:S01]  /*0960*/  PLOP3.LUT P0, PT, PT, PT, UP0, 0x80, 0x0 ;  /* 0x000000000000781c */ /* 0x000fe20003f0f008 */
[----:B------:R-:W-:Y:S01]  /*0970*/  UMOV UR36, 0x1 ;  /* 0x0000000100247882 */ /* 0x000fe20000000000 */
[----:B------:R-:W-:Y:S01]  /*0980*/  NOP ;  /* 0x0000000000007918 */ /* 0x000fe20000000000 */
[----:B------:R-:W-:Y:S01]  /*0990*/  USEL UR36, UR36, 0x2, !UP0 ;  /* 0x0000000224247887 */ /* 0x000fe2000c000000 */
[----:B------:R-:W-:Y:S01]  /*09a0*/  BSSY B8, `(.L_x_473) ;  /* 0x00029da000087945 */ /* 0x000fe20003800000 */
[----:B------:R-:W-:Y:S01]  /*09b0*/  ULDC.64 UR54, c[0x0][0x208] ;  /* 0x0000820000367ab9 */ /* 0x000fe20000000a00 */
[----:B012-4-:R-:W-:Y:S07]  /*09c0*/  BAR.SYNC.DEFER_BLOCKING 0x0 ;  /* 0x0000000000007b1d */ /* 0x017fee0000010000 */
[----:B------:R-:W-:Y:S05]  /*09d0*/  @!P0 BRA `(.L_x_474) ;  /* 0x0000022c00148947 */ /* 0x000fea0003800000 */
.L_x_475:
[----:B------:R-:W-:-:S08]  /*09e0*/  NOP ;  /* 0x0000000000007918 */ /* 0x000fd00000000000 */
[----:B------:R-:W0:Y:S02]  /*09f0*/  USETMAXREG.TRY_ALLOC.CTAPOOL UP0, 0xf0 ;  /* 0x000000f0000079c8 */ /* 0x000e240008000600 */
[----:B0-----:R-:W-:-:S13]  /*0a00*/  PLOP3.LUT P0, PT, PT, PT, UP0, 0x80, 0x0 ;  /* 0x000000000000781c */ /* 0x001fda0003f0f008 */
[----:B------:R-:W-:Y:S05]  /*0a10*/  @!P0 BRA `(.L_x_475) ;  /* 0xfffffffc00f08947 */ /* 0x000fea000383ffff */
[----:B------:R-:W2:Y:S01]  /*0a20*/  LDL.LU R0, [R1+0x8] ;  /* 0x0000080001007983 */ /* 0x000ea20000300800 */
[----:B------:R-:W0:Y:S01]  /*0a30*/  S2R R2, SR_TID.X ;  /* 0x0000000000027919 */ /* 0x000e220000002100 */
[----:B------:R-:W1:Y:S01]  /*0a40*/  S2UR UR42, SR_CgaCtaId ;  /* 0x00000000002a79c3 */ /* 0x000e620000008800 */
[----:B------:R-:W-:Y:S01]  /*0a50*/  UMOV UR4, 0x400 ;  /* 0x0000040000047882 */ /* 0x000fe20000000000 */
[----:B0-----:R-:W-:-:S06]  /*0a60*/  SHF.R.U32.HI R2, RZ, 0x7, R2 ;  /* 0x00000007ff027819 */ /* 0x001fcc0000011602 */
[----:B------:R-:W-:Y:S06]  /*0a70*/  BAR.ARV 0x8, 0x180 ;  /* 0x0206000000007b1d */ /* 0x000fec0000002000 */
[----:B------:R-:W-:-:S13]  /*0a80*/  ISETP.NE.AND P0, PT, R2, 0x1, PT ;  /* 0x000000010200780c */ /* 0x000fda0003f05270 */
[----:B------:R-:W-:Y:S08]  /*0a90*/  @!P0 BAR.ARV 0x9, 0x100 ;  /* 0x0244000000008b1d */ /* 0x000ff00000002000 */
[----:B------:R-:W-:Y:S01]  /*0aa0*/  BAR.SYNC.DEFER_BLOCKING 0x5, 0x180 ;  /* 0x0146000000007b1d */ /* 0x000fe20000010000 */
[----:B-1----:R-:W-:-:S06]  /*0ab0*/  ULEA UR4, UR42, UR4, 0x18 ;  /* 0x000000042a047291 */ /* 0x002fcc000f8ec03f */
[----:B------:R-:W-:Y:S01]  /*0ac0*/  IMAD.U32 R16, RZ, RZ, UR4 ;  /* 0x00000004ff107e24 */ /* 0x000fe2000f8e00ff */
[----:B------:R-:W-:-:S04]  /*0ad0*/  ULDC UR4, c[0x0][0xc3c] ;  /* 0x00030f0000047ab9 */ /* 0x000fc80000000800 */
[----:B------:R-:W0:Y:S01]  /*0ae0*/  LDS.128 R12, [R16+0x334d0] ;  /* 0x0334d000100c7984 */ /* 0x000e220000000c00 */
[----:B------:R-:W-:Y:S06]  /*0af0*/  BAR.ARV 0x4, 0x180 ;  /* 0x0106000000007b1d */ /* 0x000fec0000002000 */
[----:B--2---:R-:W-:-:S04]  /*0b00*/  LOP3.LUT R0, R0, 0xfffffff7, RZ, 0xc0, !PT ;  /* 0xfffffff700007812 */ /* 0x004fc800078ec0ff */
[----:B------:R-:W-:-:S05]  /*0b10*/  @P0 LOP3.LUT R0, R0, 0x8, RZ, 0xfc, !PT ;  /* 0x0000000800000812 */ /* 0x000fca00078efcff */
[----:B------:R1:W-:Y:S01]  /*0b20*/  STL [R1+0x8], R0 ;  /* 0x0000080001007387 */ /* 0x0003e20000100800 */
[----:B0-----:R-:W-:-:S13]  /*0b30*/  ISETP.GE.AND P0, PT, R15, UR4, PT ;  /* 0x000000040f007c0c */ /* 0x001fda000bf06270 */
[----:B-1----:R-:W-:Y:S05]  /*0b40*/  @P0 BRA `(.L_x_476) ;  /* 0x0000029800fc0947 */ /* 0x002fea0003800000 */
[----:B------:R-:W0:Y:S01]  /*0b50*/  S2R R0, SR_TID.X ;  /* 0x0000000000007919 */ /* 0x000e220000002100 */
[----:B------:R-:W-:Y:S01]  /*0b60*/  R2UR UR52, R16 ;  /* 0x00000000103472ca */ /* 0x000fe200000e0000 */
[----:B------:R-:W-:Y:S01]  /*0b70*/  IMAD.MOV.U32 R221, RZ, RZ, RZ ;  /* 0x000000ffffdd7224 */ /* 0x000fe200078e00ff */
[----:B------:R-:W-:Y:S01]  /*0b80*/  ULOP3.LUT UR53, UR36, 0x1, URZ, 0xfc, !UPT ;  /* 0x0000000124357892 */ /* 0x000fe2000f8efc3f */
[----:B------:R-:W-:Y:S01]  /*0b90*/  IMAD.MOV.U32 R230, RZ, RZ, RZ ;  /* 0x000000ffffe67224 */ /* 0x000fe200078e00ff */
[----:B------:R-:W-:Y:S01]  /*0ba0*/  UMOV UR43, URZ ;  /* 0x0000003f002b7c82 */ /* 0x000fe20008000000 */
[----:B------:R-:W-:-:S08]  /*0bb0*/  IMAD.MOV.U32 R147, RZ, RZ, RZ ;  /* 0x000000ffff937224 */ /* 0x000fd000078e00ff */
[----:B------:R-:W-:Y:S01]  /*0bc0*/  UIADD3 UR52, UR52, 0x1e200, URZ ;  /* 0x0001e20034347890 */ /* 0x000fe2000fffe03f */
[----:B0-----:R-:W-:-:S05]  /*0bd0*/  VIADD R24, R0, 0xffffff80 ;  /* 0xffffff8000187836 */ /* 0x001fca0000000000 */
[----:B------:R-:W-:Y:S02]  /*0be0*/  SHF.R.S32.HI R0, RZ, 0x1f, R24 ;  /* 0x0000001fff007819 */ /* 0x000fe40000011418 */
[-C--:B------:R-:W-:Y:S02]  /*0bf0*/  LEA.HI R7, R24, R24.reuse, RZ, 0x1 ;  /* 0x0000001818077211 */ /* 0x080fe400078f08ff */
[CC--:B------:R-:W-:Y:S02]  /*0c00*/  LEA.HI R3, R0.reuse, R24.reuse, RZ, 0x5 ;  /* 0x0000001800037211 */ /* 0x0c0fe400078f28ff */
[----:B------:R-:W-:Y:S02]  /*0c10*/  LEA.HI R2, R0, R24, RZ, 0x4 ;  /* 0x0000001800027211 */ /* 0x000fe400078f20ff */
[----:B------:R-:W-:Y:S01]  /*0c20*/  SHF.R.S32.HI R220, RZ, 0x1, R7 ;  /* 0x00000001ffdc7819 */ /* 0x000fe20000011407 */
[----:B------:R-:W-:Y:S01]  /*0c30*/  IMAD.SHL.U32 R4, R3, 0x20, RZ ;  /* 0x0000002003047824 */ /* 0x000fe200078e00ff */
[----:B------:R-:W-:-:S02]  /*0c40*/  LOP3.LUT R3, R2, 0x3fffff0, RZ, 0xc0, !PT ;  /* 0x03fffff002037812 */ /* 0x000fc400078ec0ff */
[----:B------:R-:W-:Y:S02]  /*0c50*/  LEA.HI R6, R0, R24, RZ, 0x2 ;  /* 0x0000001800067211 */ /* 0x000fe400078f10ff */
[----:B------:R-:W-:Y:S02]  /*0c60*/  LOP3.LUT R4, R4, 0xfffffc00, RZ, 0xc0, !PT ;  /* 0xfffffc0004047812 */ /* 0x000fe400078ec0ff */
[----:B------:R-:W-:Y:S02]  /*0c70*/  IADD3 R3, R24, -R3, RZ ;  /* 0x8000000318037210 */ /* 0x000fe40007ffe0ff */
[--C-:B------:R-:W-:Y:S02]  /*0c80*/  SHF.R.S32.HI R236, RZ, 0x2, R6.reuse ;  /* 0x00000002ffec7819 */ /* 0x100fe40000011406 */
[----:B------:R-:W-:Y:S01]  /*0c90*/  SHF.R.S32.HI R9, RZ, 0x1f, R6 ;  /* 0x0000001fff097819 */ /* 0x000fe20000011406 */
[----:B------:R-:W-:Y:S01]  /*0ca0*/  IMAD R5, R3, 0x40, R4 ;  /* 0x0000004003057824 */ /* 0x000fe200078e0204 */
[----:B------:R-:W-:-:S02]  /*0cb0*/  SHF.R.S32.HI R3, RZ, 0x4, R2 ;  /* 0x00000004ff037819 */ /* 0x000fc40000011402 */
[----:B------:R-:W-:Y:S02]  /*0cc0*/  LEA.HI R4, R7, R220, RZ, 0x1 ;  /* 0x000000dc07047211 */ /* 0x000fe400078f08ff */
[----:B------:R-:W-:Y:S02]  /*0cd0*/  LEA.HI R2, R2, R3, RZ, 0x1 ;  /* 0x0000000302027211 */ /* 0x000fe400078f08ff */
[----:B------:R-:W-:Y:S02]  /*0ce0*/  LOP3.LUT R6, R6, 0xfffffffc, RZ, 0xc0, !PT ;  /* 0xfffffffc06067812 */ /* 0x000fe400078ec0ff */
[----:B------:R-:W-:Y:S02]  /*0cf0*/  LOP3.LUT R2, R2, 0x1ffffffe, RZ, 0xc0, !PT ;  /* 0x1ffffffe02027812 */ /* 0x000fe400078ec0ff */
[----:B------:R-:W-:Y:S01]  /*0d00*/  LOP3.LUT R11, R4, 0x3fffffe, RZ, 0xc0, !PT ;  /* 0x03fffffe040b7812 */ /* 0x000fe200078ec0ff */
[----:B------:R-:W-:Y:S01]  /*0d10*/  IMAD.IADD R6, R24, 0x1, -R6 ;  /* 0x0000000118067824 */ /* 0x000fe200078e0a06 */
[----:B------:R-:W-:Y:S01]  /*0d20*/  LEA.HI R9, R9, R236, RZ, 0x2 ;  /* 0x000000ec09097211 */ /* 0x000fe200078f10ff */
[----:B------:R-:W-:Y:S01]  /*0d30*/  IMAD.IADD R2, R3, 0x1, -R2 ;  /* 0x0000000103027824 */ /* 0x000fe200078e0a02 */
[----:B------:R-:W-:Y:S01]  /*0d40*/  LOP3.LUT R7, R7, 0xfffffffe, RZ, 0xc0, !PT ;  /* 0xfffffffe07077812 */ /* 0x000fe200078ec0ff */
[----:B------:R-:W-:Y:S01]  /*0d50*/  IMAD.IADD R4, R220, 0x1, -R11 ;  /* 0x00000001dc047824 */ /* 0x000fe200078e0a0b */
[----:B------:R-:W-:Y:S01]  /*0d60*/  LOP3.LUT R9, R9, 0xfffffffc, RZ, 0xc0, !PT ;  /* 0xfffffffc09097812 */ /* 0x000fe200078ec0ff */
[----:B------:R-:W-:Y:S01]  /*0d70*/  IMAD R2, R2, 0x8, R5 ;  /* 0x0000000802027824 */ /* 0x000fe200078e0205 */
[----:B------:R-:W-:-:S02]  /*0d80*/  LEA.HI R8, R6, R6, RZ, 0x1 ;  /* 0x0000000606087211 */ /* 0x000fc400078f08ff */
[----:B------:R-:W-:Y:S01]  /*0d90*/  LEA R229, R3, R4, 0x3 ;  /* 0x0000000403e57211 */ /* 0x000fe200078e18ff */
[----:B------:R-:W-:Y:S01]  /*0da0*/  IMAD.IADD R236, R236, 0x1, -R9 ;  /* 0x00000001ecec7824 */ /* 0x000fe200078e0a09 */
[----:B------:R-:W-:Y:S01]  /*0db0*/  LOP3.LUT R3, R8, 0x1ffffffe, RZ, 0xc0, !PT ;  /* 0x1ffffffe08037812 */ /* 0x000fe200078ec0ff */
[----:B------:R-:W-:Y:S01]  /*0dc0*/  VIADD R9, R220, 0x80 ;  /* 0x00000080dc097836 */ /* 0x000fe20000000000 */
[----:B------:R0:W-:Y:S01]  /*0dd0*/  STL [R1+0x78], R2 ;  /* 0x0000780201007387 */ /* 0x0001e20000100800 */
[----:B------:R-:W-:Y:S01]  /*0de0*/  IADD3 R21, R24, -R7, RZ ;  /* 0x8000000718157210 */ /* 0x000fe20007ffe0ff */
[----:B------:R-:W-:Y:S01]  /*0df0*/  IMAD.SHL.U32 R227, R236, 0x80, RZ ;  /* 0x00000080ece37824 */ /* 0x000fe200078e00ff */
[----:B------:R-:W-:Y:S01]  /*0e00*/  MOV R11, 0xfffffffe ;  /* 0xfffffffe000b7802 */ /* 0x000fe20000000f00 */
[----:B------:R-:W-:Y:S01]  /*0e10*/  IMAD.IADD R8, R6, 0x1, -R3 ;  /* 0x0000000106087824 */ /* 0x000fe200078e0a03 */
[----:B------:R-:W-:Y:S01]  /*0e20*/  SHF.R.S32.HI R4, RZ, 0x1f, R9 ;  /* 0x0000001fff047819 */ /* 0x000fe20000011409 */
[----:B------:R-:W-:Y:S01]  /*0e30*/  IMAD.SHL.U32 R22, R21, 0x8, RZ ;  /* 0x0000000815167824 */ /* 0x000fe200078e00ff */
[----:B------:R-:W-:-:S02]  /*0e40*/  LEA.HI R10, R9, R9, RZ, 0x1 ;  /* 0x00000009090a7211 */ /* 0x000fc400078f08ff */
[----:B------:R-:W-:Y:S01]  /*0e50*/  LEA.HI R5, R4, R9, RZ, 0x3 ;  /* 0x0000000904057211 */ /* 0x000fe200078f18ff */
[----:B------:R-:W-:Y:S01]  /*0e60*/  VIADD R223, R22, 0x20 ;  /* 0x0000002016df7836 */ /* 0x000fe20000000000 */
[----:B0-----:R-:W-:Y:S01]  /*0e70*/  LEA.HI R2, R0, R24, RZ, 0x7 ;  /* 0x0000001800027211 */ /* 0x001fe200078f38ff */
[----:B------:R-:W-:Y:S01]  /*0e80*/  VIADD R224, R22, 0x40 ;  /* 0x0000004016e07836 */ /* 0x000fe20000000000 */
[----:B------:R-:W-:Y:S01]  /*0e90*/  LOP3.LUT R4, R10, 0x3fffffe, RZ, 0xc0, !PT ;  /* 0x03fffffe0a047812 */ /* 0x000fe200078ec0ff */
[----:B------:R-:W-:Y:S01]  /*0ea0*/  IMAD.SHL.U32 R5, R5, 0x40, RZ ;  /* 0x0000004005057824 */ /* 0x000fe200078e00ff */
[----:B------:R-:W-:Y:S01]  /*0eb0*/  LOP3.LUT R3, R2, 0xffffff80, RZ, 0xc0, !PT ;  /* 0xffffff8002037812 */ /* 0x000fe200078ec0ff */
[C---:B------:R-:W-:Y:S01]  /*0ec0*/  IMAD.IADD R7, R22.reuse, 0x1, R223 ;  /* 0x0000000116077824 */ /* 0x040fe200078e02df */
[----:B------:R-:W-:Y:S01]  /*0ed0*/  IADD3 R232, R9, -R4, RZ ;  /* 0x8000000409e87210 */ /* 0x000fe20007ffe0ff */
[----:B------:R-:W-:Y:S01]  /*0ee0*/  IMAD.IADD R9, R22, 0x1, R224 ;  /* 0x0000000116097824 */ /* 0x000fe200078e02e0 */
[----:B------:R-:W-:Y:S01]  /*0ef0*/  LOP3.LUT R5, R5, 0xfffffe00, RZ, 0xc0, !PT ;  /* 0xfffffe0005057812 */ /* 0x000fe200078ec0ff */
[----:B------:R-:W-:Y:S01]  /*0f00*/  IMAD.IADD R25, R24, 0x1, -R3 ;  /* 0x0000000118197824 */ /* 0x000fe200078e0a03 */
[----:B------:R-:W-:Y:S01]  /*0f10*/  SHF.R.S32.HI R17, RZ, 0x7, R2 ;  /* 0x00000007ff117819 */ /* 0x000fe20000011402 */
[----:B------:R-:W-:Y:S01]  /*0f20*/  VIADD R225, R22, 0x30 ;  /* 0x0000003016e17836 */ /* 0x000fe20000000000 */
[----:B------:R-:W-:Y:S01]  /*0f30*/  SHF.R.S32.HI R12, RZ, 0x1f, R7 ;  /* 0x0000001fff0c7819 */ /* 0x000fe20000011407 */
[----:B------:R-:W-:Y:S01]  /*0f40*/  IMAD R232, R232, 0x40, R5 ;  /* 0x00000040e8e87824 */ /* 0x000fe200078e0205 */
[----:B------:R-:W-:Y:S01]  /*0f50*/  SHF.R.S32.HI R3, RZ, 0x1f, R25 ;  /* 0x0000001fff037819 */ /* 0x000fe20000011419 */
[----:B------:R-:W-:Y:S01]  /*0f60*/  VIADD R226, R22, 0x50 ;  /* 0x0000005016e27836 */ /* 0x000fe20000000000 */
[----:B------:R-:W-:Y:S01]  /*0f70*/  LEA.HI R2, R2, R17, RZ, 0x1 ;  /* 0x0000001102027211 */ /* 0x000fe200078f08ff */
[----:B------:R-:W-:Y:S01]  /*0f80*/  VIADD R222, R22, 0x10 ;  /* 0x0000001016de7836 */ /* 0x000fe20000000000 */
[----:B------:R-:W-:-:S02]  /*0f90*/  LEA.HI R4, R3, R25, RZ, 0x2 ;  /* 0x0000001903047211 */ /* 0x000fc400078f10ff */
[----:B------:R-:W-:Y:S02]  /*0fa0*/  LEA.HI R3, R3, R25, RZ, 0x5 ;  /* 0x0000001903037211 */ /* 0x000fe400078f28ff */
[--C-:B------:R-:W-:Y:S02]  /*0fb0*/  SHF.R.S32.HI R5, RZ, 0x2, R4.reuse ;  /* 0x00000002ff057819 */ /* 0x100fe40000011404 */
[----:B------:R-:W-:Y:S02]  /*0fc0*/  SHF.R.S32.HI R6, RZ, 0x1f, R4 ;  /* 0x0000001fff067819 */ /* 0x000fe40000011404 */
[----:B------:R-:W-:Y:S02]  /*0fd0*/  LOP3.LUT R4, R4, 0x7ffffffc, RZ, 0xc0, !PT ;  /* 0x7ffffffc04047812 */ /* 0x000fe400078ec0ff */
[----:B------:R-:W-:Y:S02]  /*0fe0*/  LEA.HI R6, R6, R5, RZ, 0x3 ;  /* 0x0000000506067211 */ /* 0x000fe400078f18ff */
[----:B------:R-:W-:Y:S01]  /*0ff0*/  SHF.R.S32.HI R3, RZ, 0x5, R3 ;  /* 0x00000005ff037819 */ /* 0x000fe20000011403 */
[----:B------:R-:W-:Y:S01]  /*1000*/  IMAD.IADD R4, R25, 0x1, -R4 ;  /* 0x0000000119047824 */ /* 0x000fe200078e0a04 */
[----:B------:R-:W-:-:S02]  /*1010*/  LOP3.LUT R6, R6, 0xfffffff8, RZ, 0xc0, !PT ;  /* 0xfffffff806067812 */ /* 0x000fc400078ec0ff */
[----:B------:R-:W-:Y:S01]  /*1020*/  LOP3.LUT R2, R2, 0x3fffffe, RZ, 0xc0, !PT ;  /* 0x03fffffe02027812 */ /* 0x000fe200078ec0ff */
[----:B------:R-:W-:Y:S01]  /*1030*/  IMAD R4, R4, R11, 0xa0 ;  /* 0x000000a004047424 */ /* 0x000fe200078e020b */
[----:B------:R-:W-:Y:S01]  /*1040*/  LEA.HI R0, R0, R24, RZ, 0x3 ;  /* 0x0000001800007211 */ /* 0x000fe200078f18ff */
[----:B------:R-:W-:Y:S01]  /*1050*/  IMAD.IADD R6, R5, 0x1, -R6 ;  /* 0x0000000105067824 */ /* 0x000fe200078e0a06 */
[CC--:B------:R-:W-:Y:S01]  /*1060*/  LEA.HI R20, R12.reuse, R7.reuse, RZ, 0x4 ;  /* 0x000000070c147211 */ /* 0x0c0fe200078f20ff */
[----:B------:R-:W-:Y:S01]  /*1070*/  IMAD.IADD R2, R17, 0x1, -R2 ;  /* 0x0000000111027824 */ /* 0x000fe200078e0a02 */
[----:B------:R-:W-:Y:S01]  /*1080*/  LEA.HI R7, R12, R7, RZ, 0x6 ;  /* 0x000000070c077211 */ /* 0x000fe200078f30ff */
[----:B------:R-:W-:Y:S01]  /*1090*/  IMAD R3, R3, 0x10, R6 ;  /* 0x0000001003037824 */ /* 0x000fe200078e0206 */
[----:B------:R-:W-:Y:S01]  /*10a0*/  LOP3.LUT R227, R227, 0x180, RZ, 0xc0, !PT ;  /* 0x00000180e3e37812 */ /* 0x000fe200078ec0ff */
[----:B------:R0:W-:Y:S01]  /*10b0*/  STL [R1+0x70], R4 ;  /* 0x0000700401007387 */ /* 0x0001e20000100800 */
[----:B------:R-:W-:Y:S01]  /*10c0*/  SHF.L.U32 R229, R229, 0x6, RZ ;  /* 0x00000006e5e57819 */ /* 0x000fe200000006ff */
[----:B------:R-:W-:Y:S01]  /*10d0*/  IMAD R11, R2, 0x40, R3 ;  /* 0x00000040020b7824 */ /* 0x000fe200078e0203 */
[----:B------:R-:W-:Y:S01]  /*10e0*/  LOP3.LUT R2, R0, 0xfffffff8, RZ, 0xc0, !PT ;  /* 0xfffffff800027812 */ /* 0x000fe200078ec0ff */
[----:B------:R-:W-:Y:S01]  /*10f0*/  IMAD.SHL.U32 R7, R7, 0x80, RZ ;  /* 0x0000008007077824 */ /* 0x000fe200078e00ff */
[----:B------:R-:W-:Y:S01]  /*1100*/  LOP3.LUT R5, R227, 0x30, R20, 0xf8, !PT ;  /* 0x00000030e3057812 */ /* 0x000fe200078ef814 */
[----:B------:R-:W-:Y:S01]  /*1110*/  STL [R1+0x14], R13 ;  /* 0x0000140d01007387 */ /* 0x000fe20000100800 */
[----:B------:R-:W-:Y:S01]  /*1120*/  SHF.R.U32.HI R228, RZ, 0x3, R227 ;  /* 0x00000003ffe47819 */ /* 0x000fe200000116e3 */
[----:B------:R-:W-:Y:S01]  /*1130*/  IMAD.IADD R2, R24, 0x1, -R2 ;  /* 0x0000000118027824 */ /* 0x000fe200078e0a02 */
[----:B------:R-:W-:Y:S01]  /*1140*/  SHF.R.S32.HI R18, RZ, 0x1f, R9 ;  /* 0x0000001fff127819 */ /* 0x000fe20000011409 */
[----:B------:R-:W-:Y:S01]  /*1150*/  STL [R1+0x18], R14 ;  /* 0x0000180e01007387 */ /* 0x000fe20000100800 */
[----:B0-----:R-:W-:Y:S01]  /*1160*/  LOP3.LUT R4, R7, 0xffffe000, RZ, 0xc0, !PT ;  /* 0xffffe00007047812 */ /* 0x001fe200078ec0ff */
[----:B------:R-:W-:Y:S01]  /*1170*/  IMAD.SHL.U32 R234, R2, 0x8, RZ ;  /* 0x0000000802ea7824 */ /* 0x000fe200078e00ff */
[----:B------:R-:W-:Y:S01]  /*1180*/  LOP3.LUT R5, R5, R228, RZ, 0x3c, !PT ;  /* 0x000000e405057212 */ /* 0x000fe200078e3cff */
[----:B------:R-:W-:Y:S01]  /*1190*/  STL [R1+0x1c], R15 ;  /* 0x00001c0f01007387 */ /* 0x000fe20000100800 */
[----:B------:R-:W-:Y:S01]  /*11a0*/  SHF.R.S32.HI R3, RZ, 0x3, R0 ;  /* 0x00000003ff037819 */ /* 0x000fe20000011400 */
[----:B------:R-:W-:Y:S01]  /*11b0*/  VIADD R237, R234, 0x40 ;  /* 0x00000040eaed7836 */ /* 0x000fe20000000000 */
[----:B------:R-:W-:Y:S01]  /*11c0*/  IADD3 R7, R5, R229, R4 ;  /* 0x000000e505077210 */ /* 0x000fe20007ffe004 */
[----:B------:R-:W-:Y:S01]  /*11d0*/  STL [R1+0x6c], R11 ;  /* 0x00006c0b01007387 */ /* 0x000fe20000100800 */
[----:B------:R-:W-:-:S02]  /*11e0*/  SHF.R.S32.HI R2, RZ, 0x1f, R234 ;  /* 0x0000001fff027819 */ /* 0x000fc400000114ea */
[----:B------:R-:W-:Y:S02]  /*11f0*/  SHF.R.S32.HI R4, RZ, 0x1f, R223 ;  /* 0x0000001fff047819 */ /* 0x000fe400000114df */
[----:B------:R-:W-:Y:S02]  /*1200*/  SHF.R.S32.HI R2, RZ, 0x1f, R225 ;  /* 0x0000001fff027819 */ /* 0x000fe400000114e1 */
[CC--:B------:R-:W-:Y:S01]  /*1210*/  LEA.HI R12, R18.reuse, R9.reuse, RZ, 0x4 ;  /* 0x00000009120c7211 */ /* 0x0c0fe200078f20ff */
[----:B------:R-:W-:Y:S01]  /*1220*/  STL [R1+0x5c], R4 ;  /* 0x00005c0401007387 */ /* 0x000fe20000100800 */
[----:B------:R-:W-:Y:S02]  /*1230*/  SHF.R.S32.HI R3, RZ, 0x1f, R224 ;  /* 0x0000001fff037819 */ /* 0x000fe400000114e0 */
[----:B------:R-:W-:Y:S01]  /*1240*/  LEA.HI R9, R18, R9, RZ, 0x6 ;  /* 0x0000000912097211 */ /* 0x000fe200078f30ff */
[----:B------:R0:W-:Y:S01]  /*1250*/  STL [R1+0x58], R2 ;  /* 0x0000580201007387 */ /* 0x0001e20000100800 */
[----:B------:R-:W-:-:S02]  /*1260*/  SHF.L.U32 R18, R21, 0x4, RZ ;  /* 0x0000000415127819 */ /* 0x000fc400000006ff */
[----:B------:R-:W-:Y:S01]  /*1270*/  SHF.R.S32.HI R0, RZ, 0x1f, R220 ;  /* 0x0000001fff007819 */ /* 0x000fe200000114dc */
[----:B------:R-:W-:Y:S01]  /*1280*/  VIADD R0, R234, 0x80 ;  /* 0x00000080ea007836 */ /* 0x000fe20000000000 */
[----:B------:R1:W-:Y:S01]  /*1290*/  STL [R1+0x54], R3 ;  /* 0x0000540301007387 */ /* 0x0003e20000100800 */
[----:B------:R-:W-:Y:S01]  /*12a0*/  IMAD.SHL.U32 R6, R9, 0x80, RZ ;  /* 0x0000008009067824 */ /* 0x000fe200078e00ff */
[C---:B------:R-:W-:Y:S02]  /*12b0*/  LOP3.LUT R5, R227.reuse, 0x30, R18, 0xf8, !PT ;  /* 0x00000030e3057812 */ /* 0x040fe400078ef812 */
[----:B------:R-:W-:Y:S02]  /*12c0*/  LOP3.LUT R9, R227, 0x30, R12, 0xf8, !PT ;  /* 0x00000030e3097812 */ /* 0x000fe400078ef80c */
[----:B0-----:R-:W-:Y:S02]  /*12d0*/  SHF.R.S32.HI R2, RZ, 0x1f, R226 ;  /* 0x0000001fff027819 */ /* 0x001fe400000114e2 */
[----:B------:R-:W-:-:S02]  /*12e0*/  LOP3.LUT R5, R5, R228, RZ, 0x3c, !PT ;  /* 0x000000e405057212 */ /* 0x000fc400078e3cff */
[----:B-1----:R-:W-:Y:S01]  /*12f0*/  LOP3.LUT R3, R227, 0x10, R18, 0xf8, !PT ;  /* 0x00000010e3037812 */ /* 0x002fe200078ef812 */
[----:B------:R0:W-:Y:S01]  /*1300*/  STL [R1+0x50], R2 ;  /* 0x0000500201007387 */ /* 0x0001e20000100800 */
[----:B------:R-:W-:Y:S02]  /*1310*/  LOP3.LUT R6, R6, 0xffffe000, RZ, 0xc0, !PT ;  /* 0xffffe00006067812 */ /* 0x000fe400078ec0ff */
[----:B------:R-:W-:Y:S02]  /*1320*/  LOP3.LUT R9, R9, R228, RZ, 0x3c, !PT ;  /* 0x000000e409097212 */ /* 0x000fe400078e3cff */
[----:B------:R-:W-:Y:S02]  /*1330*/  SHF.R.S32.HI R10, RZ, 0x1, R10 ;  /* 0x00000001ff0a7819 */ /* 0x000fe4000001140a */
[----:B------:R-:W-:Y:S02]  /*1340*/  IADD3 R9, R9, R229, R6 ;  /* 0x000000e509097210 */ /* 0x000fe40007ffe006 */
[----:B------:R-:W-:-:S02]  /*1350*/  SHF.L.U32 R10, R10, 0x7, RZ ;  /* 0x000000070a0a7819 */ /* 0x000fc400000006ff */
[----:B0-----:R-:W-:Y:S02]  /*1360*/  SHF.R.S32.HI R2, RZ, 0x1f, R0 ;  /* 0x0000001fff027819 */ /* 0x001fe40000011400 */
[----:B------:R-:W-:Y:S02]  /*1370*/  LOP3.LUT R0, R3, R228, RZ, 0x3c, !PT ;  /* 0x000000e403007212 */ /* 0x000fe400078e3cff */
[----:B------:R-:W-:Y:S02]  /*1380*/  SHF.R.S32.HI R3, RZ, 0x4, R20 ;  /* 0x00000004ff037819 */ /* 0x000fe40000011414 */
[----:B------:R-:W-:Y:S01]  /*1390*/  SHF.R.S32.HI R2, RZ, 0x4, R12 ;  /* 0x00000004ff027819 */ /* 0x000fe2000001140c */
[----:B------:R-:W-:Y:S01]  /*13a0*/  IMAD.IADD R235, R229, 0x1, R0 ;  /* 0x00000001e5eb7824 */ /* 0x000fe200078e0200 */
[----:B------:R-:W-:Y:S01]  /*13b0*/  IADD3 R0, R16, R229, R5 ;  /* 0x000000e510007210 */ /* 0x000fe20007ffe005 */
[----:B------:R0:W-:Y:S01]  /*13c0*/  STL [R1+0x40], R3 ;  /* 0x0000400301007387 */ /* 0x0001e20000100800 */
[----:B------:R-:W-:-:S02]  /*13d0*/  MOV R17, RZ ;  /* 0x000000ff00117202 */ /* 0x000fc40000000f00 */
[----:B------:R-:W-:Y:S01]  /*13e0*/  LOP3.LUT R231, R10, 0x180, RZ, 0xc0, !PT ;  /* 0x000001800ae77812 */ /* 0x000fe200078ec0ff */
[----:B------:R1:W-:Y:S01]  /*13f0*/  STL [R1+0x48], R2 ;  /* 0x0000480201007387 */ /* 0x0003e20000100800 */
[----:B------:R-:W-:-:S03]  /*1400*/  SHF.R.S32.HI R4, RZ, 0x1f, R237 ;  /* 0x0000001fff047819 */ /* 0x000fc600000114ed */
[----:B------:R2:W-:Y:S01]  /*1410*/  STL [R1+0x68], R0 ;  /* 0x0000680001007387 */ /* 0x0005e20000100800 */
[C---:B0-----:R-:W-:Y:S01]  /*1420*/  IMAD.IADD R3, R16.reuse, 0x1, R7 ;  /* 0x0000000110037824 */ /* 0x041fe200078e0207 */
[----:B-1----:R-:W-:-:S04]  /*1430*/  IADD3 R2, R16, R9, RZ ;  /* 0x0000000910027210 */ /* 0x002fc80007ffe0ff */
[----:B------:R0:W-:Y:S01]  /*1440*/  STL [R1+0x64], R3 ;  /* 0x0000640301007387 */ /* 0x0001e20000100800 */
[----:B--2---:R-:W-:-:S03]  /*1450*/  IMAD R0, R8, 0x8, R11 ;  /* 0x0000000808007824 */ /* 0x004fc600078e020b */
[----:B------:R0:W-:Y:S04]  /*1460*/  STL [R1+0x60], R2 ;  /* 0x0000600201007387 */ /* 0x0001e80000100800 */
[----:B------:R0:W-:Y:S02]  /*1470*/  STL [R1+0x74], R0 ;  /* 0x0000740001007387 */ /* 0x0001e40000100800 */
.L_x_667:
[----:B0-2---:R-:W2:Y:S01]  /*1480*/  LDL.LU R0, [R1+0x1c] ;  /* 0x00001c0001007983 */ /* 0x005ea20000300800 */
[----:B----4-:R-:W2:Y:S01]  /*1490*/  LDC.64 R2, c[0x0][0xc88] ;  /* 0x00032200ff027b82 */ /* 0x010ea20000000a00 */
[----:B------:R-:W-:Y:S05]  /*14a0*/  YIELD ;  /* 0x0000000000007946 */ /* 0x000fea0003800000 */
[----:B------:R-:W-:Y:S01]  /*14b0*/  ULDC.64 UR4, c[0x0][0xa28] ;  /* 0x00028a0000047ab9 */ /* 0x000fe20000000a00 */
[----:B------:R-:W-:Y:S01]  /*14c0*/  ULDC.64 UR8, c[0x0][0xa18] ;  /* 0x0002860000087ab9 */ /* 0x000fe20000000a00 */
[----:B------:R-:W-:Y:S01]  /*14d0*/  ISETP.NE.U32.AND P1, PT, RZ, UR4, PT ;  /* 0x00000004ff007c0c */ /* 0x000fe2000bf25070 */
[----:B------:R-:W-:Y:S01]  /*14e0*/  ULDC.64 UR6, c[0x0][0xa08] ;  /* 0x0002820000067ab9 */ /* 0x000fe20000000a00 */
[----:B--2---:R-:W-:-:S05]  /*14f0*/  IMAD.WIDE R2, R0, 0x4, R2 ;  /* 0x0000000400027825 */ /* 0x004fca00078e0202 */
[----:B------:R0:W2:Y:S01]  /*1500*/  LDG.E R0, desc[UR54][R2.64] ;  /* 0x0000003602007981 */ /* 0x0000a2000c1e1900 */
[----:B------:R-:W-:Y:S01]  /*1510*/  ISETP.NE.AND.EX P1, PT, RZ, UR5, PT, P1 ;  /* 0x00000005ff007c0c */ /* 0x000fe2000bf25310 */
[----:B------:R-:W-:Y:S01]  /*1520*/  IMAD.MOV.U32 R27, RZ, RZ, RZ ;  /* 0x000000ffff1b7224 */ /* 0x000fe200078e00ff */
[----:B------:R-:W-:-:S04]  /*1530*/  ISETP.NE.U32.AND P0, PT, RZ, UR6, PT ;  /* 0x00000006ff007c0c */ /* 0x000fc8000bf05070 */
[----:B------:R-:W-:Y:S01]  /*1540*/  ISETP.NE.AND.EX P0, PT, RZ, UR7, PT, P0 ;  /* 0x00000007ff007c0c */ /* 0x000fe2000bf05300 */
[----:B0-----:R-:W-:Y:S01]  /*1550*/  IMAD.MOV.U32 R3, RZ, RZ, RZ ;  /* 0x000000ffff037224 */ /* 0x001fe200078e00ff */
[----:B--23--:R-:W-:Y:S01]  /*1560*/  SHF.R.S32.HI R6, RZ, 0x1f, R0 ;  /* 0x0000001fff067819 */ /* 0x00cfe20000011400 */
[----:B------:R-:W-:-:S04]  /*1570*/  IMAD.SHL.U32 R30, R0, 0x4, RZ ;  /* 0x00000004001e7824 */ /* 0x000fc800078e00ff */
[C---:B------:R-:W-:Y:S01]  /*1580*/  @P1 LEA R4, P2, R0.reuse, UR4, 0x2 ;  /* 0x0000000400041c11 */ /* 0x040fe2000f8410ff */
[----:B------:R-:W-:Y:S01]  /*1590*/  STL [R1], R0 ;  /* 0x0000000001007387 */ /* 0x000fe20000100800 */
[C-C-:B------:R-:W-:Y:S02]  /*15a0*/  SHF.L.U64.HI R29, R0.reuse, 0x2, R6.reuse ;  /* 0x00000002001d7819 */ /* 0x140fe40000010206 */
[----:B------:R-:W-:Y:S01]  /*15b0*/  @P1 LEA.HI.X R5, R0, UR5, R6, 0x2, P2 ;  /* 0x0000000500051c11 */ /* 0x000fe200090f1406 */
[----:B------:R0:W-:Y:S01]  /*15c0*/  STL [R1+0x2c], R6 ;  /* 0x00002c0601007387 */ /* 0x0001e20000100800 */
[----:B------:R-:W-:Y:S01]  /*15d0*/  ISETP.NE.U32.AND P2, PT, RZ, UR8, PT ;  /* 0x00000008ff007c0c */ /* 0x000fe2000bf45070 */
[----:B------:R-:W-:Y:S01]  /*15e0*/  ULDC UR4, c[0x0][0x288] ;  /* 0x0000a20000047ab9 */ /* 0x000fe20000000800 */
[----:B------:R-:W-:Y:S01]  /*15f0*/  IADD3 R8, P3, R30, UR6, RZ ;  /* 0x000000061e087c10 */ /* 0x000fe2000ff7e0ff */
[----:B-1----:R1:W5:Y:S01]  /*1600*/  @P1 LDG.E R3, desc[UR54][R4.64] ;  /* 0x0000003604031981 */ /* 0x002362000c1e1900 */
[----:B------:R-:W-:-:S02]  /*1610*/  ISETP.NE.AND.EX P2, PT, RZ, UR9, PT, P2 ;  /* 0x00000009ff007c0c */ /* 0x000fc4000bf45320 */
[----:B------:R-:W-:Y:S01]  /*1620*/  MOV R153, UR4 ;  /* 0x0000000400997c02 */ /* 0x000fe20008000f00 */
[----:B------:R-:W-:Y:S01]  /*1630*/  ULDC.64 UR4, c[0x0][0x418] ;  /* 0x0001060000047ab9 */ /* 0x000fe20000000a00 */
[C---:B------:R-:W-:Y:S01]  /*1640*/  IADD3.X R9, R29.reuse, UR7, RZ, P3, !PT ;  /* 0x000000071d097c10 */ /* 0x040fe20009ffe4ff */
[----:B------:R1:W-:Y:S04]  /*1650*/  STL [R1+0x24], R30 ;  /* 0x0000241e01007387 */ /* 0x0003e80000100800 */
[----:B------:R1:W5:Y:S04]  /*1660*/  @P0 LDG.E R27, desc[UR54][R8.64] ;  /* 0x00000036081b0981 */ /* 0x000368000c1e1900 */
[----:B0-----:R-:W-:Y:S01]  /*1670*/  @P2 IADD3 R6, P1, R30, UR8, RZ ;  /* 0x000000081e062c10 */ /* 0x001fe2000ff3e0ff */
[----:B------:R-:W-:Y:S01]  /*1680*/  UISETP.NE.U32.AND UP0, UPT, UR4, URZ, UPT ;  /* 0x0000003f0400728c */ /* 0x000fe2000bf05070 */
[----:B------:R1:W-:Y:S02]  /*1690*/  STL [R1+0x28], R29 ;  /* 0x0000281d01007387 */ /* 0x0003e40000100800 */
[----:B------:R-:W-:Y:S01]  /*16a0*/  @P2 IADD3.X R7, R29, UR9, RZ, P1, !PT ;  /* 0x000000091d072c10 */ /* 0x000fe20008ffe4ff */
[----:B------:R-:W-:-:S04]  /*16b0*/  ULDC UR4, c[0x0][0x424] ;  /* 0x0001090000047ab9 */ /* 0x000fc80000000800 */
[----:B------:R1:W5:Y:S01]  /*16c0*/  @P2 LDG.E R153, desc[UR54][R6.64] ;  /* 0x0000003606992981 */ /* 0x000362000c1e1900 */
[----:B------:R-:W-:-:S03]  /*16d0*/  UISETP.NE.AND.EX UP0, UPT, UR5, URZ, UPT, UP0 ;  /* 0x0000003f0500728c */ /* 0x000fc6000bf05300 */
[----:B------:R-:W-:Y:S01]  /*16e0*/  ULDC UR5, c[0x0][0x2f0] ;  /* 0x0000bc0000057ab9 */ /* 0x000fe20000000800 */
[----:B------:R-:W-:-:S04]  /*16f0*/  USEL UR4, UR4, 0x1, UP0 ;  /* 0x0000000104047887 */ /* 0x000fc80008000000 */
[----:B------:R-:W-:-:S03]  /*1700*/  UIMAD UR4, UR4, UR5, URZ ;  /* 0x00000005040472a4 */ /* 0x000fc6000f8e023f */
[----:B------:R-:W-:Y:S02]  /*1710*/  ULDC UR5, c[0x0][0x348] ;  /* 0x0000d20000057ab9 */ /* 0x000fe40000000800 */
[----:B------:R-:W-:Y:S02]  /*1720*/  IMAD.U32 R2, RZ, RZ, UR5 ;  /* 0x00000005ff027e24 */ /* 0x000fe4000f8e00ff */
[----:B------:R-:W-:Y:S02]  /*1730*/  IMAD.U32 R26, RZ, RZ, UR4 ;  /* 0x00000004ff1a7e24 */ /* 0x000fe4000f8e00ff */
[----:B------:R-:W-:Y:S01]  /*1740*/  IMAD.MOV.U32 R25, RZ, RZ, R0 ;  /* 0x000000ffff197224 */ /* 0x000fe200078e0000 */
[----:B-1----:R-:W-:Y:S06]  /*1750*/  @P2 BRA `(.L_x_477) ;  /* 0x0000000000242947 */ /* 0x002fec0003800000 */
[----:B------:R-:W-:Y:S02]  /*1760*/  ULDC.64 UR4, c[0x0][0xa00] ;  /* 0x0002800000047ab9 */ /* 0x000fe40000000a00 */
[----:B------:R-:W-:-:S04]  /*1770*/  ISETP.NE.U32.AND P1, PT, RZ, UR4, PT ;  /* 0x00000004ff007c0c */ /* 0x000fc8000bf25070 */
[----:B------:R-:W-:-:S13]  /*1780*/  ISETP.NE.AND.EX P1, PT, RZ, UR5, PT, P1 ;  /* 0x00000005ff007c0c */ /* 0x000fda000bf25310 */
[----:B------:R-:W-:Y:S05]  /*1790*/  @!P1 BRA `(.L_x_477) ;  /* 0x0000000000149947 */ /* 0x000fea0003800000 */
[----:B------:R-:W0:Y:S02]  /*17a0*/  LDC.64 R4, c[0x0][0xa00] ;  /* 0x00028000ff047b82 */ /* 0x000e240000000a00 */
[----:B0-----:R-:W-:-:S05]  /*17b0*/  IMAD.WIDE R4, R25, 0x4, R4 ;  /* 0x0000000419047825 */ /* 0x001fca00078e0204 */
[----:B-----5:R-:W2:Y:S04]  /*17c0*/  LDG.E R153, desc[UR54][R4.64] ;  /* 0x0000003604997981 */ /* 0x020ea8000c1e1900 */
[----:B------:R-:W2:Y:S02]  /*17d0*/  LDG.E R0, desc[UR54][R4.64+0x4] ;  /* 0x0000043604007981 */ /* 0x000ea4000c1e1900 */
[----:B--2---:R-:W-:-:S07]  /*17e0*/  IMAD.IADD R153, R0, 0x1, -R153 ;  /* 0x0000000100997824 */ /* 0x004fce00078e0a99 */
.L_x_477:
[----:B------:R-:W2:Y:S01]  /*17f0*/  LDL R28, [R1+0x18] ;  /* 0x00001800011c7983 */ /* 0x000ea20000100800 */
[----:B------:R-:W-:Y:S02]  /*1800*/  ULDC.64 UR4, c[0x0][0xa20] ;  /* 0x0002880000047ab9 */ /* 0x000fe40000000a00 */
[----:B------:R-:W-:Y:S01]  /*1810*/  ISETP.NE.U32.AND P1, PT, RZ, UR4, PT ;  /* 0x00000004ff007c0c */ /* 0x000fe2000bf25070 */
[----:B------:R-:W3:Y:S03]  /*1820*/  LDL R0, [R1+0x14] ;  /* 0x0000140001007983 */ /* 0x000ee60000100800 */
[----:B------:R-:W-:Y:S01]  /*1830*/  ISETP.NE.AND.EX P1, PT, RZ, UR5, PT, P1 ;  /* 0x00000005ff007c0c */ /* 0x000fe2000bf25310 */
[----:B--2---:R0:W-:Y:S04]  /*1840*/  STL [R1+0x20], R28 ;  /* 0x0000201c01007387 */ /* 0x0041e80000100800 */
[----:B---3--:R0:W-:Y:S08]  /*1850*/  STL [R1+0x30], R0 ;  /* 0x0000300001007387 */ /* 0x0081f00000100800 */
[----:B------:R-:W-:Y:S05]  /*1860*/  @!P1 BRA `(.L_x_478) ;  /* 0x0000000000109947 */ /* 0x000fea0003800000 */
[----:B------:R-:W-:-:S04]  /*1870*/  IADD3 R4, P0, R30, UR4, RZ ;  /* 0x000000041e047c10 */ /* 0x000fc8000ff1e0ff */
[----:B------:R-:W-:-:S05]  /*1880*/  IADD3.X R5, R29, UR5, RZ, P0, !PT ;  /* 0x000000051d057c10 */ /* 0x000fca00087fe4ff */
[----:B------:R1:W5:Y:S01]  /*1890*/  LDG.E R26, desc[UR54][R4.64] ;  /* 0x00000036041a7981 */ /* 0x000362000c1e1900 */
[----:B------:R-:W-:Y:S05]  /*18a0*/  BRA `(.L_x_479) ;  /* 0x0000000000107947 */ /* 0x000fea0003800000 */
.L_x_478:
[----:B------:R-:W-:Y:S05]  /*18b0*/  @!P0 BRA `(.L_x_479) ;  /* 0x00000000000c8947 */ /* 0x000fea0003800000 */
[----:B------:R-:W2:Y:S04]  /*18c0*/  LDG.E R5, desc[UR54][R8.64] ;  /* 0x0000003608057981 */ /* 0x000ea8000c1e1900 */
[----:B------:R-:W2:Y:S02]  /*18d0*/  LDG.E R26, desc[UR54][R8.64+0x4] ;  /* 0x00000436081a7981 */ /* 0x000ea4000c1e1900 */
[----:B--2---:R-:W-:-:S07]  /*18e0*/  IADD3 R26, -R5, R26, RZ ;  /* 0x0000001a051a7210 */ /* 0x004fce0007ffe1ff */
.L_x_479:
[----:B------:R-:W-:Y:S02]  /*18f0*/  ULDC.64 UR4, c[0x0][0xa10] ;  /* 0x0002840000047ab9 */ /* 0x000fe40000000a00 */
[----:B------:R-:W-:-:S04]  /*1900*/  ISETP.NE.U32.AND P0, PT, RZ, UR4, PT ;  /* 0x00000004ff007c0c */ /* 0x000fc8000bf05070 */
[----:B------:R-:W-:Y:S01]  /*1910*/  ISETP.NE.AND.EX P0, PT, RZ, UR5, PT, P0 ;  /* 0x00000005ff007c0c */ /* 0x000fe2000bf05300 */
[----:B-----5:R-:W-:Y:S01]  /*1920*/  IMAD.IADD R3, R26, 0x1, -R3 ;  /* 0x000000011a037824 */ /* 0x020fe200078e0a03 */
[----:B------:R-:W-:-:S11]  /*1930*/  ULDC.64 UR4, c[0x0][0xa30] ;  /* 0x00028c0000047ab9 */ /* 0x000fd60000000a00 */
[----:B-1----:R-:W1:Y:S02]  /*1940*/  @P0 LDC.64 R4, c[0x0][0xa10] ;  /* 0x00028400ff040b82 */ /* 0x002e640000000a00 */
[----:B-1----:R-:W-:-:S05]  /*1950*/  @P0 IMAD.WIDE R4, R25, 0x4, R4 ;  /* 0x0000000419040825 */ /* 0x002fca00078e0204 */
[----:B0-----:R-:W2:Y:S04]  /*1960*/  @P0 LDG.E R0, desc[UR54][R4.64] ;  /* 0x0000003604000981 */ /* 0x001ea8000c1e1900 */
[----:B------:R-:W2:Y:S01]  /*1970*/  @P0 LDG.E R9, desc[UR54][R4.64+0x4] ;  /* 0x0000043604090981 */ /* 0x000ea2000c1e1900 */
[----:B------:R-:W-:Y:S01]  /*1980*/  IMAD.MOV R126, RZ, RZ, -R3 ;  /* 0x000000ffff7e7224 */ /* 0x000fe200078e0a03 */
[----:B------:R-:W-:Y:S01]  /*1990*/  ISETP.NE.U32.AND P1, PT, RZ, UR4, PT ;  /* 0x00000004ff007c0c */ /* 0x000fe2000bf25070 */
[----:B------:R-:W-:-:S03]  /*19a0*/  IMAD.MOV.U32 R145, RZ, RZ, R26 ;  /* 0x000000ffff917224 */ /* 0x000fc600078e001a */
[----:B------:R-:W-:Y:S02]  /*19b0*/  VIMNMX R126, RZ, R126, !PT ;  /* 0x0000007eff7e7248 */ /* 0x000fe40007fe0100 */
[----:B------:R-:W-:-:S13]  /*19c0*/  ISETP.NE.AND.EX P1, PT, RZ, UR5, PT, P1 ;  /* 0x00000005ff007c0c */ /* 0x000fda000bf25310 */
[----:B------:R-:W-:-:S04]  /*19d0*/  @P1 IADD3 R6, P2, R30, UR4, RZ ;  /* 0x000000041e061c10 */ /* 0x000fc8000ff5e0ff */
[----:B------:R-:W-:-:S05]  /*19e0*/  @P1 IADD3.X R7, R29, UR5, RZ, P2, !PT ;  /* 0x000000051d071c10 */ /* 0x000fca00097fe4ff */
[----:B------:R0:W5:Y:S01]  /*19f0*/  @P1 LDG.E R145, desc[UR54][R6.64] ;  /* 0x0000003606911981 */ /* 0x000162000c1e1900 */
[----:B--2---:R-:W-:-:S04]  /*1a00*/  @P0 IMAD.IADD R2, R9, 0x1, -R0 ;  /* 0x0000000109020824 */ /* 0x004fc800078e0a00 */
[----:B------:R-:W-:-:S05]  /*1a10*/  IMAD.IADD R159, R3, 0x1, R2 ;  /* 0x00000001039f7824 */ /* 0x000fca00078e0202 */
[----:B------:R-:W-:-:S05]  /*1a20*/  IADD3 R0, R159, 0x9f, RZ ;  /* 0x0000009f9f007810 */ /* 0x000fca0007ffe0ff */
[----:B------:R-:W-:-:S05]  /*1a30*/  IMAD.HI R0, R0, 0x66666667, RZ ;  /* 0x6666666700007827 */ /* 0x000fca00078e02ff */
[----:B------:R-:W-:-:S04]  /*1a40*/  SHF.R.U32.HI R161, RZ, 0x1f, R0 ;  /* 0x0000001fffa17819 */ /* 0x000fc80000011600 */
[----:B------:R-:W-:-:S05]  /*1a50*/  LEA.HI.SX32 R161, R0, R161, 0x1a ;  /* 0x000000a100a17211 */ /* 0x000fca00078fd2ff */
[----:B------:R-:W-:-:S05]  /*1a60*/  IMAD R3, R161, 0xa0, -R3 ;  /* 0x000000a0a1037824 */ /* 0x000fca00078e0a03 */
[----:B------:R-:W-:-:S04]  /*1a70*/  VIMNMX R3, R3, R2, PT ;  /* 0x0000000203037248 */ /* 0x000fc80003fe0100 */
[----:B------:R-:W-:Y:S01]  /*1a80*/  ISETP.GT.AND P0, PT, R3, R126, PT ;  /* 0x0000007e0300720c */ /* 0x000fe20003f04270 */
[----:B------:R-:W-:-:S05]  /*1a90*/  IMAD.WIDE.U32 R126, R126, -0x33333333, RZ ;  /* 0xcccccccd7e7e7825 */ /* 0x000fca00078e00ff */
[----:B------:R-:W-:-:S05]  /*1aa0*/  SHF.R.U32.HI R126, RZ, 0x7, R127 ;  /* 0x00000007ff7e7819 */ /* 0x000fca000001167f */
[----:B------:R-:W-:Y:S02]  /*1ab0*/  IMAD.MOV.U32 R24, RZ, RZ, R126 ;  /* 0x000000ffff187224 */ /* 0x000fe400078e007e */
[----:B------:R-:W-:-:S04]  /*1ac0*/  @P0 VIADD R0, R3, 0x9f ;  /* 0x0000009f03000836 */ /* 0x000fc80000000000 */
[----:B------:R-:W-:-:S05]  /*1ad0*/  @P0 IMAD.HI R0, R0, 0x66666667, RZ ;  /* 0x6666666700000827 */ /* 0x000fca00078e02ff */
[----:B------:R-:W-:-:S04]  /*1ae0*/  @P0 SHF.R.U32.HI R3, RZ, 0x1f, R0 ;  /* 0x0000001fff030819 */ /* 0x000fc80000011600 */
[----:B------:R-:W-:Y:S02]  /*1af0*/  @P0 LEA.HI.SX32 R24, R0, R3, 0x1a ;  /* 0x0000000300180211 */ /* 0x000fe400078fd2ff */
[----:B------:R-:W-:Y:S02]  /*1b00*/  PLOP3.LUT P0, PT, PT, PT, PT, 0x80, 0x0 ;  /* 0x000000000000781c */ /* 0x000fe40003f0f070 */
[----:B------:R-:W-:-:S13]  /*1b10*/  ISETP.GT.AND P1, PT, R24, R126, PT ;  /* 0x0000007e1800720c */ /* 0x000fda0003f24270 */
[----:B0-----:R-:W-:Y:S05]  /*1b20*/  @!P1 BRA `(.L_x_480) ;  /* 0x000000e000389947 */ /* 0x001fea0003800000 */
[----:B------:R-:W-:Y:S01]  /*1b30*/  VIADD R0, R16, 0x24200 ;  /* 0x0002420010007836 */ /* 0x000fe20000000000 */
[----:B------:R-:W-:Y:S04]  /*1b40*/  BSSY B6, `(.L_x_481) ;  /* 0x0000013000067945 */ /* 0x000fe80003800000 */
[----:B------:R-:W-:-:S13]  /*1b50*/  LOP3.LUT P0, RZ, R0, 0x1bf, RZ, 0xc0, !PT ;  /* 0x000001bf00ff7812 */ /* 0x000fda000780c0ff */
[----:B------:R-:W-:Y:S05]  /*1b60*/  @!P0 BRA `(.L_x_482) ;  /* 0x0000000000408947 */ /* 0x000fea0003800000 */
[----:B------:R-:W-:Y:S01]  /*1b70*/  MOV R0, 0x0 ;  /* 0x0000000000007802 */ /* 0x000fe20000000f00 */
[----:B------:R-:W-:Y:S01]  /*1b80*/  ULDC.64 UR4, c[0x4][0xc0] ;  /* 0x0100300000047ab9 */ /* 0x000fe20000000a00 */
[----:B------:R-:W-:Y:S01]  /*1b90*/  ULDC.64 UR6, c[0x4][0x20] ;  /* 0x0100080000067ab9 */ /* 0x000fe20000000a00 */
[----:B------:R-:W-:Y:S01]  /*1ba0*/  MOV R4, UR4 ;  /* 0x0000000400047c02 */ /* 0x000fe20008000f00 */
[----:B------:R0:W1:Y:S01]  /*1bb0*/  LDC.64 R14, c[0x4][R0] ;  /* 0x01000000000e7b82 */ /* 0x0000620000000a00 */
[----:B------:R-:W-:Y:S01]  /*1bc0*/  IMAD.U32 R5, RZ, RZ, UR5 ;  /* 0x00000005ff057e24 */ /* 0x000fe2000f8e00ff */
[----:B------:R-:W-:Y:S01]  /*1bd0*/  ULDC.64 UR4, c[0x4][0xc8] ;  /* 0x0100320000047ab9 */ /* 0x000fe20000000a00 */
[----:B------:R-:W-:Y:S01]  /*1be0*/  IMAD.U32 R10, RZ, RZ, UR6 ;  /* 0x00000006ff0a7e24 */ /* 0x000fe2000f8e00ff */
[----:B------:R-:W-:Y:S01]  /*1bf0*/  MOV R11, UR7 ;  /* 0x00000007000b7c02 */ /* 0x000fe20008000f00 */
[----:B------:R-:W-:Y:S02]  /*1c00*/  IMAD.U32 R6, RZ, RZ, UR4 ;  /* 0x00000004ff067e24 */ /* 0x000fe4000f8e00ff */
[----:B------:R-:W-:-:S02]  /*1c10*/  IMAD.U32 R7, RZ, RZ, UR5 ;  /* 0x00000005ff077e24 */ /* 0x000fc4000f8e00ff */
[----:B------:R-:W-:Y:S02]  /*1c20*/  IMAD.MOV.U32 R8, RZ, RZ, 0x70 ;  /* 0x00000070ff087424 */ /* 0x000fe400078e00ff */
[----:B------:R-:W-:Y:S02]  /*1c30*/  IMAD.MOV.U32 R12, RZ, RZ, 0x1 ;  /* 0x00000001ff0c7424 */ /* 0x000fe400078e00ff */
[----:B0-----:R-:W-:-:S07]  /*1c40*/  IMAD.MOV.U32 R13, RZ, RZ, RZ ;  /* 0x000000ffff0d7224 */ /* 0x001fce00078e00ff */
[----:B------:R-:W-:-:S07]  /*1c50*/  LEPC R20, `(.L_x_482) ;  /* 0x000000001014794e */ /* 0x000fce0000000000 */
[----:B-1---5:R-:W-:Y:S05]  /*1c60*/  CALL.ABS.NOINC R14 ;  /* 0x000000000e007343 */ /* 0x022fea0003c00000 */
.L_x_482:
[----:B------:R-:W-:Y:S05]  /*1c70*/  BSYNC B6 ;  /* 0x0000000000067941 */ /* 0x000fea0003800000 */
.L_x_481:
        /* <DEDUP_REMOVED lines=20> */
.L_x_484:
[----:B------:R-:W-:Y:S05]  /*1dc0*/  BSYNC B6 ;  /* 0x0000000000067941 */ /* 0x000fea0003800000 */
.L_x_483:
[----:B------:R-:W-:Y:S01]  /*1dd0*/  ULDC.64 UR4, c[0x0][0x9f8] ;  /* 0x00027e0000047ab9 */ /* 0x000fe20000000a00 */
[----:B------:R-:W2:Y:S01]  /*1de0*/  LDL.LU R36, [R1+0x8] ;  /* 0x0000080001247983 */ /* 0x000ea20000300800 */
[----:B------:R-:W-:Y:S01]  /*1df0*/  ISETP.NE.U32.AND P0, PT, RZ, UR4, PT ;  /* 0x00000004ff007c0c */ /* 0x000fe2000bf05070 */
[----:B------:R-:W0:Y:S01]  /*1e00*/  LDC.64 R114, c[0x0][0x300] ;  /* 0x0000c000ff727b82 */ /* 0x000e220000000a00 */
[----:B------:R-:W-:Y:S01]  /*1e10*/  IMAD.IADD R27, R27, 0x1, R26 ;  /* 0x000000011b1b7824 */ /* 0x000fe200078e021a */
[----:B------:R-:W-:Y:S01]  /*1e20*/  SHF.R.S32.HI R8, RZ, 0x1f, R28 ;  /* 0x0000001fff087819 */ /* 0x000fe2000001141c */
[----:B------:R-:W-:Y:S01]  /*1e30*/  ULDC.64 UR6, c[0x0][0xa08] ;  /* 0x0002820000067ab9 */ /* 0x000fe20000000a00 */
[----:B------:R-:W-:Y:S01]  /*1e40*/  ISETP.NE.AND.EX P0, PT, RZ, UR5, PT, P0 ;  /* 0x00000005ff007c0c */ /* 0x000fe2000bf05300 */
[----:B------:R-:W1:Y:S03]  /*1e50*/  S2R R20, SR_TID.X ;  /* 0x0000000000147919 */ /* 0x000e660000002100 */
[----:B------:R-:W3:Y:S01]  /*1e60*/  LDC.64 R108, c[0x0][0x3f8] ;  /* 0x0000fe00ff6c7b82 */ /* 0x000ee20000000a00 */
[----:B------:R-:W-:-:S02]  /*1e70*/  SHF.R.S32.HI R19, RZ, 0x1f, R18 ;  /* 0x0000001fff137819 */ /* 0x000fc40000011412 */
[----:B------:R-:W-:-:S05]  /*1e80*/  SHF.R.S32.HI R31, RZ, 0x1f, R220 ;  /* 0x0000001fff1f7819 */ /* 0x000fca00000114dc */
[----:B------:R-:W4:Y:S01]  /*1e90*/  LDC.64 R102, c[0x0][0x408] ;  /* 0x00010200ff667b82 */ /* 0x000f220000000a00 */
[----:B------:R-:W-:-:S04]  /*1ea0*/  @P0 IADD3 R4, P1, R30, UR4, RZ ;  /* 0x000000041e040c10 */ /* 0x000fc8000ff3e0ff */
[----:B------:R-:W-:Y:S01]  /*1eb0*/  @P0 IADD3.X R5, R29, UR5, RZ, P1, !PT ;  /* 0x000000051d050c10 */ /* 0x000fe20008ffe4ff */
[----:B------:R-:W-:Y:S02]  /*1ec0*/  ULDC.64 UR4, c[0x0][0x308] ;  /* 0x0000c20000047ab9 */ /* 0x000fe40000000a00 */
[----:B------:R-:W2:Y:S02]  /*1ed0*/  LDC R121, c[0x0][0x3f4] ;  /* 0x0000fd00ff797b82 */ /* 0x000ea40000000800 */
[----:B------:R1:W2:Y:S01]  /*1ee0*/  @P0 LDG.E R25, desc[UR54][R4.64] ;  /* 0x0000003604190981 */ /* 0x0002a2000c1e1900 */
[----:B------:R-:W-:Y:S01]  /*1ef0*/  SHF.R.S32.HI R29, RZ, 0x1f, R27 ;  /* 0x0000001fff1d7819 */ /* 0x000fe2000001141b */
[----:B0-----:R-:W-:Y:S01]  /*1f00*/  IMAD.WIDE.U32 R6, R27, R114, RZ ;  /* 0x000000721b067225 */ /* 0x001fe200078e00ff */
[----:B------:R-:W-:-:S03]  /*1f10*/  ISETP.NE.U32.AND P0, PT, RZ, UR6, PT ;  /* 0x00000006ff007c0c */ /* 0x000fc6000bf05070 */
[----:B------:R-:W-:Y:S01]  /*1f20*/  IMAD R0, R29, R114, RZ ;  /* 0x000000721d007224 */ /* 0x000fe200078e02ff */
[----:B------:R-:W-:-:S03]  /*1f30*/  ISETP.NE.AND.EX P0, PT, RZ, UR7, PT, P0 ;  /* 0x00000007ff007c0c */ /* 0x000fc6000bf05300 */
[----:B------:R-:W-:Y:S01]  /*1f40*/  IMAD R3, R27, R115, R0 ;  /* 0x000000731b037224 */ /* 0x000fe200078e0200 */
[----:B-1----:R-:W-:Y:S01]  /*1f50*/  SHF.R.U32.HI R32, RZ, 0x7, R20 ;  /* 0x00000007ff207819 */ /* 0x002fe20000011614 */
[----:B------:R-:W-:-:S03]  /*1f60*/  IMAD R0, R8, UR4, RZ ;  /* 0x0000000408007c24 */ /* 0x000fc6000f8e02ff */
[----:B------:R-:W-:Y:S01]  /*1f70*/  IADD3 R7, R7, R3, RZ ;  /* 0x0000000307077210 */ /* 0x000fe20007ffe0ff */
[----:B------:R-:W-:Y:S01]  /*1f80*/  IMAD R3, R28, UR5, R0 ;  /* 0x000000051c037c24 */ /* 0x000fe2000f8e0200 */
[----:B------:R-:W-:Y:S01]  /*1f90*/  ISETP.NE.AND P6, PT, R32, 0x1, PT ;  /* 0x000000012000780c */ /* 0x000fe20003fc5270 */
[----:B------:R-:W-:Y:S01]  /*1fa0*/  IMAD.WIDE.U32 R4, R28, UR4, R6 ;  /* 0x000000041c047c25 */ /* 0x000fe2000f8e0006 */
[----:B------:R-:W-:-:S03]  /*1fb0*/  ULDC.64 UR4, c[0x0][0x310] ;  /* 0x0000c40000047ab9 */ /* 0x000fc60000000a00 */
[----:B------:R-:W-:Y:S02]  /*1fc0*/  IMAD.IADD R5, R5, 0x1, R3 ;  /* 0x0000000105057824 */ /* 0x000fe400078e0203 */
[----:B------:R-:W-:-:S04]  /*1fd0*/  IMAD R3, R31, R114, RZ ;  /* 0x000000721f037224 */ /* 0x000fc800078e02ff */
[----:B------:R-:W-:Y:S02]  /*1fe0*/  IMAD R11, R220, R115, R3 ;  /* 0x00000073dc0b7224 */ /* 0x000fe400078e0203 */
[----:B---3--:R-:W-:-:S04]  /*1ff0*/  IMAD R10, R31, R108, RZ ;  /* 0x0000006c1f0a7224 */ /* 0x008fc800078e02ff */
[C---:B------:R-:W-:Y:S01]  /*2000*/  IMAD R13, R220.reuse, R109, R10 ;  /* 0x0000006ddc0d7224 */ /* 0x040fe200078e020a */
[----:B------:R-:W-:Y:S01]  /*2010*/  SHF.R.S32.HI R23, RZ, 0x1f, R22 ;  /* 0x0000001fff177819 */ /* 0x000fe20000011416 */
[----:B------:R-:W-:-:S04]  /*2020*/  IMAD.WIDE.U32 R110, R220, R108, R18 ;  /* 0x0000006cdc6e7225 */ /* 0x000fc800078e0012 */
[----:B------:R-:W-:-:S04]  /*2030*/  IMAD.WIDE.U32 R112, R220, R108, R22 ;  /* 0x0000006cdc707225 */ /* 0x000fc800078e0016 */
[----:B------:R-:W-:Y:S01]  /*2040*/  IMAD.IADD R111, R13, 0x1, R111 ;  /* 0x000000010d6f7824 */ /* 0x000fe200078e026f */
[----:B------:R-:W-:Y:S01]  /*2050*/  IADD3 R113, R113, R13, RZ ;  /* 0x0000000d71717210 */ /* 0x000fe20007ffe0ff */
[----:B----4-:R-:W-:-:S04]  /*2060*/  IMAD.WIDE.U32 R106, R220, R102, R22 ;  /* 0x00000066dc6a7225 */ /* 0x010fc800078e0016 */
[----:B------:R-:W-:-:S04]  /*2070*/  IMAD.WIDE.U32 R104, R220, R102, R18 ;  /* 0x00000066dc687225 */ /* 0x000fc800078e0012 */
[----:B------:R-:W-:Y:S02]  /*2080*/  VIADD R160, R32, 0x8 ;  /* 0x0000000820a07836 */ /* 0x000fe40000000000 */
[----:B-----5:R-:W-:Y:S01]  /*2090*/  IMAD.WIDE.U32 R112, R145, R108, R112 ;  /* 0x0000006c91707225 */ /* 0x020fe200078e0070 */
[----:B------:R-:W-:-:S03]  /*20a0*/  SHF.L.U64.HI R130, R114, 0x7, R115 ;  /* 0x0000000772827819 */ /* 0x000fc60000010273 */
[----:B------:R-:W-:-:S04]  /*20b0*/  IMAD.WIDE.U32 R110, R145, R108, R110 ;  /* 0x0000006c916e7225 */ /* 0x000fc800078e006e */
[----:B------:R-:W-:Y:S02]  /*20c0*/  VIADD R34, R220, 0x80 ;  /* 0x00000080dc227836 */ /* 0x000fe40000000000 */
[----:B------:R-:W-:Y:S02]  /*20d0*/  IMAD R127, R115, 0xa0, RZ ;  /* 0x000000a0737f7824 */ /* 0x000fe400078e02ff */
[----:B------:R-:W-:Y:S02]  /*20e0*/  IMAD.SHL.U32 R131, R114, 0x80, RZ ;  /* 0x0000008072837824 */ /* 0x000fe400078e00ff */
[----:B------:R-:W-:Y:S01]  /*20f0*/  IMAD R129, R103, 0xa0, RZ ;  /* 0x000000a067817824 */ /* 0x000fe200078e02ff */
[----:B------:R-:W-:Y:S02]  /*2100*/  SHF.R.S32.HI R146, RZ, 0x1f, R34 ;  /* 0x0000001fff927819 */ /* 0x000fe40000011422 */
[----:B--2---:R-:W-:Y:S02]  /*2110*/  SHF.R.S32.HI R0, RZ, 0x1f, R25 ;  /* 0x0000001fff007819 */ /* 0x004fe40000011419 */
[----:B------:R-:W-:-:S02]  /*2120*/  SEL R15, R25, RZ, !P0 ;  /* 0x000000ff190f7207 */ /* 0x000fc40004000000 */
[----:B------:R-:W-:-:S03]  /*2130*/  SEL R12, R0, RZ, !P0 ;  /* 0x000000ff000c7207 */ /* 0x000fc60004000000 */
[----:B------:R-:W-:-:S04]  /*2140*/  IMAD.WIDE.U32 R118, R15, UR4, R4 ;  /* 0x000000040f767c25 */ /* 0x000fc8000f8e0004 */
[----:B------:R-:W-:Y:S02]  /*2150*/  IMAD R0, R12, UR4, RZ ;  /* 0x000000040c007c24 */ /* 0x000fe4000f8e02ff */
[----:B------:R-:W-:-:S04]  /*2160*/  IMAD.WIDE.U32 R4, R220, R114, R18 ;  /* 0x00000072dc047225 */ /* 0x000fc800078e0012 */
[----:B------:R-:W-:Y:S01]  /*2170*/  IMAD R9, R15, UR5, R0 ;  /* 0x000000050f097c24 */ /* 0x000fe2000f8e0200 */
[----:B------:R-:W-:Y:S05]  /*2180*/  @!P6 WARPSYNC.ALL ;  /* 0x000000000000e948 */ /* 0x000fea0003800000 */
[----:B------:R-:W-:Y:S01]  /*2190*/  VIADD R0, R18, 0x20 ;  /* 0x0000002012007836 */ /* 0x000fe20000000000 */
[----:B------:R-:W-:Y:S01]  /*21a0*/  ULDC.64 UR6, c[0x0][0x330] ;  /* 0x0000cc0000067ab9 */ /* 0x000fe20000000a00 */
[----:B------:R-:W-:Y:S01]  /*21b0*/  ULDC UR4, c[0x0][0x2f4] ;  /* 0x0000bd0000047ab9 */ /* 0x000fe20000000800 */
[----:B------:R-:W-:Y:S01]  /*21c0*/  IMAD R8, R8, UR6, RZ ;  /* 0x0000000608087c24 */ /* 0x000fe2000f8e02ff */
[----:B------:R-:W-:Y:S01]  /*21d0*/  @!P6 BAR.SYNC.DEFER_BLOCKING 0x9, 0x100 ;  /* 0x024400000000eb1d */ /* 0x000fe20000010000 */
[----:B------:R-:W-:Y:S01]  /*21e0*/  ISETP.GE.AND P1, PT, R0, UR4, PT ;  /* 0x0000000400007c0c */ /* 0x000fe2000bf26270 */
[----:B------:R-:W-:Y:S01]  /*21f0*/  IMAD.WIDE.U32 R6, R28, UR6, R18 ;  /* 0x000000061c067c25 */ /* 0x000fe2000f8e0012 */
[----:B------:R-:W-:-:S03]  /*2200*/  ISETP.GE.AND P0, PT, R18, UR4, PT ;  /* 0x0000000412007c0c */ /* 0x000fc6000bf06270 */
[----:B------:R-:W-:Y:S01]  /*2210*/  IMAD R117, R28, UR7, R8 ;  /* 0x000000071c757c24 */ /* 0x000fe2000f8e0208 */
[----:B------:R-:W-:Y:S02]  /*2220*/  SEL R8, RZ, 0xffffffff, P1 ;  /* 0xffffffffff087807 */ /* 0x000fe40000800000 */
[----:B------:R-:W-:Y:S01]  /*2230*/  IADD3 R3, P2, R118, R4, RZ ;  /* 0x0000000476037210 */ /* 0x000fe20007f5e0ff */
[----:B------:R-:W-:Y:S01]  /*2240*/  IMAD.IADD R117, R7, 0x1, R117 ;  /* 0x0000000107757824 */ /* 0x000fe200078e0275 */
[----:B------:R-:W-:Y:S01]  /*2250*/  SEL R7, RZ, 0x1, P0 ;  /* 0x00000001ff077807 */ /* 0x000fe20000000000 */
[----:B------:R-:W-:Y:S01]  /*2260*/  IMAD.MOV.U32 R116, RZ, RZ, R6 ;  /* 0x000000ffff747224 */ /* 0x000fe200078e0006 */
[----:B------:R-:W-:Y:S01]  /*2270*/  SHF.L.U32 R8, R8, 0x1, RZ ;  /* 0x0000000108087819 */ /* 0x000fe200000006ff */
[----:B------:R-:W-:Y:S01]  /*2280*/  IMAD.IADD R4, R119, 0x1, R9 ;  /* 0x0000000177047824 */ /* 0x000fe200078e0209 */
[----:B------:R-:W-:Y:S01]  /*2290*/  ULDC.64 UR6, c[0x0][0x338] ;  /* 0x0000ce0000067ab9 */ /* 0x000fe20000000a00 */
[----:B------:R-:W-:Y:S01]  /*22a0*/  VIADD R6, R18, 0x40 ;  /* 0x0000004012067836 */ /* 0x000fe20000000000 */
[----:B------:R-:W-:Y:S01]  /*22b0*/  LOP3.LUT R9, R8, 0x2, R7, 0xe2, !PT ;  /* 0x0000000208097812 */ /* 0x000fe200078ee207 */
[----:B------:R-:W-:-:S02]  /*22c0*/  VIADD R7, R18, 0x60 ;  /* 0x0000006012077836 */ /* 0x000fc40000000000 */
[----:B------:R-:W-:Y:S01]  /*22d0*/  VIADD R8, R18, 0x80 ;  /* 0x0000008012087836 */ /* 0x000fe20000000000 */
[----:B------:R-:W-:Y:S02]  /*22e0*/  ISETP.GE.AND P0, PT, R6, UR4, PT ;  /* 0x0000000406007c0c */ /* 0x000fe4000bf06270 */
[----:B------:R-:W-:Y:S02]  /*22f0*/  ISETP.GE.AND P1, PT, R7, UR4, PT ;  /* 0x0000000407007c0c */ /* 0x000fe4000bf26270 */
[----:B------:R-:W-:Y:S02]  /*2300*/  IADD3.X R5, R4, R5, R11, P2, !PT ;  /* 0x0000000504057210 */ /* 0x000fe400017fe40b */
[----:B------:R-:W-:Y:S02]  /*2310*/  SEL R10, RZ, 0x4, P0 ;  /* 0x00000004ff0a7807 */ /* 0x000fe40000000000 */
[----:B------:R-:W-:Y:S02]  /*2320*/  SEL R11, RZ, 0x8, P1 ;  /* 0x00000008ff0b7807 */ /* 0x000fe40000800000 */
[----:B------:R-:W-:-:S02]  /*2330*/  ISETP.GE.AND P0, PT, R8, UR4, PT ;  /* 0x0000000408007c0c */ /* 0x000fc4000bf06270 */
[----:B------:R-:W-:Y:S02]  /*2340*/  LOP3.LUT R9, R11, R9, R10, 0xfe, !PT ;  /* 0x000000090b097212 */ /* 0x000fe400078efe0a */
[----:B------:R-:W-:Y:S02]  /*2350*/  SEL R10, RZ, 0x10, P0 ;  /* 0x00000010ff0a7807 */ /* 0x000fe40000000000 */
[-C--:B------:R-:W-:Y:S02]  /*2360*/  ISETP.GE.AND P0, PT, R18, R121.reuse, PT ;  /* 0x000000791200720c */ /* 0x080fe40003f06270 */
[----:B------:R-:W-:Y:S01]  /*2370*/  LOP3.LUT R35, R9, R10, RZ, 0xfc, !PT ;  /* 0x0000000a09237212 */ /* 0x000fe200078efcff */
[----:B------:R-:W-:Y:S01]  /*2380*/  IMAD R9, R31, R102, RZ ;  /* 0x000000661f097224 */ /* 0x000fe200078e02ff */
[----:B------:R-:W-:Y:S01]  /*2390*/  ISETP.GE.AND P1, PT, R0, R121, PT ;  /* 0x000000790000720c */ /* 0x000fe20003f26270 */
[----:B------:R-:W-:Y:S02]  /*23a0*/  IMAD R11, R12, UR6, RZ ;  /* 0x000000060c0b7c24 */ /* 0x000fe4000f8e02ff */
[----:B------:R-:W-:Y:S01]  /*23b0*/  IMAD R13, R220, R103, R9 ;  /* 0x00000067dc0d7224 */ /* 0x000fe200078e0209 */
[----:B------:R-:W-:Y:S01]  /*23c0*/  SEL R9, R121, RZ, P0 ;  /* 0x000000ff79097207 */ /* 0x000fe20000000000 */
[----:B------:R-:W-:Y:S01]  /*23d0*/  IMAD R33, R15, UR7, R11 ;  /* 0x000000070f217c24 */ /* 0x000fe2000f8e020b */
[----:B------:R-:W-:-:S03]  /*23e0*/  SEL R11, R121, RZ, P1 ;  /* 0x000000ff790b7207 */ /* 0x000fc60000800000 */
[----:B------:R-:W-:Y:S01]  /*23f0*/  IMAD.IADD R9, R18, 0x1, R9 ;  /* 0x0000000112097824 */ /* 0x000fe200078e0209 */
[----:B------:R-:W-:Y:S02]  /*2400*/  IADD3 R11, R0, R11, RZ ;  /* 0x0000000b000b7210 */ /* 0x000fe40007ffe0ff */
[----:B------:R-:W-:Y:S02]  /*2410*/  ISETP.GE.AND P3, PT, R6, R121, PT ;  /* 0x000000790600720c */ /* 0x000fe40003f66270 */
[----:B------:R-:W-:Y:S02]  /*2420*/  SHF.R.S32.HI R10, RZ, 0x1f, R9 ;  /* 0x0000001fff0a7819 */ /* 0x000fe40000011409 */
[----:B------:R-:W-:Y:S01]  /*2430*/  SHF.R.S32.HI R12, RZ, 0x1f, R11 ;  /* 0x0000001fff0c7819 */ /* 0x000fe2000001140b */
[----:B------:R-:W-:Y:S01]  /*2440*/  IMAD.IADD R107, R107, 0x1, R13 ;  /* 0x000000016b6b7824 */ /* 0x000fe200078e020d */
[----:B------:R-:W-:Y:S01]  /*2450*/  LEA.HI R26, R10, R9, RZ, 0x4 ;  /* 0x000000090a1a7211 */ /* 0x000fe200078f20ff */
[----:B------:R-:W-:Y:S01]  /*2460*/  IMAD.IADD R105, R13, 0x1, R105 ;  /* 0x000000010d697824 */ /* 0x000fe200078e0269 */
[----:B------:R-:W-:-:S02]  /*2470*/  SEL R13, R121, RZ, P3 ;  /* 0x000000ff790d7207 */ /* 0x000fc40001800000 */
[----:B------:R-:W-:Y:S02]  /*2480*/  LEA.HI R10, R10, R9, RZ, 0x6 ;  /* 0x000000090a0a7211 */ /* 0x000fe400078f30ff */
[CC--:B------:R-:W-:Y:S02]  /*2490*/  LEA.HI R28, R12.reuse, R11.reuse, RZ, 0x4 ;  /* 0x0000000b0c1c7211 */ /* 0x0c0fe400078f20ff */
[----:B------:R-:W-:Y:S01]  /*24a0*/  LEA.HI R11, R12, R11, RZ, 0x6 ;  /* 0x0000000b0c0b7211 */ /* 0x000fe200078f30ff */
[----:B------:R-:W-:Y:S01]  /*24b0*/  IMAD.WIDE.U32 R116, R15, UR6, R116 ;  /* 0x000000060f747c25 */ /* 0x000fe2000f8e0074 */
[----:B------:R-:W-:Y:S02]  /*24c0*/  SHF.R.S32.HI R10, RZ, 0x6, R10 ;  /* 0x00000006ff0a7819 */ /* 0x000fe4000001140a */
[----:B------:R-:W-:Y:S01]  /*24d0*/  SHF.R.S32.HI R12, RZ, 0x6, R11 ;  /* 0x00000006ff0c7819 */ /* 0x000fe2000001140b */
[----:B------:R-:W-:Y:S01]  /*24e0*/  IMAD.IADD R15, R6, 0x1, R13 ;  /* 0x00000001060f7824 */ /* 0x000fe200078e020d */
[C---:B------:R-:W-:Y:S01]  /*24f0*/  LOP3.LUT R13, R227.reuse, 0x30, R28, 0xf8, !PT ;  /* 0x00000030e30d7812 */ /* 0x040fe200078ef81c */
[C---:B------:R-:W-:Y:S01]  /*2500*/  IMAD R144, R10.reuse, 0x2800, R229 ;  /* 0x000028000a907824 */ /* 0x040fe200078e02e5 */
[----:B------:R-:W-:Y:S01]  /*2510*/  LOP3.LUT R11, R227, 0x30, R26, 0xf8, !PT ;  /* 0x00000030e30b7812 */ /* 0x000fe200078ef81a */
[----:B------:R-:W-:Y:S01]  /*2520*/  IMAD R142, R10, 0x2800, R232 ;  /* 0x000028000a8e7824 */ /* 0x000fe200078e02e8 */
[----:B------:R-:W-:Y:S01]  /*2530*/  SHF.R.U32.HI R9, RZ, 0x3, R231 ;  /* 0x00000003ff097819 */ /* 0x000fe200000116e7 */
[----:B------:R-:W-:Y:S01]  /*2540*/  IMAD R143, R12, 0x2800, R229 ;  /* 0x000028000c8f7824 */ /* 0x000fe200078e02e5 */
[----:B------:R-:W-:-:S02]  /*2550*/  LOP3.LUT R14, R231, 0x30, R26, 0xf8, !PT ;  /* 0x00000030e70e7812 */ /* 0x000fc400078ef81a */
[-C--:B------:R-:W-:Y:S02]  /*2560*/  LOP3.LUT R10, R13, R228.reuse, RZ, 0x3c, !PT ;  /* 0x000000e40d0a7212 */ /* 0x080fe400078e3cff */
[----:B------:R-:W-:Y:S02]  /*2570*/  SHF.R.S32.HI R20, RZ, 0x1f, R15 ;  /* 0x0000001fff147819 */ /* 0x000fe4000001140f */
[----:B------:R-:W-:Y:S01]  /*2580*/  LOP3.LUT R11, R11, R228, RZ, 0x3c, !PT ;  /* 0x000000e40b0b7212 */ /* 0x000fe200078e3cff */
[----:B------:R-:W-:Y:S01]  /*2590*/  IMAD.IADD R143, R143, 0x1, R10 ;  /* 0x000000018f8f7824 */ /* 0x000fe200078e020a */
[----:B------:R-:W-:Y:S02]  /*25a0*/  LOP3.LUT R13, R14, R9, RZ, 0x3c, !PT ;  /* 0x000000090e0d7212 */ /* 0x000fe400078e3cff */
[CC--:B------:R-:W-:Y:S02]  /*25b0*/  LEA.HI R30, R20.reuse, R15.reuse, RZ, 0x4 ;  /* 0x0000000f141e7211 */ /* 0x0c0fe400078f20ff */
[----:B------:R-:W-:-:S02]  /*25c0*/  LEA.HI R15, R20, R15, RZ, 0x6 ;  /* 0x0000000f140f7211 */ /* 0x000fc400078f30ff */
[----:B------:R-:W-:Y:S01]  /*25d0*/  LOP3.LUT R10, R231, 0x30, R28, 0xf8, !PT ;  /* 0x00000030e70a7812 */ /* 0x000fe200078ef81c */
[----:B------:R-:W-:Y:S01]  /*25e0*/  IMAD.IADD R144, R144, 0x1, R11 ;  /* 0x0000000190907824 */ /* 0x000fe200078e020b */
[----:B------:R-:W-:Y:S01]  /*25f0*/  LOP3.LUT R36, R36, 0xfffffffe, RZ, 0xc0, !PT ;  /* 0xfffffffe24247812 */ /* 0x000fe200078ec0ff */
[----:B------:R-:W-:Y:S01]  /*2600*/  IMAD.IADD R142, R142, 0x1, R13 ;  /* 0x000000018e8e7824 */ /* 0x000fe200078e020d */
[----:B------:R-:W-:Y:S01]  /*2610*/  LOP3.LUT R11, R227, 0x30, R30, 0xf8, !PT ;  /* 0x00000030e30b7812 */ /* 0x000fe200078ef81e */
[----:B------:R-:W-:Y:S01]  /*2620*/  IMAD R134, R12, 0x2800, R232 ;  /* 0x000028000c867824 */ /* 0x000fe200078e02e8 */
[----:B------:R-:W-:Y:S02]  /*2630*/  SHF.R.S32.HI R15, RZ, 0x6, R15 ;  /* 0x00000006ff0f7819 */ /* 0x000fe4000001140f */
[----:B------:R-:W-:Y:S02]  /*2640*/  LOP3.LUT R14, R231, 0x30, R30, 0xf8, !PT ;  /* 0x00000030e70e7812 */ /* 0x000fe400078ef81e */
[----:B------:R-:W-:-:S02]  /*2650*/  LOP3.LUT R13, R10, R9, RZ, 0x3c, !PT ;  /* 0x000000090a0d7212 */ /* 0x000fc400078e3cff */
[----:B------:R-:W-:Y:S02]  /*2660*/  @P3 LOP3.LUT R36, R36, 0x1, RZ, 0xfc, !PT ;  /* 0x0000000124243812 */ /* 0x000fe400078efcff */
[----:B------:R-:W-:Y:S02]  /*2670*/  LOP3.LUT R10, R11, R228, RZ, 0x3c, !PT ;  /* 0x000000e40b0a7212 */ /* 0x000fe400078e3cff */
[----:B------:R-:W-:Y:S01]  /*2680*/  LOP3.LUT P3, RZ, R236, 0x2, RZ, 0xc0, !PT ;  /* 0x00000002ecff7812 */ /* 0x000fe2000786c0ff */
[----:B------:R-:W-:Y:S01]  /*2690*/  IMAD R135, R15, 0x2800, R229 ;  /* 0x000028000f877824 */ /* 0x000fe200078e02e5 */
[----:B------:R-:W-:Y:S01]  /*26a0*/  LOP3.LUT R11, R14, R9, RZ, 0x3c, !PT ;  /* 0x000000090e0b7212 */ /* 0x000fe200078e3cff */
[----:B------:R-:W-:Y:S01]  /*26b0*/  VIADD R14, R18, 0xa0 ;  /* 0x000000a0120e7836 */ /* 0x000fe20000000000 */
[----:B------:R-:W-:Y:S02]  /*26c0*/  IADD3 R134, R134, R13, RZ ;  /* 0x0000000d86867210 */ /* 0x000fe40007ffe0ff */
[----:B------:R-:W-:-:S02]  /*26d0*/  SHF.R.S32.HI R13, RZ, 0x1f, R145 ;  /* 0x0000001fff0d7819 */ /* 0x000fc40000011491 */
[----:B------:R-:W-:Y:S01]  /*26e0*/  IADD3 R122, P2, R220, R27, RZ ;  /* 0x0000001bdc7a7210 */ /* 0x000fe20007f5e0ff */
[----:B------:R-:W-:Y:S02]  /*26f0*/  IMAD.IADD R135, R135, 0x1, R10 ;  /* 0x0000000187877824 */ /* 0x000fe400078e020a */
[----:B------:R-:W-:Y:S01]  /*2700*/  IMAD R132, R15, 0x2800, R232 ;  /* 0x000028000f847824 */ /* 0x000fe200078e02e8 */
[----:B------:R-:W-:Y:S01]  /*2710*/  IADD3.X R123, R31, R29, RZ, P2, !PT ;  /* 0x0000001d1f7b7210 */ /* 0x000fe200017fe4ff */
[C---:B------:R-:W-:Y:S01]  /*2720*/  IMAD R10, R13.reuse, R108, RZ ;  /* 0x0000006c0d0a7224 */ /* 0x040fe200078e02ff */
[----:B------:R-:W-:Y:S01]  /*2730*/  ISETP.GE.AND P2, PT, R14, UR4, PT ;  /* 0x000000040e007c0c */ /* 0x000fe2000bf46270 */
[----:B------:R-:W-:Y:S01]  /*2740*/  IMAD R12, R13, R102, RZ ;  /* 0x000000660d0c7224 */ /* 0x000fe200078e02ff */
[----:B------:R-:W-:Y:S01]  /*2750*/  LOP3.LUT R36, R36, 0xfffffffb, RZ, 0xc0, !PT ;  /* 0xfffffffb24247812 */ /* 0x000fe200078ec0ff */
[----:B------:R-:W-:Y:S01]  /*2760*/  IMAD.IADD R132, R132, 0x1, R11 ;  /* 0x0000000184847824 */ /* 0x000fe200078e020b */
[----:B------:R-:W-:Y:S01]  /*2770*/  SEL R32, RZ, 0x20, P2 ;  /* 0x00000020ff207807 */ /* 0x000fe20001000000 */
[----:B------:R-:W-:Y:S01]  /*2780*/  IMAD R21, R145, R109, R10 ;  /* 0x0000006d91157224 */ /* 0x000fe200078e020a */
[----:B------:R-:W-:Y:S01]  /*2790*/  SHF.L.U64.HI R10, R108, 0x7, R109 ;  /* 0x000000076c0a7819 */ /* 0x000fe2000001026d */
[----:B------:R-:W-:Y:S01]  /*27a0*/  IMAD R15, R109, 0xa0, RZ ;  /* 0x000000a06d0f7824 */ /* 0x000fe200078e02ff */
[----:B------:R-:W-:Y:S01]  /*27b0*/  @P3 LOP3.LUT R36, R36, 0x4, RZ, 0xfc, !PT ;  /* 0x0000000424243812 */ /* 0x000fe200078efcff */
[----:B------:R-:W-:-:S02]  /*27c0*/  IMAD.SHL.U32 R11, R108, 0x80, RZ ;  /* 0x000000806c0b7824 */ /* 0x000fc400078e00ff */
[----:B------:R-:W-:Y:S01]  /*27d0*/  IMAD.WIDE.U32 R108, R108, 0xa0, RZ ;  /* 0x000000a06c6c7825 */ /* 0x000fe200078e00ff */
[C---:B------:R-:W-:Y:S02]  /*27e0*/  SHF.L.U32 R13, R102.reuse, 0x7, RZ ;  /* 0x00000007660d7819 */ /* 0x040fe400000006ff */
[----:B------:R-:W-:Y:S01]  /*27f0*/  SHF.R.S32.HI R120, RZ, 0x4, R26 ;  /* 0x00000004ff787819 */ /* 0x000fe2000001141a */
[C---:B------:R-:W-:Y:S01]  /*2800*/  IMAD R25, R145.reuse, R103, R12 ;  /* 0x0000006791197224 */ /* 0x040fe200078e020c */
[----:B------:R-:W-:Y:S01]  /*2810*/  SHF.L.U64.HI R12, R102, 0x7, R103 ;  /* 0x00000007660c7819 */ /* 0x000fe20000010267 */
[----:B------:R-:W-:Y:S01]  /*2820*/  IMAD.WIDE.U32 R106, R145, R102, R106 ;  /* 0x00000066916a7225 */ /* 0x000fe200078e006a */
[----:B------:R-:W-:Y:S02]  /*2830*/  LOP3.LUT R39, R35, R32, RZ, 0xfc, !PT ;  /* 0x0000002023277212 */ /* 0x000fe400078efcff */
[----:B------:R-:W-:Y:S01]  /*2840*/  LOP3.LUT R26, R26, 0xfffffff0, RZ, 0xc0, !PT ;  /* 0xfffffff01a1a7812 */ /* 0x000fe200078ec0ff */
[----:B------:R-:W-:Y:S01]  /*2850*/  IMAD.WIDE.U32 R104, R145, R102, R104 ;  /* 0x0000006691687225 */ /* 0x000fe200078e0068 */
[----:B------:R-:W-:-:S02]  /*2860*/  LOP3.LUT R27, R28, 0xfffffff0, RZ, 0xc0, !PT ;  /* 0xfffffff01c1b7812 */ /* 0x000fc400078ec0ff */
[----:B------:R-:W-:Y:S01]  /*2870*/  LOP3.LUT R29, R30, 0xfffffff0, RZ, 0xc0, !PT ;  /* 0xfffffff01e1d7812 */ /* 0x000fe200078ec0ff */
[----:B------:R-:W-:Y:S01]  /*2880*/  IMAD.WIDE.U32 R114, R114, 0xa0, RZ ;  /* 0x000000a072727825 */ /* 0x000fe200078e00ff */
[----:B------:R0:W-:Y:S01]  /*2890*/  STL [R1+0x8], R36 ;  /* 0x0000082401007387 */ /* 0x0001e20000100800 */
[----:B------:R-:W-:Y:S02]  /*28a0*/  IADD3 R20, R21, R111, RZ ;  /* 0x0000006f15147210 */ /* 0x000fe40007ffe0ff */
[----:B------:R-:W-:Y:S01]  /*28b0*/  IMAD.WIDE.U32 R102, R102, 0xa0, RZ ;  /* 0x000000a066667825 */ /* 0x000fe200078e00ff */
[----:B------:R-:W-:Y:S02]  /*28c0*/  SHF.R.S32.HI R101, RZ, 0x4, R28 ;  /* 0x00000004ff657819 */ /* 0x000fe4000001141c */
[----:B------:R-:W-:Y:S01]  /*28d0*/  LOP3.LUT R34, R35, 0x1, RZ, 0xc0, !PT ;  /* 0x0000000123227812 */ /* 0x000fe200078ec0ff */
[----:B------:R-:W-:Y:S01]  /*28e0*/  IMAD.IADD R128, R109, 0x1, R15 ;  /* 0x000000016d807824 */ /* 0x000fe200078e020f */
[----:B------:R-:W-:Y:S01]  /*28f0*/  SHF.R.S32.HI R28, RZ, 0x4, R30 ;  /* 0x00000004ff1c7819 */ /* 0x000fe2000001141e */
[----:B------:R-:W-:Y:S01]  /*2900*/  IMAD.IADD R15, R113, 0x1, R21 ;  /* 0x00000001710f7824 */ /* 0x000fe200078e0215 */
[----:B------:R-:W-:Y:S01]  /*2910*/  LOP3.LUT R35, R39, 0x2, RZ, 0xc0, !PT ;  /* 0x0000000227237812 */ /* 0x000fe200078ec0ff */
[----:B------:R-:W-:Y:S01]  /*2920*/  IMAD.IADD R21, R107, 0x1, R25 ;  /* 0x000000016b157824 */ /* 0x000fe200078e0219 */
[----:B0-----:R-:W-:Y:S01]  /*2930*/  LOP3.LUT R36, R39, 0x4, RZ, 0xc0, !PT ;  /* 0x0000000427247812 */ /* 0x001fe200078ec0ff */
[----:B------:R-:W-:Y:S01]  /*2940*/  IMAD.SHL.U32 R121, R121, 0x2, RZ ;  /* 0x0000000279797824 */ /* 0x000fe200078e00ff */
[----:B------:R-:W-:Y:S01]  /*2950*/  LOP3.LUT R37, R39, 0x8, RZ, 0xc0, !PT ;  /* 0x0000000827257812 */ /* 0x000fe200078ec0ff */
[----:B------:R-:W-:Y:S01]  /*2960*/  IMAD.IADD R127, R115, 0x1, R127 ;  /* 0x00000001737f7824 */ /* 0x000fe200078e027f */
[----:B------:R-:W-:Y:S01]  /*2970*/  LOP3.LUT R38, R39, 0x10, RZ, 0xc0, !PT ;  /* 0x0000001027267812 */ /* 0x000fe200078ec0ff */
[----:B------:R-:W-:Y:S01]  /*2980*/  IMAD.IADD R129, R103, 0x1, R129 ;  /* 0x0000000167817824 */ /* 0x000fe200078e0281 */
[----:B------:R-:W-:Y:S01]  /*2990*/  SHF.R.S32.HI R30, RZ, 0x1f, R26 ;  /* 0x0000001fff1e7819 */ /* 0x000fe2000001141a */
[----:B------:R-:W-:Y:S01]  /*29a0*/  IMAD.IADD R25, R25, 0x1, R105 ;  /* 0x0000000119197824 */ /* 0x000fe200078e0269 */
[----:B------:R-:W-:Y:S01]  /*29b0*/  SHF.R.S32.HI R31, RZ, 0x1f, R27 ;  /* 0x0000001fff1f7819 */ /* 0x000fe2000001141b */
[----:B------:R-:W-:Y:S01]  /*29c0*/  IMAD.IADD R33, R117, 0x1, R33 ;  /* 0x0000000175217824 */ /* 0x000fe200078e0221 */
[----:B------:R-:W-:-:S02]  /*29d0*/  SHF.R.S32.HI R32, RZ, 0x1f, R29 ;  /* 0x0000001fff207819 */ /* 0x000fc4000001141d */
[----:B------:R-:W-:-:S07]  /*29e0*/  LOP3.LUT R39, R39, 0x20, RZ, 0xc0, !PT ;  /* 0x0000002027277812 */ /* 0x000fce00078ec0ff */
.L_x_584:
[----:B------:R-:W2:Y:S01]  /*29f0*/  LDL.LU R40, [R1+0x8] ;  /* 0x0000080001287983 */ /* 0x000ea20000300800 */
[----:B0-----:R-:W0:Y:S01]  /*2a00*/  LDC.64 R124, c[0x0][0x2e8] ;  /* 0x0000ba00ff7c7b82 */ /* 0x001e220000000a00 */
[----:B------:R-:W-:Y:S01]  /*2a10*/  VIADD R47, R24, 0xffffffff ;  /* 0xffffffff182f7836 */ /* 0x000fe20000000000 */
[----:B------:R-:W-:Y:S01]  /*2a20*/  LOP3.LUT P4, RZ, R236, 0x2, RZ, 0xc0, !PT ;  /* 0x00000002ecff7812 */ /* 0x000fe2000788c0ff */
[----:B------:R-:W-:Y:S05]  /*2a30*/  YIELD ;  /* 0x0000000000007946 */ /* 0x000fea0003800000 */
[----:B------:R-:W-:Y:S01]  /*2a40*/  SHF.R.S32.HI R42, RZ, 0x1f, R47 ;  /* 0x0000001fff2a7819 */ /* 0x000fe2000001142f */
[-C--:B------:R-:W-:Y:S01]  /*2a50*/  IMAD R41, R127, R47.reuse, RZ ;  /* 0x0000002f7f297224 */ /* 0x080fe200078e02ff */
[----:B------:R-:W1:Y:S01]  /*2a60*/  LDC R133, c[0x0][0x3f4] ;  /* 0x0000fd00ff857b82 */ /* 0x000e620000000800 */
[----:B------:R-:W-:Y:S01]  /*2a70*/  IMAD.WIDE.U32 R138, R114, R47, RZ ;  /* 0x0000002f728a7225 */ /* 0x000fe200078e00ff */
[----:B------:R-:W-:Y:S03]  /*2a80*/  BSSY B0, `(.L_x_485) ;  /* 0x0000caa000007945 */ /* 0x000fe60003800000 */
[----:B------:R-:W-:Y:S01]  /*2a90*/  IMAD R41, R42, R114, R41 ;  /* 0x000000722a297224 */ /* 0x000fe200078e0229 */
[----:B------:R-:W-:-:S04]  /*2aa0*/  IADD3 R49, P2, P3, R3, R138, R131 ;  /* 0x0000008a03317210 */ /* 0x000fc80007b5e083 */
[----:B------:R-:W-:Y:S01]  /*2ab0*/  IADD3 R140, R139, R41, RZ ;  /* 0x000000298b8c7210 */ /* 0x000fe20007ffe0ff */
[----:B------:R-:W-:-:S03]  /*2ac0*/  IMAD R41, R17, 0x7800, R235 ;  /* 0x0000780011297824 */ /* 0x000fc600078e02eb */
[----:B------:R-:W-:Y:S01]  /*2ad0*/  IADD3.X R24, R5, R140, R130, P2, P3 ;  /* 0x0000008c05187210 */ /* 0x000fe200017e6482 */
[C---:B------:R-:W-:Y:S01]  /*2ae0*/  VIADD R43, R41.reuse, 0x20 ;  /* 0x00000020292b7836 */ /* 0x040fe20000000000 */
[----:B0-----:R-:W-:Y:S01]  /*2af0*/  IADD3 R50, P2, P3, R138, R124, R3 ;  /* 0x0000007c8a327210 */ /* 0x001fe20007b5e003 */
[----:B------:R-:W-:-:S03]  /*2b00*/  @P4 VIADD R43, R41, 0xffffffe0 ;  /* 0xffffffe0292b4836 */ /* 0x000fc60000000000 */
[----:B------:R-:W-:Y:S02]  /*2b10*/  IADD3.X R51, R140, R125, R5, P2, P3 ;  /* 0x0000007d8c337210 */ /* 0x000fe400017e6405 */
[----:B------:R-:W-:Y:S02]  /*2b20*/  IADD3 R48, P2, R49, R124, RZ ;  /* 0x0000007c31307210 */ /* 0x000fe40007f5e0ff */
[----:B------:R-:W-:-:S03]  /*2b30*/  ISETP.GT.AND P3, PT, R47, R126, PT ;  /* 0x0000007e2f00720c */ /* 0x000fc60003f64270 */
[----:B------:R-:W-:Y:S01]  /*2b40*/  IMAD.X R49, R24, 0x1, R125, P2 ;  /* 0x0000000118317824 */ /* 0x000fe200010e067d */
[----:B-1----:R-:W-:Y:S02]  /*2b50*/  ISETP.GE.AND P2, PT, R133, 0x1, PT ;  /* 0x000000018500780c */ /* 0x002fe40003f46270 */
[----:B------:R-:W-:Y:S02]  /*2b60*/  MOV R24, R47 ;  /* 0x0000002f00187202 */ /* 0x000fe40000000f00 */
[----:B--2---:R-:W-:-:S05]  /*2b70*/  LOP3.LUT R40, R40, 0xfffffffd, RZ, 0xc0, !PT ;  /* 0xfffffffd28287812 */ /* 0x004fca00078ec0ff */
[----:B------:R-:W-:-:S05]  /*2b80*/  @P3 LOP3.LUT R40, R40, 0x2, RZ, 0xfc, !PT ;  /* 0x0000000228283812 */ /* 0x000fca00078efcff */
[----:B------:R0:W-:Y:S02]  /*2b90*/  STL [R1+0x8], R40 ;  /* 0x0000082801007387 */ /* 0x0001e40000100800 */
[C---:B0-----:R-:W-:Y:S02]  /*2ba0*/  IMAD.IADD R40, R16.reuse, 0x1, R41 ;  /* 0x0000000110287824 */ /* 0x041fe400078e0229 */
[----:B------:R-:W-:Y:S01]  /*2bb0*/  IMAD.IADD R41, R16, 0x1, R43 ;  /* 0x0000000110297824 */ /* 0x000fe200078e022b */
[----:B------:R-:W-:Y:S06]  /*2bc0*/  @!P2 BRA `(.L_x_486) ;  /* 0x000000c40078a947 */ /* 0x000fec0003800000 */
[----:B------:R-:W-:Y:S01]  /*2bd0*/  ULDC.U8 UR4, c[0x0][0x410] ;  /* 0x0001040000047ab9 */ /* 0x000fe20000000000 */
[-C--:B------:R-:W-:Y:S01]  /*2be0*/  IMAD R43, R128, R47.reuse, RZ ;  /* 0x0000002f802b7224 */ /* 0x080fe200078e02ff */
[----:B------:R-:W-:Y:S01]  /*2bf0*/  ISETP.NE.AND P2, PT, RZ, UR4, PT ;  /* 0x00000004ff007c0c */ /* 0x000fe2000bf45270 */
[-C--:B------:R-:W-:Y:S02]  /*2c00*/  IMAD R45, R129, R47.reuse, RZ ;  /* 0x0000002f812d7224 */ /* 0x080fe400078e02ff */
[C---:B------:R-:W-:Y:S02]  /*2c10*/  IMAD R43, R42.reuse, R108, R43 ;  /* 0x0000006c2a2b7224 */ /* 0x040fe400078e022b */
[----:B------:R-:W-:Y:S02]  /*2c20*/  IMAD R45, R42, R102, R45 ;  /* 0x000000662a2d7224 */ /* 0x000fe400078e022d */
[----:B------:R-:W-:Y:S02]  /*2c30*/  IMAD R42, R24, -0xa0, R2 ;  /* 0xffffff60182a7824 */ /* 0x000fe400078e0202 */
[----:B------:R-:W-:-:S03]  /*2c40*/  IMAD.WIDE.U32 R94, R108, R47, RZ ;  /* 0x0000002f6c5e7225 */ /* 0x000fc600078e00ff */
[----:B------:R-:W-:Y:S01]  /*2c50*/  VIMNMX R42, R42, 0xa0, PT ;  /* 0x000000a02a2a7848 */ /* 0x000fe20003fe0100 */
[----:B------:R-:W-:-:S04]  /*2c60*/  IMAD.WIDE.U32 R92, R102, R47, RZ ;  /* 0x0000002f665c7225 */ /* 0x000fc800078e00ff */
[----:B------:R-:W-:Y:S02]  /*2c70*/  IMAD.IADD R43, R95, 0x1, R43 ;  /* 0x000000015f2b7824 */ /* 0x000fe400078e022b */
[----:B------:R-:W-:Y:S01]  /*2c80*/  IMAD.IADD R100, R93, 0x1, R45 ;  /* 0x000000015d647824 */ /* 0x000fe200078e022d */
[----:B------:R-:W-:Y:S06]  /*2c90*/  @!P2 BRA `(.L_x_487) ;  /* 0x0000005c00a8a947 */ /* 0x000fec0003800000 */
[----:B------:R-:W-:Y:S01]  /*2ca0*/  ISETP.GE.AND P3, PT, R220, R42, PT ;  /* 0x0000002adc00720c */ /* 0x000fe20003f66270 */
[----:B------:R-:W-:Y:S01]  /*2cb0*/  BSSY B1, `(.L_x_488) ;  /* 0x000003e000017945 */ /* 0x000fe20003800000 */
        /* <DEDUP_REMOVED lines=23> */
[----:B------:R-:W-:Y:S01]  /*2e30*/  CS2R R136, SRZ ;  /* 0x0000000000887805 */ /* 0x000fe2000001ff00 */
[----:B------:R-:W-:Y:S06]  /*2e40*/  @P3 BRA `(.L_x_489) ;  /* 0x0000000000903947 */ /* 0x000fec0003800000 */
[----:B------:R-:W-:Y:S01]  /*2e50*/  ULDC.64 UR4, c[0x0][0x3e8] ;  /* 0x0000fa0000047ab9 */ /* 0x000fe20000000a00 */
[----:B------:R-:W-:Y:S02]  /*2e60*/  CS2R R124, SRZ ;  /* 0x00000000007c7805 */ /* 0x000fe4000001ff00 */
[----:B------:R-:W-:Y:S02]  /*2e70*/  IADD3 R44, P2, P4, R112, UR4, R94 ;  /* 0x00000004702c7c10 */ /* 0x000fe4000fc5e05e */
[----:B------:R-:W-:Y:S02]  /*2e80*/  CS2R R136, SRZ ;  /* 0x0000000000887805 */ /* 0x000fe4000001ff00 */
[----:B------:R-:W-:Y:S01]  /*2e90*/  IADD3.X R45, R15, UR5, R43, P2, P4 ;  /* 0x000000050f2d7c10 */ /* 0x000fe200097e842b */
[----:B------:R-:W-:Y:S02]  /*2ea0*/  ULDC.64 UR4, c[0x0][0x400] ;  /* 0x0001000000047ab9 */ /* 0x000fe40000000a00 */
[----:B------:R-:W-:-:S04]  /*2eb0*/  IADD3 R46, P2, P4, R106, UR4, R92 ;  /* 0x000000046a2e7c10 */ /* 0x000fc8000fc5e05c */
[----:B------:R-:W-:Y:S02]  /*2ec0*/  IADD3.X R47, R21, UR5, R100, P2, P4 ;  /* 0x00000005152f7c10 */ /* 0x000fe400097e8464 */
[----:B------:R-:W-:Y:S02]  /*2ed0*/  ISETP.GE.AND P2, PT, R22, R133, PT ;  /* 0x000000851600720c */ /* 0x000fe40003f46270 */
[----:B------:R-:W-:Y:S02]  /*2ee0*/  CS2R R96, SRZ ;  /* 0x0000000000607805 */ /* 0x000fe4000001ff00 */
[----:B------:R-:W-:-:S09]  /*2ef0*/  CS2R R98, SRZ ;  /* 0x0000000000627805 */ /* 0x000fd2000001ff00 */
[----:B------:R0:W5:Y:S04]  /*2f00*/  @!P2 LDG.E.64 R124, desc[UR54][R44.64] ;  /* 0x000000362c7ca981 */ /* 0x000168000c1e1b00 */
[----:B------:R0:W5:Y:S01]  /*2f10*/  @!P2 LDG.E.64 R136, desc[UR54][R46.64] ;  /* 0x000000362e88a981 */ /* 0x000162000c1e1b00 */
        /* <DEDUP_REMOVED lines=20> */
[----:B------:R-:W-:-:S13]  /*3060*/  ISETP.GE.AND P2, PT, R226, R133, PT ;  /* 0x00000085e200720c */ /* 0x000fda0003f46270 */
[----:B------:R0:W5:Y:S04]  /*3070*/  @!P2 LDG.E.64 R76, desc[UR54][R44.64+0x50] ;  /* 0x000050362c4ca981 */ /* 0x000168000c1e1b00 */
[----:B------:R0:W5:Y:S02]  /*3080*/  @!P2 LDG.E.64 R78, desc[UR54][R46.64+0x50] ;  /* 0x000050362e4ea981 */ /* 0x000164000c1e1b00 */
.L_x_489:
[----:B------:R-:W-:Y:S05]  /*3090*/  BSYNC B1 ;  /* 0x0000000000017941 */ /* 0x000fea0003800000 */
.L_x_488:
[----:B0-----:R-:W-:Y:S01]  /*30a0*/  VIADD R44, R220, 0x80 ;  /* 0x00000080dc2c7836 */ /* 0x001fe20000000000 */
[----:B------:R-:W-:Y:S01]  /*30b0*/  BSSY B1, `(.L_x_490) ;  /* 0x000002d000017945 */ /* 0x000fe20003800000 */
[----:B-----5:R-:W-:Y:S01]  /*30c0*/  MOV R148, R76 ;  /* 0x0000004c00947202 */ /* 0x020fe20000000f00 */
[----:B------:R-:W-:Y:S02]  /*30d0*/  IMAD.MOV.U32 R151, RZ, RZ, R80 ;  /* 0x000000ffff977224 */ /* 0x000fe400078e0050 */
[----:B------:R-:W-:-:S13]  /*30e0*/  ISETP.GE.AND P4, PT, R44, R42, PT ;  /* 0x0000002a2c00720c */ /* 0x000fda0003f86270 */
[----:B------:R-:W-:Y:S05]  /*30f0*/  @P4 BRA `(.L_x_491) ;  /* 0x0000000000a04947 */ /* 0x000fea0003800000 */
[----:B------:R-:W-:Y:S01]  /*3100*/  IADD3 R44, P2, P5, R112, R94, R11 ;  /* 0x0000005e702c7210 */ /* 0x000fe20007d5e00b */
[----:B------:R-:W-:Y:S01]  /*3110*/  ULDC.64 UR4, c[0x0][0x3e8] ;  /* 0x0000fa0000047ab9 */ /* 0x000fe20000000a00 */
[----:B------:R-:W-:Y:S02]  /*3120*/  CS2R R72, SRZ ;  /* 0x0000000000487805 */ /* 0x000fe4000001ff00 */
[----:B------:R-:W-:Y:S02]  /*3130*/  CS2R R74, SRZ ;  /* 0x00000000004a7805 */ /* 0x000fe4000001ff00 */
[----:B------:R-:W-:Y:S02]  /*3140*/  IADD3.X R43, R15, R43, R10, P2, P5 ;  /* 0x0000002b0f2b7210 */ /* 0x000fe400017ea40a */
[----:B------:R-:W-:-:S04]  /*3150*/  IADD3 R46, P2, P5, R106, R92, R13 ;  /* 0x0000005c6a2e7210 */ /* 0x000fc80007d5e00d */
[----:B------:R-:W-:Y:S02]  /*3160*/  IADD3.X R100, R21, R100, R12, P2, P5 ;  /* 0x0000006415647210 */ /* 0x000fe400017ea40c */
[----:B------:R-:W-:-:S04]  /*3170*/  IADD3 R44, P2, R44, UR4, RZ ;  /* 0x000000042c2c7c10 */ /* 0x000fc8000ff5e0ff */
[----:B------:R-:W-:Y:S01]  /*3180*/  IADD3.X R45, R43, UR5, RZ, P2, !PT ;  /* 0x000000052b2d7c10 */ /* 0x000fe200097fe4ff */
[----:B------:R-:W-:Y:S02]  /*3190*/  ULDC.64 UR4, c[0x0][0x400] ;  /* 0x0001000000047ab9 */ /* 0x000fe40000000a00 */
[----:B------:R-:W-:-:S04]  /*31a0*/  IADD3 R46, P2, R46, UR4, RZ ;  /* 0x000000042e2e7c10 */ /* 0x000fc8000ff5e0ff */
[----:B------:R-:W-:Y:S02]  /*31b0*/  IADD3.X R47, R100, UR5, RZ, P2, !PT ;  /* 0x00000005642f7c10 */ /* 0x000fe400097fe4ff */
        /* <DEDUP_REMOVED lines=28> */
.L_x_491:
[----:B------:R-:W-:Y:S05]  /*3380*/  BSYNC B1 ;  /* 0x0000000000017941 */ /* 0x000fea0003800000 */
.L_x_490:
[----:B------:R-:W-:Y:S01]  /*3390*/  UISETP.NE.AND UP0, UPT, UR53, 0x3, UPT ;  /* 0x000000033500788c */ /* 0x000fe2000bf05270 */
[----:B------:R-:W-:Y:S01]  /*33a0*/  IMAD.MOV.U32 R157, RZ, RZ, R84 ;  /* 0x000000ffff9d7224 */ /* 0x000fe200078e0054 */
[----:B------:R-:W-:Y:S01]  /*33b0*/  MOV R166, R124 ;  /* 0x0000007c00a67202 */ /* 0x000fe20000000f00 */
[----:B------:R-:W-:Y:S01]  /*33c0*/  IMAD.MOV.U32 R162, RZ, RZ, R88 ;  /* 0x000000ffffa27224 */ /* 0x000fe200078e0058 */
[----:B------:R-:W-:Y:S01]  /*33d0*/  MOV R165, R98 ;  /* 0x0000006200a57202 */ /* 0x000fe20000000f00 */
[----:B------:R-:W-:Y:S01]  /*33e0*/  IMAD.MOV.U32 R164, RZ, RZ, R96 ;  /* 0x000000ffffa47224 */ /* 0x000fe200078e0060 */
[----:B------:R-:W-:Y:S01]  /*33f0*/  PLOP3.LUT P2, PT, PT, PT, UP0, 0x80, 0x0 ;  /* 0x000000000000781c */ /* 0x000fe20003f4f008 */
[----:B------:R-:W-:Y:S01]  /*3400*/  IMAD.MOV.U32 R155, RZ, RZ, R78 ;  /* 0x000000ffff9b7224 */ /* 0x000fe200078e004e */
[----:B-----5:R-:W-:Y:S01]  /*3410*/  MOV R140, R64 ;  /* 0x00000040008c7202 */ /* 0x020fe20000000f00 */
[----:B------:R-:W-:Y:S01]  /*3420*/  IMAD.MOV.U32 R156, RZ, RZ, R82 ;  /* 0x000000ffff9c7224 */ /* 0x000fe200078e0052 */
[----:B------:R-:W-:Y:S01]  /*3430*/  MOV R139, R62 ;  /* 0x0000003e008b7202 */ /* 0x000fe20000000f00 */
[----:B------:R-:W-:-:S02]  /*3440*/  IMAD.MOV.U32 R158, RZ, RZ, R86 ;  /* 0x000000ffff9e7224 */ /* 0x000fc400078e0056 */
[----:B------:R-:W-:Y:S02]  /*3450*/  IMAD.MOV.U32 R163, RZ, RZ, R90 ;  /* 0x000000ffffa37224 */ /* 0x000fe400078e005a */
[----:B------:R-:W-:Y:S02]  /*3460*/  IMAD.MOV.U32 R168, RZ, RZ, R136 ;  /* 0x000000ffffa87224 */ /* 0x000fe400078e0088 */
[----:B------:R-:W-:Y:S02]  /*3470*/  IMAD.MOV.U32 R92, RZ, RZ, R52 ;  /* 0x000000ffff5c7224 */ /* 0x000fe400078e0034 */
[----:B------:R-:W-:Y:S02]  /*3480*/  IMAD.MOV.U32 R94, RZ, RZ, R56 ;  /* 0x000000ffff5e7224 */ /* 0x000fe400078e0038 */
[----:B------:R-:W-:Y:S02]  /*3490*/  IMAD.MOV.U32 R138, RZ, RZ, R60 ;  /* 0x000000ffff8a7224 */ /* 0x000fe400078e003c */
[----:B------:R-:W-:-:S02]  /*34a0*/  IMAD.MOV.U32 R149, RZ, RZ, R68 ;  /* 0x000000ffff957224 */ /* 0x000fc400078e0044 */
[----:B------:R-:W-:Y:S02]  /*34b0*/  IMAD.MOV.U32 R152, RZ, RZ, R72 ;  /* 0x000000ffff987224 */ /* 0x000fe400078e0048 */
[----:B------:R-:W-:Y:S02]  /*34c0*/  IMAD.MOV.U32 R93, RZ, RZ, R54 ;  /* 0x000000ffff5d7224 */ /* 0x000fe400078e0036 */
[----:B------:R-:W-:Y:S02]  /*34d0*/  IMAD.MOV.U32 R95, RZ, RZ, R58 ;  /* 0x000000ffff5f7224 */ /* 0x000fe400078e003a */
[----:B------:R-:W-:Y:S02]  /*34e0*/  IMAD.MOV.U32 R141, RZ, RZ, R66 ;  /* 0x000000ffff8d7224 */ /* 0x000fe400078e0042 */
[----:B------:R-:W-:Y:S02]  /*34f0*/  IMAD.MOV.U32 R150, RZ, RZ, R70 ;  /* 0x000000ffff967224 */ /* 0x000fe400078e0046 */
[----:B------:R-:W-:Y:S01]  /*3500*/  IMAD.MOV.U32 R154, RZ, RZ, R74 ;  /* 0x000000ffff9a7224 */ /* 0x000fe200078e004a */
[----:B------:R-:W-:Y:S06]  /*3510*/  @!P2 BRA `(.L_x_492) ;  /* 0x000000000004a947 */ /* 0x000fec0003800000 */
[----:B------:R-:W-:Y:S01]  /*3520*/  BPT.TRAP 0x1 ;  /* 0x000000040000795c */ /* 0x000fe20000300000 */
.L_x_492:
[----:B------:R-:W-:Y:S01]  /*3530*/  IMAD R43, R17, 0x8, R16 ;  /* 0x00000008112b7824 */ /* 0x000fe200078e0210 */
[----:B------:R-:W-:Y:S01]  /*3540*/  SHF.L.U32 R100, R221, 0x1f, RZ ;  /* 0x0000001fdd647819 */ /* 0x000fe200000006ff */
[----:B------:R-:W-:Y:S03]  /*3550*/  BSSY B1, `(.L_x_493) ;  /* 0x0000003000017945 */ /* 0x000fe60003800000 */
[----:B------:R-:W1:Y:S02]  /*3560*/  SYNCS.PHASECHK.TRANS64.TRYWAIT P5, [R43+URZ+0x33490], R100 ;  /* 0x033490642b0075a7 */ /* 0x000e6400080a017f */
[----:B-1----:R-:W-:Y:S05]  /*3570*/  @!P5 BRA `(.L_x_494) ;  /* 0x000002700078d947 */ /* 0x002fea0003800000 */
.L_x_808:
[----:B------:R-:W-:Y:S05]  /*3580*/  BSYNC B1 ;  /* 0x0000000000017941 */ /* 0x000fea0003800000 */
.L_x_493:
[----:B------:R-:W-:Y:S04]  /*3590*/  BSSY B1, `(.L_x_495) ;  /* 0x00002b0000017945 */ /* 0x000fe80003800000 */
[----:B------:R-:W-:Y:S05]  /*35a0*/  @P3 BRA `(.L_x_496) ;  /* 0x0000002800b83947 */ /* 0x000fea0003800000 */
[----:B------:R-:W-:Y:S01]  /*35b0*/  ISETP.NE.AND P3, PT, R34, RZ, PT ;  /* 0x000000ff2200720c */ /* 0x000fe20003f65270 */
[----:B------:R-:W-:-:S12]  /*35c0*/  BSSY B2, `(.L_x_497) ;  /* 0x0000073000027945 */ /* 0x000fd80003800000 */
[----:B------:R-:W-:Y:S05]  /*35d0*/  @!P3 BRA `(.L_x_498) ;  /* 0x0000000400c4b947 */ /* 0x000fea0003800000 */
[----:B0-----:R0:W2:Y:S01]  /*35e0*/  LDS.128 R44, [R40+0x24200] ;  /* 0x02420000282c7984 */ /* 0x0010a20000000c00 */
[----:B------:R-:W-:Y:S01]  /*35f0*/  ISETP.GE.AND P3, PT, R22, R133, PT ;  /* 0x000000851600720c */ /* 0x000fe20003f66270 */
[----:B------:R-:W-:-:S12]  /*3600*/  BSSY B3, `(.L_x_499) ;  /* 0x000006d000037945 */ /* 0x000fd80003800000 */
[----:B0-----:R-:W-:Y:S05]  /*3610*/  @P3 BRA `(.L_x_500) ;  /* 0x0000000400ac3947 */ /* 0x001fea0003800000 */
[----:B--2---:R-:W-:Y:S02]  /*3620*/  MOV R136, R45 ;  /* 0x0000002d00887202 */ /* 0x004fe40000000f00 */
[----:B------:R-:W-:Y:S02]  /*3630*/  F2FP.F16.E4M3.UNPACK_B R171, R168.H1 ;  /* 0x000000a8ffab723e */ /* 0x000fe400030006ff */
[----:B------:R-:W-:Y:S02]  /*3640*/  F2FP.F16.E4M3.UNPACK_B R124, R136 ;  /* 0x00000088ff7c723e */ /* 0x000fe400020006ff */
[-C--:B------:R-:W-:Y:S01]  /*3650*/  F2FP.F16.E4M3.UNPACK_B R45, R166.reuse.H1 ;  /* 0x000000a6ff2d723e */ /* 0x080fe200030006ff */
[----:B------:R-:W-:Y:S01]  /*3660*/  HADD2.F32 R167, -RZ, R171.H0_H0 ;  /* 0x200000abffa77230 */ /* 0x000fe20000004100 */
[----:B------:R-:W-:Y:S01]  /*3670*/  F2FP.F16.E4M3.UNPACK_B R166, R166 ;  /* 0x000000a6ffa6723e */ /* 0x000fe200020006ff */
[--C-:B------:R-:W-:Y:S02]  /*3680*/  HADD2.F32 R169, -RZ, R124.reuse.H1_H1 ;  /* 0x3000007cffa97230 */ /* 0x100fe40000004100 */
[----:B------:R-:W-:-:S02]  /*3690*/  HADD2.F32 R124, -RZ, R124.H0_H0 ;  /* 0x2000007cff7c7230 */ /* 0x000fc40000004100 */
[----:B------:R-:W-:Y:S02]  /*36a0*/  HADD2.F32 R170, -RZ, R45.H0_H0 ;  /* 0x2000002dffaa7230 */ /* 0x000fe40000004100 */
[CC--:B------:R-:W-:Y:S01]  /*36b0*/  FMUL.FTZ R173, R169.reuse, R167.reuse ;  /* 0x000000a7a9ad7220 */ /* 0x0c0fe20000410000 */
[----:B------:R-:W-:Y:S02]  /*36c0*/  HADD2.F32 R171, -RZ, R171.H1_H1 ;  /* 0x300000abffab7230 */ /* 0x000fe40000004100 */
[C---:B------:R-:W-:Y:S01]  /*36d0*/  FMUL.FTZ R172, R124.reuse, R167 ;  /* 0x000000a77cac7220 */ /* 0x040fe20000410000 */
[----:B------:R-:W-:Y:S02]  /*36e0*/  HADD2.F32 R45, -RZ, R45.H1_H1 ;  /* 0x3000002dff2d7230 */ /* 0x000fe40000004100 */
[-C--:B------:R-:W-:Y:S01]  /*36f0*/  FFMA.FTZ R167, R124, R170.reuse, -R173 ;  /* 0x000000aa7ca77223 */ /* 0x080fe200000108ad */
[----:B------:R-:W-:Y:S01]  /*3700*/  FFMA.FTZ R124, R169, R170, R172 ;  /* 0x000000aaa97c7223 */ /* 0x000fe200000100ac */
[----:B------:R-:W-:Y:S01]  /*3710*/  F2FP.F16.E4M3.UNPACK_B R169, R136.H1 ;  /* 0x00000088ffa9723e */ /* 0x000fe200030006ff */
[----:B------:R-:W-:-:S04]  /*3720*/  IMAD.MOV.U32 R136, RZ, RZ, R44 ;  /* 0x000000ffff887224 */ /* 0x000fc800078e002c */
[--C-:B------:R-:W-:Y:S02]  /*3730*/  HADD2.F32 R44, -RZ, R169.reuse.H1_H1 ;  /* 0x300000a9ff2c7230 */ /* 0x100fe40000004100 */
[----:B------:R-:W-:-:S03]  /*3740*/  HADD2.F32 R169, -RZ, R169.H0_H0 ;  /* 0x200000a9ffa97230 */ /* 0x000fc60000004100 */
[CC--:B------:R-:W-:Y:S02]  /*3750*/  FMUL.FTZ R170, R44.reuse, R171.reuse ;  /* 0x000000ab2caa7220 */ /* 0x0c0fe40000410000 */
[C---:B------:R-:W-:Y:S02]  /*3760*/  FMUL.FTZ R171, R169.reuse, R171 ;  /* 0x000000aba9ab7220 */ /* 0x040fe40000410000 */
[-C--:B------:R-:W-:Y:S01]  /*3770*/  FFMA.FTZ R169, R169, R45.reuse, -R170 ;  /* 0x0000002da9a97223 */ /* 0x080fe200000108aa */
[----:B------:R-:W-:Y:S01]  /*3780*/  F2FP.F16.E4M3.UNPACK_B R170, R168 ;  /* 0x000000a8ffaa723e */ /* 0x000fe200020006ff */
[----:B------:R-:W-:Y:S01]  /*3790*/  FFMA.FTZ R174, R44, R45, R171 ;  /* 0x0000002d2cae7223 */ /* 0x000fe200000100ab */
[-C--:B------:R-:W-:Y:S01]  /*37a0*/  F2FP.F16.E4M3.UNPACK_B R44, R136.reuse.H1 ;  /* 0x00000088ff2c723e */ /* 0x080fe200030006ff */
[----:B------:R-:W-:Y:S01]  /*37b0*/  HADD2.F32 R168, -RZ, R166.H1_H1 ;  /* 0x300000a6ffa87230 */ /* 0x000fe20000004100 */
[----:B------:R-:W-:Y:S01]  /*37c0*/  F2FP.F16.E4M3.UNPACK_B R136, R136 ;  /* 0x00000088ff88723e */ /* 0x000fe200020006ff */
[----:B------:R-:W-:Y:S01]  /*37d0*/  HADD2.F32 R171, -RZ, R170.H1_H1 ;  /* 0x300000aaffab7230 */ /* 0x000fe20000004100 */
[----:B------:R-:W-:Y:S01]  /*37e0*/  F2FP.SATFINITE.E4M3.F32.PACK_AB_MERGE_C R174, R174, R169, RZ ;  /* 0x000000a9aeae723e */ /* 0x000fe200048070ff */
[----:B------:R-:W-:-:S02]  /*37f0*/  HADD2.F32 R45, -RZ, R44.H1_H1 ;  /* 0x3000002cff2d7230 */ /* 0x000fc40000004100 */
[----:B------:R-:W-:Y:S01]  /*3800*/  HADD2.F32 R44, -RZ, R44.H0_H0 ;  /* 0x2000002cff2c7230 */ /* 0x000fe20000004100 */
[----:B------:R-:W-:Y:S01]  /*3810*/  F2FP.SATFINITE.E4M3.F32.PACK_AB_MERGE_C R124, R124, R167, R174 ;  /* 0x000000a77c7c723e */ /* 0x000fe200048070ae */
[----:B------:R-:W-:Y:S02]  /*3820*/  HADD2.F32 R170, -RZ, R170.H0_H0 ;  /* 0x200000aaffaa7230 */ /* 0x000fe40000004100 */
[-C--:B------:R-:W-:Y:S01]  /*3830*/  FMUL.FTZ R173, R45, R171.reuse ;  /* 0x000000ab2dad7220 */ /* 0x080fe20000410000 */
[--C-:B------:R-:W-:Y:S02]  /*3840*/  HADD2.F32 R169, -RZ, R136.reuse.H1_H1 ;  /* 0x30000088ffa97230 */ /* 0x100fe40000004100 */
[C---:B------:R-:W-:Y:S01]  /*3850*/  FMUL.FTZ R172, R44.reuse, R171 ;  /* 0x000000ab2cac7220 */ /* 0x040fe20000410000 */
[----:B------:R-:W-:Y:S02]  /*3860*/  HADD2.F32 R136, -RZ, R136.H0_H0 ;  /* 0x20000088ff887230 */ /* 0x000fe40000004100 */
[----:B------:R-:W-:Y:S01]  /*3870*/  FFMA.FTZ R44, R44, R168, -R173 ;  /* 0x000000a82c2c7223 */ /* 0x000fe200000108ad */
[----:B------:R-:W-:-:S02]  /*3880*/  HADD2.F32 R166, -RZ, R166.H0_H0 ;  /* 0x200000a6ffa67230 */ /* 0x000fc40000004100 */
[----:B------:R-:W-:Y:S01]  /*3890*/  FMUL.FTZ R171, R169, R170 ;  /* 0x000000aaa9ab7220 */ /* 0x000fe20000410000 */
[----:B------:R-:W-:Y:S01]  /*38a0*/  FFMA.FTZ R45, R45, R168, R172 ;  /* 0x000000a82d2d7223 */ /* 0x000fe200000100ac */
[C---:B------:R-:W-:Y:S01]  /*38b0*/  FMUL.FTZ R170, R136.reuse, R170 ;  /* 0x000000aa88aa7220 */ /* 0x040fe20000410000 */
[----:B------:R-:W-:Y:S01]  /*38c0*/  SHF.R.U32.HI R167, RZ, 0x10, R137 ;  /* 0x00000010ffa77819 */ /* 0x000fe20000011689 */
[-C--:B------:R-:W-:Y:S01]  /*38d0*/  FFMA.FTZ R136, R136, R166.reuse, -R171 ;  /* 0x000000a688887223 */ /* 0x080fe200000108ab */
[----:B------:R-:W-:Y:S01]  /*38e0*/  LOP3.LUT R168, R137, 0xff0000ff, RZ, 0xc0, !PT ;  /* 0xff0000ff89a87812 */ /* 0x000fe200078ec0ff */
[----:B------:R-:W-:Y:S01]  /*38f0*/  FFMA.FTZ R169, R169, R166, R170 ;  /* 0x000000a6a9a97223 */ /* 0x000fe200000100aa */
[----:B------:R-:W-:Y:S02]  /*3900*/  SHF.R.U32.HI R166, RZ, 0x8, R137 ;  /* 0x00000008ffa67819 */ /* 0x000fe40000011689 */
[--C-:B------:R-:W-:Y:S02]  /*3910*/  SHF.R.U32.HI R170, RZ, 0x8, R125.reuse ;  /* 0x00000008ffaa7819 */ /* 0x100fe4000001167d */
[----:B------:R-:W-:Y:S01]  /*3920*/  SHF.R.U32.HI R171, RZ, 0x10, R125 ;  /* 0x00000010ffab7819 */ /* 0x000fe2000001167d */
[----:B------:R-:W-:Y:S01]  /*3930*/  IMAD.SHL.U32 R137, R166, 0x100, RZ ;  /* 0x00000100a6897824 */ /* 0x000fe200078e00ff */
[----:B------:R-:W-:Y:S01]  /*3940*/  LOP3.LUT R166, R125, 0xff0000ff, RZ, 0xc0, !PT ;  /* 0xff0000ff7da67812 */ /* 0x000fe200078ec0ff */
[----:B------:R-:W-:Y:S01]  /*3950*/  IMAD.SHL.U32 R125, R170, 0x100, RZ ;  /* 0x00000100aa7d7824 */ /* 0x000fe200078e00ff */
[----:B------:R-:W-:Y:S01]  /*3960*/  F2FP.SATFINITE.E4M3.F32.PACK_AB_MERGE_C R44, R45, R44, RZ ;  /* 0x0000002c2d2c723e */ /* 0x000fe200048070ff */
[----:B------:R-:W-:Y:S01]  /*3970*/  IMAD.MOV.U32 R45, RZ, RZ, R124 ;  /* 0x000000ffff2d7224 */ /* 0x000fe200078e007c */
[----:B------:R-:W-:Y:S01]  /*3980*/  LOP3.LUT R168, R168, 0xff00, R137, 0xf8, !PT ;  /* 0x0000ff00a8a87812 */ /* 0x000fe200078ef889 */
[----:B------:R-:W-:Y:S01]  /*3990*/  IMAD.U32 R137, R167, 0x10000, RZ ;  /* 0x00010000a7897824 */ /* 0x000fe200078e00ff */
[----:B------:R-:W-:Y:S01]  /*39a0*/  LOP3.LUT R166, R166, 0xff00, R125, 0xf8, !PT ;  /* 0x0000ff00a6a67812 */ /* 0x000fe200078ef87d */
[----:B------:R-:W-:Y:S01]  /*39b0*/  IMAD.MOV.U32 R167, RZ, RZ, R47 ;  /* 0x000000ffffa77224 */ /* 0x000fe200078e002f */
[----:B------:R-:W-:-:S02]  /*39c0*/  SHF.L.U32 R125, R171, 0x10, RZ ;  /* 0x00000010ab7d7819 */ /* 0x000fc400000006ff */
[----:B------:R-:W-:Y:S02]  /*39d0*/  LOP3.LUT R137, R168, 0xff0000, R137, 0xf8, !PT ;  /* 0x00ff0000a8897812 */ /* 0x000fe400078ef889 */
[----:B------:R-:W-:Y:S02]  /*39e0*/  F2FP.F16.E4M3.UNPACK_B R47, R167 ;  /* 0x000000a7ff2f723e */ /* 0x000fe400020006ff */
[----:B------:R-:W-:Y:S02]  /*39f0*/  LOP3.LUT R125, R166, 0xff0000, R125, 0xf8, !PT ;  /* 0x00ff0000a67d7812 */ /* 0x000fe400078ef87d */
[----:B------:R-:W-:Y:S01]  /*3a00*/  F2FP.F16.E4M3.UNPACK_B R171, R137.H1 ;  /* 0x00000089ffab723e */ /* 0x000fe200030006ff */
[--C-:B------:R-:W-:Y:S01]  /*3a10*/  HADD2.F32 R166, -RZ, R47.reuse.H1_H1 ;  /* 0x3000002fffa67230 */ /* 0x100fe20000004100 */
[----:B------:R-:W-:Y:S01]  /*3a20*/  F2FP.F16.E4M3.UNPACK_B R170, R125.H1 ;  /* 0x0000007dffaa723e */ /* 0x000fe200030006ff */
[----:B------:R-:W-:Y:S01]  /*3a30*/  HADD2.F32 R47, -RZ, R47.H0_H0 ;  /* 0x2000002fff2f7230 */ /* 0x000fe20000004100 */
[----:B------:R-:W-:Y:S01]  /*3a40*/  F2FP.SATFINITE.E4M3.F32.PACK_AB_MERGE_C R44, R169, R136, R44 ;  /* 0x00000088a92c723e */ /* 0x000fe2000480702c */
[----:B------:R-:W-:-:S02]  /*3a50*/  HADD2.F32 R172, -RZ, R171.H0_H0 ;  /* 0x200000abffac7230 */ /* 0x000fc40000004100 */
[--C-:B------:R-:W-:Y:S02]  /*3a60*/  HADD2.F32 R168, -RZ, R170.reuse.H0_H0 ;  /* 0x200000aaffa87230 */ /* 0x100fe40000004100 */
[----:B------:R-:W-:Y:S02]  /*3a70*/  HADD2.F32 R170, -RZ, R170.H1_H1 ;  /* 0x300000aaffaa7230 */ /* 0x000fe40000004100 */
[-C--:B------:R-:W-:Y:S01]  /*3a80*/  FMUL.FTZ R174, R166, R172.reuse ;  /* 0x000000aca6ae7220 */ /* 0x080fe20000410000 */
[----:B------:R-:W-:-:S03]  /*3a90*/  FMUL.FTZ R173, R47, R172 ;  /* 0x000000ac2fad7220 */ /* 0x000fc60000410000 */
[-C--:B------:R-:W-:Y:S01]  /*3aa0*/  FFMA.FTZ R47, R47, R168.reuse, -R174 ;  /* 0x000000a82f2f7223 */ /* 0x080fe200000108ae */
[----:B------:R-:W-:Y:S01]  /*3ab0*/  FFMA.FTZ R166, R166, R168, R173 ;  /* 0x000000a8a6a67223 */ /* 0x000fe200000100ad */
[----:B------:R-:W-:Y:S01]  /*3ac0*/  F2FP.F16.E4M3.UNPACK_B R168, R167.H1 ;  /* 0x000000a7ffa8723e */ /* 0x000fe200030006ff */
[----:B------:R-:W-:Y:S02]  /*3ad0*/  IMAD.MOV.U32 R167, RZ, RZ, R46 ;  /* 0x000000ffffa77224 */ /* 0x000fe400078e002e */
[----:B------:R-:W-:Y:S02]  /*3ae0*/  HADD2.F32 R46, -RZ, R171.H1_H1 ;  /* 0x300000abff2e7230 */ /* 0x000fe40000004100 */
[--C-:B------:R-:W-:Y:S02]  /*3af0*/  HADD2.F32 R171, -RZ, R168.reuse.H1_H1 ;  /* 0x300000a8ffab7230 */ /* 0x100fe40000004100 */
[----:B------:R-:W-:-:S03]  /*3b00*/  HADD2.F32 R168, -RZ, R168.H0_H0 ;  /* 0x200000a8ffa87230 */ /* 0x000fc60000004100 */
[CC--:B------:R-:W-:Y:S02]  /*3b10*/  FMUL.FTZ R173, R171.reuse, R46.reuse ;  /* 0x0000002eabad7220 */ /* 0x0c0fe40000410000 */
[C---:B------:R-:W-:Y:S02]  /*3b20*/  FMUL.FTZ R172, R168.reuse, R46 ;  /* 0x0000002ea8ac7220 */ /* 0x040fe40000410000 */
[-C--:B------:R-:W-:Y:S01]  /*3b30*/  FFMA.FTZ R46, R168, R170.reuse, -R173 ;  /* 0x000000aaa82e7223 */ /* 0x080fe200000108ad */
[----:B------:R-:W-:Y:S01]  /*3b40*/  F2FP.F16.E4M3.UNPACK_B R173, R137 ;  /* 0x00000089ffad723e */ /* 0x000fe200020006ff */
[----:B------:R-:W-:Y:S01]  /*3b50*/  FFMA.FTZ R171, R171, R170, R172 ;  /* 0x000000aaabab7223 */ /* 0x000fe200000100ac */
[----:B------:R-:W-:Y:S02]  /*3b60*/  F2FP.F16.E4M3.UNPACK_B R137, R167.H1 ;  /* 0x000000a7ff89723e */ /* 0x000fe400030006ff */
[----:B------:R-:W-:Y:S01]  /*3b70*/  F2FP.F16.E4M3.UNPACK_B R170, R125 ;  /* 0x0000007dffaa723e */ /* 0x000fe200020006ff */
[----:B------:R-:W-:Y:S01]  /*3b80*/  HADD2.F32 R125, -RZ, R173.H1_H1 ;  /* 0x300000adff7d7230 */ /* 0x000fe20000004100 */
[----:B------:R-:W-:Y:S01]  /*3b90*/  F2FP.F16.E4M3.UNPACK_B R167, R167 ;  /* 0x000000a7ffa7723e */ /* 0x000fe200020006ff */
[--C-:B------:R-:W-:Y:S01]  /*3ba0*/  HADD2.F32 R168, -RZ, R137.reuse.H1_H1 ;  /* 0x30000089ffa87230 */ /* 0x100fe20000004100 */
[----:B------:R-:W-:Y:S01]  /*3bb0*/  F2FP.SATFINITE.E4M3.F32.PACK_AB_MERGE_C R171, R171, R46, RZ ;  /* 0x0000002eabab723e */ /* 0x000fe200048070ff */
[----:B------:R-:W-:-:S02]  /*3bc0*/  HADD2.F32 R137, -RZ, R137.H0_H0 ;  /* 0x20000089ff897230 */ /* 0x000fc40000004100 */
[--C-:B------:R-:W-:Y:S02]  /*3bd0*/  HADD2.F32 R172, -RZ, R170.reuse.H1_H1 ;  /* 0x300000aaffac7230 */ /* 0x100fe40000004100 */
[-C--:B------:R-:W-:Y:S01]  /*3be0*/  FMUL.FTZ R174, R168, R125.reuse ;  /* 0x0000007da8ae7220 */ /* 0x080fe20000410000 */
[----:B------:R-:W-:Y:S02]  /*3bf0*/  HADD2.F32 R170, -RZ, R170.H0_H0 ;  /* 0x200000aaffaa7230 */ /* 0x000fe40000004100 */
[C---:B------:R-:W-:Y:S01]  /*3c00*/  FMUL.FTZ R175, R137.reuse, R125 ;  /* 0x0000007d89af7220 */ /* 0x040fe20000410000 */
[----:B------:R-:W-:Y:S01]  /*3c10*/  F2FP.SATFINITE.E4M3.F32.PACK_AB_MERGE_C R47, R166, R47, R171 ;  /* 0x0000002fa62f723e */ /* 0x000fe200048070ab */
[-C--:B------:R-:W-:Y:S01]  /*3c20*/  FFMA.FTZ R125, R137, R172.reuse, -R174 ;  /* 0x000000ac897d7223 */ /* 0x080fe200000108ae */
[----:B------:R-:W-:Y:S02]  /*3c30*/  HADD2.F32 R137, -RZ, R167.H1_H1 ;  /* 0x300000a7ff897230 */ /* 0x000fe40000004100 */
[----:B------:R-:W-:Y:S01]  /*3c40*/  FFMA.FTZ R174, R168, R172, R175 ;  /* 0x000000aca8ae7223 */ /* 0x000fe200000100af */
[----:B------:R-:W-:-:S02]  /*3c50*/  HADD2.F32 R168, -RZ, R173.H0_H0 ;  /* 0x200000adffa87230 */ /* 0x000fc40000004100 */
[----:B------:R-:W-:Y:S02]  /*3c60*/  HADD2.F32 R167, -RZ, R167.H0_H0 ;  /* 0x200000a7ffa77230 */ /* 0x000fe40000004100 */
[----:B------:R-:W-:Y:S01]  /*3c70*/  F2FP.SATFINITE.E4M3.F32.PACK_AB_MERGE_C R125, R174, R125, RZ ;  /* 0x0000007dae7d723e */ /* 0x000fe200048070ff */
[-C--:B------:R-:W-:Y:S02]  /*3c80*/  FMUL.FTZ R172, R137, R168.reuse ;  /* 0x000000a889ac7220 */ /* 0x080fe40000410000 */
[C---:B------:R-:W-:Y:S02]  /*3c90*/  FMUL.FTZ R168, R167.reuse, R168 ;  /* 0x000000a8a7a87220 */ /* 0x040fe40000410000 */
[-C--:B------:R-:W-:Y:S02]  /*3ca0*/  FFMA.FTZ R172, R167, R170.reuse, -R172 ;  /* 0x000000aaa7ac7223 */ /* 0x080fe400000108ac */
[----:B------:R-:W-:-:S05]  /*3cb0*/  FFMA.FTZ R137, R137, R170, R168 ;  /* 0x000000aa89897223 */ /* 0x000fca00000100a8 */
[----:B------:R-:W-:-:S07]  /*3cc0*/  F2FP.SATFINITE.E4M3.F32.PACK_AB_MERGE_C R46, R137, R172, R125 ;  /* 0x000000ac892e723e */ /* 0x000fce000480707d */
.L_x_500:
[----:B------:R-:W-:Y:S05]  /*3cd0*/  BSYNC B3 ;  /* 0x0000000000037941 */ /* 0x000fea0003800000 */
.L_x_499:
[----:B--2---:R2:W-:Y:S02]  /*3ce0*/  STG.E.128 desc[UR54][R50.64], R44 ;  /* 0x0000002c32007986 */ /* 0x0045e4000c101d36 */
.L_x_498:
[----:B------:R-:W-:Y:S05]  /*3cf0*/  BSYNC B2 ;  /* 0x0000000000027941 */ /* 0x000fea0003800000 */
.L_x_497:
[----:B------:R-:W-:Y:S01]  /*3d00*/  ISETP.NE.AND P3, PT, R35, RZ, PT ;  /* 0x000000ff2300720c */ /* 0x000fe20003f65270 */
[----:B------:R-:W-:-:S12]  /*3d10*/  BSSY B2, `(.L_x_501) ;  /* 0x0000074000027945 */ /* 0x000fd80003800000 */
[----:B------:R-:W-:Y:S05]  /*3d20*/  @!P3 BRA `(.L_x_502) ;  /* 0x0000000400c8b947 */ /* 0x000fea0003800000 */
[----:B0-2---:R0:W2:Y:S01]  /*3d30*/  LDS.128 R44, [R41+0x24200] ;  /* 0x02420000292c7984 */ /* 0x0050a20000000c00 */
[----:B------:R-:W-:Y:S01]  /*3d40*/  ISETP.GE.AND P3, PT, R222, R133, PT ;  /* 0x00000085de00720c */ /* 0x000fe20003f66270 */
[----:B------:R-:W-:-:S12]  /*3d50*/  BSSY B3, `(.L_x_503) ;  /* 0x000006e000037945 */ /* 0x000fd80003800000 */
[----:B0-----:R-:W-:Y:S05]  /*3d60*/  @P3 BRA `(.L_x_504) ;  /* 0x0000000400b03947 */ /* 0x001fea0003800000 */
[----:B--2---:R-:W-:Y:S01]  /*3d70*/  IMAD.MOV.U32 R124, RZ, RZ, R45 ;  /* 0x000000ffff7c7224 */ /* 0x004fe200078e002d */
[----:B------:R-:W-:Y:S02]  /*3d80*/  F2FP.F16.E4M3.UNPACK_B R167, R165.H1 ;  /* 0x000000a5ffa7723e */ /* 0x000fe400030006ff */
[----:B------:R-:W-:Y:S02]  /*3d90*/  F2FP.F16.E4M3.UNPACK_B R137, R164.H1 ;  /* 0x000000a4ff89723e */ /* 0x000fe400030006ff */
[----:B------:R-:W-:Y:S01]  /*3da0*/  F2FP.F16.E4M3.UNPACK_B R45, R124 ;  /* 0x0000007cff2d723e */ /* 0x000fe200020006ff */
[----:B------:R-:W-:Y:S01]  /*3db0*/  HADD2.F32 R170, -RZ, R167.H1_H1 ;  /* 0x300000a7ffaa7230 */ /* 0x000fe20000004100 */
[--C-:B------:R-:W-:Y:S02]  /*3dc0*/  SHF.R.U32.HI R168, RZ, 0x8, R97.reuse ;  /* 0x00000008ffa87819 */ /* 0x100fe40000011661 */
[----:B------:R-:W-:Y:S01]  /*3dd0*/  LOP3.LUT R136, R97, 0xff0000ff, RZ, 0xc0, !PT ;  /* 0xff0000ff61887812 */ /* 0x000fe200078ec0ff */
[--C-:B------:R-:W-:Y:S01]  /*3de0*/  HADD2.F32 R96, -RZ, R45.reuse.H0_H0 ;  /* 0x2000002dff607230 */ /* 0x100fe20000004100 */
[----:B------:R-:W-:Y:S01]  /*3df0*/  SHF.R.U32.HI R98, RZ, 0x10, R97 ;  /* 0x00000010ff627819 */ /* 0x000fe20000011661 */
[----:B------:R-:W-:Y:S01]  /*3e00*/  HADD2.F32 R125, -RZ, R45.H1_H1 ;  /* 0x3000002dff7d7230 */ /* 0x000fe20000004100 */
[----:B------:R-:W-:Y:S01]  /*3e10*/  F2FP.F16.E4M3.UNPACK_B R164, R164 ;  /* 0x000000a4ffa4723e */ /* 0x000fe200020006ff */
[----:B------:R-:W-:-:S02]  /*3e20*/  HADD2.F32 R45, -RZ, R167.H0_H0 ;  /* 0x200000a7ff2d7230 */ /* 0x000fc40000004100 */
[----:B------:R-:W-:-:S03]  /*3e30*/  HADD2.F32 R97, -RZ, R137.H0_H0 ;  /* 0x20000089ff617230 */ /* 0x000fc60000004100 */
[-C--:B------:R-:W-:Y:S01]  /*3e40*/  FMUL.FTZ R169, R125, R45.reuse ;  /* 0x0000002d7da97220 */ /* 0x080fe20000410000 */
[----:B------:R-:W-:-:S03]  /*3e50*/  FMUL.FTZ R166, R96, R45 ;  /* 0x0000002d60a67220 */ /* 0x000fc60000410000 */
[-C--:B------:R-:W-:Y:S01]  /*3e60*/  FFMA.FTZ R45, R96, R97.reuse, -R169 ;  /* 0x00000061602d7223 */ /* 0x080fe200000108a9 */
[----:B------:R-:W-:Y:S01]  /*3e70*/  FFMA.FTZ R96, R125, R97, R166 ;  /* 0x000000617d607223 */ /* 0x000fe200000100a6 */
[----:B------:R-:W-:Y:S01]  /*3e80*/  F2FP.F16.E4M3.UNPACK_B R97, R124.H1 ;  /* 0x0000007cff61723e */ /* 0x000fe200030006ff */
[----:B------:R-:W-:Y:S01]  /*3e90*/  IMAD.SHL.U32 R169, R168, 0x100, RZ ;  /* 0x00000100a8a97824 */ /* 0x000fe200078e00ff */
[--C-:B------:R-:W-:Y:S01]  /*3ea0*/  SHF.R.U32.HI R166, RZ, 0x8, R99.reuse ;  /* 0x00000008ffa67819 */ /* 0x100fe20000011663 */
[----:B------:R-:W-:Y:S01]  /*3eb0*/  HADD2.F32 R168, -RZ, R137.H1_H1 ;  /* 0x30000089ffa87230 */ /* 0x000fe20000004100 */
[----:B------:R-:W-:Y:S01]  /*3ec0*/  LOP3.LUT R124, R99, 0xff0000ff, RZ, 0xc0, !PT ;  /* 0xff0000ff637c7812 */ /* 0x000fe200078ec0ff */
[--C-:B------:R-:W-:Y:S01]  /*3ed0*/  HADD2.F32 R167, -RZ, R97.reuse.H1_H1 ;  /* 0x30000061ffa77230 */ /* 0x100fe20000004100 */
[----:B------:R-:W-:Y:S01]  /*3ee0*/  SHF.R.U32.HI R125, RZ, 0x10, R99 ;  /* 0x00000010ff7d7819 */ /* 0x000fe20000011663 */
[----:B------:R-:W-:Y:S01]  /*3ef0*/  HADD2.F32 R97, -RZ, R97.H0_H0 ;  /* 0x20000061ff617230 */ /* 0x000fe20000004100 */
[----:B------:R-:W-:-:S02]  /*3f00*/  MOV R99, R44 ;  /* 0x0000002c00637202 */ /* 0x000fc40000000f00 */
[-C--:B------:R-:W-:Y:S01]  /*3f10*/  FMUL.FTZ R44, R167, R170.reuse ;  /* 0x000000aaa72c7220 */ /* 0x080fe20000410000 */
[----:B------:R-:W-:Y:S01]  /*3f20*/  LOP3.LUT R136, R136, 0xff00, R169, 0xf8, !PT ;  /* 0x0000ff0088887812 */ /* 0x000fe200078ef8a9 */
[C---:B------:R-:W-:Y:S01]  /*3f30*/  FMUL.FTZ R172, R97.reuse, R170 ;  /* 0x000000aa61ac7220 */ /* 0x040fe20000410000 */
[----:B------:R-:W-:Y:S01]  /*3f40*/  F2FP.F16.E4M3.UNPACK_B R170, R165 ;  /* 0x000000a5ffaa723e */ /* 0x000fe200020006ff */
[-C--:B------:R-:W-:Y:S01]  /*3f50*/  FFMA.FTZ R44, R97, R168.reuse, -R44 ;  /* 0x000000a8612c7223 */ /* 0x080fe2000001082c */
[-C--:B------:R-:W-:Y:S01]  /*3f60*/  F2FP.F16.E4M3.UNPACK_B R137, R99.reuse.H1 ;  /* 0x00000063ff89723e */ /* 0x080fe200030006ff */
[----:B------:R-:W-:Y:S01]  /*3f70*/  FFMA.FTZ R97, R167, R168, R172 ;  /* 0x000000a8a7617223 */ /* 0x000fe200000100ac */
[----:B------:R-:W-:Y:S02]  /*3f80*/  IMAD.SHL.U32 R167, R166, 0x100, RZ ;  /* 0x00000100a6a77824 */ /* 0x000fe400078e00ff */
[----:B------:R-:W-:Y:S02]  /*3f90*/  HADD2.F32 R168, -RZ, R170.H1_H1 ;  /* 0x300000aaffa87230 */ /* 0x000fe40000004100 */
[--C-:B------:R-:W-:Y:S01]  /*3fa0*/  HADD2.F32 R166, -RZ, R137.reuse.H1_H1 ;  /* 0x30000089ffa67230 */ /* 0x100fe20000004100 */
[----:B------:R-:W-:Y:S01]  /*3fb0*/  LOP3.LUT R171, R124, 0xff00, R167, 0xf8, !PT ;  /* 0x0000ff007cab7812 */ /* 0x000fe200078ef8a7 */
[----:B------:R-:W-:Y:S01]  /*3fc0*/  HADD2.F32 R165, -RZ, R137.H0_H0 ;  /* 0x20000089ffa57230 */ /* 0x000fe20000004100 */
[----:B------:R-:W-:Y:S01]  /*3fd0*/  F2FP.F16.E4M3.UNPACK_B R137, R99 ;  /* 0x00000063ff89723e */ /* 0x000fe200020006ff */
[----:B------:R-:W-:-:S02]  /*3fe0*/  IMAD.U32 R169, R98, 0x10000, RZ ;  /* 0x0001000062a97824 */ /* 0x000fc400078e00ff */
[-C--:B------:R-:W-:Y:S01]  /*3ff0*/  FMUL.FTZ R98, R166, R168.reuse ;  /* 0x000000a8a6627220 */ /* 0x080fe20000410000 */
[----:B------:R-:W-:Y:S02]  /*4000*/  HADD2.F32 R167, -RZ, R164.H1_H1 ;  /* 0x300000a4ffa77230 */ /* 0x000fe40000004100 */
[----:B------:R-:W-:Y:S01]  /*4010*/  FMUL.FTZ R173, R165, R168 ;  /* 0x000000a8a5ad7220 */ /* 0x000fe20000410000 */
[----:B------:R-:W-:Y:S01]  /*4020*/  IMAD.U32 R168, R125, 0x10000, RZ ;  /* 0x000100007da87824 */ /* 0x000fe200078e00ff */
[----:B------:R-:W-:Y:S01]  /*4030*/  LOP3.LUT R124, R136, 0xff0000, R169, 0xf8, !PT ;  /* 0x00ff0000887c7812 */ /* 0x000fe200078ef8a9 */
[----:B------:R-:W-:Y:S02]  /*4040*/  HADD2.F32 R170, -RZ, R170.H0_H0 ;  /* 0x200000aaffaa7230 */ /* 0x000fe40000004100 */
[-C--:B------:R-:W-:Y:S01]  /*4050*/  FFMA.FTZ R98, R165, R167.reuse, -R98 ;  /* 0x000000a7a5627223 */ /* 0x080fe20000010862 */
[--C-:B------:R-:W-:Y:S02]  /*4060*/  HADD2.F32 R165, -RZ, R137.reuse.H1_H1 ;  /* 0x30000089ffa57230 */ /* 0x100fe40000004100 */
[----:B------:R-:W-:Y:S01]  /*4070*/  FFMA.FTZ R99, R166, R167, R173 ;  /* 0x000000a7a6637223 */ /* 0x000fe200000100ad */
[----:B------:R-:W-:Y:S01]  /*4080*/  HADD2.F32 R136, -RZ, R137.H0_H0 ;  /* 0x20000089ff887230 */ /* 0x000fe20000004100 */
[----:B------:R-:W-:Y:S01]  /*4090*/  MOV R166, R47 ;  /* 0x0000002f00a67202 */ /* 0x000fe20000000f00 */
[----:B------:R-:W-:Y:S01]  /*40a0*/  HADD2.F32 R164, -RZ, R164.H0_H0 ;  /* 0x200000a4ffa47230 */ /* 0x000fe20000004100 */
[----:B------:R-:W-:Y:S01]  /*40b0*/  LOP3.LUT R137, R171, 0xff0000, R168, 0xf8, !PT ;  /* 0x00ff0000ab897812 */ /* 0x000fe200078ef8a8 */
[C---:B------:R-:W-:Y:S01]  /*40c0*/  FMUL.FTZ R47, R165.reuse, R170 ;  /* 0x000000aaa52f7220 */ /* 0x040fe20000410000 */
[----:B------:R-:W-:Y:S01]  /*40d0*/  F2FP.F16.E4M3.UNPACK_B R125, R166 ;  /* 0x000000a6ff7d723e */ /* 0x000fe200020006ff */
[C---:B------:R-:W-:Y:S01]  /*40e0*/  FMUL.FTZ R170, R136.reuse, R170 ;  /* 0x000000aa88aa7220 */ /* 0x040fe20000410000 */
[----:B------:R-:W-:Y:S01]  /*40f0*/  F2FP.F16.E4M3.UNPACK_B R167, R137.H1 ;  /* 0x00000089ffa7723e */ /* 0x000fe200030006ff */
[----:B------:R-:W-:Y:S01]  /*4100*/  FFMA.FTZ R47, R136, R164, -R47 ;  /* 0x000000a4882f7223 */ /* 0x000fe2000001082f */
[----:B------:R-:W-:Y:S01]  /*4110*/  F2FP.F16.E4M3.UNPACK_B R168, R124.H1 ;  /* 0x0000007cffa8723e */ /* 0x000fe200030006ff */
[----:B------:R-:W-:Y:S01]  /*4120*/  FFMA.FTZ R136, R165, R164, R170 ;  /* 0x000000a4a5887223 */ /* 0x000fe200000100aa */
[----:B------:R-:W-:Y:S01]  /*4130*/  HADD2.F32 R164, -RZ, R125.H1_H1 ;  /* 0x3000007dffa47230 */ /* 0x000fe20000004100 */
[----:B------:R-:W-:Y:S01]  /*4140*/  F2FP.F16.E4M3.UNPACK_B R166, R166.H1 ;  /* 0x000000a6ffa6723e */ /* 0x000fe200030006ff */
[----:B------:R-:W-:Y:S01]  /*4150*/  HADD2.F32 R169, -RZ, R167.H0_H0 ;  /* 0x200000a7ffa97230 */ /* 0x000fe20000004100 */
[----:B------:R-:W-:Y:S01]  /*4160*/  F2FP.SATFINITE.E4M3.F32.PACK_AB_MERGE_C R97, R97, R44, RZ ;  /* 0x0000002c6161723e */ /* 0x000fe200048070ff */
[----:B------:R-:W-:Y:S01]  /*4170*/  HADD2.F32 R125, -RZ, R125.H0_H0 ;  /* 0x2000007dff7d7230 */ /* 0x000fe20000004100 */
[----:B------:R-:W-:Y:S01]  /*4180*/  F2FP.SATFINITE.E4M3.F32.PACK_AB_MERGE_C R98, R99, R98, RZ ;  /* 0x000000626362723e */ /* 0x000fe200048070ff */
[----:B------:R-:W-:-:S02]  /*4190*/  HADD2.F32 R165, -RZ, R168.H0_H0 ;  /* 0x200000a8ffa57230 */ /* 0x000fc40000004100 */
[-C--:B------:R-:W-:Y:S01]  /*41a0*/  FMUL.FTZ R170, R164, R169.reuse ;  /* 0x000000a9a4aa7220 */ /* 0x080fe20000410000 */
[----:B------:R-:W-:Y:S02]  /*41b0*/  HADD2.F32 R168, -RZ, R168.H1_H1 ;  /* 0x300000a8ffa87230 */ /* 0x000fe40000004100 */
[C---:B------:R-:W-:Y:S01]  /*41c0*/  FMUL.FTZ R169, R125.reuse, R169 ;  /* 0x000000a97da97220 */ /* 0x040fe20000410000 */
[----:B------:R-:W-:Y:S01]  /*41d0*/  F2FP.SATFINITE.E4M3.F32.PACK_AB_MERGE_C R47, R136, R47, R98 ;  /* 0x0000002f882f723e */ /* 0x000fe20004807062 */
[----:B------:R-:W-:Y:S01]  /*41e0*/  FFMA.FTZ R125, R125, R165, -R170 ;  /* 0x000000a57d7d7223 */ /* 0x000fe200000108aa */
[----:B------:R-:W-:Y:S01]  /*41f0*/  F2FP.SATFINITE.E4M3.F32.PACK_AB_MERGE_C R45, R96, R45, R97 ;  /* 0x0000002d602d723e */ /* 0x000fe20004807061 */
[----:B------:R-:W-:Y:S01]  /*4200*/  FFMA.FTZ R164, R164, R165, R169 ;  /* 0x000000a5a4a47223 */ /* 0x000fe200000100a9 */
[----:B------:R-:W-:Y:S02]  /*4210*/  HADD2.F32 R169, -RZ, R167.H1_H1 ;  /* 0x300000a7ffa97230 */ /* 0x000fe40000004100 */
[----:B------:R-:W-:-:S02]  /*4220*/  HADD2.F32 R167, -RZ, R166.H1_H1 ;  /* 0x300000a6ffa77230 */ /* 0x000fc40000004100 */
[----:B------:R-:W-:Y:S02]  /*4230*/  HADD2.F32 R166, -RZ, R166.H0_H0 ;  /* 0x200000a6ffa67230 */ /* 0x000fe40000004100 */
[----:B------:R-:W-:Y:S02]  /*4240*/  IMAD.MOV.U32 R165, RZ, RZ, R46 ;  /* 0x000000ffffa57224 */ /* 0x000fe400078e002e */
[CC--:B------:R-:W-:Y:S01]  /*4250*/  FMUL.FTZ R171, R167.reuse, R169.reuse ;  /* 0x000000a9a7ab7220 */ /* 0x0c0fe20000410000 */
[C---:B------:R-:W-:Y:S01]  /*4260*/  FMUL.FTZ R170, R166.reuse, R169 ;  /* 0x000000a9a6aa7220 */ /* 0x040fe20000410000 */
[----:B------:R-:W-:Y:S02]  /*4270*/  F2FP.F16.E4M3.UNPACK_B R169, R137 ;  /* 0x00000089ffa9723e */ /* 0x000fe400020006ff */
[-C--:B------:R-:W-:Y:S01]  /*4280*/  FFMA.FTZ R46, R166, R168.reuse, -R171 ;  /* 0x000000a8a62e7223 */ /* 0x080fe200000108ab */
[-C--:B------:R-:W-:Y:S01]  /*4290*/  F2FP.F16.E4M3.UNPACK_B R166, R165.reuse.H1 ;  /* 0x000000a5ffa6723e */ /* 0x080fe200030006ff */
[----:B------:R-:W-:Y:S01]  /*42a0*/  FFMA.FTZ R137, R167, R168, R170 ;  /* 0x000000a8a7897223 */ /* 0x000fe200000100aa */
[----:B------:R-:W-:Y:S01]  /*42b0*/  F2FP.F16.E4M3.UNPACK_B R168, R124 ;  /* 0x0000007cffa8723e */ /* 0x000fe200020006ff */
[----:B------:R-:W-:Y:S01]  /*42c0*/  HADD2.F32 R170, -RZ, R169.H1_H1 ;  /* 0x300000a9ffaa7230 */ /* 0x000fe20000004100 */
[----:B------:R-:W-:Y:S01]  /*42d0*/  F2FP.F16.E4M3.UNPACK_B R165, R165 ;  /* 0x000000a5ffa5723e */ /* 0x000fe200020006ff */
[--C-:B------:R-:W-:Y:S01]  /*42e0*/  HADD2.F32 R167, -RZ, R166.reuse.H1_H1 ;  /* 0x300000a6ffa77230 */ /* 0x100fe20000004100 */
[----:B------:R-:W-:Y:S01]  /*42f0*/  F2FP.SATFINITE.E4M3.F32.PACK_AB_MERGE_C R137, R137, R46, RZ ;  /* 0x0000002e8989723e */ /* 0x000fe200048070ff */
[----:B------:R-:W-:-:S02]  /*4300*/  HADD2.F32 R166, -RZ, R166.H0_H0 ;  /* 0x200000a6ffa67230 */ /* 0x000fc40000004100 */
[--C-:B------:R-:W-:Y:S02]  /*4310*/  HADD2.F32 R124, -RZ, R168.reuse.H1_H1 ;  /* 0x300000a8ff7c7230 */ /* 0x100fe40000004100 */
[CC--:B------:R-:W-:Y:S01]  /*4320*/  FMUL.FTZ R171, R167.reuse, R170.reuse ;  /* 0x000000aaa7ab7220 */ /* 0x0c0fe20000410000 */
[----:B------:R-:W-:Y:S02]  /*4330*/  HADD2.F32 R169, -RZ, R169.H0_H0 ;  /* 0x200000a9ffa97230 */ /* 0x000fe40000004100 */
[C---:B------:R-:W-:Y:S01]  /*4340*/  FMUL.FTZ R170, R166.reuse, R170 ;  /* 0x000000aaa6aa7220 */ /* 0x040fe20000410000 */
[----:B------:R-:W-:Y:S02]  /*4350*/  HADD2.F32 R168, -RZ, R168.H0_H0 ;  /* 0x200000a8ffa87230 */ /* 0x000fe40000004100 */
[-C--:B------:R-:W-:Y:S01]  /*4360*/  FFMA.FTZ R171, R166, R124.reuse, -R171 ;  /* 0x0000007ca6ab7223 */ /* 0x080fe200000108ab */
[----:B------:R-:W-:Y:S01]  /*4370*/  F2FP.SATFINITE.E4M3.F32.PACK_AB_MERGE_C R125, R164, R125, R137 ;  /* 0x0000007da47d723e */ /* 0x000fe20004807089 */
[----:B------:R-:W-:Y:S01]  /*4380*/  FFMA.FTZ R170, R167, R124, R170 ;  /* 0x0000007ca7aa7223 */ /* 0x000fe200000100aa */
[----:B------:R-:W-:-:S02]  /*4390*/  HADD2.F32 R124, -RZ, R165.H1_H1 ;  /* 0x300000a5ff7c7230 */ /* 0x000fc40000004100 */
[----:B------:R-:W-:Y:S02]  /*43a0*/  HADD2.F32 R165, -RZ, R165.H0_H0 ;  /* 0x200000a5ffa57230 */ /* 0x000fe40000004100 */
[----:B------:R-:W-:Y:S01]  /*43b0*/  F2FP.SATFINITE.E4M3.F32.PACK_AB_MERGE_C R170, R170, R171, RZ ;  /* 0x000000abaaaa723e */ /* 0x000fe200048070ff */
[CC--:B------:R-:W-:Y:S02]  /*43c0*/  FMUL.FTZ R44, R124.reuse, R169.reuse ;  /* 0x000000a97c2c7220 */ /* 0x0c0fe40000410000 */
[C---:B------:R-:W-:Y:S02]  /*43d0*/  FMUL.FTZ R169, R165.reuse, R169 ;  /* 0x000000a9a5a97220 */ /* 0x040fe40000410000 */
[-C--:B------:R-:W-:Y:S02]  /*43e0*/  FFMA.FTZ R44, R165, R168.reuse, -R44 ;  /* 0x000000a8a52c7223 */ /* 0x080fe4000001082c */
[----:B------:R-:W-:-:S05]  /*43f0*/  FFMA.FTZ R169, R124, R168, R169 ;  /* 0x000000a87ca97223 */ /* 0x000fca00000100a9 */
[----:B------:R-:W-:Y:S01]  /*4400*/  F2FP.SATFINITE.E4M3.F32.PACK_AB_MERGE_C R46, R169, R44, R170 ;  /* 0x0000002ca92e723e */ /* 0x000fe200048070aa */
[----:B------:R-:W-:Y:S02]  /*4410*/  IMAD.MOV.U32 R44, RZ, RZ, R47 ;  /* 0x000000ffff2c7224 */ /* 0x000fe400078e002f */
[----:B------:R-:W-:-:S07]  /*4420*/  IMAD.MOV.U32 R47, RZ, RZ, R125 ;  /* 0x000000ffff2f7224 */ /* 0x000fce00078e007d */
.L_x_504:
[----:B------:R-:W-:Y:S05]  /*4430*/  BSYNC B3 ;  /* 0x0000000000037941 */ /* 0x000fea0003800000 */
.L_x_503:
[----:B--2---:R3:W-:Y:S02]  /*4440*/  STG.E.128 desc[UR54][R50.64+0x20], R44 ;  /* 0x0000202c32007986 */ /* 0x0047e4000c101d36 */
.L_x_502:
[----:B------:R-:W-:Y:S05]  /*4450*/  BSYNC B2 ;  /* 0x0000000000027941 */ /* 0x000fea0003800000 */
.L_x_501:
[----:B------:R-:W-:Y:S01]  /*4460*/  ISETP.NE.AND P3, PT, R36, RZ, PT ;  /* 0x000000ff2400720c */ /* 0x000fe20003f65270 */
[----:B------:R-:W-:-:S12]  /*4470*/  BSSY B2, `(.L_x_505) ;  /* 0x000006f000027945 */ /* 0x000fd80003800000 */
[----:B------:R-:W-:Y:S05]  /*4480*/  @!P3 BRA `(.L_x_506) ;  /* 0x0000000400b4b947 */ /* 0x000fea0003800000 */
[----:B0-23--:R0:W2:Y:S01]  /*4490*/  LDS.128 R44, [R40+0x26a00] ;  /* 0x026a0000282c7984 */ /* 0x00d0a20000000c00 */
[----:B------:R-:W-:Y:S01]  /*44a0*/  ISETP.GE.AND P3, PT, R223, R133, PT ;  /* 0x00000085df00720c */ /* 0x000fe20003f66270 */
[----:B------:R-:W-:-:S12]  /*44b0*/  BSSY B3, `(.L_x_507) ;  /* 0x0000069000037945 */ /* 0x000fd80003800000 */
[----:B0-----:R-:W-:Y:S05]  /*44c0*/  @P3 BRA `(.L_x_508) ;  /* 0x00000004009c3947 */ /* 0x001fea0003800000 */
[----:B------:R-:W-:Y:S02]  /*44d0*/  SHF.R.U32.HI R88, RZ, 0x8, R89 ;  /* 0x00000008ff587819 */ /* 0x000fe40000011659 */
[----:B------:R-:W-:Y:S02]  /*44e0*/  SHF.R.U32.HI R90, RZ, 0x8, R91 ;  /* 0x00000008ff5a7819 */ /* 0x000fe4000001165b */
[----:B------:R-:W-:Y:S01]  /*44f0*/  SHF.R.U32.HI R99, RZ, 0x10, R89 ;  /* 0x00000010ff637819 */ /* 0x000fe20000011659 */
[----:B------:R-:W-:Y:S01]  /*4500*/  IMAD.SHL.U32 R88, R88, 0x100, RZ ;  /* 0x0000010058587824 */ /* 0x000fe200078e00ff */
[----:B------:R-:W-:Y:S02]  /*4510*/  LOP3.LUT R89, R89, 0xff0000ff, RZ, 0xc0, !PT ;  /* 0xff0000ff59597812 */ /* 0x000fe400078ec0ff */
[----:B------:R-:W-:Y:S02]  /*4520*/  SHF.R.U32.HI R97, RZ, 0x10, R91 ;  /* 0x00000010ff617819 */ /* 0x000fe4000001165b */
[----:B------:R-:W-:-:S02]  /*4530*/  LOP3.LUT R96, R91, 0xff0000ff, RZ, 0xc0, !PT ;  /* 0xff0000ff5b607812 */ /* 0x000fc400078ec0ff */
[----:B------:R-:W-:Y:S01]  /*4540*/  SHF.L.U32 R91, R90, 0x8, RZ ;  /* 0x000000085a5b7819 */ /* 0x000fe200000006ff */
[----:B--2---:R-:W-:Y:S01]  /*4550*/  IMAD.MOV.U32 R90, RZ, RZ, R44 ;  /* 0x000000ffff5a7224 */ /* 0x004fe200078e002c */
[----:B------:R-:W-:Y:S01]  /*4560*/  LOP3.LUT R89, R89, 0xff00, R88, 0xf8, !PT ;  /* 0x0000ff0059597812 */ /* 0x000fe200078ef858 */
[----:B------:R-:W-:Y:S01]  /*4570*/  IMAD.U32 R88, R99, 0x10000, RZ ;  /* 0x0001000063587824 */ /* 0x000fe200078e00ff */
[----:B------:R-:W-:Y:S01]  /*4580*/  LOP3.LUT R98, R96, 0xff00, R91, 0xf8, !PT ;  /* 0x0000ff0060627812 */ /* 0x000fe200078ef85b */
[----:B------:R-:W-:Y:S01]  /*4590*/  IMAD.U32 R91, R97, 0x10000, RZ ;  /* 0x00010000615b7824 */ /* 0x000fe200078e00ff */
[----:B------:R-:W-:Y:S02]  /*45a0*/  F2FP.F16.E4M3.UNPACK_B R96, R163.H1 ;  /* 0x000000a3ff60723e */ /* 0x000fe400030006ff */
[-C--:B------:R-:W-:Y:S02]  /*45b0*/  F2FP.F16.E4M3.UNPACK_B R44, R45.reuse ;  /* 0x0000002dff2c723e */ /* 0x080fe400020006ff */
[----:B------:R-:W-:Y:S01]  /*45c0*/  LOP3.LUT R88, R89, 0xff0000, R88, 0xf8, !PT ;  /* 0x00ff000059587812 */ /* 0x000fe200078ef858 */
[----:B------:R-:W-:Y:S01]  /*45d0*/  HADD2.F32 R124, -RZ, R96.H0_H0 ;  /* 0x20000060ff7c7230 */ /* 0x000fe20000004100 */
[----:B------:R-:W-:Y:S01]  /*45e0*/  LOP3.LUT R89, R98, 0xff0000, R91, 0xf8, !PT ;  /* 0x00ff000062597812 */ /* 0x000fe200078ef85b */
[--C-:B------:R-:W-:Y:S01]  /*45f0*/  HADD2.F32 R91, -RZ, R44.reuse.H1_H1 ;  /* 0x3000002cff5b7230 */ /* 0x100fe20000004100 */
[----:B------:R-:W-:Y:S01]  /*4600*/  F2FP.F16.E4M3.UNPACK_B R98, R162.H1 ;  /* 0x000000a2ff62723e */ /* 0x000fe200030006ff */
[----:B------:R-:W-:Y:S01]  /*4610*/  HADD2.F32 R44, -RZ, R44.H0_H0 ;  /* 0x2000002cff2c7230 */ /* 0x000fe20000004100 */
[----:B------:R-:W-:Y:S01]  /*4620*/  F2FP.F16.E4M3.UNPACK_B R45, R45.H1 ;  /* 0x0000002dff2d723e */ /* 0x000fe200030006ff */
[----:B------:R-:W-:-:S02]  /*4630*/  HADD2.F32 R125, -RZ, R96.H1_H1 ;  /* 0x30000060ff7d7230 */ /* 0x000fc40000004100 */
[CC--:B------:R-:W-:Y:S01]  /*4640*/  FMUL.FTZ R137, R91.reuse, R124.reuse ;  /* 0x0000007c5b897220 */ /* 0x0c0fe20000410000 */
[--C-:B------:R-:W-:Y:S02]  /*4650*/  HADD2.F32 R99, -RZ, R98.reuse.H0_H0 ;  /* 0x20000062ff637230 */ /* 0x100fe40000004100 */
[C---:B------:R-:W-:Y:S01]  /*4660*/  FMUL.FTZ R124, R44.reuse, R124 ;  /* 0x0000007c2c7c7220 */ /* 0x040fe20000410000 */
[--C-:B------:R-:W-:Y:S01]  /*4670*/  HADD2.F32 R97, -RZ, R45.reuse.H1_H1 ;  /* 0x3000002dff617230 */ /* 0x100fe20000004100 */
[----:B------:R-:W-:Y:S01]  /*4680*/  F2FP.F16.E4M3.UNPACK_B R163, R163 ;  /* 0x000000a3ffa3723e */ /* 0x000fe200020006ff */
[----:B------:R-:W-:Y:S02]  /*4690*/  HADD2.F32 R96, -RZ, R45.H0_H0 ;  /* 0x2000002dff607230 */ /* 0x000fe40000004100 */
[-C--:B------:R-:W-:Y:S01]  /*46a0*/  FFMA.FTZ R44, R44, R99.reuse, -R137 ;  /* 0x000000632c2c7223 */ /* 0x080fe20000010889 */
[----:B------:R-:W-:Y:S02]  /*46b0*/  HADD2.F32 R98, -RZ, R98.H1_H1 ;  /* 0x30000062ff627230 */ /* 0x000fe40000004100 */
[----:B------:R-:W-:Y:S01]  /*46c0*/  FFMA.FTZ R45, R91, R99, R124 ;  /* 0x000000635b2d7223 */ /* 0x000fe2000001007c */
[CC--:B------:R-:W-:Y:S01]  /*46d0*/  FMUL.FTZ R137, R97.reuse, R125.reuse ;  /* 0x0000007d61897220 */ /* 0x0c0fe20000410000 */
[C---:B------:R-:W-:Y:S01]  /*46e0*/  FMUL.FTZ R136, R96.reuse, R125 ;  /* 0x0000007d60887220 */ /* 0x040fe20000410000 */
[-C--:B------:R-:W-:Y:S01]  /*46f0*/  F2FP.F16.E4M3.UNPACK_B R91, R90.reuse.H1 ;  /* 0x0000005aff5b723e */ /* 0x080fe200030006ff */
[----:B------:R-:W-:Y:S01]  /*4700*/  HADD2.F32 R99, -RZ, R163.H1_H1 ;  /* 0x300000a3ff637230 */ /* 0x000fe20000004100 */
[----:B------:R-:W-:Y:S01]  /*4710*/  F2FP.F16.E4M3.UNPACK_B R90, R90 ;  /* 0x0000005aff5a723e */ /* 0x000fe200020006ff */
[-C--:B------:R-:W-:Y:S01]  /*4720*/  FFMA.FTZ R137, R96, R98.reuse, -R137 ;  /* 0x0000006260897223 */ /* 0x080fe20000010889 */
[----:B------:R-:W-:Y:S01]  /*4730*/  FFMA.FTZ R164, R97, R98, R136 ;  /* 0x0000006261a47223 */ /* 0x000fe20000010088 */
[----:B------:R-:W-:Y:S01]  /*4740*/  F2FP.F16.E4M3.UNPACK_B R162, R162 ;  /* 0x000000a2ffa2723e */ /* 0x000fe200020006ff */
[----:B------:R-:W-:-:S02]  /*4750*/  HADD2.F32 R98, -RZ, R91.H1_H1 ;  /* 0x3000005bff627230 */ /* 0x000fc40000004100 */
[----:B------:R-:W-:Y:S02]  /*4760*/  HADD2.F32 R97, -RZ, R91.H0_H0 ;  /* 0x2000005bff617230 */ /* 0x000fe40000004100 */
[----:B------:R-:W-:Y:S02]  /*4770*/  HADD2.F32 R163, -RZ, R163.H0_H0 ;  /* 0x200000a3ffa37230 */ /* 0x000fe40000004100 */
[-C--:B------:R-:W-:Y:S01]  /*4780*/  FMUL.FTZ R136, R98, R99.reuse ;  /* 0x0000006362887220 */ /* 0x080fe20000410000 */
[--C-:B------:R-:W-:Y:S02]  /*4790*/  HADD2.F32 R96, -RZ, R90.reuse.H1_H1 ;  /* 0x3000005aff607230 */ /* 0x100fe40000004100 */
[----:B------:R-:W-:Y:S01]  /*47a0*/  FMUL.FTZ R99, R97, R99 ;  /* 0x0000006361637220 */ /* 0x000fe20000410000 */
[----:B------:R-:W-:Y:S02]  /*47b0*/  HADD2.F32 R91, -RZ, R90.H0_H0 ;  /* 0x2000005aff5b7230 */ /* 0x000fe40000004100 */
[----:B------:R-:W-:-:S02]  /*47c0*/  HADD2.F32 R90, -RZ, R162.H1_H1 ;  /* 0x300000a2ff5a7230 */ /* 0x000fc40000004100 */
[-C--:B------:R-:W-:Y:S01]  /*47d0*/  FMUL.FTZ R124, R96, R163.reuse ;  /* 0x000000a3607c7220 */ /* 0x080fe20000410000 */
[----:B------:R-:W-:Y:S02]  /*47e0*/  HADD2.F32 R162, -RZ, R162.H0_H0 ;  /* 0x200000a2ffa27230 */ /* 0x000fe40000004100 */
[----:B------:R-:W-:Y:S01]  /*47f0*/  FMUL.FTZ R163, R91, R163 ;  /* 0x000000a35ba37220 */ /* 0x000fe20000410000 */
[-C--:B------:R-:W-:Y:S01]  /*4800*/  FFMA.FTZ R97, R97, R90.reuse, -R136 ;  /* 0x0000005a61617223 */ /* 0x080fe20000010888 */
[----:B------:R-:W-:Y:S01]  /*4810*/  FFMA.FTZ R136, R98, R90, R99 ;  /* 0x0000005a62887223 */ /* 0x000fe20000010063 */
[-C--:B------:R-:W-:Y:S01]  /*4820*/  FFMA.FTZ R90, R91, R162.reuse, -R124 ;  /* 0x000000a25b5a7223 */ /* 0x080fe2000001087c */
[----:B------:R-:W-:Y:S01]  /*4830*/  FFMA.FTZ R91, R96, R162, R163 ;  /* 0x000000a2605b7223 */ /* 0x000fe200000100a3 */
[----:B------:R-:W-:Y:S02]  /*4840*/  F2FP.F16.E4M3.UNPACK_B R98, R47.H1 ;  /* 0x0000002fff62723e */ /* 0x000fe400030006ff */
[----:B------:R-:W-:-:S02]  /*4850*/  F2FP.SATFINITE.E4M3.F32.PACK_AB_MERGE_C R96, R164, R137, RZ ;  /* 0x00000089a460723e */ /* 0x000fc400048070ff */
[-C--:B------:R-:W-:Y:S01]  /*4860*/  F2FP.F16.E4M3.UNPACK_B R164, R89.reuse.H1 ;  /* 0x00000059ffa4723e */ /* 0x080fe200030006ff */
[--C-:B------:R-:W-:Y:S01]  /*4870*/  HADD2.F32 R124, -RZ, R98.reuse.H0_H0 ;  /* 0x20000062ff7c7230 */ /* 0x100fe20000004100 */
[----:B------:R-:W-:Y:S01]  /*4880*/  F2FP.F16.E4M3.UNPACK_B R99, R46.H1 ;  /* 0x0000002eff63723e */ /* 0x000fe200030006ff */
[----:B------:R-:W-:Y:S01]  /*4890*/  HADD2.F32 R125, -RZ, R98.H1_H1 ;  /* 0x30000062ff7d7230 */ /* 0x000fe20000004100 */
[----:B------:R-:W-:Y:S01]  /*48a0*/  F2FP.F16.E4M3.UNPACK_B R163, R89 ;  /* 0x00000059ffa3723e */ /* 0x000fe200020006ff */
[----:B------:R-:W-:Y:S01]  /*48b0*/  HADD2.F32 R162, -RZ, R164.H1_H1 ;  /* 0x300000a4ffa27230 */ /* 0x000fe20000004100 */
[-C--:B------:R-:W-:Y:S01]  /*48c0*/  F2FP.F16.E4M3.UNPACK_B R98, R88.reuse.H1 ;  /* 0x00000058ff62723e */ /* 0x080fe200030006ff */
[----:B------:R-:W-:Y:S01]  /*48d0*/  HADD2.F32 R89, -RZ, R99.H1_H1 ;  /* 0x30000063ff597230 */ /* 0x000fe20000004100 */
[----:B------:R-:W-:Y:S01]  /*48e0*/  F2FP.SATFINITE.E4M3.F32.PACK_AB_MERGE_C R97, R136, R97, RZ ;  /* 0x000000618861723e */ /* 0x000fe200048070ff */
[----:B------:R-:W-:Y:S01]  /*48f0*/  HADD2.F32 R166, -RZ, R163.H1_H1 ;  /* 0x300000a3ffa67230 */ /* 0x000fe20000004100 */
[----:B------:R-:W-:Y:S01]  /*4900*/  F2FP.F16.E4M3.UNPACK_B R136, R88 ;  /* 0x00000058ff88723e */ /* 0x000fe200020006ff */
[----:B------:R-:W-:-:S02]  /*4910*/  HADD2.F32 R137, -RZ, R98.H1_H1 ;  /* 0x30000062ff897230 */ /* 0x000fc40000004100 */
[-C--:B------:R-:W-:Y:S01]  /*4920*/  FMUL.FTZ R165, R125, R162.reuse ;  /* 0x000000a27da57220 */ /* 0x080fe20000410000 */
[----:B------:R-:W-:Y:S02]  /*4930*/  HADD2.F32 R99, -RZ, R99.H0_H0 ;  /* 0x20000063ff637230 */ /* 0x000fe40000004100 */
[C---:B------:R-:W-:Y:S01]  /*4940*/  FMUL.FTZ R170, R124.reuse, R162 ;  /* 0x000000a27caa7220 */ /* 0x040fe20000410000 */
[----:B------:R-:W-:Y:S02]  /*4950*/  HADD2.F32 R162, -RZ, R136.H1_H1 ;  /* 0x30000088ffa27230 */ /* 0x000fe40000004100 */
[-C--:B------:R-:W-:Y:S01]  /*4960*/  FMUL.FTZ R168, R89, R166.reuse ;  /* 0x000000a659a87220 */ /* 0x080fe20000410000 */
[----:B------:R-:W-:Y:S01]  /*4970*/  FFMA.FTZ R88, R124, R137, -R165 ;  /* 0x000000897c587223 */ /* 0x000fe200000108a5 */
[C---:B------:R-:W-:Y:S01]  /*4980*/  FMUL.FTZ R166, R99.reuse, R166 ;  /* 0x000000a663a67220 */ /* 0x040fe20000410000 */
[----:B------:R-:W-:Y:S01]  /*4990*/  F2FP.F16.E4M3.UNPACK_B R46, R46 ;  /* 0x0000002eff2e723e */ /* 0x000fe200020006ff */
[-C--:B------:R-:W-:Y:S01]  /*49a0*/  FFMA.FTZ R168, R99, R162.reuse, -R168 ;  /* 0x000000a263a87223 */ /* 0x080fe200000108a8 */
[----:B------:R-:W-:Y:S01]  /*49b0*/  F2FP.F16.E4M3.UNPACK_B R124, R47 ;  /* 0x0000002fff7c723e */ /* 0x000fe200020006ff */
[----:B------:R-:W-:Y:S01]  /*49c0*/  FFMA.FTZ R47, R125, R137, R170 ;  /* 0x000000897d2f7223 */ /* 0x000fe200000100aa */
[----:B------:R-:W-:Y:S01]  /*49d0*/  FFMA.FTZ R125, R89, R162, R166 ;  /* 0x000000a2597d7223 */ /* 0x000fe200000100a6 */
[----:B------:R-:W-:Y:S01]  /*49e0*/  HADD2.F32 R89, -RZ, R46.H0_H0 ;  /* 0x2000002eff597230 */ /* 0x000fe20000004100 */
[----:B------:R-:W-:Y:S01]  /*49f0*/  F2FP.SATFINITE.E4M3.F32.PACK_AB_MERGE_C R45, R45, R44, R96 ;  /* 0x0000002c2d2d723e */ /* 0x000fe20004807060 */
[----:B------:R-:W-:Y:S01]  /*4a00*/  HADD2.F32 R99, -RZ, R124.H0_H0 ;  /* 0x2000007cff637230 */ /* 0x000fe20000004100 */
[----:B------:R-:W-:Y:S01]  /*4a10*/  F2FP.SATFINITE.E4M3.F32.PACK_AB_MERGE_C R47, R47, R88, RZ ;  /* 0x000000582f2f723e */ /* 0x000fe200048070ff */
[----:B------:R-:W-:Y:S01]  /*4a20*/  HADD2.F32 R46, -RZ, R46.H1_H1 ;  /* 0x3000002eff2e7230 */ /* 0x000fe20000004100 */
[----:B------:R-:W-:Y:S01]  /*4a30*/  F2FP.SATFINITE.E4M3.F32.PACK_AB_MERGE_C R125, R125, R168, RZ ;  /* 0x000000a87d7d723e */ /* 0x000fe200048070ff */
[----:B------:R-:W-:Y:S01]  /*4a40*/  HADD2.F32 R163, -RZ, R163.H0_H0 ;  /* 0x200000a3ffa37230 */ /* 0x000fe20000004100 */
[----:B------:R-:W-:Y:S01]  /*4a50*/  F2FP.SATFINITE.E4M3.F32.PACK_AB_MERGE_C R44, R91, R90, R97 ;  /* 0x0000005a5b2c723e */ /* 0x000fe20004807061 */
[----:B------:R-:W-:-:S02]  /*4a60*/  HADD2.F32 R124, -RZ, R124.H1_H1 ;  /* 0x3000007cff7c7230 */ /* 0x000fc40000004100 */
[----:B------:R-:W-:Y:S02]  /*4a70*/  HADD2.F32 R164, -RZ, R164.H0_H0 ;  /* 0x200000a4ffa47230 */ /* 0x000fe40000004100 */
[-C--:B------:R-:W-:Y:S01]  /*4a80*/  FMUL.FTZ R162, R46, R163.reuse ;  /* 0x000000a32ea27220 */ /* 0x080fe20000410000 */
[----:B------:R-:W-:Y:S02]  /*4a90*/  HADD2.F32 R98, -RZ, R98.H0_H0 ;  /* 0x20000062ff627230 */ /* 0x000fe40000004100 */
[----:B------:R-:W-:Y:S01]  /*4aa0*/  FMUL.FTZ R163, R89, R163 ;  /* 0x000000a359a37220 */ /* 0x000fe20000410000 */
[----:B------:R-:W-:Y:S02]  /*4ab0*/  HADD2.F32 R136, -RZ, R136.H0_H0 ;  /* 0x20000088ff887230 */ /* 0x000fe40000004100 */
[-C--:B------:R-:W-:Y:S01]  /*4ac0*/  FMUL.FTZ R166, R124, R164.reuse ;  /* 0x000000a47ca67220 */ /* 0x080fe20000410000 */
[----:B------:R-:W-:-:S03]  /*4ad0*/  FMUL.FTZ R137, R99, R164 ;  /* 0x000000a463897220 */ /* 0x000fc60000410000 */
[-C--:B------:R-:W-:Y:S01]  /*4ae0*/  FFMA.FTZ R166, R99, R98.reuse, -R166 ;  /* 0x0000006263a67223 */ /* 0x080fe200000108a6 */
[----:B------:R-:W-:Y:S01]  /*4af0*/  FFMA.FTZ R137, R124, R98, R137 ;  /* 0x000000627c897223 */ /* 0x000fe20000010089 */
[-C--:B------:R-:W-:Y:S01]  /*4b00*/  FFMA.FTZ R162, R89, R136.reuse, -R162 ;  /* 0x0000008859a27223 */ /* 0x080fe200000108a2 */
[----:B------:R-:W-:-:S03]  /*4b10*/  FFMA.FTZ R163, R46, R136, R163 ;  /* 0x000000882ea37223 */ /* 0x000fc600000100a3 */
[----:B------:R-:W-:Y:S02]  /*4b20*/  F2FP.SATFINITE.E4M3.F32.PACK_AB_MERGE_C R47, R137, R166, R47 ;  /* 0x000000a6892f723e */ /* 0x000fe4000480702f */
[----:B------:R-:W-:-:S07]  /*4b30*/  F2FP.SATFINITE.E4M3.F32.PACK_AB_MERGE_C R46, R163, R162, R125 ;  /* 0x000000a2a32e723e */ /* 0x000fce000480707d */
.L_x_508:
[----:B------:R-:W-:Y:S05]  /*4b40*/  BSYNC B3 ;  /* 0x0000000000037941 */ /* 0x000fea0003800000 */
.L_x_507:
[----:B--2---:R4:W-:Y:S02]  /*4b50*/  STG.E.128 desc[UR54][R50.64+0x40], R44 ;  /* 0x0000402c32007986 */ /* 0x0049e4000c101d36 */
.L_x_506:
[----:B------:R-:W-:Y:S05]  /*4b60*/  BSYNC B2 ;  /* 0x0000000000027941 */ /* 0x000fea0003800000 */
.L_x_505:
[----:B------:R-:W-:Y:S01]  /*4b70*/  ISETP.NE.AND P3, PT, R37, RZ, PT ;  /* 0x000000ff2500720c */ /* 0x000fe20003f65270 */
[----:B------:R-:W-:-:S12]  /*4b80*/  BSSY B2, `(.L_x_509) ;  /* 0x000006f000027945 */ /* 0x000fd80003800000 */
[----:B------:R-:W-:Y:S05]  /*4b90*/  @!P3 BRA `(.L_x_510) ;  /* 0x0000000400b4b947 */ /* 0x000fea0003800000 */
[----:B0-234-:R0:W2:Y:S01]  /*4ba0*/  LDS.128 R44, [R41+0x26a00] ;  /* 0x026a0000292c7984 */ /* 0x01d0a20000000c00 */
[----:B------:R-:W-:Y:S01]  /*4bb0*/  ISETP.GE.AND P3, PT, R225, R133, PT ;  /* 0x00000085e100720c */ /* 0x000fe20003f66270 */
[----:B------:R-:W-:-:S12]  /*4bc0*/  BSSY B3, `(.L_x_511) ;  /* 0x0000069000037945 */ /* 0x000fd80003800000 */
[----:B0-----:R-:W-:Y:S05]  /*4bd0*/  @P3 BRA `(.L_x_512) ;  /* 0x00000004009c3947 */ /* 0x001fea0003800000 */
[--C-:B------:R-:W-:Y:S02]  /*4be0*/  SHF.R.U32.HI R91, RZ, 0x8, R85.reuse ;  /* 0x00000008ff5b7819 */ /* 0x100fe40000011655 */
[----:B------:R-:W-:Y:S02]  /*4bf0*/  LOP3.LUT R84, R85, 0xff0000ff, RZ, 0xc0, !PT ;  /* 0xff0000ff55547812 */ /* 0x000fe400078ec0ff */
[----:B------:R-:W-:Y:S01]  /*4c00*/  SHF.R.U32.HI R89, RZ, 0x10, R85 ;  /* 0x00000010ff597819 */ /* 0x000fe20000011655 */
[----:B------:R-:W-:Y:S01]  /*4c10*/  IMAD.SHL.U32 R85, R91, 0x100, RZ ;  /* 0x000001005b557824 */ /* 0x000fe200078e00ff */
[--C-:B------:R-:W-:Y:S02]  /*4c20*/  SHF.R.U32.HI R86, RZ, 0x8, R87.reuse ;  /* 0x00000008ff567819 */ /* 0x100fe40000011657 */
[----:B------:R-:W-:Y:S02]  /*4c30*/  LOP3.LUT R88, R87, 0xff0000ff, RZ, 0xc0, !PT ;  /* 0xff0000ff57587812 */ /* 0x000fe400078ec0ff */
[----:B------:R-:W-:-:S02]  /*4c40*/  SHF.R.U32.HI R90, RZ, 0x10, R87 ;  /* 0x00000010ff5a7819 */ /* 0x000fc40000011657 */
[----:B------:R-:W-:Y:S01]  /*4c50*/  SHF.L.U32 R87, R86, 0x8, RZ ;  /* 0x0000000856577819 */ /* 0x000fe200000006ff */
[----:B--2---:R-:W-:Y:S01]  /*4c60*/  IMAD.MOV.U32 R86, RZ, RZ, R44 ;  /* 0x000000ffff567224 */ /* 0x004fe200078e002c */
[----:B------:R-:W-:Y:S01]  /*4c70*/  LOP3.LUT R84, R84, 0xff00, R85, 0xf8, !PT ;  /* 0x0000ff0054547812 */ /* 0x000fe200078ef855 */
[----:B------:R-:W-:Y:S01]  /*4c80*/  IMAD.U32 R85, R89, 0x10000, RZ ;  /* 0x0001000059557824 */ /* 0x000fe200078e00ff */
[----:B------:R-:W-:Y:S01]  /*4c90*/  LOP3.LUT R87, R88, 0xff00, R87, 0xf8, !PT ;  /* 0x0000ff0058577812 */ /* 0x000fe200078ef857 */
[----:B------:R-:W-:Y:S01]  /*4ca0*/  IMAD.U32 R90, R90, 0x10000, RZ ;  /* 0x000100005a5a7824 */ /* 0x000fe200078e00ff */
[----:B------:R-:W-:Y:S02]  /*4cb0*/  F2FP.F16.E4M3.UNPACK_B R88, R158.H1 ;  /* 0x0000009eff58723e */ /* 0x000fe400030006ff */
[----:B------:R-:W-:Y:S02]  /*4cc0*/  F2FP.F16.E4M3.UNPACK_B R44, R45 ;  /* 0x0000002dff2c723e */ /* 0x000fe400020006ff */
        /* <DEDUP_REMOVED lines=25> */
[--C-:B------:R-:W-:Y:S01]  /*4e60*/  HADD2.F32 R89, -RZ, R87.reuse.H0_H0 ;  /* 0x20000057ff597230 */ /* 0x100fe20000004100 */
[----:B------:R-:W-:Y:S01]  /*4e70*/  F2FP.F16.E4M3.UNPACK_B R125, R85.H1 ;  /* 0x00000055ff7d723e */ /* 0x000fe200030006ff */
[----:B------:R-:W-:-:S02]  /*4e80*/  HADD2.F32 R90, -RZ, R87.H1_H1 ;  /* 0x30000057ff5a7230 */ /* 0x000fc40000004100 */
[----:B------:R-:W-:Y:S02]  /*4e90*/  HADD2.F32 R158, -RZ, R158.H0_H0 ;  /* 0x2000009eff9e7230 */ /* 0x000fe40000004100 */
[-C--:B------:R-:W-:Y:S01]  /*4ea0*/  FMUL.FTZ R97, R89, R91.reuse ;  /* 0x0000005b59617220 */ /* 0x080fe20000410000 */
[--C-:B------:R-:W-:Y:S02]  /*4eb0*/  HADD2.F32 R88, -RZ, R86.reuse.H1_H1 ;  /* 0x30000056ff587230 */ /* 0x100fe40000004100 */
[----:B------:R-:W-:Y:S01]  /*4ec0*/  FMUL.FTZ R98, R90, R91 ;  /* 0x0000005b5a627220 */ /* 0x000fe20000410000 */
[----:B------:R-:W-:Y:S02]  /*4ed0*/  HADD2.F32 R87, -RZ, R86.H0_H0 ;  /* 0x20000056ff577230 */ /* 0x000fe40000004100 */
[--C-:B------:R-:W-:Y:S02]  /*4ee0*/  HADD2.F32 R86, -RZ, R157.reuse.H1_H1 ;  /* 0x3000009dff567230 */ /* 0x100fe40000004100 */
[----:B------:R-:W-:Y:S01]  /*4ef0*/  FMUL.FTZ R96, R88, R158 ;  /* 0x0000009e58607220 */ /* 0x000fe20000410000 */
[----:B------:R-:W-:-:S02]  /*4f00*/  HADD2.F32 R157, -RZ, R157.H0_H0 ;  /* 0x2000009dff9d7230 */ /* 0x000fc40000004100 */
[----:B------:R-:W-:Y:S01]  /*4f10*/  FMUL.FTZ R91, R87, R158 ;  /* 0x0000009e575b7220 */ /* 0x000fe20000410000 */
[--C-:B------:R-:W-:Y:S02]  /*4f20*/  HADD2.F32 R137, -RZ, R125.reuse.H1_H1 ;  /* 0x3000007dff897230 */ /* 0x100fe40000004100 */
[-C--:B------:R-:W-:Y:S01]  /*4f30*/  FFMA.FTZ R89, R89, R86.reuse, -R98 ;  /* 0x0000005659597223 */ /* 0x080fe20000010862 */
[----:B------:R-:W-:Y:S01]  /*4f40*/  FFMA.FTZ R90, R90, R86, R97 ;  /* 0x000000565a5a7223 */ /* 0x000fe20000010061 */
[-C--:B------:R-:W-:Y:S01]  /*4f50*/  FFMA.FTZ R86, R87, R157.reuse, -R96 ;  /* 0x0000009d57567223 */ /* 0x080fe20000010860 */
[----:B------:R-:W-:Y:S01]  /*4f60*/  FFMA.FTZ R87, R88, R157, R91 ;  /* 0x0000009d58577223 */ /* 0x000fe2000001005b */
[----:B------:R-:W-:Y:S01]  /*4f70*/  F2FP.F16.E4M3.UNPACK_B R91, R47.H1 ;  /* 0x0000002fff5b723e */ /* 0x000fe200030006ff */
[----:B------:R-:W-:Y:S01]  /*4f80*/  HADD2.F32 R125, -RZ, R125.H0_H0 ;  /* 0x2000007dff7d7230 */ /* 0x000fe20000004100 */
[----:B------:R-:W-:Y:S02]  /*4f90*/  F2FP.SATFINITE.E4M3.F32.PACK_AB_MERGE_C R88, R124, R99, RZ ;  /* 0x000000637c58723e */ /* 0x000fe400048070ff */
[----:B------:R-:W-:Y:S01]  /*4fa0*/  F2FP.SATFINITE.E4M3.F32.PACK_AB_MERGE_C R89, R90, R89, RZ ;  /* 0x000000595a59723e */ /* 0x000fe200048070ff */
[--C-:B------:R-:W-:Y:S01]  /*4fb0*/  HADD2.F32 R96, -RZ, R91.reuse.H0_H0 ;  /* 0x2000005bff607230 */ /* 0x100fe20000004100 */
[----:B------:R-:W-:Y:S01]  /*4fc0*/  F2FP.F16.E4M3.UNPACK_B R90, R46.H1 ;  /* 0x0000002eff5a723e */ /* 0x000fe200030006ff */
[----:B------:R-:W-:Y:S01]  /*4fd0*/  HADD2.F32 R91, -RZ, R91.H1_H1 ;  /* 0x3000005bff5b7230 */ /* 0x000fe20000004100 */
[----:B------:R-:W-:-:S02]  /*4fe0*/  F2FP.F16.E4M3.UNPACK_B R124, R85 ;  /* 0x00000055ff7c723e */ /* 0x000fc400020006ff */
[-C--:B------:R-:W-:Y:S01]  /*4ff0*/  F2FP.F16.E4M3.UNPACK_B R97, R84.reuse ;  /* 0x00000054ff61723e */ /* 0x080fe200020006ff */
[----:B------:R-:W-:Y:S01]  /*5000*/  HADD2.F32 R85, -RZ, R90.H1_H1 ;  /* 0x3000005aff557230 */ /* 0x000fe20000004100 */
[----:B------:R-:W-:Y:S01]  /*5010*/  F2FP.F16.E4M3.UNPACK_B R98, R84.H1 ;  /* 0x00000054ff62723e */ /* 0x000fe200030006ff */
[----:B------:R-:W-:Y:S02]  /*5020*/  HADD2.F32 R136, -RZ, R124.H1_H1 ;  /* 0x3000007cff887230 */ /* 0x000fe40000004100 */
[-C--:B------:R-:W-:Y:S01]  /*5030*/  FMUL.FTZ R157, R91, R137.reuse ;  /* 0x000000895b9d7220 */ /* 0x080fe20000410000 */
[----:B------:R-:W-:Y:S02]  /*5040*/  HADD2.F32 R90, -RZ, R90.H0_H0 ;  /* 0x2000005aff5a7230 */ /* 0x000fe40000004100 */
[----:B------:R-:W-:Y:S01]  /*5050*/  FMUL.FTZ R158, R96, R137 ;  /* 0x00000089609e7220 */ /* 0x000fe20000410000 */
[----:B------:R-:W-:Y:S02]  /*5060*/  HADD2.F32 R84, -RZ, R97.H1_H1 ;  /* 0x30000061ff547230 */ /* 0x000fe40000004100 */
[-C--:B------:R-:W-:Y:S01]  /*5070*/  FMUL.FTZ R137, R85, R136.reuse ;  /* 0x0000008855897220 */ /* 0x080fe20000410000 */
[----:B------:R-:W-:Y:S01]  /*5080*/  F2FP.F16.E4M3.UNPACK_B R47, R47 ;  /* 0x0000002fff2f723e */ /* 0x000fe200020006ff */
[C---:B------:R-:W-:Y:S01]  /*5090*/  FMUL.FTZ R136, R90.reuse, R136 ;  /* 0x000000885a887220 */ /* 0x040fe20000410000 */
[----:B------:R-:W-:Y:S01]  /*50a0*/  F2FP.F16.E4M3.UNPACK_B R46, R46 ;  /* 0x0000002eff2e723e */ /* 0x000fe200020006ff */
[----:B------:R-:W-:Y:S01]  /*50b0*/  FFMA.FTZ R137, R90, R84, -R137 ;  /* 0x000000545a897223 */ /* 0x000fe20000010889 */
[----:B------:R-:W-:-:S02]  /*50c0*/  HADD2.F32 R99, -RZ, R98.H1_H1 ;  /* 0x30000062ff637230 */ /* 0x000fc40000004100 */
[----:B------:R-:W-:Y:S01]  /*50d0*/  FFMA.FTZ R136, R85, R84, R136 ;  /* 0x0000005455887223 */ /* 0x000fe20000010088 */
[--C-:B------:R-:W-:Y:S01]  /*50e0*/  HADD2.F32 R84, -RZ, R47.reuse.H0_H0 ;  /* 0x2000002fff547230 */ /* 0x100fe20000004100 */
[----:B------:R-:W-:Y:S01]  /*50f0*/  F2FP.SATFINITE.E4M3.F32.PACK_AB_MERGE_C R45, R45, R44, R88 ;  /* 0x0000002c2d2d723e */ /* 0x000fe20004807058 */
[----:B------:R-:W-:Y:S02]  /*5100*/  HADD2.F32 R85, -RZ, R47.H1_H1 ;  /* 0x3000002fff557230 */ /* 0x000fe40000004100 */
[-C--:B------:R-:W-:Y:S01]  /*5110*/  FFMA.FTZ R157, R96, R99.reuse, -R157 ;  /* 0x00000063609d7223 */ /* 0x080fe2000001089d */
[--C-:B------:R-:W-:Y:S02]  /*5120*/  HADD2.F32 R47, -RZ, R46.reuse.H0_H0 ;  /* 0x2000002eff2f7230 */ /* 0x100fe40000004100 */
[----:B------:R-:W-:Y:S01]  /*5130*/  FFMA.FTZ R158, R91, R99, R158 ;  /* 0x000000635b9e7223 */ /* 0x000fe2000001009e */
[----:B------:R-:W-:Y:S02]  /*5140*/  HADD2.F32 R46, -RZ, R46.H1_H1 ;  /* 0x3000002eff2e7230 */ /* 0x000fe40000004100 */
[----:B------:R-:W-:Y:S01]  /*5150*/  FMUL.FTZ R99, R85, R125 ;  /* 0x0000007d55637220 */ /* 0x000fe20000410000 */
[----:B------:R-:W-:-:S02]  /*5160*/  HADD2.F32 R124, -RZ, R124.H0_H0 ;  /* 0x2000007cff7c7230 */ /* 0x000fc40000004100 */
[----:B------:R-:W-:Y:S01]  /*5170*/  FMUL.FTZ R96, R84, R125 ;  /* 0x0000007d54607220 */ /* 0x000fe20000410000 */
[----:B------:R-:W-:Y:S01]  /*5180*/  HADD2.F32 R98, -RZ, R98.H0_H0 ;  /* 0x20000062ff627230 */ /* 0x000fe20000004100 */
[----:B------:R-:W-:Y:S01]  /*5190*/  F2FP.SATFINITE.E4M3.F32.PACK_AB_MERGE_C R136, R136, R137, RZ ;  /* 0x000000898888723e */ /* 0x000fe200048070ff */
[----:B------:R-:W-:Y:S02]  /*51a0*/  HADD2.F32 R97, -RZ, R97.H0_H0 ;  /* 0x20000061ff617230 */ /* 0x000fe40000004100 */
[-C--:B------:R-:W-:Y:S01]  /*51b0*/  FMUL.FTZ R90, R46, R124.reuse ;  /* 0x0000007c2e5a7220 */ /* 0x080fe20000410000 */
[----:B------:R-:W-:Y:S01]  /*51c0*/  FMUL.FTZ R91, R47, R124 ;  /* 0x0000007c2f5b7220 */ /* 0x000fe20000410000 */
[-C--:B------:R-:W-:Y:S01]  /*51d0*/  FFMA.FTZ R99, R84, R98.reuse, -R99 ;  /* 0x0000006254637223 */ /* 0x080fe20000010863 */
[----:B------:R-:W-:Y:S01]  /*51e0*/  FFMA.FTZ R96, R85, R98, R96 ;  /* 0x0000006255607223 */ /* 0x000fe20000010060 */
[-C--:B------:R-:W-:Y:S01]  /*51f0*/  FFMA.FTZ R90, R47, R97.reuse, -R90 ;  /* 0x000000612f5a7223 */ /* 0x080fe2000001085a */
[----:B------:R-:W-:Y:S01]  /*5200*/  FFMA.FTZ R91, R46, R97, R91 ;  /* 0x000000612e5b7223 */ /* 0x000fe2000001005b */
[----:B------:R-:W-:-:S02]  /*5210*/  F2FP.SATFINITE.E4M3.F32.PACK_AB_MERGE_C R157, R158, R157, RZ ;  /* 0x0000009d9e9d723e */ /* 0x000fc400048070ff */
[----:B------:R-:W-:Y:S02]  /*5220*/  F2FP.SATFINITE.E4M3.F32.PACK_AB_MERGE_C R44, R87, R86, R89 ;  /* 0x00000056572c723e */ /* 0x000fe40004807059 */
[----:B------:R-:W-:Y:S02]  /*5230*/  F2FP.SATFINITE.E4M3.F32.PACK_AB_MERGE_C R46, R91, R90, R136 ;  /* 0x0000005a5b2e723e */ /* 0x000fe40004807088 */
[----:B------:R-:W-:-:S07]  /*5240*/  F2FP.SATFINITE.E4M3.F32.PACK_AB_MERGE_C R47, R96, R99, R157 ;  /* 0x00000063602f723e */ /* 0x000fce000480709d */
.L_x_512:
[----:B------:R-:W-:Y:S05]  /*5250*/  BSYNC B3 ;  /* 0x0000000000037941 */ /* 0x000fea0003800000 */
.L_x_511:
[----:B--2---:R0:W-:Y:S02]  /*5260*/  STG.E.128 desc[UR54][R50.64+0x60], R44 ;  /* 0x0000602c32007986 */ /* 0x0041e4000c101d36 */
.L_x_510:
[----:B------:R-:W-:Y:S05]  /*5270*/  BSYNC B2 ;  /* 0x0000000000027941 */ /* 0x000fea0003800000 */
.L_x_509:
[----:B------:R-:W-:Y:S01]  /*5280*/  ISETP.NE.AND P3, PT, R38, RZ, PT ;  /* 0x000000ff2600720c */ /* 0x000fe20003f65270 */
[----:B------:R-:W-:-:S12]  /*5290*/  BSSY B2, `(.L_x_513) ;  /* 0x000006f000027945 */ /* 0x000fd80003800000 */
[----:B------:R-:W-:Y:S05]  /*52a0*/  @!P3 BRA `(.L_x_514) ;  /* 0x0000000400b4b947 */ /* 0x000fea0003800000 */
[----:B0-234-:R0:W2:Y:S01]  /*52b0*/  LDS.128 R44, [R40+0x29200] ;  /* 0x02920000282c7984 */ /* 0x01d0a20000000c00 */
        /* <DEDUP_REMOVED lines=106> */
.L_x_516:
[----:B------:R-:W-:Y:S05]  /*5960*/  BSYNC B3 ;  /* 0x0000000000037941 */ /* 0x000fea0003800000 */
.L_x_515:
[----:B--2---:R0:W-:Y:S02]  /*5970*/  STG.E.128 desc[UR54][R50.64+0x80], R44 ;  /* 0x0000802c32007986 */ /* 0x0041e4000c101d36 */
.L_x_514:
[----:B------:R-:W-:Y:S05]  /*5980*/  BSYNC B2 ;  /* 0x0000000000027941 */ /* 0x000fea0003800000 */
.L_x_513:
[----:B------:R-:W-:-:S13]  /*5990*/  ISETP.NE.AND P3, PT, R39, RZ, PT ;  /* 0x000000ff2700720c */ /* 0x000fda0003f65270 */
[----:B------:R-:W-:Y:S05]  /*59a0*/  @!P3 BRA `(.L_x_496) ;  /* 0x0000000400b8b947 */ /* 0x000fea0003800000 */
[----:B0-234-:R0:W2:Y:S01]  /*59b0*/  LDS.128 R44, [R41+0x29200] ;  /* 0x02920000292c7984 */ /* 0x01d0a20000000c00 */
[----:B------:R-:W-:Y:S01]  /*59c0*/  ISETP.GE.AND P3, PT, R226, R133, PT ;  /* 0x00000085e200720c */ /* 0x000fe20003f66270 */
[----:B------:R-:W-:-:S12]  /*59d0*/  BSSY B2, `(.L_x_517) ;  /* 0x000006a000027945 */ /* 0x000fd80003800000 */
[----:B0-----:R-:W-:Y:S05]  /*59e0*/  @P3 BRA `(.L_x_518) ;  /* 0x0000000400a03947 */ /* 0x001fea0003800000 */
[----:B------:R-:W-:Y:S02]  /*59f0*/  SHF.R.U32.HI R78, RZ, 0x8, R77 ;  /* 0x00000008ff4e7819 */ /* 0x000fe4000001164d */
[--C-:B------:R-:W-:Y:S02]  /*5a00*/  SHF.R.U32.HI R81, RZ, 0x8, R79.reuse ;  /* 0x00000008ff517819 */ /* 0x100fe4000001164f */
[----:B------:R-:W-:Y:S02]  /*5a10*/  LOP3.LUT R80, R79, 0xff0000ff, RZ, 0xc0, !PT ;  /* 0xff0000ff4f507812 */ /* 0x000fe400078ec0ff */
[----:B------:R-:W-:Y:S01]  /*5a20*/  SHF.R.U32.HI R82, RZ, 0x10, R79 ;  /* 0x00000010ff527819 */ /* 0x000fe2000001164f */
[----:B------:R-:W-:Y:S01]  /*5a30*/  IMAD.SHL.U32 R79, R78, 0x100, RZ ;  /* 0x000001004e4f7824 */ /* 0x000fe200078e00ff */
[----:B------:R-:W-:Y:S01]  /*5a40*/  LOP3.LUT R76, R77, 0xff0000ff, RZ, 0xc0, !PT ;  /* 0xff0000ff4d4c7812 */ /* 0x000fe200078ec0ff */
[----:B--2---:R-:W-:Y:S01]  /*5a50*/  IMAD.MOV.U32 R78, RZ, RZ, R44 ;  /* 0x000000ffff4e7224 */ /* 0x004fe200078e002c */
[----:B------:R-:W-:Y:S01]  /*5a60*/  SHF.R.U32.HI R83, RZ, 0x10, R77 ;  /* 0x00000010ff537819 */ /* 0x000fe2000001164d */
[----:B------:R-:W-:Y:S01]  /*5a70*/  IMAD.MOV.U32 R77, RZ, RZ, R45 ;  /* 0x000000ffff4d7224 */ /* 0x000fe200078e002d */
[----:B------:R-:W-:Y:S01]  /*5a80*/  SHF.L.U32 R81, R81, 0x8, RZ ;  /* 0x0000000851517819 */ /* 0x000fe200000006ff */
[----:B------:R-:W-:Y:S01]  /*5a90*/  IMAD.U32 R82, R82, 0x10000, RZ ;  /* 0x0001000052527824 */ /* 0x000fe200078e00ff */
[----:B------:R-:W-:Y:S01]  /*5aa0*/  LOP3.LUT R45, R76, 0xff00, R79, 0xf8, !PT ;  /* 0x0000ff004c2d7812 */ /* 0x000fe200078ef84f */
[----:B------:R-:W-:Y:S01]  /*5ab0*/  IMAD.U32 R76, R83, 0x10000, RZ ;  /* 0x00010000534c7824 */ /* 0x000fe200078e00ff */
[----:B------:R-:W-:-:S02]  /*5ac0*/  LOP3.LUT R81, R80, 0xff00, R81, 0xf8, !PT ;  /* 0x0000ff0050517812 */ /* 0x000fc400078ef851 */
        /* <DEDUP_REMOVED lines=28> */
[----:B------:R-:W-:Y:S01]  /*5c90*/  HADD2.F32 R81, -RZ, R79.H0_H0 ;  /* 0x2000004fff517230 */ /* 0x000fe20000004100 */
[----:B------:R-:W-:Y:S01]  /*5ca0*/  F2FP.SATFINITE.E4M3.F32.PACK_AB_MERGE_C R98, R88, R87, RZ ;  /* 0x000000575862723e */ /* 0x000fe200048070ff */
[--C-:B------:R-:W-:Y:S02]  /*5cb0*/  HADD2.F32 R79, -RZ, R78.reuse.H0_H0 ;  /* 0x2000004eff4f7230 */ /* 0x100fe40000004100 */
[-C--:B------:R-:W-:Y:S01]  /*5cc0*/  FMUL.FTZ R86, R82, R83.reuse ;  /* 0x0000005352567220 */ /* 0x080fe20000410000 */
[----:B------:R-:W-:Y:S02]  /*5cd0*/  HADD2.F32 R80, -RZ, R78.H1_H1 ;  /* 0x3000004eff507230 */ /* 0x000fe40000004100 */
[----:B------:R-:W-:Y:S01]  /*5ce0*/  FMUL.FTZ R83, R81, R83 ;  /* 0x0000005351537220 */ /* 0x000fe20000410000 */
[----:B------:R-:W-:Y:S01]  /*5cf0*/  HADD2.F32 R78, -RZ, R148.H1_H1 ;  /* 0x30000094ff4e7230 */ /* 0x000fe20000004100 */
[----:B------:R-:W-:Y:S01]  /*5d00*/  F2FP.F16.E4M3.UNPACK_B R87, R76.H1 ;  /* 0x0000004cff57723e */ /* 0x000fe200030006ff */
[----:B------:R-:W-:-:S02]  /*5d10*/  HADD2.F32 R155, -RZ, R155.H0_H0 ;  /* 0x2000009bff9b7230 */ /* 0x000fc40000004100 */
[----:B------:R-:W-:Y:S02]  /*5d20*/  HADD2.F32 R148, -RZ, R148.H0_H0 ;  /* 0x20000094ff947230 */ /* 0x000fe40000004100 */
[-C--:B------:R-:W-:Y:S01]  /*5d30*/  FFMA.FTZ R86, R81, R78.reuse, -R86 ;  /* 0x0000004e51567223 */ /* 0x080fe20000010856 */
[----:B------:R-:W-:Y:S01]  /*5d40*/  FFMA.FTZ R83, R82, R78, R83 ;  /* 0x0000004e52537223 */ /* 0x000fe20000010053 */
[C---:B------:R-:W-:Y:S01]  /*5d50*/  FMUL.FTZ R84, R80.reuse, R155 ;  /* 0x0000009b50547220 */ /* 0x040fe20000410000 */
[----:B------:R-:W-:Y:S01]  /*5d60*/  F2FP.F16.E4M3.UNPACK_B R81, R47.H1 ;  /* 0x0000002fff51723e */ /* 0x000fe200030006ff */
[C---:B------:R-:W-:Y:S01]  /*5d70*/  FMUL.FTZ R155, R79.reuse, R155 ;  /* 0x0000009b4f9b7220 */ /* 0x040fe20000410000 */
[----:B------:R-:W-:Y:S02]  /*5d80*/  HADD2.F32 R88, -RZ, R87.H1_H1 ;  /* 0x30000057ff587230 */ /* 0x000fe40000004100 */
[----:B------:R-:W-:Y:S01]  /*5d90*/  FFMA.FTZ R78, R79, R148, -R84 ;  /* 0x000000944f4e7223 */ /* 0x000fe20000010854 */
[----:B------:R-:W-:Y:S01]  /*5da0*/  F2FP.SATFINITE.E4M3.F32.PACK_AB_MERGE_C R96, R83, R86, RZ ;  /* 0x000000565360723e */ /* 0x000fe200048070ff */
[----:B------:R-:W-:Y:S01]  /*5db0*/  FFMA.FTZ R79, R80, R148, R155 ;  /* 0x00000094504f7223 */ /* 0x000fe2000001009b */
[--C-:B------:R-:W-:Y:S01]  /*5dc0*/  HADD2.F32 R82, -RZ, R81.reuse.H0_H0 ;  /* 0x20000051ff527230 */ /* 0x100fe20000004100 */
[-C--:B------:R-:W-:Y:S01]  /*5dd0*/  F2FP.F16.E4M3.UNPACK_B R84, R45.reuse.H1 ;  /* 0x0000002dff54723e */ /* 0x080fe200030006ff */
[----:B------:R-:W-:Y:S01]  /*5de0*/  HADD2.F32 R81, -RZ, R81.H1_H1 ;  /* 0x30000051ff517230 */ /* 0x000fe20000004100 */
[----:B------:R-:W-:Y:S01]  /*5df0*/  F2FP.F16.E4M3.UNPACK_B R80, R46.H1 ;  /* 0x0000002eff50723e */ /* 0x000fe200030006ff */
[----:B------:R-:W-:Y:S01]  /*5e00*/  HADD2.F32 R87, -RZ, R87.H0_H0 ;  /* 0x20000057ff577230 */ /* 0x000fe20000004100 */
[----:B------:R-:W-:Y:S01]  /*5e10*/  F2FP.F16.E4M3.UNPACK_B R86, R76 ;  /* 0x0000004cff56723e */ /* 0x000fe200020006ff */
[----:B------:R-:W-:Y:S01]  /*5e20*/  HADD2.F32 R85, -RZ, R84.H1_H1 ;  /* 0x30000054ff557230 */ /* 0x000fe20000004100 */
[----:B------:R-:W-:Y:S01]  /*5e30*/  F2FP.F16.E4M3.UNPACK_B R83, R45 ;  /* 0x0000002dff53723e */ /* 0x000fe200020006ff */
[----:B------:R-:W-:-:S02]  /*5e40*/  HADD2.F32 R76, -RZ, R80.H1_H1 ;  /* 0x30000050ff4c7230 */ /* 0x000fc40000004100 */
[----:B------:R-:W-:Y:S01]  /*5e50*/  FMUL.FTZ R45, R81, R88 ;  /* 0x00000058512d7220 */ /* 0x000fe20000410000 */
[----:B------:R-:W-:Y:S01]  /*5e60*/  HADD2.F32 R89, -RZ, R86.H1_H1 ;  /* 0x30000056ff597230 */ /* 0x000fe20000004100 */
[----:B------:R-:W-:Y:S01]  /*5e70*/  F2FP.F16.E4M3.UNPACK_B R47, R47 ;  /* 0x0000002fff2f723e */ /* 0x000fe200020006ff */
[----:B------:R-:W-:Y:S02]  /*5e80*/  HADD2.F32 R80, -RZ, R80.H0_H0 ;  /* 0x20000050ff507230 */ /* 0x000fe40000004100 */
[----:B------:R-:W-:Y:S01]  /*5e90*/  FFMA.FTZ R90, R82, R85, -R45 ;  /* 0x00000055525a7223 */ /* 0x000fe2000001082d */
[----:B------:R-:W-:Y:S02]  /*5ea0*/  HADD2.F32 R45, -RZ, R83.H1_H1 ;  /* 0x30000053ff2d7230 */ /* 0x000fe40000004100 */
[-C--:B------:R-:W-:Y:S01]  /*5eb0*/  FMUL.FTZ R91, R76, R89.reuse ;  /* 0x000000594c5b7220 */ /* 0x080fe20000410000 */
[----:B------:R-:W-:Y:S01]  /*5ec0*/  F2FP.F16.E4M3.UNPACK_B R46, R46 ;  /* 0x0000002eff2e723e */ /* 0x000fe200020006ff */
[----:B------:R-:W-:Y:S01]  /*5ed0*/  FMUL.FTZ R89, R80, R89 ;  /* 0x0000005950597220 */ /* 0x000fe20000410000 */
[----:B------:R-:W-:Y:S01]  /*5ee0*/  FMUL.FTZ R88, R82, R88 ;  /* 0x0000005852587220 */ /* 0x000fe20000410000 */
[----:B------:R-:W-:Y:S01]  /*5ef0*/  FFMA.FTZ R91, R80, R45, -R91 ;  /* 0x0000002d505b7223 */ /* 0x000fe2000001085b */
[----:B------:R-:W-:-:S02]  /*5f00*/  HADD2.F32 R86, -RZ, R86.H0_H0 ;  /* 0x20000056ff567230 */ /* 0x000fc40000004100 */
[----:B------:R-:W-:Y:S01]  /*5f10*/  FFMA.FTZ R82, R76, R45, R89 ;  /* 0x0000002d4c527223 */ /* 0x000fe20000010059 */
[--C-:B------:R-:W-:Y:S02]  /*5f20*/  HADD2.F32 R76, -RZ, R47.reuse.H0_H0 ;  /* 0x2000002fff4c7230 */ /* 0x100fe40000004100 */
[----:B------:R-:W-:Y:S01]  /*5f30*/  FFMA.FTZ R97, R81, R85, R88 ;  /* 0x0000005551617223 */ /* 0x000fe20000010058 */
[--C-:B------:R-:W-:Y:S02]  /*5f40*/  HADD2.F32 R45, -RZ, R46.reuse.H0_H0 ;  /* 0x2000002eff2d7230 */ /* 0x100fe40000004100 */
[----:B------:R-:W-:Y:S02]  /*5f50*/  HADD2.F32 R47, -RZ, R47.H1_H1 ;  /* 0x3000002fff2f7230 */ /* 0x000fe40000004100 */
[----:B------:R-:W-:Y:S01]  /*5f60*/  FMUL.FTZ R88, R76, R87 ;  /* 0x000000574c587220 */ /* 0x000fe20000410000 */
[----:B------:R-:W-:Y:S02]  /*5f70*/  HADD2.F32 R46, -RZ, R46.H1_H1 ;  /* 0x3000002eff2e7230 */ /* 0x000fe40000004100 */
[----:B------:R-:W-:Y:S01]  /*5f80*/  FMUL.FTZ R81, R45, R86 ;  /* 0x000000562d517220 */ /* 0x000fe20000410000 */
[----:B------:R-:W-:-:S02]  /*5f90*/  HADD2.F32 R84, -RZ, R84.H0_H0 ;  /* 0x20000054ff547230 */ /* 0x000fc40000004100 */
[C---:B------:R-:W-:Y:S01]  /*5fa0*/  FMUL.FTZ R85, R47.reuse, R87 ;  /* 0x000000572f557220 */ /* 0x040fe20000410000 */
[----:B------:R-:W-:Y:S02]  /*5fb0*/  HADD2.F32 R83, -RZ, R83.H0_H0 ;  /* 0x20000053ff537230 */ /* 0x000fe40000004100 */
[----:B------:R-:W-:Y:S01]  /*5fc0*/  FMUL.FTZ R80, R46, R86 ;  /* 0x000000562e507220 */ /* 0x000fe20000410000 */
[----:B------:R-:W-:Y:S01]  /*5fd0*/  F2FP.SATFINITE.E4M3.F32.PACK_AB_MERGE_C R82, R82, R91, RZ ;  /* 0x0000005b5252723e */ /* 0x000fe200048070ff */
[-C--:B------:R-:W-:Y:S01]  /*5fe0*/  FFMA.FTZ R85, R76, R84.reuse, -R85 ;  /* 0x000000544c557223 */ /* 0x080fe20000010855 */
[----:B------:R-:W-:Y:S01]  /*5ff0*/  FFMA.FTZ R88, R47, R84, R88 ;  /* 0x000000542f587223 */ /* 0x000fe20000010058 */
[-C--:B------:R-:W-:Y:S01]  /*6000*/  FFMA.FTZ R80, R45, R83.reuse, -R80 ;  /* 0x000000532d507223 */ /* 0x080fe20000010850 */
[----:B------:R-:W-:Y:S01]  /*6010*/  FFMA.FTZ R81, R46, R83, R81 ;  /* 0x000000532e517223 */ /* 0x000fe20000010051 */
[----:B------:R-:W-:Y:S02]  /*6020*/  F2FP.SATFINITE.E4M3.F32.PACK_AB_MERGE_C R90, R97, R90, RZ ;  /* 0x0000005a615a723e */ /* 0x000fe400048070ff */
[----:B------:R-:W-:-:S02]  /*6030*/  F2FP.SATFINITE.E4M3.F32.PACK_AB_MERGE_C R45, R77, R44, R98 ;  /* 0x0000002c4d2d723e */ /* 0x000fc40004807062 */
[----:B------:R-:W-:Y:S02]  /*6040*/  F2FP.SATFINITE.E4M3.F32.PACK_AB_MERGE_C R44, R79, R78, R96 ;  /* 0x0000004e4f2c723e */ /* 0x000fe40004807060 */
[----:B------:R-:W-:Y:S02]  /*6050*/  F2FP.SATFINITE.E4M3.F32.PACK_AB_MERGE_C R46, R81, R80, R82 ;  /* 0x00000050512e723e */ /* 0x000fe40004807052 */
[----:B------:R-:W-:-:S07]  /*6060*/  F2FP.SATFINITE.E4M3.F32.PACK_AB_MERGE_C R47, R88, R85, R90 ;  /* 0x00000055582f723e */ /* 0x000fce000480705a */
.L_x_518:
[----:B------:R-:W-:Y:S05]  /*6070*/  BSYNC B2 ;  /* 0x0000000000027941 */ /* 0x000fea0003800000 */
.L_x_517:
[----:B--2---:R0:W-:Y:S02]  /*6080*/  STG.E.128 desc[UR54][R50.64+0xa0], R44 ;  /* 0x0000a02c32007986 */ /* 0x0041e4000c101d36 */
.L_x_496:
[----:B------:R-:W-:Y:S05]  /*6090*/  BSYNC B1 ;  /* 0x0000000000017941 */ /* 0x000fea0003800000 */
.L_x_495:
[----:B------:R-:W-:Y:S05]  /*60a0*/  @P4 BRA `(.L_x_519) ;  /* 0x00000094001c4947 */ /* 0x000fea0003800000 */
[----:B------:R-:W-:Y:S01]  /*60b0*/  ISETP.NE.AND P3, PT, R34, RZ, PT ;  /* 0x000000ff2200720c */ /* 0x000fe20003f65270 */
[----:B------:R-:W-:-:S12]  /*60c0*/  BSSY B1, `(.L_x_520) ;  /* 0x000006f000017945 */ /* 0x000fd80003800000 */
[----:B------:R-:W-:Y:S05]  /*60d0*/  @!P3 BRA `(.L_x_521) ;  /* 0x0000000400b4b947 */ /* 0x000fea0003800000 */
[----:B0-234-:R0:W2:Y:S01]  /*60e0*/  LDS.128 R44, [R40+0x26200] ;  /* 0x02620000282c7984 */ /* 0x01d0a20000000c00 */
[----:B------:R-:W-:Y:S01]  /*60f0*/  ISETP.GE.AND P3, PT, R22, R133, PT ;  /* 0x000000851600720c */ /* 0x000fe20003f66270 */
[----:B------:R-:W-:-:S12]  /*6100*/  BSSY B2, `(.L_x_522) ;  /* 0x0000069000027945 */ /* 0x000fd80003800000 */
[----:B0-----:R-:W-:Y:S05]  /*6110*/  @P3 BRA `(.L_x_523) ;  /* 0x00000004009c3947 */ /* 0x001fea0003800000 */
[----:B------:R-:W-:Y:S01]  /*6120*/  SHF.R.U32.HI R72, RZ, 0x8, R73 ;  /* 0x00000008ff487819 */ /* 0x000fe20000011649 */
[----:B--2---:R-:W-:Y:S01]  /*6130*/  IMAD.MOV.U32 R50, RZ, RZ, R44 ;  /* 0x000000ffff327224 */ /* 0x004fe200078e002c */
[----:B------:R-:W-:Y:S02]  /*6140*/  SHF.R.U32.HI R74, RZ, 0x8, R75 ;  /* 0x00000008ff4a7819 */ /* 0x000fe4000001164b */
[----:B------:R-:W-:Y:S02]  /*6150*/  LOP3.LUT R51, R73, 0xff0000ff, RZ, 0xc0, !PT ;  /* 0xff0000ff49337812 */ /* 0x000fe400078ec0ff */
[----:B------:R-:W-:Y:S01]  /*6160*/  SHF.R.U32.HI R76, RZ, 0x10, R73 ;  /* 0x00000010ff4c7819 */ /* 0x000fe20000011649 */
[----:B------:R-:W-:Y:S01]  /*6170*/  IMAD.SHL.U32 R74, R74, 0x100, RZ ;  /* 0x000001004a4a7824 */ /* 0x000fe200078e00ff */
[----:B------:R-:W-:Y:S02]  /*6180*/  LOP3.LUT R73, R75, 0xff0000ff, RZ, 0xc0, !PT ;  /* 0xff0000ff4b497812 */ /* 0x000fe400078ec0ff */
[----:B------:R-:W-:-:S02]  /*6190*/  SHF.R.U32.HI R75, RZ, 0x10, R75 ;  /* 0x00000010ff4b7819 */ /* 0x000fc4000001164b */
[----:B------:R-:W-:Y:S02]  /*61a0*/  SHF.L.U32 R72, R72, 0x8, RZ ;  /* 0x0000000848487819 */ /* 0x000fe400000006ff */
[----:B------:R-:W-:Y:S01]  /*61b0*/  LOP3.LUT R74, R73, 0xff00, R74, 0xf8, !PT ;  /* 0x0000ff00494a7812 */ /* 0x000fe200078ef84a */
[----:B------:R-:W-:Y:S01]  /*61c0*/  IMAD.U32 R75, R75, 0x10000, RZ ;  /* 0x000100004b4b7824 */ /* 0x000fe200078e00ff */
[----:B------:R-:W-:Y:S01]  /*61d0*/  LOP3.LUT R51, R51, 0xff00, R72, 0xf8, !PT ;  /* 0x0000ff0033337812 */ /* 0x000fe200078ef848 */
[----:B------:R-:W-:Y:S01]  /*61e0*/  IMAD.U32 R72, R76, 0x10000, RZ ;  /* 0x000100004c487824 */ /* 0x000fe200078e00ff */
[-C--:B------:R-:W-:Y:S02]  /*61f0*/  F2FP.F16.E4M3.UNPACK_B R44, R45.reuse ;  /* 0x0000002dff2c723e */ /* 0x080fe400020006ff */
[----:B------:R-:W-:Y:S02]  /*6200*/  F2FP.F16.E4M3.UNPACK_B R73, R154.H1 ;  /* 0x0000009aff49723e */ /* 0x000fe400030006ff */
[----:B------:R-:W-:Y:S01]  /*6210*/  LOP3.LUT R76, R51, 0xff0000, R72, 0xf8, !PT ;  /* 0x00ff0000334c7812 */ /* 0x000fe200078ef848 */
[--C-:B------:R-:W-:Y:S01]  /*6220*/  HADD2.F32 R51, -RZ, R44.reuse.H1_H1 ;  /* 0x3000002cff337230 */ /* 0x100fe20000004100 */
[----:B------:R-:W-:Y:S01]  /*6230*/  LOP3.LUT R79, R74, 0xff0000, R75, 0xf8, !PT ;  /* 0x00ff00004a4f7812 */ /* 0x000fe200078ef84b */
[--C-:B------:R-:W-:Y:S01]  /*6240*/  HADD2.F32 R77, -RZ, R73.reuse.H0_H0 ;  /* 0x20000049ff4d7230 */ /* 0x100fe20000004100 */
[----:B------:R-:W-:Y:S01]  /*6250*/  F2FP.F16.E4M3.UNPACK_B R74, R152.H1 ;  /* 0x00000098ff4a723e */ /* 0x000fe200030006ff */
[----:B------:R-:W-:Y:S01]  /*6260*/  HADD2.F32 R44, -RZ, R44.H0_H0 ;  /* 0x2000002cff2c7230 */ /* 0x000fe20000004100 */
[----:B------:R-:W-:Y:S01]  /*6270*/  F2FP.F16.E4M3.UNPACK_B R45, R45.H1 ;  /* 0x0000002dff2d723e */ /* 0x000fe200030006ff */
[----:B------:R-:W-:-:S02]  /*6280*/  HADD2.F32 R78, -RZ, R73.H1_H1 ;  /* 0x30000049ff4e7230 */ /* 0x000fc40000004100 */
[CC--:B------:R-:W-:Y:S01]  /*6290*/  FMUL.FTZ R81, R51.reuse, R77.reuse ;  /* 0x0000004d33517220 */ /* 0x0c0fe20000410000 */
[--C-:B------:R-:W-:Y:S02]  /*62a0*/  HADD2.F32 R75, -RZ, R74.reuse.H0_H0 ;  /* 0x2000004aff4b7230 */ /* 0x100fe40000004100 */
[----:B------:R-:W-:Y:S01]  /*62b0*/  FMUL.FTZ R80, R44, R77 ;  /* 0x0000004d2c507220 */ /* 0x000fe20000410000 */
[--C-:B------:R-:W-:Y:S01]  /*62c0*/  HADD2.F32 R73, -RZ, R45.reuse.H1_H1 ;  /* 0x3000002dff497230 */ /* 0x100fe20000004100 */
[----:B------:R-:W-:Y:S01]  /*62d0*/  F2FP.F16.E4M3.UNPACK_B R154, R154 ;  /* 0x0000009aff9a723e */ /* 0x000fe200020006ff */
[----:B------:R-:W-:Y:S02]  /*62e0*/  HADD2.F32 R72, -RZ, R45.H0_H0 ;  /* 0x2000002dff487230 */ /* 0x000fe40000004100 */
[-C--:B------:R-:W-:Y:S01]  /*62f0*/  FFMA.FTZ R45, R51, R75.reuse, R80 ;  /* 0x0000004b332d7223 */ /* 0x080fe20000010050 */
[----:B------:R-:W-:Y:S02]  /*6300*/  HADD2.F32 R74, -RZ, R74.H1_H1 ;  /* 0x3000004aff4a7230 */ /* 0x000fe40000004100 */
[C---:B------:R-:W-:Y:S01]  /*6310*/  FMUL.FTZ R77, R73.reuse, R78 ;  /* 0x0000004e494d7220 */ /* 0x040fe20000410000 */
[----:B------:R-:W-:Y:S01]  /*6320*/  F2FP.F16.E4M3.UNPACK_B R51, R50.H1 ;  /* 0x00000032ff33723e */ /* 0x000fe200030006ff */
[----:B------:R-:W-:Y:S01]  /*6330*/  FMUL.FTZ R78, R72, R78 ;  /* 0x0000004e484e7220 */ /* 0x000fe20000410000 */
[----:B------:R-:W-:Y:S01]  /*6340*/  FFMA.FTZ R44, R44, R75, -R81 ;  /* 0x0000004b2c2c7223 */ /* 0x000fe20000010851 */
[----:B------:R-:W-:Y:S01]  /*6350*/  FFMA.FTZ R82, R72, R74, -R77 ;  /* 0x0000004a48527223 */ /* 0x000fe2000001084d */
[----:B------:R-:W-:Y:S01]  /*6360*/  F2FP.F16.E4M3.UNPACK_B R50, R50 ;  /* 0x00000032ff32723e */ /* 0x000fe200020006ff */
[----:B------:R-:W-:Y:S01]  /*6370*/  FFMA.FTZ R83, R73, R74, R78 ;  /* 0x0000004a49537223 */ /* 0x000fe2000001004e */
[----:B------:R-:W-:Y:S01]  /*6380*/  F2FP.F16.E4M3.UNPACK_B R152, R152 ;  /* 0x00000098ff98723e */ /* 0x000fe200020006ff */
[----:B------:R-:W-:-:S02]  /*6390*/  HADD2.F32 R75, -RZ, R154.H1_H1 ;  /* 0x3000009aff4b7230 */ /* 0x000fc40000004100 */
[--C-:B------:R-:W-:Y:S01]  /*63a0*/  HADD2.F32 R72, -RZ, R51.reuse.H0_H0 ;  /* 0x20000033ff487230 */ /* 0x100fe20000004100 */
[----:B------:R-:W-:Y:S01]  /*63b0*/  F2FP.SATFINITE.E4M3.F32.PACK_AB_MERGE_C R85, R83, R82, RZ ;  /* 0x000000525355723e */ /* 0x000fe200048070ff */
[----:B------:R-:W-:Y:S02]  /*63c0*/  HADD2.F32 R73, -RZ, R51.H1_H1 ;  /* 0x30000033ff497230 */ /* 0x000fe40000004100 */
[----:B------:R-:W-:Y:S02]  /*63d0*/  HADD2.F32 R51, -RZ, R50.H0_H0 ;  /* 0x20000032ff337230 */ /* 0x000fe40000004100 */
[-C--:B------:R-:W-:Y:S01]  /*63e0*/  FMUL.FTZ R80, R72, R75.reuse ;  /* 0x0000004b48507220 */ /* 0x080fe20000410000 */
[----:B------:R-:W-:Y:S02]  /*63f0*/  HADD2.F32 R74, -RZ, R152.H1_H1 ;  /* 0x30000098ff4a7230 */ /* 0x000fe40000004100 */
[----:B------:R-:W-:Y:S01]  /*6400*/  FMUL.FTZ R77, R73, R75 ;  /* 0x0000004b494d7220 */ /* 0x000fe20000410000 */
[----:B------:R-:W-:Y:S01]  /*6410*/  HADD2.F32 R154, -RZ, R154.H0_H0 ;  /* 0x2000009aff9a7230 */ /* 0x000fe20000004100 */
[----:B------:R-:W-:Y:S01]  /*6420*/  F2FP.SATFINITE.E4M3.F32.PACK_AB_MERGE_C R45, R45, R44, R85 ;  /* 0x0000002c2d2d723e */ /* 0x000fe20004807055 */
[----:B------:R-:W-:-:S02]  /*6430*/  HADD2.F32 R50, -RZ, R50.H1_H1 ;  /* 0x30000032ff327230 */ /* 0x000fc40000004100 */
[-C--:B------:R-:W-:Y:S01]  /*6440*/  FFMA.FTZ R77, R72, R74.reuse, -R77 ;  /* 0x0000004a484d7223 */ /* 0x080fe2000001084d */
[----:B------:R-:W-:Y:S02]  /*6450*/  HADD2.F32 R152, -RZ, R152.H0_H0 ;  /* 0x20000098ff987230 */ /* 0x000fe40000004100 */
[----:B------:R-:W-:Y:S01]  /*6460*/  FFMA.FTZ R80, R73, R74, R80 ;  /* 0x0000004a49507223 */ /* 0x000fe20000010050 */
[CC--:B------:R-:W-:Y:S01]  /*6470*/  FMUL.FTZ R75, R51.reuse, R154.reuse ;  /* 0x0000009a334b7220 */ /* 0x0c0fe20000410000 */
[----:B------:R-:W-:Y:S01]  /*6480*/  FMUL.FTZ R78, R50, R154 ;  /* 0x0000009a324e7220 */ /* 0x000fe20000410000 */
[----:B------:R-:W-:Y:S02]  /*6490*/  F2FP.F16.E4M3.UNPACK_B R74, R76.H1 ;  /* 0x0000004cff4a723e */ /* 0x000fe400030006ff */
[----:B------:R-:W-:Y:S01]  /*64a0*/  F2FP.SATFINITE.E4M3.F32.PACK_AB_MERGE_C R84, R80, R77, RZ ;  /* 0x0000004d5054723e */ /* 0x000fe200048070ff */
[-C--:B------:R-:W-:Y:S01]  /*64b0*/  FFMA.FTZ R81, R51, R152.reuse, -R78 ;  /* 0x0000009833517223 */ /* 0x080fe2000001084e */
[----:B------:R-:W-:Y:S01]  /*64c0*/  F2FP.F16.E4M3.UNPACK_B R51, R47.H1 ;  /* 0x0000002fff33723e */ /* 0x000fe200030006ff */
[----:B------:R-:W-:Y:S01]  /*64d0*/  FFMA.FTZ R152, R50, R152, R75 ;  /* 0x0000009832987223 */ /* 0x000fe2000001004b */
[-C--:B------:R-:W-:Y:S01]  /*64e0*/  F2FP.F16.E4M3.UNPACK_B R77, R79.reuse.H1 ;  /* 0x0000004fff4d723e */ /* 0x080fe200030006ff */
[----:B------:R-:W-:Y:S01]  /*64f0*/  HADD2.F32 R75, -RZ, R74.H1_H1 ;  /* 0x3000004aff4b7230 */ /* 0x000fe20000004100 */
[----:B------:R-:W-:Y:S01]  /*6500*/  F2FP.F16.E4M3.UNPACK_B R50, R46.H1 ;  /* 0x0000002eff32723e */ /* 0x000fe200030006ff */
[----:B------:R-:W-:Y:S01]  /*6510*/  HADD2.F32 R73, -RZ, R51.H1_H1 ;  /* 0x30000033ff497230 */ /* 0x000fe20000004100 */
[----:B------:R-:W-:Y:S01]  /*6520*/  F2FP.F16.E4M3.UNPACK_B R79, R79 ;  /* 0x0000004fff4f723e */ /* 0x000fe200020006ff */
[----:B------:R-:W-:Y:S01]  /*6530*/  HADD2.F32 R80, -RZ, R77.H1_H1 ;  /* 0x3000004dff507230 */ /* 0x000fe20000004100 */
[----:B------:R-:W-:Y:S01]  /*6540*/  F2FP.F16.E4M3.UNPACK_B R76, R76 ;  /* 0x0000004cff4c723e */ /* 0x000fe200020006ff */
[----:B------:R-:W-:Y:S01]  /*6550*/  HADD2.F32 R72, -RZ, R51.H0_H0 ;  /* 0x20000033ff487230 */ /* 0x000fe20000004100 */
[----:B------:R-:W-:Y:S01]  /*6560*/  F2FP.F16.E4M3.UNPACK_B R47, R47 ;  /* 0x0000002fff2f723e */ /* 0x000fe200020006ff */
[----:B------:R-:W-:-:S02]  /*6570*/  HADD2.F32 R51, -RZ, R50.H1_H1 ;  /* 0x30000032ff337230 */ /* 0x000fc40000004100 */
[-C--:B------:R-:W-:Y:S01]  /*6580*/  FMUL.FTZ R83, R73, R80.reuse ;  /* 0x0000005049537220 */ /* 0x080fe20000410000 */
[--C-:B------:R-:W-:Y:S02]  /*6590*/  HADD2.F32 R78, -RZ, R79.reuse.H1_H1 ;  /* 0x3000004fff4e7230 */ /* 0x100fe40000004100 */
[C---:B------:R-:W-:Y:S01]  /*65a0*/  FMUL.FTZ R80, R72.reuse, R80 ;  /* 0x0000005048507220 */ /* 0x040fe20000410000 */
[----:B------:R-:W-:Y:S02]  /*65b0*/  HADD2.F32 R50, -RZ, R50.H0_H0 ;  /* 0x20000032ff327230 */ /* 0x000fe40000004100 */
[----:B------:R-:W-:Y:S01]  /*65c0*/  FFMA.FTZ R82, R72, R75, -R83 ;  /* 0x0000004b48527223 */ /* 0x000fe20000010853 */
[----:B------:R-:W-:Y:S02]  /*65d0*/  HADD2.F32 R72, -RZ, R76.H1_H1 ;  /* 0x3000004cff487230 */ /* 0x000fe40000004100 */
[----:B------:R-:W-:Y:S01]  /*65e0*/  FMUL.FTZ R83, R51, R78 ;  /* 0x0000004e33537220 */ /* 0x000fe20000410000 */
[----:B------:R-:W-:Y:S01]  /*65f0*/  F2FP.F16.E4M3.UNPACK_B R46, R46 ;  /* 0x0000002eff2e723e */ /* 0x000fe200020006ff */
[----:B------:R-:W-:Y:S01]  /*6600*/  FMUL.FTZ R78, R50, R78 ;  /* 0x0000004e324e7220 */ /* 0x000fe20000410000 */
[----:B------:R-:W-:-:S02]  /*6610*/  HADD2.F32 R79, -RZ, R79.H0_H0 ;  /* 0x2000004fff4f7230 */ /* 0x000fc40000004100 */
[-C--:B------:R-:W-:Y:S01]  /*6620*/  FFMA.FTZ R83, R50, R72.reuse, -R83 ;  /* 0x0000004832537223 */ /* 0x080fe20000010853 */
[--C-:B------:R-:W-:Y:S02]  /*6630*/  HADD2.F32 R50, -RZ, R47.reuse.H0_H0 ;  /* 0x2000002fff327230 */ /* 0x100fe40000004100 */
[----:B------:R-:W-:Y:S01]  /*6640*/  FFMA.FTZ R78, R51, R72, R78 ;  /* 0x00000048334e7223 */ /* 0x000fe2000001004e */
[----:B------:R-:W-:Y:S02]  /*6650*/  HADD2.F32 R51, -RZ, R47.H1_H1 ;  /* 0x3000002fff337230 */ /* 0x000fe40000004100 */
[----:B------:R-:W-:Y:S01]  /*6660*/  FFMA.FTZ R75, R73, R75, R80 ;  /* 0x0000004b494b7223 */ /* 0x000fe20000010050 */
[--C-:B------:R-:W-:Y:S01]  /*6670*/  HADD2.F32 R47, -RZ, R46.reuse.H0_H0 ;  /* 0x2000002eff2f7230 */ /* 0x100fe20000004100 */
[----:B------:R-:W-:Y:S01]  /*6680*/  F2FP.SATFINITE.E4M3.F32.PACK_AB_MERGE_C R44, R152, R81, R84 ;  /* 0x00000051982c723e */ /* 0x000fe20004807054 */
[----:B------:R-:W-:Y:S01]  /*6690*/  HADD2.F32 R46, -RZ, R46.H1_H1 ;  /* 0x3000002eff2e7230 */ /* 0x000fe20000004100 */
[----:B------:R-:W-:Y:S01]  /*66a0*/  F2FP.SATFINITE.E4M3.F32.PACK_AB_MERGE_C R78, R78, R83, RZ ;  /* 0x000000534e4e723e */ /* 0x000fe200048070ff */
[----:B------:R-:W-:Y:S01]  /*66b0*/  HADD2.F32 R77, -RZ, R77.H0_H0 ;  /* 0x2000004dff4d7230 */ /* 0x000fe20000004100 */
[----:B------:R-:W-:Y:S01]  /*66c0*/  F2FP.SATFINITE.E4M3.F32.PACK_AB_MERGE_C R75, R75, R82, RZ ;  /* 0x000000524b4b723e */ /* 0x000fe200048070ff */
[----:B------:R-:W-:-:S02]  /*66d0*/  HADD2.F32 R74, -RZ, R74.H0_H0 ;  /* 0x2000004aff4a7230 */ /* 0x000fc40000004100 */
[----:B------:R-:W-:Y:S01]  /*66e0*/  FMUL.FTZ R72, R46, R79 ;  /* 0x0000004f2e487220 */ /* 0x000fe20000410000 */
[----:B------:R-:W-:Y:S02]  /*66f0*/  HADD2.F32 R76, -RZ, R76.H0_H0 ;  /* 0x2000004cff4c7230 */ /* 0x000fe40000004100 */
[-C--:B------:R-:W-:Y:S01]  /*6700*/  FMUL.FTZ R73, R51, R77.reuse ;  /* 0x0000004d33497220 */ /* 0x080fe20000410000 */
[C---:B------:R-:W-:Y:S01]  /*6710*/  FMUL.FTZ R80, R50.reuse, R77 ;  /* 0x0000004d32507220 */ /* 0x040fe20000410000 */
[----:B------:R-:W-:Y:S02]  /*6720*/  FMUL.FTZ R79, R47, R79 ;  /* 0x0000004f2f4f7220 */ /* 0x000fe40000410000 */
[-C--:B------:R-:W-:Y:S01]  /*6730*/  FFMA.FTZ R73, R50, R74.reuse, -R73 ;  /* 0x0000004a32497223 */ /* 0x080fe20000010849 */
[----:B------:R-:W-:Y:S01]  /*6740*/  FFMA.FTZ R80, R51, R74, R80 ;  /* 0x0000004a33507223 */ /* 0x000fe20000010050 */
[-C--:B------:R-:W-:Y:S01]  /*6750*/  FFMA.FTZ R72, R47, R76.reuse, -R72 ;  /* 0x0000004c2f487223 */ /* 0x080fe20000010848 */
[----:B------:R-:W-:-:S03]  /*6760*/  FFMA.FTZ R79, R46, R76, R79 ;  /* 0x0000004c2e4f7223 */ /* 0x000fc6000001004f */
[----:B------:R-:W-:Y:S02]  /*6770*/  F2FP.SATFINITE.E4M3.F32.PACK_AB_MERGE_C R47, R80, R73, R75 ;  /* 0x00000049502f723e */ /* 0x000fe4000480704b */
[----:B------:R-:W-:-:S07]  /*6780*/  F2FP.SATFINITE.E4M3.F32.PACK_AB_MERGE_C R46, R79, R72, R78 ;  /* 0x000000484f2e723e */ /* 0x000fce000480704e */
.L_x_523:
[----:B------:R-:W-:Y:S05]  /*6790*/  BSYNC B2 ;  /* 0x0000000000027941 */ /* 0x000fea0003800000 */
.L_x_522:
[----:B--2---:R0:W-:Y:S02]  /*67a0*/  STG.E.128 desc[UR54][R48.64], R44 ;  /* 0x0000002c30007986 */ /* 0x0041e4000c101d36 */
.L_x_521:
[----:B------:R-:W-:Y:S05]  /*67b0*/  BSYNC B1 ;  /* 0x0000000000017941 */ /* 0x000fea0003800000 */
.L_x_520:
[----:B------:R-:W-:Y:S01]  /*67c0*/  ISETP.NE.AND P3, PT, R35, RZ, PT ;  /* 0x000000ff2300720c */ /* 0x000fe20003f65270 */
[----:B------:R-:W-:-:S12]  /*67d0*/  BSSY B1, `(.L_x_524) ;  /* 0x000006f000017945 */ /* 0x000fd80003800000 */
[----:B------:R-:W-:Y:S05]  /*67e0*/  @!P3 BRA `(.L_x_525) ;  /* 0x0000000400b4b947 */ /* 0x000fea0003800000 */
[----:B0-234-:R0:W2:Y:S01]  /*67f0*/  LDS.128 R44, [R41+0x26200] ;  /* 0x02620000292c7984 */ /* 0x01d0a20000000c00 */
[----:B------:R-:W-:Y:S01]  /*6800*/  ISETP.GE.AND P3, PT, R222, R133, PT ;  /* 0x00000085de00720c */ /* 0x000fe20003f66270 */
[----:B------:R-:W-:-:S12]  /*6810*/  BSSY B2, `(.L_x_526) ;  /* 0x0000069000027945 */ /* 0x000fd80003800000 */
[----:B0-----:R-:W-:Y:S05]  /*6820*/  @P3 BRA `(.L_x_527) ;  /* 0x00000004009c3947 */ /* 0x001fea0003800000 */
[--C-:B------:R-:W-:Y:S01]  /*6830*/  SHF.R.U32.HI R73, RZ, 0x10, R69.reuse ;  /* 0x00000010ff497819 */ /* 0x100fe20000011645 */
[----:B--2---:R-:W-:Y:S01]  /*6840*/  IMAD.MOV.U32 R50, RZ, RZ, R44 ;  /* 0x000000ffff327224 */ /* 0x004fe200078e002c */
[----:B------:R-:W-:Y:S02]  /*6850*/  SHF.R.U32.HI R51, RZ, 0x8, R69 ;  /* 0x00000008ff337819 */ /* 0x000fe40000011645 */
[----:B------:R-:W-:Y:S02]  /*6860*/  LOP3.LUT R68, R69, 0xff0000ff, RZ, 0xc0, !PT ;  /* 0xff0000ff45447812 */ /* 0x000fe400078ec0ff */
[--C-:B------:R-:W-:Y:S02]  /*6870*/  SHF.R.U32.HI R69, RZ, 0x8, R71.reuse ;  /* 0x00000008ff457819 */ /* 0x100fe40000011647 */
[----:B------:R-:W-:Y:S02]  /*6880*/  SHF.R.U32.HI R72, RZ, 0x10, R71 ;  /* 0x00000010ff487819 */ /* 0x000fe40000011647 */
[----:B------:R-:W-:Y:S01]  /*6890*/  LOP3.LUT R70, R71, 0xff0000ff, RZ, 0xc0, !PT ;  /* 0xff0000ff47467812 */ /* 0x000fe200078ec0ff */
[----:B------:R-:W-:Y:S01]  /*68a0*/  IMAD.SHL.U32 R69, R69, 0x100, RZ ;  /* 0x0000010045457824 */ /* 0x000fe200078e00ff */
[----:B------:R-:W-:-:S02]  /*68b0*/  SHF.L.U32 R51, R51, 0x8, RZ ;  /* 0x0000000833337819 */ /* 0x000fc400000006ff */
[----:B------:R-:W-:Y:S02]  /*68c0*/  F2FP.F16.E4M3.UNPACK_B R44, R45 ;  /* 0x0000002dff2c723e */ /* 0x000fe400020006ff */
[----:B------:R-:W-:Y:S01]  /*68d0*/  LOP3.LUT R68, R68, 0xff00, R51, 0xf8, !PT ;  /* 0x0000ff0044447812 */ /* 0x000fe200078ef833 */
[----:B------:R-:W-:Y:S01]  /*68e0*/  IMAD.U32 R51, R73, 0x10000, RZ ;  /* 0x0001000049337824 */ /* 0x000fe200078e00ff */
[----:B------:R-:W-:Y:S01]  /*68f0*/  LOP3.LUT R71, R70, 0xff00, R69, 0xf8, !PT ;  /* 0x0000ff0046477812 */ /* 0x000fe200078ef845 */
[----:B------:R-:W-:Y:S01]  /*6900*/  IMAD.U32 R70, R72, 0x10000, RZ ;  /* 0x0001000048467824 */ /* 0x000fe200078e00ff */
        /* <DEDUP_REMOVED lines=43> */
[----:B------:R-:W-:Y:S01]  /*6bc0*/  FFMA.FTZ R77, R51, R149, -R74 ;  /* 0x00000095334d7223 */ /* 0x000fe2000001084a */
        /* <DEDUP_REMOVED lines=45> */
.L_x_527:
[----:B------:R-:W-:Y:S05]  /*6ea0*/  BSYNC B2 ;  /* 0x0000000000027941 */ /* 0x000fea0003800000 */
.L_x_526:
[----:B--2---:R0:W-:Y:S02]  /*6eb0*/  STG.E.128 desc[UR54][R48.64+0x20], R44 ;  /* 0x0000202c30007986 */ /* 0x0041e4000c101d36 */
.L_x_525:
[----:B------:R-:W-:Y:S05]  /*6ec0*/  BSYNC B1 ;  /* 0x0000000000017941 */ /* 0x000fea0003800000 */
.L_x_524:
        /* <DEDUP_REMOVED lines=20> */
[----:B------:R-:W-:Y:S02]  /*7010*/  F2FP.F16.E4M3.UNPACK_B R44, R45 ;  /* 0x0000002dff2c723e */ /* 0x000fe400020006ff */
        /* <DEDUP_REMOVED lines=39> */
[-C--:B------:R-:W-:Y:S01]  /*7290*/  F2FP.F16.E4M3.UNPACK_B R66, R68.reuse.H1 ;  /* 0x00000044ff42723e */ /* 0x080fe200030006ff */
[-C--:B------:R-:W-:Y:S01]  /*72a0*/  FMUL.FTZ R70, R50, R141.reuse ;  /* 0x0000008d32467220 */ /* 0x080fe20000410000 */
[C---:B------:R-:W-:Y:S01]  /*72b0*/  FMUL.FTZ R141, R51.reuse, R141 ;  /* 0x0000008d338d7220 */ /* 0x040fe20000410000 */
[----:B------:R-:W-:Y:S02]  /*72c0*/  F2FP.F16.E4M3.UNPACK_B R68, R68 ;  /* 0x00000044ff44723e */ /* 0x000fe400020006ff */
[-C--:B------:R-:W-:Y:S01]  /*72d0*/  FFMA.FTZ R73, R51, R140.reuse, -R70 ;  /* 0x0000008c33497223 */ /* 0x080fe20000010846 */
[----:B------:R-:W-:Y:S01]  /*72e0*/  F2FP.SATFINITE.E4M3.F32.PACK_AB_MERGE_C R76, R72, R69, RZ ;  /* 0x00000045484c723e */ /* 0x000fe200048070ff */
[----:B------:R-:W-:Y:S01]  /*72f0*/  FFMA.FTZ R140, R50, R140, R141 ;  /* 0x0000008c328c7223 */ /* 0x000fe2000001008d */
[----:B------:R-:W-:Y:S01]  /*7300*/  F2FP.F16.E4M3.UNPACK_B R51, R47.H1 ;  /* 0x0000002fff33723e */ /* 0x000fe200030006ff */
[--C-:B------:R-:W-:Y:S01]  /*7310*/  HADD2.F32 R67, -RZ, R66.reuse.H1_H1 ;  /* 0x30000042ff437230 */ /* 0x100fe20000004100 */
[-C--:B------:R-:W-:Y:S01]  /*7320*/  F2FP.F16.E4M3.UNPACK_B R69, R71.reuse.H1 ;  /* 0x00000047ff45723e */ /* 0x080fe200030006ff */
[----:B------:R-:W-:Y:S01]  /*7330*/  HADD2.F32 R66, -RZ, R66.H0_H0 ;  /* 0x20000042ff427230 */ /* 0x000fe20000004100 */
[-C--:B------:R-:W-:Y:S01]  /*7340*/  F2FP.F16.E4M3.UNPACK_B R50, R46.reuse.H1 ;  /* 0x0000002eff32723e */ /* 0x080fe200030006ff */
        /* <DEDUP_REMOVED lines=14> */
[----:B------:R-:W-:-:S02]  /*7430*/  HADD2.F32 R71, -RZ, R71.H0_H0 ;  /* 0x20000047ff477230 */ /* 0x000fc40000004100 */
[C---:B------:R-:W-:Y:S01]  /*7440*/  FMUL.FTZ R70, R50.reuse, R70 ;  /* 0x0000004632467220 */ /* 0x040fe20000410000 */
[----:B------:R-:W-:Y:S02]  /*7450*/  HADD2.F32 R69, -RZ, R69.H0_H0 ;  /* 0x20000045ff457230 */ /* 0x000fe40000004100 */
[-C--:B------:R-:W-:Y:S01]  /*7460*/  FFMA.FTZ R75, R50, R64.reuse, -R75 ;  /* 0x00000040324b7223 */ /* 0x080fe2000001084b */
[--C-:B------:R-:W-:Y:S02]  /*7470*/  HADD2.F32 R50, -RZ, R47.reuse.H0_H0 ;  /* 0x2000002fff327230 */ /* 0x100fe40000004100 */
[----:B------:R-:W-:Y:S01]  /*7480*/  FFMA.FTZ R70, R51, R64, R70 ;  /* 0x0000004033467223 */ /* 0x000fe20000010046 */
[----:B------:R-:W-:Y:S02]  /*7490*/  HADD2.F32 R51, -RZ, R47.H1_H1 ;  /* 0x3000002fff337230 */ /* 0x000fe40000004100 */
[----:B------:R-:W-:Y:S01]  /*74a0*/  FFMA.FTZ R67, R65, R67, R72 ;  /* 0x0000004341437223 */ /* 0x000fe20000010048 */
[----:B------:R-:W-:-:S02]  /*74b0*/  HADD2.F32 R47, -RZ, R46.H0_H0 ;  /* 0x2000002eff2f7230 */ /* 0x000fc40000004100 */
[-C--:B------:R-:W-:Y:S01]  /*74c0*/  FMUL.FTZ R72, R50, R69.reuse ;  /* 0x0000004532487220 */ /* 0x080fe20000410000 */
[----:B------:R-:W-:Y:S02]  /*74d0*/  HADD2.F32 R46, -RZ, R46.H1_H1 ;  /* 0x3000002eff2e7230 */ /* 0x000fe40000004100 */
[C---:B------:R-:W-:Y:S01]  /*74e0*/  FMUL.FTZ R65, R51.reuse, R69 ;  /* 0x0000004533417220 */ /* 0x040fe20000410000 */
[----:B------:R-:W-:Y:S02]  /*74f0*/  HADD2.F32 R68, -RZ, R68.H0_H0 ;  /* 0x20000044ff447230 */ /* 0x000fe40000004100 */
[-C--:B------:R-:W-:Y:S01]  /*7500*/  FFMA.FTZ R72, R51, R66.reuse, R72 ;  /* 0x0000004233487223 */ /* 0x080fe20000010048 */
[----:B------:R-:W-:Y:S01]  /*7510*/  F2FP.SATFINITE.E4M3.F32.PACK_AB_MERGE_C R70, R70, R75, RZ ;  /* 0x0000004b4646723e */ /* 0x000fe200048070ff */
[-C--:B------:R-:W-:Y:S01]  /*7520*/  FMUL.FTZ R64, R46, R71.reuse ;  /* 0x000000472e407220 */ /* 0x080fe20000410000 */
[----:B------:R-:W-:Y:S01]  /*7530*/  FMUL.FTZ R71, R47, R71 ;  /* 0x000000472f477220 */ /* 0x000fe20000410000 */
[----:B------:R-:W-:Y:S01]  /*7540*/  FFMA.FTZ R65, R50, R66, -R65 ;  /* 0x0000004232417223 */ /* 0x000fe20000010841 */
[----:B------:R-:W-:Y:S01]  /*7550*/  F2FP.SATFINITE.E4M3.F32.PACK_AB_MERGE_C R67, R67, R74, RZ ;  /* 0x0000004a4343723e */ /* 0x000fe200048070ff */
[-C--:B------:R-:W-:Y:S01]  /*7560*/  FFMA.FTZ R64, R47, R68.reuse, -R64 ;  /* 0x000000442f407223 */ /* 0x080fe20000010840 */
[----:B------:R-:W-:Y:S01]  /*7570*/  FFMA.FTZ R71, R46, R68, R71 ;  /* 0x000000442e477223 */ /* 0x000fe20000010047 */
[----:B------:R-:W-:-:S02]  /*7580*/  F2FP.SATFINITE.E4M3.F32.PACK_AB_MERGE_C R44, R140, R73, R76 ;  /* 0x000000498c2c723e */ /* 0x000fc4000480704c */
[----:B------:R-:W-:Y:S02]  /*7590*/  F2FP.SATFINITE.E4M3.F32.PACK_AB_MERGE_C R47, R72, R65, R67 ;  /* 0x00000041482f723e */ /* 0x000fe40004807043 */
[----:B------:R-:W-:-:S07]  /*75a0*/  F2FP.SATFINITE.E4M3.F32.PACK_AB_MERGE_C R46, R71, R64, R70 ;  /* 0x00000040472e723e */ /* 0x000fce0004807046 */
.L_x_531:
[----:B------:R-:W-:Y:S05]  /*75b0*/  BSYNC B2 ;  /* 0x0000000000027941 */ /* 0x000fea0003800000 */
.L_x_530:
[----:B--2---:R0:W-:Y:S02]  /*75c0*/  STG.E.128 desc[UR54][R48.64+0x40], R44 ;  /* 0x0000402c30007986 */ /* 0x0041e4000c101d36 */
.L_x_529:
[----:B------:R-:W-:Y:S05]  /*75d0*/  BSYNC B1 ;  /* 0x0000000000017941 */ /* 0x000fea0003800000 */
.L_x_528:
        /* <DEDUP_REMOVED lines=22> */
[----:B------:R-:W-:Y:S02]  /*7740*/  F2FP.F16.E4M3.UNPACK_B R45, R45.H1 ;  /* 0x0000002dff2d723e */ /* 0x000fe400030006ff */
[----:B------:R-:W-:Y:S01]  /*7750*/  LOP3.LUT R66, R64, 0xff0000, R61, 0xf8, !PT ;  /* 0x00ff000040427812 */ /* 0x000fe200078ef83d */
[----:B------:R-:W-:Y:S01]  /*7760*/  HADD2.F32 R64, -RZ, R62.H0_H0 ;  /* 0x2000003eff407230 */ /* 0x000fe20000004100 */
[----:B------:R-:W-:Y:S01]  /*7770*/  LOP3.LUT R63, R60, 0xff0000, R51, 0xf8, !PT ;  /* 0x00ff00003c3f7812 */ /* 0x000fe200078ef833 */
[----:B------:R-:W-:Y:S01]  /*7780*/  HADD2.F32 R51, -RZ, R44.H1_H1 ;  /* 0x3000002cff337230 */ /* 0x000fe20000004100 */
[----:B------:R-:W-:Y:S01]  /*7790*/  F2FP.F16.E4M3.UNPACK_B R61, R138.H1 ;  /* 0x0000008aff3d723e */ /* 0x000fe200030006ff */
[----:B------:R-:W-:Y:S01]  /*77a0*/  HADD2.F32 R65, -RZ, R62.H1_H1 ;  /* 0x3000003eff417230 */ /* 0x000fe20000004100 */
[----:B------:R-:W-:Y:S01]  /*77b0*/  F2FP.F16.E4M3.UNPACK_B R139, R139 ;  /* 0x0000008bff8b723e */ /* 0x000fe200020006ff */
[----:B------:R-:W-:-:S02]  /*77c0*/  HADD2.F32 R60, -RZ, R45.H1_H1 ;  /* 0x3000002dff3c7230 */ /* 0x000fc40000004100 */
[----:B------:R-:W-:Y:S01]  /*77d0*/  FMUL.FTZ R67, R51, R64 ;  /* 0x0000004033437220 */ /* 0x000fe20000410000 */
[----:B------:R-:W-:Y:S01]  /*77e0*/  HADD2.F32 R44, -RZ, R44.H0_H0 ;  /* 0x2000002cff2c7230 */ /* 0x000fe20000004100 */
[----:B------:R-:W-:Y:S01]  /*77f0*/  F2FP.F16.E4M3.UNPACK_B R138, R138 ;  /* 0x0000008aff8a723e */ /* 0x000fe200020006ff */
[----:B------:R-:W-:Y:S02]  /*7800*/  HADD2.F32 R62, -RZ, R61.H0_H0 ;  /* 0x2000003dff3e7230 */ /* 0x000fe40000004100 */
[-C--:B------:R-:W-:Y:S01]  /*7810*/  FMUL.FTZ R68, R60, R65.reuse ;  /* 0x000000413c447220 */ /* 0x080fe20000410000 */
[----:B------:R-:W-:Y:S02]  /*7820*/  HADD2.F32 R45, -RZ, R45.H0_H0 ;  /* 0x2000002dff2d7230 */ /* 0x000fe40000004100 */
[C---:B------:R-:W-:Y:S01]  /*7830*/  FMUL.FTZ R64, R44.reuse, R64 ;  /* 0x000000402c407220 */ /* 0x040fe20000410000 */
[----:B------:R-:W-:Y:S02]  /*7840*/  HADD2.F32 R61, -RZ, R61.H1_H1 ;  /* 0x3000003dff3d7230 */ /* 0x000fe40000004100 */
[-C--:B------:R-:W-:Y:S01]  /*7850*/  FFMA.FTZ R44, R44, R62.reuse, -R67 ;  /* 0x0000003e2c2c7223 */ /* 0x080fe20000010843 */
[----:B------:R-:W-:Y:S01]  /*7860*/  FMUL.FTZ R65, R45, R65 ;  /* 0x000000412d417220 */ /* 0x000fe20000410000 */
[----:B------:R-:W-:Y:S01]  /*7870*/  FFMA.FTZ R69, R51, R62, R64 ;  /* 0x0000003e33457223 */ /* 0x000fe20000010040 */
[-C--:B------:R-:W-:Y:S01]  /*7880*/  FFMA.FTZ R67, R45, R61.reuse, -R68 ;  /* 0x0000003d2d437223 */ /* 0x080fe20000010844 */
[-C--:B------:R-:W-:Y:S01]  /*7890*/  F2FP.F16.E4M3.UNPACK_B R45, R50.reuse.H1 ;  /* 0x00000032ff2d723e */ /* 0x080fe200030006ff */
[----:B------:R-:W-:Y:S01]  /*78a0*/  FFMA.FTZ R70, R60, R61, R65 ;  /* 0x0000003d3c467223 */ /* 0x000fe20000010041 */
[----:B------:R-:W-:Y:S01]  /*78b0*/  F2FP.F16.E4M3.UNPACK_B R50, R50 ;  /* 0x00000032ff32723e */ /* 0x000fe200020006ff */
[----:B------:R-:W-:-:S02]  /*78c0*/  HADD2.F32 R62, -RZ, R139.H1_H1 ;  /* 0x3000008bff3e7230 */ /* 0x000fc40000004100 */
[--C-:B------:R-:W-:Y:S01]  /*78d0*/  HADD2.F32 R51, -RZ, R45.reuse.H0_H0 ;  /* 0x2000002dff337230 */ /* 0x100fe20000004100 */
[----:B------:R-:W-:Y:S01]  /*78e0*/  F2FP.SATFINITE.E4M3.F32.PACK_AB_MERGE_C R73, R70, R67, RZ ;  /* 0x000000434649723e */ /* 0x000fe200048070ff */
[----:B------:R-:W-:Y:S02]  /*78f0*/  HADD2.F32 R60, -RZ, R45.H1_H1 ;  /* 0x3000002dff3c7230 */ /* 0x000fe40000004100 */
[--C-:B------:R-:W-:Y:S02]  /*7900*/  HADD2.F32 R45, -RZ, R50.reuse.H0_H0 ;  /* 0x20000032ff2d7230 */ /* 0x100fe40000004100 */
[-C--:B------:R-:W-:Y:S01]  /*7910*/  FMUL.FTZ R65, R51, R62.reuse ;  /* 0x0000003e33417220 */ /* 0x080fe20000410000 */
[----:B------:R-:W-:Y:S02]  /*7920*/  HADD2.F32 R139, -RZ, R139.H0_H0 ;  /* 0x2000008bff8b7230 */ /* 0x000fe40000004100 */
[----:B------:R-:W-:Y:S01]  /*7930*/  FMUL.FTZ R64, R60, R62 ;  /* 0x0000003e3c407220 */ /* 0x000fe20000410000 */
[----:B------:R-:W-:-:S02]  /*7940*/  HADD2.F32 R50, -RZ, R50.H1_H1 ;  /* 0x30000032ff327230 */ /* 0x000fc40000004100 */
[--C-:B------:R-:W-:Y:S02]  /*7950*/  HADD2.F32 R61, -RZ, R138.reuse.H1_H1 ;  /* 0x3000008aff3d7230 */ /* 0x100fe40000004100 */
[----:B------:R-:W-:Y:S02]  /*7960*/  HADD2.F32 R138, -RZ, R138.H0_H0 ;  /* 0x2000008aff8a7230 */ /* 0x000fe40000004100 */
[-C--:B------:R-:W-:Y:S01]  /*7970*/  FMUL.FTZ R62, R50, R139.reuse ;  /* 0x0000008b323e7220 */ /* 0x080fe20000410000 */
[----:B------:R-:W-:Y:S01]  /*7980*/  FMUL.FTZ R139, R45, R139 ;  /* 0x0000008b2d8b7220 */ /* 0x000fe20000410000 */
[-C--:B------:R-:W-:Y:S01]  /*7990*/  FFMA.FTZ R64, R51, R61.reuse, -R64 ;  /* 0x0000003d33407223 */ /* 0x080fe20000010840 */
[----:B------:R-:W-:Y:S01]  /*79a0*/  FFMA.FTZ R65, R60, R61, R65 ;  /* 0x0000003d3c417223 */ /* 0x000fe20000010041 */
[-C--:B------:R-:W-:Y:S01]  /*79b0*/  FFMA.FTZ R68, R45, R138.reuse, -R62 ;  /* 0x0000008a2d447223 */ /* 0x080fe2000001083e */
[----:B------:R-:W-:Y:S01]  /*79c0*/  FFMA.FTZ R139, R50, R138, R139 ;  /* 0x0000008a328b7223 */ /* 0x000fe2000001008b */
[----:B------:R-:W-:-:S02]  /*79d0*/  F2FP.F16.E4M3.UNPACK_B R50, R47.H1 ;  /* 0x0000002fff32723e */ /* 0x000fc400030006ff */
[----:B------:R-:W-:Y:S02]  /*79e0*/  F2FP.SATFINITE.E4M3.F32.PACK_AB_MERGE_C R72, R65, R64, RZ ;  /* 0x000000404148723e */ /* 0x000fe400048070ff */
[----:B------:R-:W-:Y:S01]  /*79f0*/  F2FP.F16.E4M3.UNPACK_B R64, R66.H1 ;  /* 0x00000042ff40723e */ /* 0x000fe200030006ff */
[--C-:B------:R-:W-:Y:S01]  /*7a00*/  HADD2.F32 R60, -RZ, R50.reuse.H1_H1 ;  /* 0x30000032ff3c7230 */ /* 0x100fe20000004100 */
[-C--:B------:R-:W-:Y:S01]  /*7a10*/  F2FP.F16.E4M3.UNPACK_B R61, R63.reuse.H1 ;  /* 0x0000003fff3d723e */ /* 0x080fe200030006ff */
[----:B------:R-:W-:Y:S01]  /*7a20*/  HADD2.F32 R51, -RZ, R50.H0_H0 ;  /* 0x20000032ff337230 */ /* 0x000fe20000004100 */
[----:B------:R-:W-:Y:S01]  /*7a30*/  F2FP.F16.E4M3.UNPACK_B R45, R46.H1 ;  /* 0x0000002eff2d723e */ /* 0x000fe200030006ff */
[----:B------:R-:W-:Y:S01]  /*7a40*/  HADD2.F32 R67, -RZ, R64.H1_H1 ;  /* 0x30000040ff437230 */ /* 0x000fe20000004100 */
[----:B------:R-:W-:Y:S01]  /*7a50*/  F2FP.F16.E4M3.UNPACK_B R66, R66 ;  /* 0x00000042ff42723e */ /* 0x000fe200020006ff */
[----:B------:R-:W-:Y:S01]  /*7a60*/  HADD2.F32 R62, -RZ, R61.H1_H1 ;  /* 0x3000003dff3e7230 */ /* 0x000fe20000004100 */
[----:B------:R-:W-:Y:S01]  /*7a70*/  F2FP.F16.E4M3.UNPACK_B R63, R63 ;  /* 0x0000003fff3f723e */ /* 0x000fe200020006ff */
[----:B------:R-:W-:-:S02]  /*7a80*/  HADD2.F32 R50, -RZ, R45.H1_H1 ;  /* 0x3000002dff327230 */ /* 0x000fc40000004100 */
[-C--:B------:R-:W-:Y:S01]  /*7a90*/  FMUL.FTZ R70, R60, R67.reuse ;  /* 0x000000433c467220 */ /* 0x080fe20000410000 */
[----:B------:R-:W-:Y:S02]  /*7aa0*/  HADD2.F32 R65, -RZ, R66.H1_H1 ;  /* 0x30000042ff417230 */ /* 0x000fe40000004100 */
[C---:B------:R-:W-:Y:S01]  /*7ab0*/  FMUL.FTZ R67, R51.reuse, R67 ;  /* 0x0000004333437220 */ /* 0x040fe20000410000 */
[----:B------:R-:W-:Y:S02]  /*7ac0*/  HADD2.F32 R45, -RZ, R45.H0_H0 ;  /* 0x2000002dff2d7230 */ /* 0x000fe40000004100 */
[----:B------:R-:W-:Y:S01]  /*7ad0*/  FFMA.FTZ R71, R51, R62, -R70 ;  /* 0x0000003e33477223 */ /* 0x000fe20000010846 */
[----:B------:R-:W-:Y:S02]  /*7ae0*/  HADD2.F32 R51, -RZ, R63.H1_H1 ;  /* 0x3000003fff337230 */ /* 0x000fe40000004100 */
[----:B------:R-:W-:Y:S01]  /*7af0*/  FMUL.FTZ R70, R50, R65 ;  /* 0x0000004132467220 */ /* 0x000fe20000410000 */
[----:B------:R-:W-:Y:S01]  /*7b00*/  F2FP.F16.E4M3.UNPACK_B R47, R47 ;  /* 0x0000002fff2f723e */ /* 0x000fe200020006ff */
[C---:B------:R-:W-:Y:S01]  /*7b10*/  FMUL.FTZ R65, R45.reuse, R65 ;  /* 0x000000412d417220 */ /* 0x040fe20000410000 */
[----:B------:R-:W-:Y:S01]  /*7b20*/  F2FP.F16.E4M3.UNPACK_B R46, R46 ;  /* 0x0000002eff2e723e */ /* 0x000fe200020006ff */
[----:B------:R-:W-:Y:S01]  /*7b30*/  FFMA.FTZ R70, R45, R51, -R70 ;  /* 0x000000332d467223 */ /* 0x000fe20000010846 */
[----:B------:R-:W-:-:S02]  /*7b40*/  HADD2.F32 R64, -RZ, R64.H0_H0 ;  /* 0x20000040ff407230 */ /* 0x000fc40000004100 */
[----:B------:R-:W-:Y:S01]  /*7b50*/  FFMA.FTZ R65, R50, R51, R65 ;  /* 0x0000003332417223 */ /* 0x000fe20000010041 */
[--C-:B------:R-:W-:Y:S02]  /*7b60*/  HADD2.F32 R50, -RZ, R47.reuse.H0_H0 ;  /* 0x2000002fff327230 */ /* 0x100fe40000004100 */
[----:B------:R-:W-:Y:S01]  /*7b70*/  FFMA.FTZ R62, R60, R62, R67 ;  /* 0x0000003e3c3e7223 */ /* 0x000fe20000010043 */
[----:B------:R-:W-:Y:S02]  /*7b80*/  HADD2.F32 R47, -RZ, R47.H1_H1 ;  /* 0x3000002fff2f7230 */ /* 0x000fe40000004100 */
[--C-:B------:R-:W-:Y:S01]  /*7b90*/  HADD2.F32 R45, -RZ, R46.reuse.H0_H0 ;  /* 0x2000002eff2d7230 */ /* 0x100fe20000004100 */
[----:B------:R-:W-:Y:S01]  /*7ba0*/  F2FP.SATFINITE.E4M3.F32.PACK_AB_MERGE_C R65, R65, R70, RZ ;  /* 0x000000464141723e */ /* 0x000fe200048070ff */
        /* <DEDUP_REMOVED lines=13> */
[----:B------:R-:W-:-:S02]  /*7c80*/  F2FP.SATFINITE.E4M3.F32.PACK_AB_MERGE_C R45, R69, R44, R73 ;  /* 0x0000002c452d723e */ /* 0x000fc40004807049 */
[----:B------:R-:W-:Y:S02]  /*7c90*/  F2FP.SATFINITE.E4M3.F32.PACK_AB_MERGE_C R44, R139, R68, R72 ;  /* 0x000000448b2c723e */ /* 0x000fe40004807048 */
[----:B------:R-:W-:Y:S02]  /*7ca0*/  F2FP.SATFINITE.E4M3.F32.PACK_AB_MERGE_C R46, R51, R60, R65 ;  /* 0x0000003c332e723e */ /* 0x000fe40004807041 */
[----:B------:R-:W-:-:S07]  /*7cb0*/  F2FP.SATFINITE.E4M3.F32.PACK_AB_MERGE_C R47, R64, R67, R62 ;  /* 0x00000043402f723e */ /* 0x000fce000480703e */
.L_x_535:
[----:B------:R-:W-:Y:S05]  /*7cc0*/  BSYNC B2 ;  /* 0x0000000000027941 */ /* 0x000fea0003800000 */
.L_x_534:
[----:B--2---:R0:W-:Y:S02]  /*7cd0*/  STG.E.128 desc[UR54][R48.64+0x60], R44 ;  /* 0x0000602c30007986 */ /* 0x0041e4000c101d36 */
.L_x_533:
[----:B------:R-:W-:Y:S05]  /*7ce0*/  BSYNC B1 ;  /* 0x0000000000017941 */ /* 0x000fea0003800000 */
.L_x_532:
        /* <DEDUP_REMOVED lines=10> */
[----:B------:R-:W-:Y:S01]  /*7d90*/  MOV R56, R47 ;  /* 0x0000002f00387202 */ /* 0x000fe20000000f00 */
[----:B------:R-:W-:Y:S01]  /*7da0*/  IMAD.SHL.U32 R47, R62, 0x100, RZ ;  /* 0x000001003e2f7824 */ /* 0x000fe200078e00ff */
[----:B------:R-:W-:Y:S01]  /*7db0*/  LOP3.LUT R50, R57, 0xff0000ff, RZ, 0xc0, !PT ;  /* 0xff0000ff39327812 */ /* 0x000fe200078ec0ff */
[----:B------:R-:W-:Y:S01]  /*7dc0*/  IMAD.SHL.U32 R46, R58, 0x100, RZ ;  /* 0x000001003a2e7824 */ /* 0x000fe200078e00ff */
[----:B------:R-:W-:Y:S02]  /*7dd0*/  SHF.R.U32.HI R61, RZ, 0x10, R57 ;  /* 0x00000010ff3d7819 */ /* 0x000fe40000011639 */
[----:B------:R-:W-:-:S02]  /*7de0*/  LOP3.LUT R57, R59, 0xff0000ff, RZ, 0xc0, !PT ;  /* 0xff0000ff3b397812 */ /* 0x000fc400078ec0ff */
[----:B------:R-:W-:Y:S02]  /*7df0*/  SHF.R.U32.HI R60, RZ, 0x10, R59 ;  /* 0x00000010ff3c7819 */ /* 0x000fe4000001163b */
[----:B------:R-:W-:Y:S01]  /*7e00*/  LOP3.LUT R47, R50, 0xff00, R47, 0xf8, !PT ;  /* 0x0000ff00322f7812 */ /* 0x000fe200078ef82f */
[----:B------:R-:W-:Y:S01]  /*7e10*/  IMAD.U32 R50, R61, 0x10000, RZ ;  /* 0x000100003d327824 */ /* 0x000fe200078e00ff */
[----:B------:R-:W-:Y:S02]  /*7e20*/  LOP3.LUT R57, R57, 0xff00, R46, 0xf8, !PT ;  /* 0x0000ff0039397812 */ /* 0x000fe400078ef82e */
[----:B------:R-:W-:Y:S02]  /*7e30*/  SHF.L.U32 R60, R60, 0x10, RZ ;  /* 0x000000103c3c7819 */ /* 0x000fe400000006ff */
[----:B------:R-:W-:Y:S02]  /*7e40*/  F2FP.F16.E4M3.UNPACK_B R58, R95.H1 ;  /* 0x0000005fff3a723e */ /* 0x000fe400030006ff */
[----:B------:R-:W-:-:S02]  /*7e50*/  F2FP.F16.E4M3.UNPACK_B R46, R45 ;  /* 0x0000002dff2e723e */ /* 0x000fc400020006ff */
[----:B------:R-:W-:Y:S01]  /*7e60*/  LOP3.LUT R62, R57, 0xff0000, R60, 0xf8, !PT ;  /* 0x00ff0000393e7812 */ /* 0x000fe200078ef83c */
[----:B------:R-:W-:Y:S01]  /*7e70*/  HADD2.F32 R60, -RZ, R58.H0_H0 ;  /* 0x2000003aff3c7230 */ /* 0x000fe20000004100 */
[----:B------:R-:W-:Y:S01]  /*7e80*/  LOP3.LUT R59, R47, 0xff0000, R50, 0xf8, !PT ;  /* 0x00ff00002f3b7812 */ /* 0x000fe200078ef832 */
[----:B------:R-:W-:Y:S01]  /*7e90*/  HADD2.F32 R47, -RZ, R46.H1_H1 ;  /* 0x3000002eff2f7230 */ /* 0x000fe20000004100 */
[----:B------:R-:W-:Y:S01]  /*7ea0*/  F2FP.F16.E4M3.UNPACK_B R57, R94.H1 ;  /* 0x0000005eff39723e */ /* 0x000fe200030006ff */
[----:B------:R-:W-:Y:S01]  /*7eb0*/  HADD2.F32 R61, -RZ, R58.H1_H1 ;  /* 0x3000003aff3d7230 */ /* 0x000fe20000004100 */
[----:B------:R-:W-:Y:S01]  /*7ec0*/  F2FP.F16.E4M3.UNPACK_B R45, R45.H1 ;  /* 0x0000002dff2d723e */ /* 0x000fe200030006ff */
[----:B------:R-:W-:Y:S02]  /*7ed0*/  HADD2.F32 R46, -RZ, R46.H0_H0 ;  /* 0x2000002eff2e7230 */ /* 0x000fe40000004100 */
[----:B------:R-:W-:Y:S01]  /*7ee0*/  FMUL.FTZ R63, R47, R60 ;  /* 0x0000003c2f3f7220 */ /* 0x000fe20000410000 */
[----:B------:R-:W-:Y:S01]  /*7ef0*/  HADD2.F32 R58, -RZ, R57.H0_H0 ;  /* 0x20000039ff3a7230 */ /* 0x000fe20000004100 */
[----:B------:R-:W-:Y:S01]  /*7f00*/  F2FP.F16.E4M3.UNPACK_B R95, R95 ;  /* 0x0000005fff5f723e */ /* 0x000fe200020006ff */
[----:B------:R-:W-:-:S02]  /*7f10*/  HADD2.F32 R50, -RZ, R45.H1_H1 ;  /* 0x3000002dff327230 */ /* 0x000fc40000004100 */
[C---:B------:R-:W-:Y:S01]  /*7f20*/  FMUL.FTZ R60, R46.reuse, R60 ;  /* 0x0000003c2e3c7220 */ /* 0x040fe20000410000 */
[----:B------:R-:W-:Y:S02]  /*7f30*/  HADD2.F32 R45, -RZ, R45.H0_H0 ;  /* 0x2000002dff2d7230 */ /* 0x000fe40000004100 */
[-C--:B------:R-:W-:Y:S01]  /*7f40*/  FFMA.FTZ R64, R46, R58.reuse, -R63 ;  /* 0x0000003a2e407223 */ /* 0x080fe2000001083f */
[----:B------:R-:W-:Y:S02]  /*7f50*/  HADD2.F32 R57, -RZ, R57.H1_H1 ;  /* 0x30000039ff397230 */ /* 0x000fe40000004100 */
[CC--:B------:R-:W-:Y:S01]  /*7f60*/  FMUL.FTZ R46, R50.reuse, R61.reuse ;  /* 0x0000003d322e7220 */ /* 0x0c0fe20000410000 */
[----:B------:R-:W-:Y:S01]  /*7f70*/  FFMA.FTZ R65, R47, R58, R60 ;  /* 0x0000003a2f417223 */ /* 0x000fe2000001003c */
[C---:B------:R-:W-:Y:S01]  /*7f80*/  FMUL.FTZ R61, R45.reuse, R61 ;  /* 0x0000003d2d3d7220 */ /* 0x040fe20000410000 */
[----:B------:R-:W-:Y:S01]  /*7f90*/  F2FP.F16.E4M3.UNPACK_B R94, R94 ;  /* 0x0000005eff5e723e */ /* 0x000fe200020006ff */
        /* <DEDUP_REMOVED lines=19> */
[----:B------:R-:W-:Y:S01]  /*80d0*/  FFMA.FTZ R63, R45, R94, -R58 ;  /* 0x0000005e2d3f7223 */ /* 0x000fe2000001083a */
[----:B------:R-:W-:Y:S01]  /*80e0*/  F2FP.F16.E4M3.UNPACK_B R45, R56.H1 ;  /* 0x00000038ff2d723e */ /* 0x000fe200030006ff */
[----:B------:R-:W-:Y:S01]  /*80f0*/  FFMA.FTZ R94, R44, R94, R95 ;  /* 0x0000005e2c5e7223 */ /* 0x000fe2000001005f */
[----:B------:R-:W-:-:S02]  /*8100*/  F2FP.F16.E4M3.UNPACK_B R58, R62.H1 ;  /* 0x0000003eff3a723e */ /* 0x000fc400030006ff */
[----:B------:R-:W-:Y:S01]  /*8110*/  F2FP.SATFINITE.E4M3.F32.PACK_AB_MERGE_C R68, R60, R61, RZ ;  /* 0x0000003d3c44723e */ /* 0x000fe200048070ff */
[--C-:B------:R-:W-:Y:S01]  /*8120*/  HADD2.F32 R47, -RZ, R45.reuse.H1_H1 ;  /* 0x3000002dff2f7230 */ /* 0x100fe20000004100 */
[----:B------:R-:W-:Y:S01]  /*8130*/  F2FP.F16.E4M3.UNPACK_B R50, R59.H1 ;  /* 0x0000003bff32723e */ /* 0x000fe200030006ff */
[----:B------:R-:W-:Y:S01]  /*8140*/  HADD2.F32 R61, -RZ, R58.H1_H1 ;  /* 0x3000003aff3d7230 */ /* 0x000fe20000004100 */
[----:B------:R-:W-:Y:S01]  /*8150*/  F2FP.F16.E4M3.UNPACK_B R44, R51.H1 ;  /* 0x00000033ff2c723e */ /* 0x000fe200030006ff */
[----:B------:R-:W-:Y:S01]  /*8160*/  HADD2.F32 R46, -RZ, R45.H0_H0 ;  /* 0x2000002dff2e7230 */ /* 0x000fe20000004100 */
[----:B------:R-:W-:Y:S01]  /*8170*/  F2FP.F16.E4M3.UNPACK_B R62, R62 ;  /* 0x0000003eff3e723e */ /* 0x000fe200020006ff */
[----:B------:R-:W-:Y:S01]  /*8180*/  HADD2.F32 R57, -RZ, R50.H1_H1 ;  /* 0x30000032ff397230 */ /* 0x000fe20000004100 */
[----:B------:R-:W-:Y:S01]  /*8190*/  F2FP.F16.E4M3.UNPACK_B R59, R59 ;  /* 0x0000003bff3b723e */ /* 0x000fe200020006ff */
[----:B------:R-:W-:Y:S01]  /*81a0*/  FMUL.FTZ R67, R47, R61 ;  /* 0x0000003d2f437220 */ /* 0x000fe20000410000 */
[----:B------:R-:W-:-:S02]  /*81b0*/  HADD2.F32 R45, -RZ, R44.H1_H1 ;  /* 0x3000002cff2d7230 */ /* 0x000fc40000004100 */
[C---:B------:R-:W-:Y:S01]  /*81c0*/  FMUL.FTZ R66, R46.reuse, R61 ;  /* 0x0000003d2e427220 */ /* 0x040fe20000410000 */
[----:B------:R-:W-:Y:S02]  /*81d0*/  HADD2.F32 R60, -RZ, R62.H1_H1 ;  /* 0x3000003eff3c7230 */ /* 0x000fe40000004100 */
[----:B------:R-:W-:Y:S01]  /*81e0*/  FFMA.FTZ R67, R46, R57, -R67 ;  /* 0x000000392e437223 */ /* 0x000fe20000010843 */
[----:B------:R-:W-:Y:S01]  /*81f0*/  HADD2.F32 R44, -RZ, R44.H0_H0 ;  /* 0x2000002cff2c7230 */ /* 0x000fe20000004100 */
[----:B------:R-:W-:Y:S01]  /*8200*/  F2FP.F16.E4M3.UNPACK_B R51, R51 ;  /* 0x00000033ff33723e */ /* 0x000fe200020006ff */
        /* <DEDUP_REMOVED lines=10> */
[--C-:B------:R-:W-:Y:S02]  /*82b0*/  HADD2.F32 R45, -RZ, R56.reuse.H0_H0 ;  /* 0x20000038ff2d7230 */ /* 0x100fe40000004100 */
        /* <DEDUP_REMOVED lines=16> */
[----:B------:R-:W-:Y:S01]  /*83c0*/  F2FP.SATFINITE.E4M3.F32.PACK_AB_MERGE_C R45, R65, R64, R69 ;  /* 0x00000040412d723e */ /* 0x000fe20004807045 */
[----:B------:R-:W-:Y:S01]  /*83d0*/  IMAD.MOV.U32 R46, RZ, RZ, R60 ;  /* 0x000000ffff2e7224 */ /* 0x000fe200078e003c */
[----:B------:R-:W-:-:S07]  /*83e0*/  F2FP.SATFINITE.E4M3.F32.PACK_AB_MERGE_C R44, R94, R63, R68 ;  /* 0x0000003f5e2c723e */ /* 0x000fce0004807044 */
.L_x_539:
[----:B------:R-:W-:Y:S05]  /*83f0*/  BSYNC B2 ;  /* 0x0000000000027941 */ /* 0x000fea0003800000 */
.L_x_538:
[----:B--2---:R0:W-:Y:S02]  /*8400*/  STG.E.128 desc[UR54][R48.64+0x80], R44 ;  /* 0x0000802c30007986 */ /* 0x0041e4000c101d36 */
.L_x_537:
[----:B------:R-:W-:Y:S05]  /*8410*/  BSYNC B1 ;  /* 0x0000000000017941 */ /* 0x000fea0003800000 */
.L_x_536:
[----:B------:R-:W-:-:S13]  /*8420*/  ISETP.NE.AND P3, PT, R39, RZ, PT ;  /* 0x000000ff2700720c */ /* 0x000fda0003f65270 */
[----:B------:R-:W-:Y:S05]  /*8430*/  @!P3 BRA `(.L_x_519) ;  /* 0x000000700038b947 */ /* 0x000fea0003800000 */
[----:B0-234-:R0:W2:Y:S01]  /*8440*/  LDS.128 R44, [R41+0x2b200] ;  /* 0x02b20000292c7984 */ /* 0x01d0a20000000c00 */
[----:B------:R-:W-:Y:S01]  /*8450*/  ISETP.GE.AND P3, PT, R226, R133, PT ;  /* 0x00000085e200720c */ /* 0x000fe20003f66270 */
[----:B------:R-:W-:-:S12]  /*8460*/  BSSY B1, `(.L_x_540) ;  /* 0x000006b000017945 */ /* 0x000fd80003800000 */
[----:B0-----:R-:W-:Y:S05]  /*8470*/  @P3 BRA `(.L_x_541) ;  /* 0x0000000400a43947 */ /* 0x001fea0003800000 */
[----:B------:R-:W-:Y:S01]  /*8480*/  SHF.R.U32.HI R56, RZ, 0x8, R53 ;  /* 0x00000008ff387819 */ /* 0x000fe20000011635 */
[----:B--2---:R-:W-:Y:S01]  /*8490*/  IMAD.MOV.U32 R51, RZ, RZ, R46 ;  /* 0x000000ffff337224 */ /* 0x004fe200078e002e */
[----:B------:R-:W-:Y:S01]  /*84a0*/  SHF.R.U32.HI R50, RZ, 0x8, R55 ;  /* 0x00000008ff327819 */ /* 0x000fe20000011637 */
[----:B------:R-:W-:Y:S01]  /*84b0*/  IMAD.MOV.U32 R52, RZ, RZ, R47 ;  /* 0x000000ffff347224 */ /* 0x000fe200078e002f */
[----:B------:R-:W-:Y:S01]  /*84c0*/  SHF.R.U32.HI R58, RZ, 0x10, R53 ;  /* 0x00000010ff3a7819 */ /* 0x000fe20000011635 */
[----:B------:R-:W-:Y:S01]  /*84d0*/  IMAD.SHL.U32 R46, R56, 0x100, RZ ;  /* 0x00000100382e7824 */ /* 0x000fe200078e00ff */
[----:B------:R-:W-:Y:S02]  /*84e0*/  LOP3.LUT R53, R53, 0xff0000ff, RZ, 0xc0, !PT ;  /* 0xff0000ff35357812 */ /* 0x000fe400078ec0ff */
[----:B------:R-:W-:Y:S02]  /*84f0*/  SHF.R.U32.HI R57, RZ, 0x10, R55 ;  /* 0x00000010ff397819 */ /* 0x000fe40000011637 */
[----:B------:R-:W-:-:S02]  /*8500*/  LOP3.LUT R54, R55, 0xff0000ff, RZ, 0xc0, !PT ;  /* 0xff0000ff37367812 */ /* 0x000fc400078ec0ff */
[----:B------:R-:W-:Y:S02]  /*8510*/  SHF.L.U32 R47, R50, 0x8, RZ ;  /* 0x00000008322f7819 */ /* 0x000fe400000006ff */
        /* <DEDUP_REMOVED lines=9> */
[----:B------:R-:W-:Y:S01]  /*85b0*/  HADD2.F32 R47, -RZ, R46.H1_H1 ;  /* 0x3000002eff2f7230 */ /* 0x000fe20000004100 */
[----:B------:R-:W-:Y:S01]  /*85c0*/  F2FP.F16.E4M3.UNPACK_B R53, R92.H1 ;  /* 0x0000005cff35723e */ /* 0x000fe200030006ff */
[----:B------:R-:W-:Y:S01]  /*85d0*/  HADD2.F32 R57, -RZ, R54.H1_H1 ;  /* 0x30000036ff397230 */ /* 0x000fe20000004100 */
[----:B------:R-:W-:Y:S01]  /*85e0*/  F2FP.F16.E4M3.UNPACK_B R45, R45.H1 ;  /* 0x0000002dff2d723e */ /* 0x000fe200030006ff */
[----:B------:R-:W-:-:S02]  /*85f0*/  HADD2.F32 R46, -RZ, R46.H0_H0 ;  /* 0x2000002eff2e7230 */ /* 0x000fc40000004100 */
[CC--:B------:R-:W-:Y:S01]  /*8600*/  FMUL.FTZ R59, R47.reuse, R56.reuse ;  /* 0x000000382f3b7220 */ /* 0x0c0fe20000410000 */
[----:B------:R-:W-:Y:S01]  /*8610*/  HADD2.F32 R54, -RZ, R53.H0_H0 ;  /* 0x20000035ff367230 */ /* 0x000fe20000004100 */
[----:B------:R-:W-:Y:S01]  /*8620*/  F2FP.F16.E4M3.UNPACK_B R93, R93 ;  /* 0x0000005dff5d723e */ /* 0x000fe200020006ff */
[--C-:B------:R-:W-:Y:S02]  /*8630*/  HADD2.F32 R50, -RZ, R45.reuse.H1_H1 ;  /* 0x3000002dff327230 */ /* 0x100fe40000004100 */
        /* <DEDUP_REMOVED lines=77> */
.L_x_541:
[----:B------:R-:W-:Y:S05]  /*8b10*/  BSYNC B1 ;  /* 0x0000000000017941 */ /* 0x000fea0003800000 */
.L_x_540:
[----:B--2---:R0:W-:Y:S01]  /*8b20*/  STG.E.128 desc[UR54][R48.64+0xa0], R44 ;  /* 0x0000a02c30007986 */ /* 0x0041e2000c101d36 */
[----:B------:R-:W-:Y:S05]  /*8b30*/  BRA `(.L_x_519) ;  /* 0x0000006800787947 */ /* 0x000fea0003800000 */
.L_x_487:
        /* <DEDUP_REMOVED lines=31> */
[----:B------:R-:W-:Y:S02]  /*8d30*/  CS2R R44, SRZ ;  /* 0x00000000002c7805 */ /* 0x000fe4000001ff00 */
[----:B------:R-:W-:Y:S02]  /*8d40*/  CS2R R46, SRZ ;  /* 0x00000000002e7805 */ /* 0x000fe4000001ff00 */
[----:B------:R-:W-:Y:S01]  /*8d50*/  IADD3.X R97, R20, UR5, R43, P2, P3 ;  /* 0x0000000514617c10 */ /* 0x000fe200097e642b */
[----:B------:R-:W-:-:S02]  /*8d60*/  ULDC.64 UR4, c[0x0][0x400] ;  /* 0x0001000000047ab9 */ /* 0x000fc40000000a00 */
[----:B------:R-:W-:-:S04]  /*8d70*/  IADD3 R98, P2, P3, R104, UR4, R92 ;  /* 0x0000000468627c10 */ /* 0x000fc8000fb5e05c */
[----:B------:R-:W-:Y:S02]  /*8d80*/  IADD3.X R99, R25, UR5, R100, P2, P3 ;  /* 0x0000000519637c10 */ /* 0x000fe400097e6464 */
[----:B------:R-:W-:Y:S02]  /*8d90*/  ISETP.GE.AND P2, PT, R18, R133, PT ;  /* 0x000000851200720c */ /* 0x000fe40003f46270 */
[----:B------:R-:W-:Y:S02]  /*8da0*/  CS2R R60, SRZ ;  /* 0x00000000003c7805 */ /* 0x000fe4000001ff00 */
[----:B------:R-:W-:Y:S02]  /*8db0*/  CS2R R62, SRZ ;  /* 0x00000000003e7805 */ /* 0x000fe4000001ff00 */
[----:B------:R-:W-:Y:S02]  /*8dc0*/  CS2R R48, SRZ ;  /* 0x0000000000307805 */ /* 0x000fe4000001ff00 */
[----:B------:R-:W-:-:S05]  /*8dd0*/  CS2R R50, SRZ ;  /* 0x0000000000327805 */ /* 0x000fca000001ff00 */
[----:B------:R0:W5:Y:S04]  /*8de0*/  @!P2 LDG.E.128 R56, desc[UR54][R96.64] ;  /* 0x000000366038a981 */ /* 0x000168000c1e1d00 */
[----:B------:R0:W5:Y:S01]  /*8df0*/  @!P2 LDG.E.128 R44, desc[UR54][R98.64] ;  /* 0x00000036622ca981 */ /* 0x000162000c1e1d00 */
[----:B------:R-:W-:Y:S02]  /*8e00*/  ISETP.GE.AND P2, PT, R0, R133, PT ;  /* 0x000000850000720c */ /* 0x000fe40003f46270 */
[----:B------:R-:W-:Y:S02]  /*8e10*/  CS2R R88, SRZ ;  /* 0x0000000000587805 */ /* 0x000fe4000001ff00 */
[----:B------:R-:W-:Y:S02]  /*8e20*/  CS2R R90, SRZ ;  /* 0x00000000005a7805 */ /* 0x000fe4000001ff00 */
[----:B------:R-:W-:-:S02]  /*8e30*/  CS2R R52, SRZ ;  /* 0x0000000000347805 */ /* 0x000fc4000001ff00 */
[----:B------:R-:W-:-:S05]  /*8e40*/  CS2R R54, SRZ ;  /* 0x0000000000367805 */ /* 0x000fca000001ff00 */
[----:B------:R0:W5:Y:S04]  /*8e50*/  @!P2 LDG.E.128 R60, desc[UR54][R96.64+0x20] ;  /* 0x00002036603ca981 */ /* 0x000168000c1e1d00 */
[----:B------:R0:W5:Y:S01]  /*8e60*/  @!P2 LDG.E.128 R48, desc[UR54][R98.64+0x20] ;  /* 0x000020366230a981 */ /* 0x000162000c1e1d00 */
[----:B------:R-:W-:-:S13]  /*8e70*/  ISETP.GE.AND P2, PT, R6, R133, PT ;  /* 0x000000850600720c */ /* 0x000fda0003f46270 */
[----:B------:R0:W5:Y:S04]  /*8e80*/  @!P2 LDG.E.128 R88, desc[UR54][R96.64+0x40] ;  /* 0x000040366058a981 */ /* 0x000168000c1e1d00 */
[----:B------:R0:W5:Y:S02]  /*8e90*/  @!P2 LDG.E.128 R52, desc[UR54][R98.64+0x40] ;  /* 0x000040366234a981 */ /* 0x000164000c1e1d00 */
.L_x_543:
[----:B------:R-:W-:Y:S05]  /*8ea0*/  BSYNC B1 ;  /* 0x0000000000017941 */ /* 0x000fea0003800000 */
.L_x_542:
        /* <DEDUP_REMOVED lines=11> */
[----:B------:R-:W-:Y:S02]  /*8f60*/  CS2R R64, SRZ ;  /* 0x0000000000407805 */ /* 0x000fe4000001ff00 */
[----:B------:R-:W-:-:S02]  /*8f70*/  IADD3 R94, P2, P5, R104, R92, R13 ;  /* 0x0000005c685e7210 */ /* 0x000fc40007d5e00d */
[----:B------:R-:W-:Y:S02]  /*8f80*/  CS2R R66, SRZ ;  /* 0x0000000000427805 */ /* 0x000fe4000001ff00 */
        /* <DEDUP_REMOVED lines=23> */
.L_x_545:
[----:B------:R-:W-:Y:S05]  /*9100*/  BSYNC B1 ;  /* 0x0000000000017941 */ /* 0x000fea0003800000 */
.L_x_544:
        /* <DEDUP_REMOVED lines=26> */
.L_x_546:
[----:B------:R-:W-:Y:S01]  /*92b0*/  IMAD R43, R17, 0x8, R16 ;  /* 0x00000008112b7824 */ /* 0x000fe200078e0210 */
[----:B------:R-:W-:Y:S01]  /*92c0*/  SHF.L.U32 R100, R221, 0x1f, RZ ;  /* 0x0000001fdd647819 */ /* 0x000fe200000006ff */
[----:B------:R-:W1:Y:S01]  /*92d0*/  LDC R152, c[0x0][0x2f4] ;  /* 0x0000bd00ff987b82 */ /* 0x000e620000000800 */
[----:B------:R-:W-:Y:S02]  /*92e0*/  BSSY B1, `(.L_x_547) ;  /* 0x0000004000017945 */ /* 0x000fe40003800000 */
[----:B------:R-:W2:Y:S05]  /*92f0*/  SYNCS.PHASECHK.TRANS64.TRYWAIT P5, [R43+URZ+0x33490], R100 ;  /* 0x033490642b0075a7 */ /* 0x000eaa00080a017f */
[----:B------:R-:W3:Y:S01]  /*9300*/  LDC.64 R136, c[0x0][0x300] ;  /* 0x0000c000ff887b82 */ /* 0x000ee20000000a00 */
[----:B--2---:R-:W-:Y:S05]  /*9310*/  @!P5 BRA `(.L_x_548) ;  /* 0x000002140024d947 */ /* 0x004fea0003800000 */
.L_x_809:
[----:B------:R-:W-:Y:S05]  /*9320*/  BSYNC B1 ;  /* 0x0000000000017941 */ /* 0x000fea0003800000 */
.L_x_547:
[----:B------:R-:W-:Y:S01]  /*9330*/  BSSY B1, `(.L_x_549) ;  /* 0x00002f2000017945 */ /* 0x000fe20003800000 */
[----:B-1----:R-:W-:Y:S01]  /*9340*/  IADD3 R158, -R121, R152, RZ ;  /* 0x00000098799e7210 */ /* 0x002fe20007ffe1ff */
[----:B------:R-:W-:Y:S02]  /*9350*/  IMAD.MOV.U32 R139, RZ, RZ, R140 ;  /* 0x000000ffff8b7224 */ /* 0x000fe400078e008c */
[----:B------:R-:W-:Y:S05]  /*9360*/  @P4 BRA `(.L_x_550) ;  /* 0x0000002c00b84947 */ /* 0x000fea0003800000 */
[----:B------:R-:W-:Y:S01]  /*9370*/  ISETP.NE.AND P4, PT, R34, RZ, PT ;  /* 0x000000ff2200720c */ /* 0x000fe20003f85270 */
[-C--:B---3--:R-:W-:Y:S01]  /*9380*/  IMAD.WIDE.U32 R140, R220, R136.reuse, R138 ;  /* 0x00000088dc8c7225 */ /* 0x088fe200078e008a */
[----:B0-----:R-:W-:Y:S01]  /*9390*/  SHF.R.S32.HI R92, RZ, 0x1f, R220 ;  /* 0x0000001fff5c7819 */ /* 0x001fe200000114dc */
[----:B------:R-:W-:Y:S04]  /*93a0*/  BSSY B2, `(.L_x_551) ;  /* 0x00000f8000027945 */ /* 0x000fe80003800000 */
[----:B------:R-:W-:-:S04]  /*93b0*/  IMAD R92, R92, R136, RZ ;  /* 0x000000885c5c7224 */ /* 0x000fc800078e02ff */
[----:B------:R-:W-:-:S04]  /*93c0*/  IMAD R93, R220, R137, R92 ;  /* 0x00000089dc5d7224 */ /* 0x000fc800078e025c */
[----:B------:R-:W-:Y:S01]  /*93d0*/  IMAD.IADD R170, R93, 0x1, R141 ;  /* 0x000000015daa7824 */ /* 0x000fe200078e028d */
[----:B------:R-:W-:Y:S06]  /*93e0*/  @!P4 BRA `(.L_x_552) ;  /* 0x0000000c00ccc947 */ /* 0x000fec0003800000 */
[----:B------:R-:W-:Y:S01]  /*93f0*/  SEL R92, R121, R158, !P0 ;  /* 0x0000009e795c7207 */ /* 0x000fe20004000000 */
[----:B------:R-:W-:Y:S01]  /*9400*/  BSSY B3, `(.L_x_553) ;  /* 0x00000e5000037945 */ /* 0x000fe20003800000 */
[----:B------:R-:W-:Y:S02]  /*9410*/  ISETP.GE.AND P4, PT, R18, R133, PT ;  /* 0x000000851200720c */ /* 0x000fe40003f86270 */
[----:B------:R-:W-:-:S04]  /*9420*/  SHF.R.S32.HI R93, RZ, 0x1f, R92 ;  /* 0x0000001fff5d7819 */ /* 0x000fc8000001145c */
[----:B------:R-:W-:-:S04]  /*9430*/  LEA.HI R93, R93, R92, RZ, 0x5 ;  /* 0x0000005c5d5d7211 */ /* 0x000fc800078f28ff */
[----:B------:R-:W-:-:S04]  /*9440*/  LEA.HI.SX32 R93, R93, R120, 0x1b ;  /* 0x000000785d5d7211 */ /* 0x000fc800078fdaff */
[----:B------:R-:W-:Y:S01]  /*9450*/  SHF.R.S32.HI R92, RZ, 0x1f, R93 ;  /* 0x0000001fff5c7819 */ /* 0x000fe2000001145d */
[----:B------:R-:W-:-:S03]  /*9460*/  IMAD.SHL.U32 R179, R93, 0x10, RZ ;  /* 0x000000105db37824 */ /* 0x000fc600078e00ff */
[----:B------:R-:W-:Y:S02]  /*9470*/  LEA.HI R92, R92, R93, RZ, 0x2 ;  /* 0x0000005d5c5c7211 */ /* 0x000fe400078f10ff */
[----:B------:R-:W-:Y:S02]  /*9480*/  LOP3.LUT R93, R227, 0x30, R179, 0xf8, !PT ;  /* 0x00000030e35d7812 */ /* 0x000fe400078ef8b3 */
[----:B------:R-:W-:Y:S02]  /*9490*/  SHF.R.S32.HI R92, RZ, 0x2, R92 ;  /* 0x00000002ff5c7819 */ /* 0x000fe4000001145c */
[----:B------:R-:W-:-:S03]  /*94a0*/  LOP3.LUT R93, R93, R228, RZ, 0x3c, !PT ;  /* 0x000000e45d5d7212 */ /* 0x000fc600078e3cff */
[----:B------:R-:W-:-:S04]  /*94b0*/  IMAD R92, R92, 0x2800, R229 ;  /* 0x000028005c5c7824 */ /* 0x000fc800078e02e5 */
[----:B------:R-:W-:Y:S02]  /*94c0*/  IMAD.IADD R92, R92, 0x1, R93 ;  /* 0x000000015c5c7824 */ /* 0x000fe400078e025d */
[C---:B------:R-:W-:Y:S02]  /*94d0*/  IMAD R93, R17.reuse, 0x7800, R144 ;  /* 0x00007800115d7824 */ /* 0x040fe400078e0290 */
[----:B------:R-:W-:-:S03]  /*94e0*/  IMAD R95, R17, 0x7800, R92 ;  /* 0x00007800115f7824 */ /* 0x000fc600078e025c */
[C---:B------:R-:W-:Y:S01]  /*94f0*/  IADD3 R93, R16.reuse, R93, RZ ;  /* 0x0000005d105d7210 */ /* 0x040fe20007ffe0ff */
[----:B------:R-:W-:-:S05]  /*9500*/  IMAD.IADD R96, R16, 0x1, R95 ;  /* 0x0000000110607824 */ /* 0x000fca00078e025f */
[----:B------:R-:W0:Y:S04]  /*9510*/  LDS.128 R92, [R93+0x24200] ;  /* 0x024200005d5c7984 */ /* 0x000e280000000c00 */
[----:B------:R-:W1:Y:S01]  /*9520*/  LDS.128 R96, [R96+0x24200] ;  /* 0x0242000060607984 */ /* 0x000e620000000c00 */
[----:B------:R-:W-:Y:S05]  /*9530*/  @P4 BRA `(.L_x_554) ;  /* 0x0000000c00444947 */ /* 0x000fea0003800000 */
[--C-:B------:R-:W-:Y:S02]  /*9540*/  SHF.R.U32.HI R44, RZ, 0x10, R57.reuse ;  /* 0x00000010ff2c7819 */ /* 0x100fe40000011639 */
[----:B------:R-:W-:Y:S02]  /*9550*/  SHF.R.U32.HI R58, RZ, 0x8, R57 ;  /* 0x00000008ff3a7819 */ /* 0x000fe40000011639 */
[----:B------:R-:W-:Y:S02]  /*9560*/  LOP3.LUT R56, R57, 0xff0000ff, RZ, 0xc0, !PT ;  /* 0xff0000ff39387812 */ /* 0x000fe400078ec0ff */
[--C-:B------:R-:W-:Y:S01]  /*9570*/  SHF.R.U32.HI R46, RZ, 0x10, R59.reuse ;  /* 0x00000010ff2e7819 */ /* 0x100fe2000001163b */
[----:B------:R-:W-:Y:S01]  /*9580*/  IMAD.SHL.U32 R183, R58, 0x100, RZ ;  /* 0x000001003ab77824 */ /* 0x000fe200078e00ff */
[----:B------:R-:W-:Y:S02]  /*9590*/  SHF.R.U32.HI R57, RZ, 0x8, R59 ;  /* 0x00000008ff397819 */ /* 0x000fe4000001163b */
[----:B------:R-:W-:Y:S01]  /*95a0*/  LOP3.LUT R181, R59, 0xff0000ff, RZ, 0xc0, !PT ;  /* 0xff0000ff3bb57812 */ /* 0x000fe200078ec0ff */
[----:B------:R-:W-:Y:S01]  /*95b0*/  IMAD.U32 R46, R46, 0x10000, RZ ;  /* 0x000100002e2e7824 */ /* 0x000fe200078e00ff */
[----:B------:R-:W-:Y:S01]  /*95c0*/  SHF.R.U32.HI R59, RZ, 0x8, R45 ;  /* 0x00000008ff3b7819 */ /* 0x000fe2000001162d */
[----:B------:R-:W-:Y:S01]  /*95d0*/  IMAD.SHL.U32 R184, R57, 0x100, RZ ;  /* 0x0000010039b87824 */ /* 0x000fe200078e00ff */
[----:B------:R-:W-:-:S02]  /*95e0*/  LOP3.LUT R182, R45, 0xff0000ff, RZ, 0xc0, !PT ;  /* 0xff0000ff2db67812 */ /* 0x000fc400078ec0ff */
[----:B------:R-:W-:Y:S01]  /*95f0*/  SHF.R.U32.HI R180, RZ, 0x10, R45 ;  /* 0x00000010ffb47819 */ /* 0x000fe2000001162d */
[----:B------:R-:W-:Y:S01]  /*9600*/  IMAD.SHL.U32 R57, R59, 0x100, RZ ;  /* 0x000001003b397824 */ /* 0x000fe200078e00ff */
[----:B------:R-:W-:Y:S02]  /*9610*/  LOP3.LUT R59, R181, 0xff00, R184, 0xf8, !PT ;  /* 0x0000ff00b53b7812 */ /* 0x000fe400078ef8b8 */
[----:B------:R-:W-:Y:S02]  /*9620*/  LOP3.LUT R56, R56, 0xff00, R183, 0xf8, !PT ;  /* 0x0000ff0038387812 */ /* 0x000fe400078ef8b7 */
[----:B------:R-:W-:Y:S02]  /*9630*/  LOP3.LUT R181, R182, 0xff00, R57, 0xf8, !PT ;  /* 0x0000ff00b6b57812 */ /* 0x000fe400078ef839 */
[----:B------:R-:W-:Y:S01]  /*9640*/  SHF.L.U32 R57, R44, 0x10, RZ ;  /* 0x000000102c397819 */ /* 0x000fe200000006ff */
[----:B------:R-:W-:Y:S01]  /*9650*/  IMAD.U32 R44, R180, 0x10000, RZ ;  /* 0x00010000b42c7824 */ /* 0x000fe200078e00ff */
[----:B------:R-:W-:-:S02]  /*9660*/  SHF.R.U32.HI R58, RZ, 0x8, R47 ;  /* 0x00000008ff3a7819 */ /* 0x000fc4000001162f */
[----:B------:R-:W-:Y:S02]  /*9670*/  LOP3.LUT R180, R56, 0xff0000, R57, 0xf8, !PT ;  /* 0x00ff000038b47812 */ /* 0x000fe400078ef839 */
[----:B------:R-:W-:Y:S01]  /*9680*/  LOP3.LUT R44, R181, 0xff0000, R44, 0xf8, !PT ;  /* 0x00ff0000b52c7812 */ /* 0x000fe200078ef82c */
[----:B------:R-:W-:Y:S01]  /*9690*/  IMAD.SHL.U32 R58, R58, 0x100, RZ ;  /* 0x000001003a3a7824 */ /* 0x000fe200078e00ff */
[----:B-1----:R-:W-:Y:S02]  /*96a0*/  F2FP.F16.E4M3.UNPACK_B R181, R97 ;  /* 0x00000061ffb5723e */ /* 0x002fe400020006ff */
[----:B------:R-:W-:Y:S02]  /*96b0*/  F2FP.F16.E4M3.UNPACK_B R183, R44 ;  /* 0x0000002cffb7723e */ /* 0x000fe400020006ff */
[----:B0-----:R-:W-:Y:S01]  /*96c0*/  F2FP.F16.E4M3.UNPACK_B R56, R93 ;  /* 0x0000005dff38723e */ /* 0x001fe200020006ff */
[----:B------:R-:W-:Y:S01]  /*96d0*/  HADD2.F32 R57, -RZ, R181.H0_H0 ;  /* 0x200000b5ff397230 */ /* 0x000fe20000004100 */
[-C--:B------:R-:W-:Y:S01]  /*96e0*/  F2FP.F16.E4M3.UNPACK_B R184, R180.reuse ;  /* 0x000000b4ffb8723e */ /* 0x080fe200020006ff */
[----:B------:R-:W-:Y:S01]  /*96f0*/  HADD2.F32 R186, -RZ, R183.H0_H0 ;  /* 0x200000b7ffba7230 */ /* 0x000fe20000004100 */
[----:B------:R-:W-:Y:S01]  /*9700*/  F2FP.F16.E4M3.UNPACK_B R97, R97.H1 ;  /* 0x00000061ff61723e */ /* 0x000fe200030006ff */
[----:B------:R-:W-:Y:S01]  /*9710*/  HADD2.F32 R182, -RZ, R56.H0_H0 ;  /* 0x20000038ffb67230 */ /* 0x000fe20000004100 */
[----:B------:R-:W-:Y:S01]  /*9720*/  F2FP.F16.E4M3.UNPACK_B R180, R180.H1 ;  /* 0x000000b4ffb4723e */ /* 0x000fe200030006ff */
[----:B------:R-:W-:-:S02]  /*9730*/  HADD2.F32 R185, -RZ, R184.H0_H0 ;  /* 0x200000b8ffb97230 */ /* 0x000fc40000004100 */
[CC--:B------:R-:W-:Y:S01]  /*9740*/  FMUL.FTZ R187, R57.reuse, R186.reuse ;  /* 0x000000ba39bb7220 */ /* 0x0c0fe20000410000 */
[----:B------:R-:W-:Y:S02]  /*9750*/  HADD2.F32 R183, -RZ, R183.H1_H1 ;  /* 0x300000b7ffb77230 */ /* 0x000fe40000004100 */
[C---:B------:R-:W-:Y:S01]  /*9760*/  FMUL.FTZ R186, R182.reuse, R186 ;  /* 0x000000bab6ba7220 */ /* 0x040fe20000410000 */
[----:B------:R-:W-:Y:S02]  /*9770*/  HADD2.F32 R56, -RZ, R56.H1_H1 ;  /* 0x30000038ff387230 */ /* 0x000fe40000004100 */
[-C--:B------:R-:W-:Y:S01]  /*9780*/  FFMA.FTZ R182, R182, R185.reuse, -R187 ;  /* 0x000000b9b6b67223 */ /* 0x080fe200000108bb */
[----:B------:R-:W-:Y:S02]  /*9790*/  HADD2.F32 R184, -RZ, R184.H1_H1 ;  /* 0x300000b8ffb87230 */ /* 0x000fe40000004100 */
[----:B------:R-:W-:Y:S01]  /*97a0*/  FFMA.FTZ R57, R57, R185, R186 ;  /* 0x000000b939397223 */ /* 0x000fe200000100ba */
[----:B------:R-:W-:Y:S01]  /*97b0*/  HADD2.F32 R185, -RZ, R181.H1_H1 ;  /* 0x300000b5ffb97230 */ /* 0x000fe20000004100 */
[----:B------:R-:W-:-:S02]  /*97c0*/  SHF.R.U32.HI R45, RZ, 0x10, R47 ;  /* 0x00000010ff2d7819 */ /* 0x000fc4000001162f */
[----:B------:R-:W-:Y:S02]  /*97d0*/  LOP3.LUT R47, R47, 0xff0000ff, RZ, 0xc0, !PT ;  /* 0xff0000ff2f2f7812 */ /* 0x000fe400078ec0ff */
[-C--:B------:R-:W-:Y:S01]  /*97e0*/  FMUL.FTZ R181, R185, R183.reuse ;  /* 0x000000b7b9b57220 */ /* 0x080fe20000410000 */
[C---:B------:R-:W-:Y:S01]  /*97f0*/  FMUL.FTZ R183, R56.reuse, R183 ;  /* 0x000000b738b77220 */ /* 0x040fe20000410000 */
[----:B------:R-:W-:Y:S01]  /*9800*/  IMAD.U32 R45, R45, 0x10000, RZ ;  /* 0x000100002d2d7824 */ /* 0x000fe200078e00ff */
[----:B------:R-:W-:Y:S01]  /*9810*/  LOP3.LUT R47, R47, 0xff00, R58, 0xf8, !PT ;  /* 0x0000ff002f2f7812 */ /* 0x000fe200078ef83a */
[-C--:B------:R-:W-:Y:S01]  /*9820*/  FFMA.FTZ R181, R56, R184.reuse, -R181 ;  /* 0x000000b838b57223 */ /* 0x080fe200000108b5 */
[----:B------:R-:W-:Y:S01]  /*9830*/  FFMA.FTZ R56, R185, R184, R183 ;  /* 0x000000b8b9387223 */ /* 0x000fe200000100b7 */
[----:B------:R-:W-:Y:S01]  /*9840*/  F2FP.F16.E4M3.UNPACK_B R183, R44.H1 ;  /* 0x0000002cffb7723e */ /* 0x000fe200030006ff */
[----:B------:R-:W-:Y:S01]  /*9850*/  HADD2.F32 R44, -RZ, R97.H0_H0 ;  /* 0x20000061ff2c7230 */ /* 0x000fe20000004100 */
[----:B------:R-:W-:Y:S01]  /*9860*/  F2FP.F16.E4M3.UNPACK_B R184, R93.H1 ;  /* 0x0000005dffb8723e */ /* 0x000fe200030006ff */
[----:B------:R-:W-:Y:S01]  /*9870*/  HADD2.F32 R185, -RZ, R180.H0_H0 ;  /* 0x200000b4ffb97230 */ /* 0x000fe20000004100 */
[----:B------:R-:W-:Y:S01]  /*9880*/  LOP3.LUT R45, R47, 0xff0000, R45, 0xf8, !PT ;  /* 0x00ff00002f2d7812 */ /* 0x000fe200078ef82d */
[----:B------:R-:W-:Y:S01]  /*9890*/  HADD2.F32 R186, -RZ, R183.H0_H0 ;  /* 0x200000b7ffba7230 */ /* 0x000fe20000004100 */
[----:B------:R-:W-:Y:S01]  /*98a0*/  F2FP.F16.E4M3.UNPACK_B R58, R95 ;  /* 0x0000005fff3a723e */ /* 0x000fe200020006ff */
[----:B------:R-:W-:-:S02]  /*98b0*/  HADD2.F32 R93, -RZ, R184.H0_H0 ;  /* 0x200000b8ff5d7230 */ /* 0x000fc40000004100 */
[----:B------:R-:W-:Y:S02]  /*98c0*/  HADD2.F32 R97, -RZ, R97.H1_H1 ;  /* 0x30000061ff617230 */ /* 0x000fe40000004100 */
[CC--:B------:R-:W-:Y:S01]  /*98d0*/  FMUL.FTZ R187, R44.reuse, R186.reuse ;  /* 0x000000ba2cbb7220 */ /* 0x0c0fe20000410000 */
[----:B------:R-:W-:Y:S02]  /*98e0*/  HADD2.F32 R183, -RZ, R183.H1_H1 ;  /* 0x300000b7ffb77230 */ /* 0x000fe40000004100 */
[C---:B------:R-:W-:Y:S01]  /*98f0*/  FMUL.FTZ R186, R93.reuse, R186 ;  /* 0x000000ba5dba7220 */ /* 0x040fe20000410000 */
[----:B------:R-:W-:Y:S02]  /*9900*/  HADD2.F32 R184, -RZ, R184.H1_H1 ;  /* 0x300000b8ffb87230 */ /* 0x000fe40000004100 */
[-C--:B------:R-:W-:Y:S01]  /*9910*/  FFMA.FTZ R93, R93, R185.reuse, -R187 ;  /* 0x000000b95d5d7223 */ /* 0x080fe200000108bb */
[----:B------:R-:W-:Y:S02]  /*9920*/  HADD2.F32 R180, -RZ, R180.H1_H1 ;  /* 0x300000b4ffb47230 */ /* 0x000fe40000004100 */
[----:B------:R-:W-:Y:S01]  /*9930*/  FFMA.FTZ R44, R44, R185, R186 ;  /* 0x000000b92c2c7223 */ /* 0x000fe200000100ba */
[-C--:B------:R-:W-:Y:S01]  /*9940*/  FMUL.FTZ R185, R97, R183.reuse ;  /* 0x000000b761b97220 */ /* 0x080fe20000410000 */
[----:B------:R-:W-:Y:S01]  /*9950*/  FMUL.FTZ R186, R184, R183 ;  /* 0x000000b7b8ba7220 */ /* 0x000fe20000410000 */
[----:B------:R-:W-:-:S02]  /*9960*/  HADD2.F32 R187, -RZ, R58.H0_H0 ;  /* 0x2000003affbb7230 */ /* 0x000fc40000004100 */
[-C--:B------:R-:W-:Y:S01]  /*9970*/  FFMA.FTZ R183, R184, R180.reuse, -R185 ;  /* 0x000000b4b8b77223 */ /* 0x080fe200000108b9 */
[----:B------:R-:W-:Y:S01]  /*9980*/  FFMA.FTZ R180, R97, R180, R186 ;  /* 0x000000b461b47223 */ /* 0x000fe200000100ba */
[----:B------:R-:W-:Y:S02]  /*9990*/  LOP3.LUT R97, R59, 0xff0000, R46, 0xf8, !PT ;  /* 0x00ff00003b617812 */ /* 0x000fe400078ef82e */
[----:B------:R-:W-:Y:S02]  /*99a0*/  MOV R46, R99 ;  /* 0x00000063002e7202 */ /* 0x000fe40000000f00 */
[----:B------:R-:W-:Y:S02]  /*99b0*/  F2FP.F16.E4M3.UNPACK_B R99, R45 ;  /* 0x0000002dff63723e */ /* 0x000fe400020006ff */
[-C--:B------:R-:W-:Y:S02]  /*99c0*/  F2FP.F16.E4M3.UNPACK_B R47, R46.reuse ;  /* 0x0000002eff2f723e */ /* 0x080fe400020006ff */
[----:B------:R-:W-:Y:S01]  /*99d0*/  F2FP.F16.E4M3.UNPACK_B R184, R97 ;  /* 0x00000061ffb8723e */ /* 0x000fe200020006ff */
[----:B------:R-:W-:Y:S01]  /*99e0*/  HADD2.F32 R59, -RZ, R99.H0_H0 ;  /* 0x20000063ff3b7230 */ /* 0x000fe20000004100 */
[----:B------:R-:W-:Y:S01]  /*99f0*/  F2FP.F16.E4M3.UNPACK_B R46, R46.H1 ;  /* 0x0000002eff2e723e */ /* 0x000fe200030006ff */
[--C-:B------:R-:W-:Y:S01]  /*9a00*/  HADD2.F32 R185, -RZ, R47.reuse.H0_H0 ;  /* 0x2000002fffb97230 */ /* 0x100fe20000004100 */
[----:B------:R-:W-:Y:S01]  /*9a10*/  F2FP.F16.E4M3.UNPACK_B R45, R45.H1 ;  /* 0x0000002dff2d723e */ /* 0x000fe200030006ff */
[----:B------:R-:W-:Y:S01]  /*9a20*/  HADD2.F32 R186, -RZ, R184.H0_H0 ;  /* 0x200000b8ffba7230 */ /* 0x000fe20000004100 */
[----:B------:R-:W-:Y:S01]  /*9a30*/  F2FP.F16.E4M3.UNPACK_B R97, R97.H1 ;  /* 0x00000061ff61723e */ /* 0x000fe200030006ff */
[----:B------:R-:W-:-:S02]  /*9a40*/  HADD2.F32 R47, -RZ, R47.H1_H1 ;  /* 0x3000002fff2f7230 */ /* 0x000fc40000004100 */
[-C--:B------:R-:W-:Y:S01]  /*9a50*/  FMUL.FTZ R188, R185, R59.reuse ;  /* 0x0000003bb9bc7220 */ /* 0x080fe20000410000 */
[----:B------:R-:W-:Y:S01]  /*9a60*/  FMUL.FTZ R59, R187, R59 ;  /* 0x0000003bbb3b7220 */ /* 0x000fe20000410000 */
[----:B------:R-:W-:Y:S01]  /*9a70*/  HADD2.F32 R99, -RZ, R99.H1_H1 ;  /* 0x30000063ff637230 */ /* 0x000fe20000004100 */
[----:B------:R-:W-:Y:S01]  /*9a80*/  F2FP.SATFINITE.E4M3.F32.PACK_AB_MERGE_C R93, R183, R93, RZ ;  /* 0x0000005db75d723e */ /* 0x000fe200048070ff */
[----:B------:R-:W-:Y:S02]  /*9a90*/  HADD2.F32 R184, -RZ, R184.H1_H1 ;  /* 0x300000b8ffb87230 */ /* 0x000fe40000004100 */
[-C--:B------:R-:W-:Y:S01]  /*9aa0*/  FFMA.FTZ R185, R185, R186.reuse, R59 ;  /* 0x000000bab9b97223 */ /* 0x080fe2000001003b */
[----:B------:R-:W-:Y:S02]  /*9ab0*/  HADD2.F32 R59, -RZ, R58.H1_H1 ;  /* 0x3000003aff3b7230 */ /* 0x000fe40000004100 */
[-C--:B------:R-:W-:Y:S01]  /*9ac0*/  FMUL.FTZ R58, R47, R99.reuse ;  /* 0x000000632f3a7220 */ /* 0x080fe20000410000 */
[----:B------:R-:W-:Y:S01]  /*9ad0*/  FFMA.FTZ R188, R187, R186, -R188 ;  /* 0x000000babbbc7223 */ /* 0x000fe200000108bc */
[----:B------:R-:W-:Y:S01]  /*9ae0*/  HADD2.F32 R186, -RZ, R45.H0_H0 ;  /* 0x2000002dffba7230 */ /* 0x000fe20000004100 */
[----:B------:R-:W-:Y:S01]  /*9af0*/  F2FP.SATFINITE.E4M3.F32.PACK_AB_MERGE_C R181, R181, R182, R93 ;  /* 0x000000b6b5b5723e */ /* 0x000fe2000480705d */
[C---:B------:R-:W-:Y:S01]  /*9b00*/  FFMA.FTZ R58, R59.reuse, R184, -R58 ;  /* 0x000000b83b3a7223 */ /* 0x040fe2000001083a */
[----:B------:R-:W-:Y:S01]  /*9b10*/  FMUL.FTZ R59, R59, R99 ;  /* 0x000000633b3b7220 */ /* 0x000fe20000410000 */
[----:B------:R-:W-:Y:S01]  /*9b20*/  HADD2.F32 R99, -RZ, R97.H0_H0 ;  /* 0x20000061ff637230 */ /* 0x000fe20000004100 */
[----:B------:R-:W-:Y:S01]  /*9b30*/  F2FP.F16.E4M3.UNPACK_B R93, R96.H1 ;  /* 0x00000060ff5d723e */ /* 0x000fe200030006ff */
[----:B------:R-:W-:-:S02]  /*9b40*/  HADD2.F32 R45, -RZ, R45.H1_H1 ;  /* 0x3000002dff2d7230 */ /* 0x000fc40000004100 */
[----:B------:R-:W-:Y:S01]  /*9b50*/  FFMA.FTZ R47, R47, R184, R59 ;  /* 0x000000b82f2f7223 */ /* 0x000fe2000001003b */
[----:B------:R-:W-:Y:S01]  /*9b60*/  F2FP.F16.E4M3.UNPACK_B R59, R95.H1 ;  /* 0x0000005fff3b723e */ /* 0x000fe200030006ff */
[--C-:B------:R-:W-:Y:S01]  /*9b70*/  HADD2.F32 R95, -RZ, R46.reuse.H0_H0 ;  /* 0x2000002eff5f7230 */ /* 0x100fe20000004100 */
[----:B------:R-:W-:Y:S01]  /*9b80*/  F2FP.SATFINITE.E4M3.F32.PACK_AB_MERGE_C R44, R180, R44, RZ ;  /* 0x0000002cb42c723e */ /* 0x000fe200048070ff */
[----:B------:R-:W-:Y:S01]  /*9b90*/  HADD2.F32 R46, -RZ, R46.H1_H1 ;  /* 0x3000002eff2e7230 */ /* 0x000fe20000004100 */
[----:B------:R-:W-:Y:S01]  /*9ba0*/  F2FP.F16.E4M3.UNPACK_B R96, R96 ;  /* 0x00000060ff60723e */ /* 0x000fe200020006ff */
[--C-:B------:R-:W-:Y:S02]  /*9bb0*/  HADD2.F32 R184, -RZ, R59.reuse.H0_H0 ;  /* 0x2000003bffb87230 */ /* 0x100fe40000004100 */
[----:B------:R-:W-:Y:S01]  /*9bc0*/  FMUL.FTZ R187, R95, R186 ;  /* 0x000000ba5fbb7220 */ /* 0x000fe20000410000 */
[----:B------:R-:W-:Y:S02]  /*9bd0*/  HADD2.F32 R59, -RZ, R59.H1_H1 ;  /* 0x3000003bff3b7230 */ /* 0x000fe40000004100 */
[----:B------:R-:W-:-:S02]  /*9be0*/  HADD2.F32 R97, -RZ, R97.H1_H1 ;  /* 0x30000061ff617230 */ /* 0x000fc40000004100 */
[C---:B------:R-:W-:Y:S01]  /*9bf0*/  FFMA.FTZ R187, R184.reuse, R99, -R187 ;  /* 0x00000063b8bb7223 */ /* 0x040fe200000108bb */
[----:B------:R-:W-:-:S04]  /*9c00*/  FMUL.FTZ R184, R184, R186 ;  /* 0x000000bab8b87220 */ /* 0x000fc80000410000 */
[----:B------:R-:W-:Y:S01]  /*9c10*/  FFMA.FTZ R184, R95, R99, R184 ;  /* 0x000000635fb87223 */ /* 0x000fe200000100b8 */
[CC--:B------:R-:W-:Y:S01]  /*9c20*/  FMUL.FTZ R95, R46.reuse, R45.reuse ;  /* 0x0000002d2e5f7220 */ /* 0x0c0fe20000410000 */
[C---:B------:R-:W-:Y:S01]  /*9c30*/  FMUL.FTZ R45, R59.reuse, R45 ;  /* 0x0000002d3b2d7220 */ /* 0x040fe20000410000 */
[----:B------:R-:W-:Y:S02]  /*9c40*/  F2FP.F16.E4M3.UNPACK_B R99, R177.H1 ;  /* 0x000000b1ff63723e */ /* 0x000fe400030006ff */
[-C--:B------:R-:W-:Y:S01]  /*9c50*/  FFMA.FTZ R95, R59, R97.reuse, -R95 ;  /* 0x000000613b5f7223 */ /* 0x080fe2000001085f */
[----:B------:R-:W-:Y:S01]  /*9c60*/  FFMA.FTZ R46, R46, R97, R45 ;  /* 0x000000612e2e7223 */ /* 0x000fe2000001002d */
[----:B------:R-:W-:Y:S01]  /*9c70*/  IMAD.MOV.U32 R45, RZ, RZ, R92 ;  /* 0x000000ffff2d7224 */ /* 0x000fe200078e005c */
[-C--:B------:R-:W-:Y:S01]  /*9c80*/  F2FP.F16.E4M3.UNPACK_B R59, R175.reuse.H1 ;  /* 0x000000afff3b723e */ /* 0x080fe200030006ff */
[----:B------:R-:W-:Y:S01]  /*9c90*/  HADD2.F32 R97, -RZ, R93.H0_H0 ;  /* 0x2000005dff617230 */ /* 0x000fe20000004100 */
[----:B------:R-:W-:Y:S01]  /*9ca0*/  F2FP.F16.E4M3.UNPACK_B R175, R175 ;  /* 0x000000afffaf723e */ /* 0x000fe200020006ff */
[----:B------:R-:W-:Y:S01]  /*9cb0*/  HADD2.F32 R182, -RZ, R99.H0_H0 ;  /* 0x20000063ffb67230 */ /* 0x000fe20000004100 */
[-C--:B------:R-:W-:Y:S01]  /*9cc0*/  F2FP.F16.E4M3.UNPACK_B R92, R45.reuse.H1 ;  /* 0x0000002dff5c723e */ /* 0x080fe200030006ff */
[--C-:B------:R-:W-:Y:S01]  /*9cd0*/  HADD2.F32 R186, -RZ, R59.reuse.H0_H0 ;  /* 0x2000003bffba7230 */ /* 0x100fe20000004100 */
[----:B------:R-:W-:Y:S01]  /*9ce0*/  F2FP.F16.E4M3.UNPACK_B R45, R45 ;  /* 0x0000002dff2d723e */ /* 0x000fe200020006ff */
[----:B------:R-:W-:Y:S01]  /*9cf0*/  HADD2.F32 R59, -RZ, R59.H1_H1 ;  /* 0x3000003bff3b7230 */ /* 0x000fe20000004100 */
[----:B------:R-:W-:Y:S01]  /*9d00*/  F2FP.F16.E4M3.UNPACK_B R177, R177 ;  /* 0x000000b1ffb1723e */ /* 0x000fe200020006ff */
[----:B------:R-:W-:-:S02]  /*9d10*/  HADD2.F32 R180, -RZ, R92.H0_H0 ;  /* 0x2000005cffb47230 */ /* 0x000fc40000004100 */
[-C--:B------:R-:W-:Y:S01]  /*9d20*/  FMUL.FTZ R183, R97, R186.reuse ;  /* 0x000000ba61b77220 */ /* 0x080fe20000410000 */
[----:B------:R-:W-:Y:S01]  /*9d30*/  HADD2.F32 R93, -RZ, R93.H1_H1 ;  /* 0x3000005dff5d7230 */ /* 0x000fe20000004100 */
[----:B------:R-:W-:Y:S01]  /*9d40*/  F2FP.SATFINITE.E4M3.F32.PACK_AB_MERGE_C R95, R95, R187, RZ ;  /* 0x000000bb5f5f723e */ /* 0x000fe200048070ff */
[----:B------:R-:W-:Y:S02]  /*9d50*/  HADD2.F32 R92, -RZ, R92.H1_H1 ;  /* 0x3000005cff5c7230 */ /* 0x000fe40000004100 */
[C---:B------:R-:W-:Y:S01]  /*9d60*/  FMUL.FTZ R186, R180.reuse, R186 ;  /* 0x000000bab4ba7220 */ /* 0x040fe20000410000 */
[----:B------:R-:W-:Y:S02]  /*9d70*/  HADD2.F32 R99, -RZ, R99.H1_H1 ;  /* 0x30000063ff637230 */ /* 0x000fe40000004100 */
[----:B------:R-:W-:Y:S01]  /*9d80*/  FFMA.FTZ R183, R180, R182, -R183 ;  /* 0x000000b6b4b77223 */ /* 0x000fe200000108b7 */
[----:B------:R-:W-:Y:S01]  /*9d90*/  F2FP.SATFINITE.E4M3.F32.PACK_AB_MERGE_C R46, R46, R184, RZ ;  /* 0x000000b82e2e723e */ /* 0x000fe200048070ff */
[----:B------:R-:W-:Y:S01]  /*9da0*/  FFMA.FTZ R186, R97, R182, R186 ;  /* 0x000000b661ba7223 */ /* 0x000fe200000100ba */
[CC--:B------:R-:W-:Y:S01]  /*9db0*/  FMUL.FTZ R97, R93.reuse, R59.reuse ;  /* 0x0000003b5d617220 */ /* 0x0c0fe20000410000 */
[----:B------:R-:W-:Y:S01]  /*9dc0*/  FMUL.FTZ R59, R92, R59 ;  /* 0x0000003b5c3b7220 */ /* 0x000fe20000410000 */
[----:B------:R-:W-:Y:S01]  /*9dd0*/  HADD2.F32 R182, -RZ, R175.H0_H0 ;  /* 0x200000afffb67230 */ /* 0x000fe20000004100 */
[----:B------:R-:W-:Y:S01]  /*9de0*/  F2FP.SATFINITE.E4M3.F32.PACK_AB_MERGE_C R95, R58, R188, R95 ;  /* 0x000000bc3a5f723e */ /* 0x000fe2000480705f */
[-C--:B------:R-:W-:Y:S01]  /*9df0*/  FFMA.FTZ R92, R92, R99.reuse, -R97 ;  /* 0x000000635c5c7223 */ /* 0x080fe20000010861 */
[----:B------:R-:W-:Y:S01]  /*9e00*/  FFMA.FTZ R59, R93, R99, R59 ;  /* 0x000000635d3b7223 */ /* 0x000fe2000001003b */
[----:B------:R-:W-:-:S02]  /*9e10*/  HADD2.F32 R93, -RZ, R96.H0_H0 ;  /* 0x20000060ff5d7230 */ /* 0x000fc40000004100 */
[----:B------:R-:W-:Y:S01]  /*9e20*/  HADD2.F32 R99, -RZ, R45.H0_H0 ;  /* 0x2000002dff637230 */ /* 0x000fe20000004100 */
[----:B------:R-:W-:Y:S01]  /*9e30*/  F2FP.SATFINITE.E4M3.F32.PACK_AB_MERGE_C R92, R92, R183, RZ ;  /* 0x000000b75c5c723e */ /* 0x000fe200048070ff */
[----:B------:R-:W-:Y:S02]  /*9e40*/  HADD2.F32 R97, -RZ, R177.H0_H0 ;  /* 0x200000b1ff617230 */ /* 0x000fe40000004100 */
[-C--:B------:R-:W-:Y:S01]  /*9e50*/  FMUL.FTZ R180, R93, R182.reuse ;  /* 0x000000b65db47220 */ /* 0x080fe20000410000 */
[----:B------:R-:W-:Y:S02]  /*9e60*/  HADD2.F32 R175, -RZ, R175.H1_H1 ;  /* 0x300000afffaf7230 */ /* 0x000fe40000004100 */
[C---:B------:R-:W-:Y:S01]  /*9e70*/  FMUL.FTZ R182, R99.reuse, R182 ;  /* 0x000000b663b67220 */ /* 0x040fe20000410000 */
[----:B------:R-:W-:Y:S02]  /*9e80*/  HADD2.F32 R96, -RZ, R96.H1_H1 ;  /* 0x30000060ff607230 */ /* 0x000fe40000004100 */
[----:B------:R-:W-:Y:S01]  /*9e90*/  FFMA.FTZ R180, R99, R97, -R180 ;  /* 0x0000006163b47223 */ /* 0x000fe200000108b4 */
[----:B------:R-:W-:-:S02]  /*9ea0*/  HADD2.F32 R45, -RZ, R45.H1_H1 ;  /* 0x3000002dff2d7230 */ /* 0x000fc40000004100 */
[----:B------:R-:W-:Y:S01]  /*9eb0*/  FFMA.FTZ R182, R93, R97, R182 ;  /* 0x000000615db67223 */ /* 0x000fe200000100b6 */
[----:B------:R-:W-:Y:S02]  /*9ec0*/  HADD2.F32 R177, -RZ, R177.H1_H1 ;  /* 0x300000b1ffb17230 */ /* 0x000fe40000004100 */
[CC--:B------:R-:W-:Y:S01]  /*9ed0*/  FMUL.FTZ R93, R96.reuse, R175.reuse ;  /* 0x000000af605d7220 */ /* 0x0c0fe20000410000 */
[-C--:B------:R-:W-:Y:S01]  /*9ee0*/  F2FP.F16.E4M3.UNPACK_B R99, R178.reuse.H1 ;  /* 0x000000b2ff63723e */ /* 0x080fe200030006ff */
[C---:B------:R-:W-:Y:S01]  /*9ef0*/  FMUL.FTZ R175, R45.reuse, R175 ;  /* 0x000000af2daf7220 */ /* 0x040fe20000410000 */
[----:B------:R-:W-:Y:S01]  /*9f00*/  F2FP.F16.E4M3.UNPACK_B R178, R178 ;  /* 0x000000b2ffb2723e */ /* 0x000fe200020006ff */
[-C--:B------:R-:W-:Y:S01]  /*9f10*/  FFMA.FTZ R93, R45, R177.reuse, -R93 ;  /* 0x000000b12d5d7223 */ /* 0x080fe2000001085d */
[----:B------:R-:W-:Y:S01]  /*9f20*/  F2FP.SATFINITE.E4M3.F32.PACK_AB_MERGE_C R59, R59, R186, RZ ;  /* 0x000000ba3b3b723e */ /* 0x000fe200048070ff */
[----:B------:R-:W-:Y:S01]  /*9f30*/  FFMA.FTZ R45, R96, R177, R175 ;  /* 0x000000b1602d7223 */ /* 0x000fe200000100af */
[----:B------:R-:W-:Y:S01]  /*9f40*/  F2FP.F16.E4M3.UNPACK_B R96, R98.H1 ;  /* 0x00000062ff60723e */ /* 0x000fe200030006ff */
[--C-:B------:R-:W-:Y:S01]  /*9f50*/  HADD2.F32 R177, -RZ, R99.reuse.H0_H0 ;  /* 0x20000063ffb17230 */ /* 0x100fe20000004100 */
[----:B------:R-:W-:Y:S01]  /*9f60*/  F2FP.SATFINITE.E4M3.F32.PACK_AB_MERGE_C R180, R93, R180, R92 ;  /* 0x000000b45db4723e */ /* 0x000fe2000480705c */
[----:B------:R-:W-:Y:S01]  /*9f70*/  HADD2.F32 R99, -RZ, R99.H1_H1 ;  /* 0x30000063ff637230 */ /* 0x000fe20000004100 */
[----:B------:R-:W-:Y:S01]  /*9f80*/  F2FP.F16.E4M3.UNPACK_B R92, R176.H1 ;  /* 0x000000b0ff5c723e */ /* 0x000fe200030006ff */
[--C-:B------:R-:W-:Y:S01]  /*9f90*/  HADD2.F32 R97, -RZ, R96.reuse.H0_H0 ;  /* 0x20000060ff617230 */ /* 0x100fe20000004100 */
[----:B------:R-:W-:Y:S01]  /*9fa0*/  F2FP.F16.E4M3.UNPACK_B R93, R94.H1 ;  /* 0x0000005eff5d723e */ /* 0x000fe200030006ff */
[----:B------:R-:W-:Y:S01]  /*9fb0*/  HADD2.F32 R96, -RZ, R96.H1_H1 ;  /* 0x30000060ff607230 */ /* 0x000fe20000004100 */
[----:B------:R-:W-:Y:S01]  /*9fc0*/  F2FP.F16.E4M3.UNPACK_B R176, R176 ;  /* 0x000000b0ffb0723e */ /* 0x000fe200020006ff */
[--C-:B------:R-:W-:Y:S01]  /*9fd0*/  HADD2.F32 R187, -RZ, R92.reuse.H0_H0 ;  /* 0x2000005cffbb7230 */ /* 0x100fe20000004100 */
[----:B------:R-:W-:Y:S01]  /*9fe0*/  F2FP.F16.E4M3.UNPACK_B R98, R98 ;  /* 0x00000062ff62723e */ /* 0x000fe200020006ff */
[----:B------:R-:W-:Y:S01]  /*9ff0*/  HADD2.F32 R175, -RZ, R93.H0_H0 ;  /* 0x2000005dffaf7230 */ /* 0x000fe20000004100 */
[----:B------:R-:W-:Y:S01]  /*a000*/  F2FP.F16.E4M3.UNPACK_B R94, R94 ;  /* 0x0000005eff5e723e */ /* 0x000fe200020006ff */
[----:B------:R-:W-:-:S02]  /*a010*/  HADD2.F32 R92, -RZ, R92.H1_H1 ;  /* 0x3000005cff5c7230 */ /* 0x000fc40000004100 */
[-C--:B------:R-:W-:Y:S01]  /*a020*/  FMUL.FTZ R183, R97, R187.reuse ;  /* 0x000000bb61b77220 */ /* 0x080fe20000410000 */
[----:B------:R-:W-:Y:S02]  /*a030*/  HADD2.F32 R93, -RZ, R93.H1_H1 ;  /* 0x3000005dff5d7230 */ /* 0x000fe40000004100 */
[----:B------:R-:W-:Y:S01]  /*a040*/  FMUL.FTZ R187, R175, R187 ;  /* 0x000000bbafbb7220 */ /* 0x000fe20000410000 */
[----:B------:R-:W-:Y:S01]  /*a050*/  F2FP.SATFINITE.E4M3.F32.PACK_AB_MERGE_C R45, R45, R182, R59 ;  /* 0x000000b62d2d723e */ /* 0x000fe2000480703b */
[-C--:B------:R-:W-:Y:S02]  /*a060*/  FFMA.FTZ R183, R175, R177.reuse, -R183 ;  /* 0x000000b1afb77223 */ /* 0x080fe400000108b7 */
[----:B------:R-:W-:Y:S01]  /*a070*/  FFMA.FTZ R187, R97, R177, R187 ;  /* 0x000000b161bb7223 */ /* 0x000fe200000100bb */
[-C--:B------:R-:W-:Y:S01]  /*a080*/  FMUL.FTZ R97, R96, R92.reuse ;  /* 0x0000005c60617220 */ /* 0x080fe20000410000 */
[----:B------:R-:W-:Y:S01]  /*a090*/  FMUL.FTZ R92, R93, R92 ;  /* 0x0000005c5d5c7220 */ /* 0x000fe20000410000 */
[----:B------:R-:W-:-:S02]  /*a0a0*/  HADD2.F32 R177, -RZ, R176.H0_H0 ;  /* 0x200000b0ffb17230 */ /* 0x000fc40000004100 */
[-C--:B------:R-:W-:Y:S01]  /*a0b0*/  FFMA.FTZ R93, R93, R99.reuse, -R97 ;  /* 0x000000635d5d7223 */ /* 0x080fe20000010861 */
[----:B------:R-:W-:Y:S01]  /*a0c0*/  FFMA.FTZ R92, R96, R99, R92 ;  /* 0x00000063605c7223 */ /* 0x000fe2000001005c */
[----:B------:R-:W-:Y:S02]  /*a0d0*/  HADD2.F32 R96, -RZ, R98.H0_H0 ;  /* 0x20000062ff607230 */ /* 0x000fe40000004100 */
[----:B------:R-:W-:Y:S01]  /*a0e0*/  HADD2.F32 R99, -RZ, R94.H0_H0 ;  /* 0x2000005eff637230 */ /* 0x000fe20000004100 */
[----:B------:R-:W-:Y:S01]  /*a0f0*/  F2FP.SATFINITE.E4M3.F32.PACK_AB_MERGE_C R93, R93, R183, RZ ;  /* 0x000000b75d5d723e */ /* 0x000fe200048070ff */
[----:B------:R-:W-:Y:S02]  /*a100*/  HADD2.F32 R97, -RZ, R178.H0_H0 ;  /* 0x200000b2ff617230 */ /* 0x000fe40000004100 */
[-C--:B------:R-:W-:Y:S01]  /*a110*/  FMUL.FTZ R175, R96, R177.reuse ;  /* 0x000000b160af7220 */ /* 0x080fe20000410000 */
[----:B------:R-:W-:Y:S02]  /*a120*/  HADD2.F32 R176, -RZ, R176.H1_H1 ;  /* 0x300000b0ffb07230 */ /* 0x000fe40000004100 */
[----:B------:R-:W-:Y:S01]  /*a130*/  FMUL.FTZ R177, R99, R177 ;  /* 0x000000b163b17220 */ /* 0x000fe20000410000 */
[----:B------:R-:W-:-:S02]  /*a140*/  HADD2.F32 R98, -RZ, R98.H1_H1 ;  /* 0x30000062ff627230 */ /* 0x000fc40000004100 */
[-C--:B------:R-:W-:Y:S01]  /*a150*/  FFMA.FTZ R175, R99, R97.reuse, -R175 ;  /* 0x0000006163af7223 */ /* 0x080fe200000108af */
[----:B------:R-:W-:Y:S02]  /*a160*/  HADD2.F32 R94, -RZ, R94.H1_H1 ;  /* 0x3000005eff5e7230 */ /* 0x000fe40000004100 */
[----:B------:R-:W-:Y:S01]  /*a170*/  FFMA.FTZ R177, R96, R97, R177 ;  /* 0x0000006160b17223 */ /* 0x000fe200000100b1 */
[----:B------:R-:W-:Y:S02]  /*a180*/  HADD2.F32 R178, -RZ, R178.H1_H1 ;  /* 0x300000b2ffb27230 */ /* 0x000fe40000004100 */
[-C--:B------:R-:W-:Y:S01]  /*a190*/  FMUL.FTZ R96, R98, R176.reuse ;  /* 0x000000b062607220 */ /* 0x080fe20000410000 */
[----:B------:R-:W-:Y:S01]  /*a1a0*/  F2FP.SATFINITE.E4M3.F32.PACK_AB_MERGE_C R92, R92, R187, RZ ;  /* 0x000000bb5c5c723e */ /* 0x000fe200048070ff */
[----:B------:R-:W-:Y:S01]  /*a1b0*/  FMUL.FTZ R176, R94, R176 ;  /* 0x000000b05eb07220 */ /* 0x000fe20000410000 */
[----:B------:R-:W-:Y:S01]  /*a1c0*/  F2FP.SATFINITE.E4M3.F32.PACK_AB_MERGE_C R97, R56, R57, R44 ;  /* 0x000000393861723e */ /* 0x000fe2000480702c */
[-C--:B------:R-:W-:Y:S01]  /*a1d0*/  FFMA.FTZ R96, R94, R178.reuse, -R96 ;  /* 0x000000b25e607223 */ /* 0x080fe20000010860 */
[----:B------:R-:W-:Y:S01]  /*a1e0*/  F2FP.SATFINITE.E4M3.F32.PACK_AB_MERGE_C R99, R47, R185, R46 ;  /* 0x000000b92f63723e */ /* 0x000fe2000480702e */
[----:B------:R-:W-:-:S03]  /*a1f0*/  FFMA.FTZ R176, R98, R178, R176 ;  /* 0x000000b262b07223 */ /* 0x000fc600000100b0 */
[----:B------:R-:W-:Y:S01]  /*a200*/  F2FP.SATFINITE.E4M3.F32.PACK_AB_MERGE_C R94, R96, R175, R93 ;  /* 0x000000af605e723e */ /* 0x000fe2000480705d */
[----:B------:R-:W-:Y:S01]  /*a210*/  IMAD.MOV.U32 R93, RZ, RZ, R181 ;  /* 0x000000ffff5d7224 */ /* 0x000fe200078e00b5 */
[----:B------:R-:W-:Y:S01]  /*a220*/  F2FP.SATFINITE.E4M3.F32.PACK_AB_MERGE_C R98, R176, R177, R92 ;  /* 0x000000b1b062723e */ /* 0x000fe2000480705c */
[----:B------:R-:W-:Y:S02]  /*a230*/  IMAD.MOV.U32 R92, RZ, RZ, R180 ;  /* 0x000000ffff5c7224 */ /* 0x000fe400078e00b4 */
[----:B------:R-:W-:-:S07]  /*a240*/  IMAD.MOV.U32 R96, RZ, RZ, R45 ;  /* 0x000000ffff607224 */ /* 0x000fce00078e002d */
.L_x_554:
[----:B------:R-:W-:Y:S05]  /*a250*/  BSYNC B3 ;  /* 0x0000000000037941 */ /* 0x000fea0003800000 */
.L_x_553:
[----:B------:R-:W-:-:S13]  /*a260*/  ISETP.GE.AND P4, PT, R179, R152, PT ;  /* 0x00000098b300720c */ /* 0x000fda0003f86270 */
[--C-:B------:R-:W-:Y:S02]  /*a270*/  @!P4 SHF.R.S32.HI R45, RZ, 0x1f, R179.reuse ;  /* 0x0000001fff2dc819 */ /* 0x100fe400000114b3 */
[----:B------:R-:W-:-:S04]  /*a280*/  @!P4 IADD3 R47, P5, P6, R118, R140, R179 ;  /* 0x0000008c762fc210 */ /* 0x000fc80007ebe0b3 */
[----:B------:R-:W-:Y:S02]  /*a290*/  @!P4 IADD3.X R56, R4, R170, R45, P5, P6 ;  /* 0x000000aa0438c210 */ /* 0x000fe40002fec42d */
[----:B------:R-:W-:-:S04]  /*a2a0*/  IADD3 R45, P5, P6, R118, R140, R26 ;  /* 0x0000008c762d7210 */ /* 0x000fc80007ebe01a */
[----:B------:R-:W-:Y:S02]  /*a2b0*/  IADD3.X R46, R4, R170, R30, P5, P6 ;  /* 0x000000aa042e7210 */ /* 0x000fe40002fec41e */
[----:B------:R-:W-:-:S04]  /*a2c0*/  IADD3 R44, P5, R45, R124, RZ ;  /* 0x0000007c2d2c7210 */ /* 0x000fc80007fbe0ff */
[----:B------:R-:W-:Y:S02]  /*a2d0*/  IADD3.X R45, R46, R125, RZ, P5, !PT ;  /* 0x0000007d2e2d7210 */ /* 0x000fe40002ffe4ff */
[----:B------:R-:W-:-:S03]  /*a2e0*/  @!P4 IADD3 R46, P5, R47, R124, RZ ;  /* 0x0000007c2f2ec210 */ /* 0x000fc60007fbe0ff */
[----:B0-----:R0:W-:Y:S02]  /*a2f0*/  STG.E.128 desc[UR54][R44.64], R92 ;  /* 0x0000005c2c007986 */ /* 0x0011e4000c101d36 */
[----:B------:R-:W-:-:S05]  /*a300*/  @!P4 IMAD.X R47, R56, 0x1, R125, P5 ;  /* 0x00000001382fc824 */ /* 0x000fca00028e067d */
[----:B-1----:R0:W-:Y:S03]  /*a310*/  @!P4 STG.E.128 desc[UR54][R46.64], R96 ;  /* 0x000000602e00c986 */ /* 0x0021e6000c101d36 */
.L_x_552:
[----:B------:R-:W-:Y:S05]  /*a320*/  BSYNC B2 ;  /* 0x0000000000027941 */ /* 0x000fea0003800000 */
.L_x_551:
[----:B------:R-:W-:Y:S01]  /*a330*/  ISETP.NE.AND P4, PT, R35, RZ, PT ;  /* 0x000000ff2300720c */ /* 0x000fe20003f85270 */
[----:B------:R-:W-:-:S12]  /*a340*/  BSSY B2, `(.L_x_555) ;  /* 0x00000f6000027945 */ /* 0x000fd80003800000 */
[----:B------:R-:W-:Y:S05]  /*a350*/  @!P4 BRA `(.L_x_556) ;  /* 0x0000000c00d0c947 */ /* 0x000fea0003800000 */
[----:B0-----:R-:W-:Y:S01]  /*a360*/  SEL R44, R121, R158, !P1 ;  /* 0x0000009e792c7207 */ /* 0x001fe20004800000 */
[----:B------:R-:W-:Y:S01]  /*a370*/  BSSY B3, `(.L_x_557) ;  /* 0x00000e8000037945 */ /* 0x000fe20003800000 */
[----:B------:R-:W-:Y:S02]  /*a380*/  IADD3 R93, P4, P5, R118, R140, R27 ;  /* 0x0000008c765d7210 */ /* 0x000fe40007d9e01b */
[----:B------:R-:W-:Y:S02]  /*a390*/  SHF.R.S32.HI R45, RZ, 0x1f, R44 ;  /* 0x0000001fff2d7819 */ /* 0x000fe4000001142c */
[----:B------:R-:W-:Y:S02]  /*a3a0*/  IADD3.X R92, R4, R170, R31, P4, P5 ;  /* 0x000000aa045c7210 */ /* 0x000fe400027ea41f */
[----:B------:R-:W-:Y:S02]  /*a3b0*/  LEA.HI R44, R45, R44, RZ, 0x5 ;  /* 0x0000002c2d2c7211 */ /* 0x000fe400078f28ff */
[----:B------:R-:W-:-:S02]  /*a3c0*/  ISETP.GE.AND P4, PT, R0, R133, PT ;  /* 0x000000850000720c */ /* 0x000fc40003f86270 */
[----:B------:R-:W-:-:S04]  /*a3d0*/  LEA.HI.SX32 R44, R44, R101, 0x1b ;  /* 0x000000652c2c7211 */ /* 0x000fc800078fdaff */
[----:B------:R-:W-:Y:S01]  /*a3e0*/  SHF.R.S32.HI R45, RZ, 0x1f, R44 ;  /* 0x0000001fff2d7819 */ /* 0x000fe2000001142c */
[----:B------:R-:W-:-:S03]  /*a3f0*/  IMAD.SHL.U32 R94, R44, 0x10, RZ ;  /* 0x000000102c5e7824 */ /* 0x000fc600078e00ff */
[----:B------:R-:W-:-:S04]  /*a400*/  LEA.HI R45, R45, R44, RZ, 0x2 ;  /* 0x0000002c2d2d7211 */ /* 0x000fc800078f10ff */
[----:B------:R-:W-:Y:S02]  /*a410*/  SHF.R.S32.HI R44, RZ, 0x2, R45 ;  /* 0x00000002ff2c7819 */ /* 0x000fe4000001142d */
[----:B------:R-:W-:-:S03]  /*a420*/  LOP3.LUT R45, R227, 0x30, R94, 0xf8, !PT ;  /* 0x00000030e32d7812 */ /* 0x000fc600078ef85e */
[----:B------:R-:W-:Y:S01]  /*a430*/  IMAD R44, R44, 0x2800, R229 ;  /* 0x000028002c2c7824 */ /* 0x000fe200078e02e5 */
[----:B------:R-:W-:-:S05]  /*a440*/  LOP3.LUT R45, R45, R228, RZ, 0x3c, !PT ;  /* 0x000000e42d2d7212 */ /* 0x000fca00078e3cff */
[----:B------:R-:W-:Y:S02]  /*a450*/  IMAD.IADD R44, R44, 0x1, R45 ;  /* 0x000000012c2c7824 */ /* 0x000fe400078e022d */
[C---:B------:R-:W-:Y:S02]  /*a460*/  IMAD R45, R17.reuse, 0x7800, R143 ;  /* 0x00007800112d7824 */ /* 0x040fe400078e028f */
[----:B------:R-:W-:Y:S02]  /*a470*/  IMAD R47, R17, 0x7800, R44 ;  /* 0x00007800112f7824 */ /* 0x000fe400078e022c */
[----:B------:R-:W-:-:S03]  /*a480*/  IMAD.IADD R45, R16, 0x1, R45 ;  /* 0x00000001102d7824 */ /* 0x000fc600078e022d */
[----:B------:R-:W-:-:S03]  /*a490*/  IADD3 R56, R16, R47, RZ ;  /* 0x0000002f10387210 */ /* 0x000fc60007ffe0ff */
[----:B------:R-:W0:Y:S04]  /*a4a0*/  LDS.128 R44, [R45+0x24200] ;  /* 0x024200002d2c7984 */ /* 0x000e280000000c00 */
[----:B------:R-:W1:Y:S01]  /*a4b0*/  LDS.128 R56, [R56+0x24200] ;  /* 0x0242000038387984 */ /* 0x000e620000000c00 */
[----:B------:R-:W-:Y:S05]  /*a4c0*/  @P4 BRA `(.L_x_558) ;  /* 0x0000000c00484947 */ /* 0x000fea0003800000 */
[--C-:B------:R-:W-:Y:S02]  /*a4d0*/  SHF.R.U32.HI R48, RZ, 0x8, R49.reuse ;  /* 0x00000008ff307819 */ /* 0x100fe40000011631 */
[----:B------:R-:W-:Y:S02]  /*a4e0*/  LOP3.LUT R50, R49, 0xff0000ff, RZ, 0xc0, !PT ;  /* 0xff0000ff31327812 */ /* 0x000fe400078ec0ff */
[----:B------:R-:W-:Y:S01]  /*a4f0*/  SHF.R.U32.HI R60, RZ, 0x10, R49 ;  /* 0x00000010ff3c7819 */ /* 0x000fe20000011631 */
[----:B------:R-:W-:Y:S01]  /*a500*/  IMAD.SHL.U32 R49, R48, 0x100, RZ ;  /* 0x0000010030317824 */ /* 0x000fe200078e00ff */
[----:B------:R-:W-:Y:S02]  /*a510*/  SHF.R.U32.HI R95, RZ, 0x8, R61 ;  /* 0x00000008ff5f7819 */ /* 0x000fe4000001163d */
[----:B------:R-:W-:Y:S02]  /*a520*/  LOP3.LUT R48, R61, 0xff0000ff, RZ, 0xc0, !PT ;  /* 0xff0000ff3d307812 */ /* 0x000fe400078ec0ff */
[----:B------:R-:W-:Y:S01]  /*a530*/  LOP3.LUT R50, R50, 0xff00, R49, 0xf8, !PT ;  /* 0x0000ff0032327812 */ /* 0x000fe200078ef831 */
[----:B------:R-:W-:Y:S01]  /*a540*/  IMAD.SHL.U32 R49, R95, 0x100, RZ ;  /* 0x000001005f317824 */ /* 0x000fe200078e00ff */
[----:B------:R-:W-:Y:S01]  /*a550*/  SHF.R.U32.HI R62, RZ, 0x10, R61 ;  /* 0x00000010ff3e7819 */ /* 0x000fe2000001163d */
[----:B------:R-:W-:Y:S01]  /*a560*/  IMAD.U32 R61, R60, 0x10000, RZ ;  /* 0x000100003c3d7824 */ /* 0x000fe200078e00ff */
[----:B------:R-:W-:-:S02]  /*a570*/  F2FP.F16.E4M3.UNPACK_B R179, R172.H1 ;  /* 0x000000acffb3723e */ /* 0x000fc400030006ff */
[----:B------:R-:W-:Y:S02]  /*a580*/  LOP3.LUT R49, R48, 0xff00, R49, 0xf8, !PT ;  /* 0x0000ff0030317812 */ /* 0x000fe400078ef831 */
[----:B------:R-:W-:Y:S01]  /*a590*/  LOP3.LUT R48, R50, 0xff0000, R61, 0xf8, !PT ;  /* 0x00ff000032307812 */ /* 0x000fe200078ef83d */
[----:B------:R-:W-:Y:S01]  /*a5a0*/  IMAD.U32 R50, R62, 0x10000, RZ ;  /* 0x000100003e327824 */ /* 0x000fe200078e00ff */
[----:B-1----:R-:W-:Y:S02]  /*a5b0*/  MOV R62, R57 ;  /* 0x00000039003e7202 */ /* 0x002fe40000000f00 */
[----:B------:R-:W-:Y:S02]  /*a5c0*/  F2FP.F16.E4M3.UNPACK_B R96, R48 ;  /* 0x00000030ff60723e */ /* 0x000fe400020006ff */
[-C--:B------:R-:W-:Y:S02]  /*a5d0*/  F2FP.F16.E4M3.UNPACK_B R95, R62.reuse ;  /* 0x0000003eff5f723e */ /* 0x080fe400020006ff */
[----:B0-----:R-:W-:Y:S01]  /*a5e0*/  F2FP.F16.E4M3.UNPACK_B R57, R45 ;  /* 0x0000002dff39723e */ /* 0x001fe200020006ff */
[----:B------:R-:W-:Y:S01]  /*a5f0*/  HADD2.F32 R98, -RZ, R96.H1_H1 ;  /* 0x30000060ff627230 */ /* 0x000fe20000004100 */
[----:B------:R-:W-:Y:S01]  /*a600*/  LOP3.LUT R61, R49, 0xff0000, R50, 0xf8, !PT ;  /* 0x00ff0000313d7812 */ /* 0x000fe200078ef832 */
[----:B------:R-:W-:Y:S01]  /*a610*/  HADD2.F32 R50, -RZ, R95.H0_H0 ;  /* 0x2000005fff327230 */ /* 0x000fe20000004100 */
[----:B------:R-:W-:Y:S01]  /*a620*/  F2FP.F16.E4M3.UNPACK_B R62, R62.H1 ;  /* 0x0000003eff3e723e */ /* 0x000fe200030006ff */
[----:B------:R-:W-:Y:S01]  /*a630*/  HADD2.F32 R60, -RZ, R57.H0_H0 ;  /* 0x20000039ff3c7230 */ /* 0x000fe20000004100 */
[-C--:B------:R-:W-:Y:S01]  /*a640*/  F2FP.F16.E4M3.UNPACK_B R49, R61.reuse ;  /* 0x0000003dff31723e */ /* 0x080fe200020006ff */
[----:B------:R-:W-:Y:S01]  /*a650*/  HADD2.F32 R95, -RZ, R95.H1_H1 ;  /* 0x3000005fff5f7230 */ /* 0x000fe20000004100 */
[----:B------:R-:W-:Y:S01]  /*a660*/  F2FP.F16.E4M3.UNPACK_B R61, R61.H1 ;  /* 0x0000003dff3d723e */ /* 0x000fe200030006ff */
[----:B------:R-:W-:-:S02]  /*a670*/  HADD2.F32 R57, -RZ, R57.H1_H1 ;  /* 0x30000039ff397230 */ /* 0x000fc40000004100 */
[----:B------:R-:W-:Y:S02]  /*a680*/  HADD2.F32 R99, -RZ, R96.H0_H0 ;  /* 0x20000060ff637230 */ /* 0x000fe40000004100 */
[-C--:B------:R-:W-:Y:S01]  /*a690*/  FMUL.FTZ R176, R95, R98.reuse ;  /* 0x000000625fb07220 */ /* 0x080fe20000410000 */
[--C-:B------:R-:W-:Y:S02]  /*a6a0*/  HADD2.F32 R96, -RZ, R49.reuse.H1_H1 ;  /* 0x30000031ff607230 */ /* 0x100fe40000004100 */
[C---:B------:R-:W-:Y:S01]  /*a6b0*/  FMUL.FTZ R98, R57.reuse, R98 ;  /* 0x0000006239627220 */ /* 0x040fe20000410000 */
[----:B------:R-:W-:Y:S02]  /*a6c0*/  HADD2.F32 R97, -RZ, R49.H0_H0 ;  /* 0x20000031ff617230 */ /* 0x000fe40000004100 */
[-C--:B------:R-:W-:Y:S01]  /*a6d0*/  FMUL.FTZ R175, R50, R99.reuse ;  /* 0x0000006332af7220 */ /* 0x080fe20000410000 */
[C---:B------:R-:W-:Y:S01]  /*a6e0*/  FMUL.FTZ R99, R60.reuse, R99 ;  /* 0x000000633c637220 */ /* 0x040fe20000410000 */
[-C--:B------:R-:W-:Y:S01]  /*a6f0*/  FFMA.FTZ R57, R57, R96.reuse, -R176 ;  /* 0x0000006039397223 */ /* 0x080fe200000108b0 */
[----:B------:R-:W-:Y:S01]  /*a700*/  FFMA.FTZ R49, R95, R96, R98 ;  /* 0x000000605f317223 */ /* 0x000fe20000010062 */
[----:B------:R-:W-:Y:S01]  /*a710*/  F2FP.F16.E4M3.UNPACK_B R96, R48.H1 ;  /* 0x00000030ff60723e */ /* 0x000fe200030006ff */
[----:B------:R-:W-:Y:S01]  /*a720*/  FFMA.FTZ R60, R60, R97, -R175 ;  /* 0x000000613c3c7223 */ /* 0x000fe200000108af */
[----:B------:R-:W-:Y:S01]  /*a730*/  F2FP.F16.E4M3.UNPACK_B R95, R45.H1 ;  /* 0x0000002dff5f723e */ /* 0x000fe200030006ff */
[----:B------:R-:W-:-:S02]  /*a740*/  HADD2.F32 R45, -RZ, R62.H0_H0 ;  /* 0x2000003eff2d7230 */ /* 0x000fc40000004100 */
[----:B------:R-:W-:Y:S01]  /*a750*/  FFMA.FTZ R50, R50, R97, R99 ;  /* 0x0000006132327223 */ /* 0x000fe20000010063 */
[----:B------:R-:W-:Y:S02]  /*a760*/  HADD2.F32 R98, -RZ, R96.H0_H0 ;  /* 0x20000060ff627230 */ /* 0x000fe40000004100 */
[----:B------:R-:W-:Y:S02]  /*a770*/  HADD2.F32 R48, -RZ, R95.H0_H0 ;  /* 0x2000005fff307230 */ /* 0x000fe40000004100 */
[----:B------:R-:W-:Y:S02]  /*a780*/  HADD2.F32 R97, -RZ, R61.H0_H0 ;  /* 0x2000003dff617230 */ /* 0x000fe40000004100 */
[-C--:B------:R-:W-:Y:S01]  /*a790*/  FMUL.FTZ R99, R45, R98.reuse ;  /* 0x000000622d637220 */ /* 0x080fe20000410000 */
[----:B------:R-:W-:Y:S02]  /*a7a0*/  HADD2.F32 R95, -RZ, R95.H1_H1 ;  /* 0x3000005fff5f7230 */ /* 0x000fe40000004100 */
[C---:B------:R-:W-:Y:S01]  /*a7b0*/  FMUL.FTZ R98, R48.reuse, R98 ;  /* 0x0000006230627220 */ /* 0x040fe20000410000 */
[----:B------:R-:W-:Y:S01]  /*a7c0*/  FFMA.FTZ R48, R48, R97, -R99 ;  /* 0x0000006130307223 */ /* 0x000fe20000010863 */
[----:B------:R-:W-:-:S02]  /*a7d0*/  SHF.R.U32.HI R99, RZ, 0x10, R63 ;  /* 0x00000010ff637819 */ /* 0x000fc4000001163f */
[----:B------:R-:W-:Y:S01]  /*a7e0*/  FFMA.FTZ R45, R45, R97, R98 ;  /* 0x000000612d2d7223 */ /* 0x000fe20000010062 */
[----:B------:R-:W-:Y:S02]  /*a7f0*/  HADD2.F32 R97, -RZ, R62.H1_H1 ;  /* 0x3000003eff617230 */ /* 0x000fe40000004100 */
[----:B------:R-:W-:Y:S02]  /*a800*/  HADD2.F32 R62, -RZ, R96.H1_H1 ;  /* 0x30000060ff3e7230 */ /* 0x000fe40000004100 */
[----:B------:R-:W-:-:S03]  /*a810*/  HADD2.F32 R96, -RZ, R61.H1_H1 ;  /* 0x3000003dff607230 */ /* 0x000fc60000004100 */
[-C--:B------:R-:W-:Y:S01]  /*a820*/  FMUL.FTZ R98, R97, R62.reuse ;  /* 0x0000003e61627220 */ /* 0x080fe20000410000 */
[----:B------:R-:W-:-:S03]  /*a830*/  FMUL.FTZ R176, R95, R62 ;  /* 0x0000003e5fb07220 */ /* 0x000fc60000410000 */
[-C--:B------:R-:W-:Y:S01]  /*a840*/  FFMA.FTZ R62, R95, R96.reuse, -R98 ;  /* 0x000000605f3e7223 */ /* 0x080fe20000010862 */
[----:B------:R-:W-:Y:S01]  /*a850*/  SHF.R.U32.HI R98, RZ, 0x8, R51 ;  /* 0x00000008ff627819 */ /* 0x000fe20000011633 */
[----:B------:R-:W-:Y:S01]  /*a860*/  FFMA.FTZ R61, R97, R96, R176 ;  /* 0x00000060613d7223 */ /* 0x000fe200000100b0 */
[----:B------:R-:W-:Y:S02]  /*a870*/  SHF.R.U32.HI R96, RZ, 0x8, R63 ;  /* 0x00000008ff607819 */ /* 0x000fe4000001163f */
[----:B------:R-:W-:Y:S01]  /*a880*/  LOP3.LUT R95, R63, 0xff0000ff, RZ, 0xc0, !PT ;  /* 0xff0000ff3f5f7812 */ /* 0x000fe200078ec0ff */
[----:B------:R-:W-:Y:S01]  /*a890*/  IMAD.SHL.U32 R98, R98, 0x100, RZ ;  /* 0x0000010062627824 */ /* 0x000fe200078e00ff */
[----:B------:R-:W-:Y:S01]  /*a8a0*/  LOP3.LUT R63, R51, 0xff0000ff, RZ, 0xc0, !PT ;  /* 0xff0000ff333f7812 */ /* 0x000fe200078ec0ff */
[----:B------:R-:W-:Y:S01]  /*a8b0*/  IMAD.SHL.U32 R96, R96, 0x100, RZ ;  /* 0x0000010060607824 */ /* 0x000fe200078e00ff */
[----:B------:R-:W-:Y:S02]  /*a8c0*/  SHF.R.U32.HI R97, RZ, 0x10, R51 ;  /* 0x00000010ff617819 */ /* 0x000fe40000011633 */
[----:B------:R-:W-:-:S02]  /*a8d0*/  LOP3.LUT R63, R63, 0xff00, R98, 0xf8, !PT ;  /* 0x0000ff003f3f7812 */ /* 0x000fc400078ef862 */
[----:B------:R-:W-:Y:S01]  /*a8e0*/  LOP3.LUT R51, R95, 0xff00, R96, 0xf8, !PT ;  /* 0x0000ff005f337812 */ /* 0x000fe200078ef860 */
[----:B------:R-:W-:Y:S01]  /*a8f0*/  IMAD.U32 R98, R97, 0x10000, RZ ;  /* 0x0001000061627824 */ /* 0x000fe200078e00ff */
[----:B------:R-:W-:Y:S01]  /*a900*/  F2FP.SATFINITE.E4M3.F32.PACK_AB_MERGE_C R48, R62, R48, RZ ;  /* 0x000000303e30723e */ /* 0x000fe200048070ff */
[----:B------:R-:W-:Y:S01]  /*a910*/  IMAD.U32 R96, R99, 0x10000, RZ ;  /* 0x0001000063607824 */ /* 0x000fe200078e00ff */
[----:B------:R-:W-:Y:S02]  /*a920*/  F2FP.F16.E4M3.UNPACK_B R99, R47 ;  /* 0x0000002fff63723e */ /* 0x000fe400020006ff */
[----:B------:R-:W-:Y:S02]  /*a930*/  LOP3.LUT R97, R63, 0xff0000, R98, 0xf8, !PT ;  /* 0x00ff00003f617812 */ /* 0x000fe400078ef862 */
[----:B------:R-:W-:Y:S01]  /*a940*/  MOV R98, R59 ;  /* 0x0000003b00627202 */ /* 0x000fe20000000f00 */
[--C-:B------:R-:W-:Y:S01]  /*a950*/  HADD2.F32 R177, -RZ, R99.reuse.H0_H0 ;  /* 0x20000063ffb17230 */ /* 0x100fe20000004100 */
[----:B------:R-:W-:Y:S01]  /*a960*/  LOP3.LUT R51, R51, 0xff0000, R96, 0xf8, !PT ;  /* 0x00ff000033337812 */ /* 0x000fe200078ef860 */
[----:B------:R-:W-:Y:S01]  /*a970*/  HADD2.F32 R99, -RZ, R99.H1_H1 ;  /* 0x30000063ff637230 */ /* 0x000fe20000004100 */
[----:B------:R-:W-:-:S02]  /*a980*/  F2FP.F16.E4M3.UNPACK_B R175, R98 ;  /* 0x00000062ffaf723e */ /* 0x000fc400020006ff */
[----:B------:R-:W-:Y:S02]  /*a990*/  F2FP.F16.E4M3.UNPACK_B R95, R97 ;  /* 0x00000061ff5f723e */ /* 0x000fe400020006ff */
[----:B------:R-:W-:Y:S01]  /*a9a0*/  F2FP.F16.E4M3.UNPACK_B R59, R51 ;  /* 0x00000033ff3b723e */ /* 0x000fe200020006ff */
[----:B------:R-:W-:Y:S01]  /*a9b0*/  HADD2.F32 R63, -RZ, R175.H0_H0 ;  /* 0x200000afff3f7230 */ /* 0x000fe20000004100 */
[----:B------:R-:W-:Y:S01]  /*a9c0*/  F2FP.F16.E4M3.UNPACK_B R98, R98.H1 ;  /* 0x00000062ff62723e */ /* 0x000fe200030006ff */
[----:B------:R-:W-:Y:S01]  /*a9d0*/  HADD2.F32 R96, -RZ, R95.H0_H0 ;  /* 0x2000005fff607230 */ /* 0x000fe20000004100 */
[----:B------:R-:W-:Y:S01]  /*a9e0*/  F2FP.F16.E4M3.UNPACK_B R97, R97.H1 ;  /* 0x00000061ff61723e */ /* 0x000fe200030006ff */
[----:B------:R-:W-:Y:S01]  /*a9f0*/  HADD2.F32 R176, -RZ, R59.H0_H0 ;  /* 0x2000003bffb07230 */ /* 0x000fe20000004100 */
[----:B------:R-:W-:Y:S01]  /*aa00*/  F2FP.SATFINITE.E4M3.F32.PACK_AB_MERGE_C R61, R61, R45, RZ ;  /* 0x0000002d3d3d723e */ /* 0x000fe200048070ff */
[----:B------:R-:W-:Y:S02]  /*aa10*/  HADD2.F32 R175, -RZ, R175.H1_H1 ;  /* 0x300000afffaf7230 */ /* 0x000fe40000004100 */
[-C--:B------:R-:W-:Y:S01]  /*aa20*/  FMUL.FTZ R178, R63, R96.reuse ;  /* 0x000000603fb27220 */ /* 0x080fe20000410000 */
[----:B------:R-:W-:Y:S01]  /*aa30*/  FMUL.FTZ R180, R177, R96 ;  /* 0x00000060b1b47220 */ /* 0x000fe20000410000 */
[----:B------:R-:W-:-:S02]  /*aa40*/  F2FP.SATFINITE.E4M3.F32.PACK_AB_MERGE_C R45, R57, R60, R48 ;  /* 0x0000003c392d723e */ /* 0x000fc40004807030 */
[-C--:B------:R-:W-:Y:S01]  /*aa50*/  FFMA.FTZ R96, R177, R176.reuse, -R178 ;  /* 0x000000b0b1607223 */ /* 0x080fe200000108b2 */
[----:B------:R-:W-:Y:S02]  /*aa60*/  HADD2.F32 R178, -RZ, R95.H1_H1 ;  /* 0x3000005fffb27230 */ /* 0x000fe40000004100 */
[----:B------:R-:W-:Y:S01]  /*aa70*/  FFMA.FTZ R63, R63, R176, R180 ;  /* 0x000000b03f3f7223 */ /* 0x000fe200000100b4 */
[----:B------:R-:W-:Y:S01]  /*aa80*/  HADD2.F32 R176, -RZ, R59.H1_H1 ;  /* 0x3000003bffb07230 */ /* 0x000fe20000004100 */
[----:B------:R-:W-:Y:S01]  /*aa90*/  F2FP.SATFINITE.E4M3.F32.PACK_AB_MERGE_C R57, R49, R50, R61 ;  /* 0x000000323139723e */ /* 0x000fe2000480703d */
[-C--:B------:R-:W-:Y:S01]  /*aaa0*/  FMUL.FTZ R180, R175, R178.reuse ;  /* 0x000000b2afb47220 */ /* 0x080fe20000410000 */
[----:B------:R-:W-:-:S03]  /*aab0*/  FMUL.FTZ R178, R99, R178 ;  /* 0x000000b263b27220 */ /* 0x000fc60000410000 */
[-C--:B------:R-:W-:Y:S01]  /*aac0*/  FFMA.FTZ R95, R99, R176.reuse, -R180 ;  /* 0x000000b0635f7223 */ /* 0x080fe200000108b4 */
[----:B------:R-:W-:Y:S01]  /*aad0*/  F2FP.F16.E4M3.UNPACK_B R99, R47.H1 ;  /* 0x0000002fff63723e */ /* 0x000fe200030006ff */
[----:B------:R-:W-:Y:S01]  /*aae0*/  FFMA.FTZ R59, R175, R176, R178 ;  /* 0x000000b0af3b7223 */ /* 0x000fe200000100b2 */
[----:B------:R-:W-:Y:S01]  /*aaf0*/  F2FP.F16.E4M3.UNPACK_B R175, R51.H1 ;  /* 0x00000033ffaf723e */ /* 0x000fe200030006ff */
[----:B------:R-:W-:Y:S02]  /*ab00*/  HADD2.F32 R51, -RZ, R98.H0_H0 ;  /* 0x20000062ff337230 */ /* 0x000fe40000004100 */
[----:B------:R-:W-:Y:S02]  /*ab10*/  HADD2.F32 R178, -RZ, R97.H0_H0 ;  /* 0x20000061ffb27230 */ /* 0x000fe40000004100 */
[----:B------:R-:W-:Y:S02]  /*ab20*/  HADD2.F32 R47, -RZ, R99.H0_H0 ;  /* 0x20000063ff2f7230 */ /* 0x000fe40000004100 */
[----:B------:R-:W-:-:S02]  /*ab30*/  HADD2.F32 R176, -RZ, R175.H0_H0 ;  /* 0x200000afffb07230 */ /* 0x000fc40000004100 */
[-C--:B------:R-:W-:Y:S01]  /*ab40*/  FMUL.FTZ R180, R51, R178.reuse ;  /* 0x000000b233b47220 */ /* 0x080fe20000410000 */
[----:B------:R-:W-:Y:S02]  /*ab50*/  HADD2.F32 R97, -RZ, R97.H1_H1 ;  /* 0x30000061ff617230 */ /* 0x000fe40000004100 */
[C---:B------:R-:W-:Y:S01]  /*ab60*/  FMUL.FTZ R178, R47.reuse, R178 ;  /* 0x000000b22fb27220 */ /* 0x040fe20000410000 */
[----:B------:R-:W-:Y:S02]  /*ab70*/  HADD2.F32 R99, -RZ, R99.H1_H1 ;  /* 0x30000063ff637230 */ /* 0x000fe40000004100 */
[-C--:B------:R-:W-:Y:S01]  /*ab80*/  FFMA.FTZ R47, R47, R176.reuse, -R180 ;  /* 0x000000b02f2f7223 */ /* 0x080fe200000108b4 */
[----:B------:R-:W-:Y:S02]  /*ab90*/  HADD2.F32 R175, -RZ, R175.H1_H1 ;  /* 0x300000afffaf7230 */ /* 0x000fe40000004100 */
[----:B------:R-:W-:Y:S01]  /*aba0*/  FFMA.FTZ R51, R51, R176, R178 ;  /* 0x000000b033337223 */ /* 0x000fe200000100b2 */
[----:B------:R-:W-:-:S02]  /*abb0*/  HADD2.F32 R176, -RZ, R98.H1_H1 ;  /* 0x30000062ffb07230 */ /* 0x000fc40000004100 */
[----:B------:R-:W-:-:S03]  /*abc0*/  HADD2.F32 R180, -RZ, R179.H0_H0 ;  /* 0x200000b3ffb47230 */ /* 0x000fc60000004100 */
[-C--:B------:R-:W-:Y:S01]  /*abd0*/  FMUL.FTZ R98, R176, R97.reuse ;  /* 0x00000061b0627220 */ /* 0x080fe20000410000 */
[----:B------:R-:W-:-:S03]  /*abe0*/  FMUL.FTZ R97, R99, R97 ;  /* 0x0000006163617220 */ /* 0x000fc60000410000 */
[-C--:B------:R-:W-:Y:S01]  /*abf0*/  FFMA.FTZ R98, R99, R175.reuse, -R98 ;  /* 0x000000af63627223 */ /* 0x080fe20000010862 */
[----:B------:R-:W-:Y:S01]  /*ac00*/  FFMA.FTZ R97, R176, R175, R97 ;  /* 0x000000afb0617223 */ /* 0x000fe20000010061 */
[----:B------:R-:W-:Y:S01]  /*ac10*/  IMAD.MOV.U32 R99, RZ, RZ, R56 ;  /* 0x000000ffff637224 */ /* 0x000fe200078e0038 */
[-C--:B------:R-:W-:Y:S01]  /*ac20*/  F2FP.F16.E4M3.UNPACK_B R56, R174.reuse.H1 ;  /* 0x000000aeff38723e */ /* 0x080fe200030006ff */
[----:B------:R-:W-:Y:S01]  /*ac30*/  IMAD.MOV.U32 R175, RZ, RZ, R44 ;  /* 0x000000ffffaf7224 */ /* 0x000fe200078e002c */
[----:B------:R-:W-:Y:S02]  /*ac40*/  F2FP.F16.E4M3.UNPACK_B R174, R174 ;  /* 0x000000aeffae723e */ /* 0x000fe400020006ff */
[----:B------:R-:W-:Y:S01]  /*ac50*/  F2FP.F16.E4M3.UNPACK_B R177, R99.H1 ;  /* 0x00000063ffb1723e */ /* 0x000fe200030006ff */
[--C-:B------:R-:W-:Y:S01]  /*ac60*/  HADD2.F32 R181, -RZ, R56.reuse.H0_H0 ;  /* 0x20000038ffb57230 */ /* 0x100fe20000004100 */
[----:B------:R-:W-:Y:S01]  /*ac70*/  F2FP.F16.E4M3.UNPACK_B R178, R175.H1 ;  /* 0x000000afffb2723e */ /* 0x000fe200030006ff */
[----:B------:R-:W-:Y:S01]  /*ac80*/  HADD2.F32 R56, -RZ, R56.H1_H1 ;  /* 0x30000038ff387230 */ /* 0x000fe20000004100 */
[----:B------:R-:W-:Y:S01]  /*ac90*/  F2FP.F16.E4M3.UNPACK_B R99, R99 ;  /* 0x00000063ff63723e */ /* 0x000fe200020006ff */
[----:B------:R-:W-:Y:S01]  /*aca0*/  HADD2.F32 R44, -RZ, R177.H0_H0 ;  /* 0x200000b1ff2c7230 */ /* 0x000fe20000004100 */
[----:B------:R-:W-:Y:S01]  /*acb0*/  F2FP.SATFINITE.E4M3.F32.PACK_AB_MERGE_C R47, R98, R47, RZ ;  /* 0x0000002f622f723e */ /* 0x000fe200048070ff */
[----:B------:R-:W-:-:S02]  /*acc0*/  HADD2.F32 R176, -RZ, R178.H0_H0 ;  /* 0x200000b2ffb07230 */ /* 0x000fc40000004100 */
[----:B------:R-:W-:Y:S02]  /*acd0*/  HADD2.F32 R177, -RZ, R177.H1_H1 ;  /* 0x300000b1ffb17230 */ /* 0x000fe40000004100 */
[-C--:B------:R-:W-:Y:S01]  /*ace0*/  FMUL.FTZ R182, R44, R181.reuse ;  /* 0x000000b52cb67220 */ /* 0x080fe20000410000 */
[----:B------:R-:W-:Y:S01]  /*acf0*/  F2FP.SATFINITE.E4M3.F32.PACK_AB_MERGE_C R47, R95, R96, R47 ;  /* 0x000000605f2f723e */ /* 0x000fe2000480702f */
[C---:B------:R-:W-:Y:S02]  /*ad00*/  FMUL.FTZ R181, R176.reuse, R181 ;  /* 0x000000b5b0b57220 */ /* 0x040fe40000410000 */
[-C--:B------:R-:W-:Y:S02]  /*ad10*/  FFMA.FTZ R176, R176, R180.reuse, -R182 ;  /* 0x000000b4b0b07223 */ /* 0x080fe400000108b6 */
[----:B------:R-:W-:Y:S01]  /*ad20*/  FFMA.FTZ R44, R44, R180, R181 ;  /* 0x000000b42c2c7223 */ /* 0x000fe200000100b5 */
[----:B------:R-:W-:Y:S02]  /*ad30*/  HADD2.F32 R181, -RZ, R178.H1_H1 ;  /* 0x300000b2ffb57230 */ /* 0x000fe40000004100 */
[----:B------:R-:W-:Y:S01]  /*ad40*/  FMUL.FTZ R178, R177, R56 ;  /* 0x00000038b1b27220 */ /* 0x000fe20000410000 */
[----:B------:R-:W-:Y:S01]  /*ad50*/  HADD2.F32 R180, -RZ, R179.H1_H1 ;  /* 0x300000b3ffb47230 */ /* 0x000fe20000004100 */
[----:B------:R-:W-:Y:S01]  /*ad60*/  F2FP.F16.E4M3.UNPACK_B R179, R172 ;  /* 0x000000acffb3723e */ /* 0x000fe200020006ff */
[----:B------:R-:W-:-:S02]  /*ad70*/  HADD2.F32 R172, -RZ, R99.H0_H0 ;  /* 0x20000063ffac7230 */ /* 0x000fc40000004100 */
[C---:B------:R-:W-:Y:S01]  /*ad80*/  FMUL.FTZ R56, R181.reuse, R56 ;  /* 0x00000038b5387220 */ /* 0x040fe20000410000 */
[----:B------:R-:W-:Y:S02]  /*ad90*/  HADD2.F32 R99, -RZ, R99.H1_H1 ;  /* 0x30000063ff637230 */ /* 0x000fe40000004100 */
[-C--:B------:R-:W-:Y:S01]  /*ada0*/  FFMA.FTZ R178, R181, R180.reuse, -R178 ;  /* 0x000000b4b5b27223 */ /* 0x080fe200000108b2 */
[--C-:B------:R-:W-:Y:S02]  /*adb0*/  HADD2.F32 R181, -RZ, R174.reuse.H0_H0 ;  /* 0x200000aeffb57230 */ /* 0x100fe40000004100 */
[----:B------:R-:W-:Y:S01]  /*adc0*/  FFMA.FTZ R56, R177, R180, R56 ;  /* 0x000000b4b1387223 */ /* 0x000fe20000010038 */
[----:B------:R-:W-:Y:S01]  /*add0*/  F2FP.F16.E4M3.UNPACK_B R177, R175 ;  /* 0x000000afffb1723e */ /* 0x000fe200020006ff */
[----:B------:R-:W-:Y:S01]  /*ade0*/  HADD2.F32 R180, -RZ, R179.H0_H0 ;  /* 0x200000b3ffb47230 */ /* 0x000fe20000004100 */
[----:B------:R-:W-:Y:S01]  /*adf0*/  F2FP.SATFINITE.E4M3.F32.PACK_AB_MERGE_C R176, R178, R176, RZ ;  /* 0x000000b0b2b0723e */ /* 0x000fe200048070ff */
[----:B------:R-:W-:Y:S01]  /*ae00*/  FMUL.FTZ R182, R172, R181 ;  /* 0x000000b5acb67220 */ /* 0x000fe20000410000 */
[----:B------:R-:W-:Y:S01]  /*ae10*/  HADD2.F32 R174, -RZ, R174.H1_H1 ;  /* 0x300000aeffae7230 */ /* 0x000fe20000004100 */
[----:B------:R-:W-:Y:S01]  /*ae20*/  F2FP.SATFINITE.E4M3.F32.PACK_AB_MERGE_C R56, R56, R44, RZ ;  /* 0x0000002c3838723e */ /* 0x000fe200048070ff */
[--C-:B------:R-:W-:Y:S01]  /*ae30*/  HADD2.F32 R175, -RZ, R177.reuse.H0_H0 ;  /* 0x200000b1ffaf7230 */ /* 0x100fe20000004100 */
[----:B------:R-:W-:Y:S01]  /*ae40*/  F2FP.SATFINITE.E4M3.F32.PACK_AB_MERGE_C R44, R97, R51, RZ ;  /* 0x00000033612c723e */ /* 0x000fe200048070ff */
[----:B------:R-:W-:-:S03]  /*ae50*/  HADD2.F32 R177, -RZ, R177.H1_H1 ;  /* 0x300000b1ffb17230 */ /* 0x000fc60000004100 */
[C---:B------:R-:W-:Y:S01]  /*ae60*/  FMUL.FTZ R181, R175.reuse, R181 ;  /* 0x000000b5afb57220 */ /* 0x040fe20000410000 */
[----:B------:R-:W-:Y:S01]  /*ae70*/  FFMA.FTZ R175, R175, R180, -R182 ;  /* 0x000000b4afaf7223 */ /* 0x000fe200000108b6 */
[-C--:B------:R-:W-:Y:S01]  /*ae80*/  FMUL.FTZ R182, R99, R174.reuse ;  /* 0x000000ae63b67220 */ /* 0x080fe20000410000 */
[C---:B------:R-:W-:Y:S01]  /*ae90*/  FMUL.FTZ R184, R177.reuse, R174 ;  /* 0x000000aeb1b87220 */ /* 0x040fe20000410000 */
[----:B------:R-:W-:Y:S01]  /*aea0*/  FFMA.FTZ R172, R172, R180, R181 ;  /* 0x000000b4acac7223 */ /* 0x000fe200000100b5 */
[----:B------:R-:W-:Y:S01]  /*aeb0*/  HADD2.F32 R180, -RZ, R179.H1_H1 ;  /* 0x300000b3ffb47230 */ /* 0x000fe20000004100 */
[----:B------:R-:W-:Y:S02]  /*aec0*/  F2FP.F16.E4M3.UNPACK_B R179, R58.H1 ;  /* 0x0000003affb3723e */ /* 0x000fe400030006ff */
[----:B------:R-:W-:Y:S02]  /*aed0*/  F2FP.F16.E4M3.UNPACK_B R181, R171.H1 ;  /* 0x000000abffb5723e */ /* 0x000fe400030006ff */
[-C--:B------:R-:W-:Y:S01]  /*aee0*/  FFMA.FTZ R174, R177, R180.reuse, -R182 ;  /* 0x000000b4b1ae7223 */ /* 0x080fe200000108b6 */
[----:B------:R-:W-:Y:S01]  /*aef0*/  IMAD.MOV.U32 R177, RZ, RZ, R46 ;  /* 0x000000ffffb17224 */ /* 0x000fe200078e002e */
[-C--:B------:R-:W-:Y:S01]  /*af00*/  F2FP.F16.E4M3.UNPACK_B R46, R173.reuse.H1 ;  /* 0x000000adff2e723e */ /* 0x080fe200030006ff */
[----:B------:R-:W-:Y:S01]  /*af10*/  FFMA.FTZ R99, R99, R180, R184 ;  /* 0x000000b463637223 */ /* 0x000fe200000100b8 */
        /* <DEDUP_REMOVED lines=9> */
[----:B------:R-:W-:Y:S01]  /*afb0*/  FMUL.FTZ R184, R180, R185 ;  /* 0x000000b9b4b87220 */ /* 0x000fe20000410000 */
[----:B------:R-:W-:Y:S01]  /*afc0*/  HADD2.F32 R179, -RZ, R179.H1_H1 ;  /* 0x300000b3ffb37230 */ /* 0x000fe20000004100 */
[----:B------:R-:W-:Y:S01]  /*afd0*/  F2FP.F16.E4M3.UNPACK_B R171, R171 ;  /* 0x000000abffab723e */ /* 0x000fe200020006ff */
[----:B------:R-:W-:Y:S02]  /*afe0*/  HADD2.F32 R178, -RZ, R178.H1_H1 ;  /* 0x300000b2ffb27230 */ /* 0x000fe40000004100 */
[C---:B------:R-:W-:Y:S01]  /*aff0*/  FMUL.FTZ R185, R182.reuse, R185 ;  /* 0x000000b9b6b97220 */ /* 0x040fe20000410000 */
[----:B------:R-:W-:Y:S02]  /*b000*/  HADD2.F32 R181, -RZ, R181.H1_H1 ;  /* 0x300000b5ffb57230 */ /* 0x000fe40000004100 */
[----:B------:R-:W-:Y:S01]  /*b010*/  FFMA.FTZ R184, R182, R183, -R184 ;  /* 0x000000b7b6b87223 */ /* 0x000fe200000108b8 */
[----:B------:R-:W-:Y:S01]  /*b020*/  F2FP.SATFINITE.E4M3.F32.PACK_AB_MERGE_C R174, R174, R175, R176 ;  /* 0x000000afaeae723e */ /* 0x000fe200048070b0 */
[----:B------:R-:W-:Y:S01]  /*b030*/  FFMA.FTZ R185, R180, R183, R185 ;  /* 0x000000b7b4b97223 */ /* 0x000fe200000100b9 */
[-C--:B------:R-:W-:Y:S01]  /*b040*/  FMUL.FTZ R180, R179, R46.reuse ;  /* 0x0000002eb3b47220 */ /* 0x080fe20000410000 */
[C---:B------:R-:W-:Y:S01]  /*b050*/  FMUL.FTZ R46, R178.reuse, R46 ;  /* 0x0000002eb22e7220 */ /* 0x040fe20000410000 */
[----:B------:R-:W-:Y:S01]  /*b060*/  HADD2.F32 R183, -RZ, R173.H0_H0 ;  /* 0x200000adffb77230 */ /* 0x000fe20000004100 */
[----:B------:R-:W-:Y:S01]  /*b070*/  F2FP.SATFINITE.E4M3.F32.PACK_AB_MERGE_C R59, R59, R63, R44 ;  /* 0x0000003f3b3b723e */ /* 0x000fe2000480702c */
[-C--:B------:R-:W-:Y:S01]  /*b080*/  FFMA.FTZ R178, R178, R181.reuse, -R180 ;  /* 0x000000b5b2b27223 */ /* 0x080fe200000108b4 */
[----:B------:R-:W-:Y:S01]  /*b090*/  FFMA.FTZ R46, R179, R181, R46 ;  /* 0x000000b5b32e7223 */ /* 0x000fe2000001002e */
[----:B------:R-:W-:Y:S01]  /*b0a0*/  HADD2.F32 R179, -RZ, R58.H0_H0 ;  /* 0x2000003affb37230 */ /* 0x000fe20000004100 */
[----:B------:R-:W-:Y:S01]  /*b0b0*/  F2FP.SATFINITE.E4M3.F32.PACK_AB_MERGE_C R56, R99, R172, R56 ;  /* 0x000000ac6338723e */ /* 0x000fe20004807038 */
[----:B------:R-:W-:Y:S01]  /*b0c0*/  HADD2.F32 R181, -RZ, R177.H0_H0 ;  /* 0x200000b1ffb57230 */ /* 0x000fe20000004100 */
[----:B------:R-:W-:Y:S01]  /*b0d0*/  F2FP.SATFINITE.E4M3.F32.PACK_AB_MERGE_C R178, R178, R184, RZ ;  /* 0x000000b8b2b2723e */ /* 0x000fe200048070ff */
        /* <DEDUP_REMOVED lines=9> */
[----:B------:R-:W-:Y:S01]  /*b170*/  FMUL.FTZ R177, R58, R173 ;  /* 0x000000ad3ab17220 */ /* 0x000fe20000410000 */
[----:B------:R-:W-:Y:S01]  /*b180*/  F2FP.SATFINITE.E4M3.F32.PACK_AB_MERGE_C R185, R46, R185, RZ ;  /* 0x000000b92eb9723e */ /* 0x000fe200048070ff */
[----:B------:R-:W-:Y:S02]  /*b190*/  IMAD.MOV.U32 R44, RZ, RZ, R174 ;  /* 0x000000ffff2c7224 */ /* 0x000fe400078e00ae */
[C---:B------:R-:W-:Y:S01]  /*b1a0*/  FMUL.FTZ R173, R180.reuse, R173 ;  /* 0x000000adb4ad7220 */ /* 0x040fe20000410000 */
[----:B------:R-:W-:-:S03]  /*b1b0*/  FFMA.FTZ R177, R180, R171, -R177 ;  /* 0x000000abb4b17223 */ /* 0x000fc600000108b1 */
[----:B------:R-:W-:Y:S02]  /*b1c0*/  FFMA.FTZ R58, R58, R171, R173 ;  /* 0x000000ab3a3a7223 */ /* 0x000fe400000100ad */
[----:B------:R-:W-:-:S03]  /*b1d0*/  F2FP.SATFINITE.E4M3.F32.PACK_AB_MERGE_C R46, R177, R182, R178 ;  /* 0x000000b6b12e723e */ /* 0x000fc600048070b2 */
[----:B------:R-:W-:-:S07]  /*b1e0*/  F2FP.SATFINITE.E4M3.F32.PACK_AB_MERGE_C R58, R58, R183, R185 ;  /* 0x000000b73a3a723e */ /* 0x000fce00048070b9 */
.L_x_558:
[----:B------:R-:W-:Y:S05]  /*b1f0*/  BSYNC B3 ;  /* 0x0000000000037941 */ /* 0x000fea0003800000 */
.L_x_557:
[----:B------:R-:W-:-:S13]  /*b200*/  ISETP.GE.AND P4, PT, R94, R152, PT ;  /* 0x000000985e00720c */ /* 0x000fda0003f86270 */
[--C-:B------:R-:W-:Y:S02]  /*b210*/  @!P4 SHF.R.S32.HI R49, RZ, 0x1f, R94.reuse ;  /* 0x0000001fff31c819 */ /* 0x100fe4000001145e */
[----:B------:R-:W-:-:S04]  /*b220*/  @!P4 IADD3 R51, P5, P6, R118, R140, R94 ;  /* 0x0000008c7633c210 */ /* 0x000fc80007ebe05e */
[----:B------:R-:W-:Y:S02]  /*b230*/  @!P4 IADD3.X R60, R4, R170, R49, P5, P6 ;  /* 0x000000aa043cc210 */ /* 0x000fe40002fec431 */
[----:B------:R-:W-:-:S04]  /*b240*/  IADD3 R48, P5, R93, R124, RZ ;  /* 0x0000007c5d307210 */ /* 0x000fc80007fbe0ff */
[----:B------:R-:W-:Y:S02]  /*b250*/  IADD3.X R49, R92, R125, RZ, P5, !PT ;  /* 0x0000007d5c317210 */ /* 0x000fe40002ffe4ff */
[----:B------:R-:W-:-:S03]  /*b260*/  @!P4 IADD3 R50, P5, R51, R124, RZ ;  /* 0x0000007c3332c210 */ /* 0x000fc60007fbe0ff */
[----:B0-----:R3:W-:Y:S02]  /*b270*/  STG.E.128 desc[UR54][R48.64], R44 ;  /* 0x0000002c30007986 */ /* 0x0017e4000c101d36 */
[----:B------:R-:W-:-:S05]  /*b280*/  @!P4 IMAD.X R51, R60, 0x1, R125, P5 ;  /* 0x000000013c33c824 */ /* 0x000fca00028e067d */
[----:B-1----:R3:W-:Y:S03]  /*b290*/  @!P4 STG.E.128 desc[UR54][R50.64], R56 ;  /* 0x000000383200c986 */ /* 0x0027e6000c101d36 */
.L_x_556:
[----:B------:R-:W-:Y:S05]  /*b2a0*/  BSYNC B2 ;  /* 0x0000000000027941 */ /* 0x000fea0003800000 */
.L_x_555:
[----:B------:R-:W-:-:S13]  /*b2b0*/  ISETP.NE.AND P4, PT, R36, RZ, PT ;  /* 0x000000ff2400720c */ /* 0x000fda0003f85270 */
[----:B------:R-:W-:Y:S05]  /*b2c0*/  @!P4 BRA `(.L_x_550) ;  /* 0x0000000c00e0c947 */ /* 0x000fea0003800000 */
[----:B0--3--:R-:W3:Y:S01]  /*b2d0*/  LDL R44, [R1+0x8] ;  /* 0x00000800012c7983 */ /* 0x009ee20000100800 */
[----:B------:R-:W-:Y:S01]  /*b2e0*/  IADD3 R57, P4, P5, R118, R140, R29 ;  /* 0x0000008c76397210 */ /* 0x000fe20007d9e01d */
[----:B------:R-:W-:Y:S03]  /*b2f0*/  BSSY B2, `(.L_x_559) ;  /* 0x00000eb000027945 */ /* 0x000fe60003800000 */
[----:B------:R-:W-:Y:S02]  /*b300*/  IADD3.X R56, R4, R170, R32, P4, P5 ;  /* 0x000000aa04387210 */ /* 0x000fe400027ea420 */
[----:B------:R-:W-:Y:S02]  /*b310*/  ISETP.GE.AND P4, PT, R6, R133, PT ;  /* 0x000000850600720c */ /* 0x000fe40003f86270 */
[----:B---3--:R-:W-:-:S04]  /*b320*/  LOP3.LUT P6, RZ, R44, 0x1, RZ, 0xc0, !PT ;  /* 0x000000012cff7812 */ /* 0x008fc800078cc0ff */
[----:B------:R-:W-:-:S04]  /*b330*/  SEL R44, R121, R158, !P6 ;  /* 0x0000009e792c7207 */ /* 0x000fc80007000000 */
        /* <DEDUP_REMOVED lines=18> */
[----:B------:R-:W-:Y:S01]  /*b460*/  SHF.R.U32.HI R52, RZ, 0x8, R89 ;  /* 0x00000008ff347819 */ /* 0x000fe20000011659 */
[----:B0-----:R-:W-:Y:S01]  /*b470*/  IMAD.MOV.U32 R58, RZ, RZ, R44 ;  /* 0x000000ffff3a7224 */ /* 0x001fe200078e002c */
[----:B------:R-:W-:Y:S01]  /*b480*/  LOP3.LUT R63, R89, 0xff0000ff, RZ, 0xc0, !PT ;  /* 0xff0000ff593f7812 */ /* 0x000fe200078ec0ff */
[----:B-1----:R-:W-:Y:S01]  /*b490*/  IMAD.MOV.U32 R60, RZ, RZ, R48 ;  /* 0x000000ffff3c7224 */ /* 0x002fe200078e0030 */
[----:B------:R-:W-:Y:S01]  /*b4a0*/  SHF.R.U32.HI R92, RZ, 0x8, R91 ;  /* 0x00000008ff5c7819 */ /* 0x000fe2000001165b */
[----:B------:R-:W-:Y:S01]  /*b4b0*/  IMAD.SHL.U32 R44, R52, 0x100, RZ ;  /* 0x00000100342c7824 */ /* 0x000fe200078e00ff */
[----:B------:R-:W-:Y:S01]  /*b4c0*/  SHF.R.U32.HI R93, RZ, 0x10, R89 ;  /* 0x00000010ff5d7819 */ /* 0x000fe20000011659 */
[----:B------:R-:W-:Y:S01]  /*b4d0*/  IMAD.MOV.U32 R52, RZ, RZ, R46 ;  /* 0x000000ffff347224 */ /* 0x000fe200078e002e */
[----:B------:R-:W-:Y:S02]  /*b4e0*/  LOP3.LUT R89, R91, 0xff0000ff, RZ, 0xc0, !PT ;  /* 0xff0000ff5b597812 */ /* 0x000fe400078ec0ff */
[----:B------:R-:W-:Y:S01]  /*b4f0*/  LOP3.LUT R63, R63, 0xff00, R44, 0xf8, !PT ;  /* 0x0000ff003f3f7812 */ /* 0x000fe200078ef82c */
[----:B------:R-:W-:Y:S01]  /*b500*/  IMAD.SHL.U32 R44, R92, 0x100, RZ ;  /* 0x000001005c2c7824 */ /* 0x000fe200078e00ff */
[----:B------:R-:W-:Y:S01]  /*b510*/  SHF.R.U32.HI R90, RZ, 0x8, R53 ;  /* 0x00000008ff5a7819 */ /* 0x000fe20000011635 */
[----:B------:R-:W-:Y:S01]  /*b520*/  IMAD.U32 R48, R93, 0x10000, RZ ;  /* 0x000100005d307824 */ /* 0x000fe200078e00ff */
[----:B------:R-:W-:-:S02]  /*b530*/  SHF.R.U32.HI R62, RZ, 0x10, R91 ;  /* 0x00000010ff3e7819 */ /* 0x000fc4000001165b */
[----:B------:R-:W-:Y:S01]  /*b540*/  SHF.R.U32.HI R88, RZ, 0x8, R55 ;  /* 0x00000008ff587819 */ /* 0x000fe20000011637 */
[----:B------:R-:W-:Y:S01]  /*b550*/  IMAD.SHL.U32 R46, R90, 0x100, RZ ;  /* 0x000001005a2e7824 */ /* 0x000fe200078e00ff */
[----:B------:R-:W-:Y:S02]  /*b560*/  SHF.R.U32.HI R54, RZ, 0x10, R53 ;  /* 0x00000010ff367819 */ /* 0x000fe40000011635 */
[----:B------:R-:W-:Y:S02]  /*b570*/  LOP3.LUT R91, R53, 0xff0000ff, RZ, 0xc0, !PT ;  /* 0xff0000ff355b7812 */ /* 0x000fe400078ec0ff */
[----:B------:R-:W-:Y:S02]  /*b580*/  LOP3.LUT R89, R89, 0xff00, R44, 0xf8, !PT ;  /* 0x0000ff0059597812 */ /* 0x000fe400078ef82c */
[----:B------:R-:W-:Y:S01]  /*b590*/  MOV R53, R50 ;  /* 0x0000003200357202 */ /* 0x000fe20000000f00 */
[----:B------:R-:W-:Y:S01]  /*b5a0*/  IMAD.SHL.U32 R50, R88, 0x100, RZ ;  /* 0x0000010058327824 */ /* 0x000fe200078e00ff */
[----:B------:R-:W-:-:S02]  /*b5b0*/  LOP3.LUT R48, R63, 0xff0000, R48, 0xf8, !PT ;  /* 0x00ff00003f307812 */ /* 0x000fc400078ef830 */
[----:B------:R-:W-:Y:S02]  /*b5c0*/  SHF.L.U32 R44, R62, 0x10, RZ ;  /* 0x000000103e2c7819 */ /* 0x000fe400000006ff */
[----:B------:R-:W-:Y:S02]  /*b5d0*/  SHF.R.U32.HI R61, RZ, 0x10, R55 ;  /* 0x00000010ff3d7819 */ /* 0x000fe40000011637 */
[----:B------:R-:W-:Y:S02]  /*b5e0*/  F2FP.F16.E4M3.UNPACK_B R90, R166.H1 ;  /* 0x000000a6ff5a723e */ /* 0x000fe400030006ff */
[----:B------:R-:W-:Y:S02]  /*b5f0*/  F2FP.F16.E4M3.UNPACK_B R63, R60.H1 ;  /* 0x0000003cff3f723e */ /* 0x000fe400030006ff */
[----:B------:R-:W-:Y:S02]  /*b600*/  LOP3.LUT R55, R55, 0xff0000ff, RZ, 0xc0, !PT ;  /* 0xff0000ff37377812 */ /* 0x000fe400078ec0ff */
[----:B------:R-:W-:Y:S01]  /*b610*/  F2FP.F16.E4M3.UNPACK_B R62, R58.H1 ;  /* 0x0000003aff3e723e */ /* 0x000fe200030006ff */
[----:B------:R-:W-:Y:S01]  /*b620*/  HADD2.F32 R88, -RZ, R63.H0_H0 ;  /* 0x2000003fff587230 */ /* 0x000fe20000004100 */
[----:B------:R-:W-:-:S02]  /*b630*/  LOP3.LUT R44, R89, 0xff0000, R44, 0xf8, !PT ;  /* 0x00ff0000592c7812 */ /* 0x000fc400078ef82c */
[----:B------:R-:W-:Y:S01]  /*b640*/  LOP3.LUT R91, R91, 0xff00, R46, 0xf8, !PT ;  /* 0x0000ff005b5b7812 */ /* 0x000fe200078ef82e */
[----:B------:R-:W-:Y:S01]  /*b650*/  HADD2.F32 R46, -RZ, R90.H0_H0 ;  /* 0x2000005aff2e7230 */ /* 0x000fe20000004100 */
[----:B------:R-:W-:Y:S02]  /*b660*/  F2FP.F16.E4M3.UNPACK_B R89, R168.H1 ;  /* 0x000000a8ff59723e */ /* 0x000fe400030006ff */
[----:B------:R-:W-:Y:S01]  /*b670*/  LOP3.LUT R93, R55, 0xff00, R50, 0xf8, !PT ;  /* 0x0000ff00375d7812 */ /* 0x000fe200078ef832 */
[----:B------:R-:W-:Y:S02]  /*b680*/  HADD2.F32 R55, -RZ, R62.H0_H0 ;  /* 0x2000003eff377230 */ /* 0x000fe40000004100 */
[----:B------:R-:W-:Y:S01]  /*b690*/  FMUL.FTZ R92, R88, R46 ;  /* 0x0000002e585c7220 */ /* 0x000fe20000410000 */
[----:B------:R-:W-:Y:S01]  /*b6a0*/  IMAD.U32 R50, R54, 0x10000, RZ ;  /* 0x0001000036327824 */ /* 0x000fe200078e00ff */
[----:B------:R-:W-:Y:S01]  /*b6b0*/  F2FP.F16.E4M3.UNPACK_B R166, R166 ;  /* 0x000000a6ffa6723e */ /* 0x000fe200020006ff */
[----:B------:R-:W-:-:S02]  /*b6c0*/  IMAD.U32 R54, R61, 0x10000, RZ ;  /* 0x000100003d367824 */ /* 0x000fc400078e00ff */
[----:B------:R-:W-:Y:S01]  /*b6d0*/  FMUL.FTZ R95, R55, R46 ;  /* 0x0000002e375f7220 */ /* 0x000fe20000410000 */
[--C-:B------:R-:W-:Y:S01]  /*b6e0*/  HADD2.F32 R61, -RZ, R89.reuse.H0_H0 ;  /* 0x20000059ff3d7230 */ /* 0x100fe20000004100 */
[----:B------:R-:W-:Y:S01]  /*b6f0*/  LOP3.LUT R50, R91, 0xff0000, R50, 0xf8, !PT ;  /* 0x00ff00005b327812 */ /* 0x000fe200078ef832 */
[----:B------:R-:W-:Y:S01]  /*b700*/  HADD2.F32 R62, -RZ, R62.H1_H1 ;  /* 0x3000003eff3e7230 */ /* 0x000fe20000004100 */
[----:B------:R-:W-:Y:S01]  /*b710*/  LOP3.LUT R46, R93, 0xff0000, R54, 0xf8, !PT ;  /* 0x00ff00005d2e7812 */ /* 0x000fe200078ef836 */
[----:B------:R-:W-:Y:S02]  /*b720*/  HADD2.F32 R91, -RZ, R89.H1_H1 ;  /* 0x30000059ff5b7230 */ /* 0x000fe40000004100 */
[-C--:B------:R-:W-:Y:S01]  /*b730*/  FFMA.FTZ R54, R55, R61.reuse, -R92 ;  /* 0x0000003d37367223 */ /* 0x080fe2000001085c */
[----:B------:R-:W-:Y:S01]  /*b740*/  FFMA.FTZ R55, R88, R61, R95 ;  /* 0x0000003d58377223 */ /* 0x000fe2000001005f */
[----:B------:R-:W-:Y:S01]  /*b750*/  HADD2.F32 R61, -RZ, R90.H1_H1 ;  /* 0x3000005aff3d7230 */ /* 0x000fe20000004100 */
[----:B------:R-:W-:Y:S01]  /*b760*/  F2FP.F16.E4M3.UNPACK_B R88, R60 ;  /* 0x0000003cff58723e */ /* 0x000fe200020006ff */
[----:B------:R-:W-:Y:S01]  /*b770*/  HADD2.F32 R90, -RZ, R63.H1_H1 ;  /* 0x3000003fff5a7230 */ /* 0x000fe20000004100 */
[----:B------:R-:W-:Y:S01]  /*b780*/  F2FP.F16.E4M3.UNPACK_B R63, R58 ;  /* 0x0000003aff3f723e */ /* 0x000fe200020006ff */
[----:B------:R-:W-:-:S02]  /*b790*/  HADD2.F32 R92, -RZ, R166.H0_H0 ;  /* 0x200000a6ff5c7230 */ /* 0x000fc40000004100 */
[-C--:B------:R-:W-:Y:S01]  /*b7a0*/  FMUL.FTZ R95, R62, R61.reuse ;  /* 0x0000003d3e5f7220 */ /* 0x080fe20000410000 */
[----:B------:R-:W-:Y:S01]  /*b7b0*/  F2FP.F16.E4M3.UNPACK_B R168, R168 ;  /* 0x000000a8ffa8723e */ /* 0x000fe200020006ff */
[C---:B------:R-:W-:Y:S01]  /*b7c0*/  FMUL.FTZ R93, R90.reuse, R61 ;  /* 0x0000003d5a5d7220 */ /* 0x040fe20000410000 */
[----:B------:R-:W-:Y:S02]  /*b7d0*/  HADD2.F32 R89, -RZ, R88.H0_H0 ;  /* 0x20000058ff597230 */ /* 0x000fe40000004100 */
[-C--:B------:R-:W-:Y:S01]  /*b7e0*/  FFMA.FTZ R58, R90, R91.reuse, R95 ;  /* 0x0000005b5a3a7223 */ /* 0x080fe2000001005f */
[----:B------:R-:W-:Y:S02]  /*b7f0*/  HADD2.F32 R60, -RZ, R63.H0_H0 ;  /* 0x2000003fff3c7230 */ /* 0x000fe40000004100 */
[----:B------:R-:W-:Y:S01]  /*b800*/  FFMA.FTZ R61, R62, R91, -R93 ;  /* 0x0000005b3e3d7223 */ /* 0x000fe2000001085d */
[----:B------:R-:W-:Y:S02]  /*b810*/  HADD2.F32 R166, -RZ, R166.H1_H1 ;  /* 0x300000a6ffa67230 */ /* 0x000fe40000004100 */
[----:B------:R-:W-:Y:S01]  /*b820*/  FMUL.FTZ R91, R89, R92 ;  /* 0x0000005c595b7220 */ /* 0x000fe20000410000 */
[----:B------:R-:W-:-:S02]  /*b830*/  HADD2.F32 R90, -RZ, R88.H1_H1 ;  /* 0x30000058ff5a7230 */ /* 0x000fc40000004100 */
[----:B------:R-:W-:Y:S01]  /*b840*/  FMUL.FTZ R92, R60, R92 ;  /* 0x0000005c3c5c7220 */ /* 0x000fe20000410000 */
[--C-:B------:R-:W-:Y:S01]  /*b850*/  HADD2.F32 R62, -RZ, R168.reuse.H0_H0 ;  /* 0x200000a8ff3e7230 */ /* 0x100fe20000004100 */
[----:B------:R-:W-:Y:S01]  /*b860*/  F2FP.F16.E4M3.UNPACK_B R93, R167.H1 ;  /* 0x000000a7ff5d723e */ /* 0x000fe200030006ff */
[----:B------:R-:W-:Y:S02]  /*b870*/  HADD2.F32 R63, -RZ, R63.H1_H1 ;  /* 0x3000003fff3f7230 */ /* 0x000fe40000004100 */
[----:B------:R-:W-:Y:S01]  /*b880*/  FMUL.FTZ R88, R90, R166 ;  /* 0x000000a65a587220 */ /* 0x000fe20000410000 */
[----:B------:R-:W-:Y:S02]  /*b890*/  HADD2.F32 R168, -RZ, R168.H1_H1 ;  /* 0x300000a8ffa87230 */ /* 0x000fe40000004100 */
[-C--:B------:R-:W-:Y:S01]  /*b8a0*/  FFMA.FTZ R60, R60, R62.reuse, -R91 ;  /* 0x0000003e3c3c7223 */ /* 0x080fe2000001085b */
[----:B------:R-:W-:Y:S01]  /*b8b0*/  FFMA.FTZ R62, R89, R62, R92 ;  /* 0x0000003e593e7223 */ /* 0x000fe2000001005c */
[----:B------:R-:W-:Y:S01]  /*b8c0*/  F2FP.F16.E4M3.UNPACK_B R91, R53.H1 ;  /* 0x00000035ff5b723e */ /* 0x000fe200030006ff */
[C---:B------:R-:W-:Y:S01]  /*b8d0*/  FMUL.FTZ R95, R63.reuse, R166 ;  /* 0x000000a63f5f7220 */ /* 0x040fe20000410000 */
[----:B------:R-:W-:Y:S01]  /*b8e0*/  FFMA.FTZ R89, R63, R168, -R88 ;  /* 0x000000a83f597223 */ /* 0x000fe20000010858 */
[----:B------:R-:W-:Y:S01]  /*b8f0*/  F2FP.F16.E4M3.UNPACK_B R88, R52.H1 ;  /* 0x00000034ff58723e */ /* 0x000fe200030006ff */
[----:B------:R-:W-:Y:S01]  /*b900*/  HADD2.F32 R97, -RZ, R93.H0_H0 ;  /* 0x2000005dff617230 */ /* 0x000fe20000004100 */
[----:B------:R-:W-:Y:S01]  /*b910*/  F2FP.F16.E4M3.UNPACK_B R94, R169.H1 ;  /* 0x000000a9ff5e723e */ /* 0x000fe200030006ff */
[----:B------:R-:W-:-:S02]  /*b920*/  HADD2.F32 R92, -RZ, R91.H0_H0 ;  /* 0x2000005bff5c7230 */ /* 0x000fc40000004100 */
[----:B------:R-:W-:Y:S01]  /*b930*/  FFMA.FTZ R63, R90, R168, R95 ;  /* 0x000000a85a3f7223 */ /* 0x000fe2000001005f */
[----:B------:R-:W-:Y:S01]  /*b940*/  HADD2.F32 R90, -RZ, R88.H0_H0 ;  /* 0x20000058ff5a7230 */ /* 0x000fe20000004100 */
[----:B------:R-:W-:Y:S01]  /*b950*/  F2FP.F16.E4M3.UNPACK_B R167, R167 ;  /* 0x000000a7ffa7723e */ /* 0x000fe200020006ff */
[----:B------:R-:W-:Y:S02]  /*b960*/  HADD2.F32 R96, -RZ, R93.H1_H1 ;  /* 0x3000005dff607230 */ /* 0x000fe40000004100 */
[-C--:B------:R-:W-:Y:S01]  /*b970*/  FMUL.FTZ R99, R92, R97.reuse ;  /* 0x000000615c637220 */ /* 0x080fe20000410000 */
[----:B------:R-:W-:Y:S02]  /*b980*/  HADD2.F32 R95, -RZ, R94.H0_H0 ;  /* 0x2000005eff5f7230 */ /* 0x000fe40000004100 */
[----:B------:R-:W-:Y:S01]  /*b990*/  FMUL.FTZ R97, R90, R97 ;  /* 0x000000615a617220 */ /* 0x000fe20000410000 */
[----:B------:R-:W-:Y:S01]  /*b9a0*/  HADD2.F32 R93, -RZ, R91.H1_H1 ;  /* 0x3000005bff5d7230 */ /* 0x000fe20000004100 */
[----:B------:R-:W-:Y:S01]  /*b9b0*/  F2FP.F16.E4M3.UNPACK_B R52, R52 ;  /* 0x00000034ff34723e */ /* 0x000fe200020006ff */
[----:B------:R-:W-:-:S02]  /*b9c0*/  HADD2.F32 R91, -RZ, R88.H1_H1 ;  /* 0x30000058ff5b7230 */ /* 0x000fc40000004100 */
[-C--:B------:R-:W-:Y:S01]  /*b9d0*/  FFMA.FTZ R88, R90, R95.reuse, -R99 ;  /* 0x0000005f5a587223 */ /* 0x080fe20000010863 */
[----:B------:R-:W-:Y:S02]  /*b9e0*/  HADD2.F32 R94, -RZ, R94.H1_H1 ;  /* 0x3000005eff5e7230 */ /* 0x000fe40000004100 */
[-C--:B------:R-:W-:Y:S01]  /*b9f0*/  FMUL.FTZ R98, R93, R96.reuse ;  /* 0x000000605d627220 */ /* 0x080fe20000410000 */
[----:B------:R-:W-:Y:S01]  /*ba00*/  FFMA.FTZ R90, R92, R95, R97 ;  /* 0x0000005f5c5a7223 */ /* 0x000fe20000010061 */
[----:B------:R-:W-:Y:S01]  /*ba10*/  FMUL.FTZ R96, R91, R96 ;  /* 0x000000605b607220 */ /* 0x000fe20000410000 */
[----:B------:R-:W-:Y:S01]  /*ba20*/  F2FP.F16.E4M3.UNPACK_B R92, R53 ;  /* 0x00000035ff5c723e */ /* 0x000fe200020006ff */
[----:B------:R-:W-:Y:S01]  /*ba30*/  HADD2.F32 R53, -RZ, R52.H0_H0 ;  /* 0x20000034ff357230 */ /* 0x000fe20000004100 */
[----:B------:R-:W-:Y:S01]  /*ba40*/  F2FP.F16.E4M3.UNPACK_B R169, R169 ;  /* 0x000000a9ffa9723e */ /* 0x000fe200020006ff */
[----:B------:R-:W-:Y:S01]  /*ba50*/  FFMA.FTZ R97, R93, R94, R96 ;  /* 0x0000005e5d617223 */ /* 0x000fe20000010060 */
[----:B------:R-:W-:-:S02]  /*ba60*/  HADD2.F32 R96, -RZ, R167.H0_H0 ;  /* 0x200000a7ff607230 */ /* 0x000fc40000004100 */
[----:B------:R-:W-:Y:S01]  /*ba70*/  FFMA.FTZ R91, R91, R94, -R98 ;  /* 0x0000005e5b5b7223 */ /* 0x000fe20000010862 */
[--C-:B------:R-:W-:Y:S01]  /*ba80*/  HADD2.F32 R93, -RZ, R92.reuse.H0_H0 ;  /* 0x2000005cff5d7230 */ /* 0x100fe20000004100 */
[----:B------:R-:W-:Y:S01]  /*ba90*/  F2FP.SATFINITE.E4M3.F32.PACK_AB_MERGE_C R54, R61, R54, RZ ;  /* 0x000000363d36723e */ /* 0x000fe200048070ff */
[----:B------:R-:W-:Y:S01]  /*baa0*/  HADD2.F32 R167, -RZ, R167.H1_H1 ;  /* 0x300000a7ffa77230 */ /* 0x000fe20000004100 */
[----:B------:R-:W-:Y:S01]  /*bab0*/  F2FP.SATFINITE.E4M3.F32.PACK_AB_MERGE_C R58, R58, R55, RZ ;  /* 0x000000373a3a723e */ /* 0x000fe200048070ff */
[----:B------:R-:W-:Y:S02]  /*bac0*/  HADD2.F32 R92, -RZ, R92.H1_H1 ;  /* 0x3000005cff5c7230 */ /* 0x000fe40000004100 */
[-C--:B------:R-:W-:Y:S01]  /*bad0*/  FMUL.FTZ R98, R93, R96.reuse ;  /* 0x000000605d627220 */ /* 0x080fe20000410000 */
[----:B------:R-:W-:Y:S02]  /*bae0*/  HADD2.F32 R52, -RZ, R52.H1_H1 ;  /* 0x30000034ff347230 */ /* 0x000fe40000004100 */
[----:B------:R-:W-:Y:S01]  /*baf0*/  FMUL.FTZ R96, R53, R96 ;  /* 0x0000006035607220 */ /* 0x000fe20000410000 */
[----:B------:R-:W-:-:S02]  /*bb00*/  HADD2.F32 R94, -RZ, R169.H0_H0 ;  /* 0x200000a9ff5e7230 */ /* 0x000fc40000004100 */
[-C--:B------:R-:W-:Y:S01]  /*bb10*/  FMUL.FTZ R95, R92, R167.reuse ;  /* 0x000000a75c5f7220 */ /* 0x080fe20000410000 */
[----:B------:R-:W-:Y:S02]  /*bb20*/  HADD2.F32 R169, -RZ, R169.H1_H1 ;  /* 0x300000a9ffa97230 */ /* 0x000fe40000004100 */
[C---:B------:R-:W-:Y:S01]  /*bb30*/  FMUL.FTZ R167, R52.reuse, R167 ;  /* 0x000000a734a77220 */ /* 0x040fe20000410000 */
[----:B------:R-:W-:Y:S01]  /*bb40*/  F2FP.SATFINITE.E4M3.F32.PACK_AB_MERGE_C R88, R91, R88, RZ ;  /* 0x000000585b58723e */ /* 0x000fe200048070ff */
[----:B------:R-:W-:Y:S01]  /*bb50*/  FFMA.FTZ R53, R53, R94, -R98 ;  /* 0x0000005e35357223 */ /* 0x000fe20000010862 */
[----:B------:R-:W-:Y:S01]  /*bb60*/  F2FP.SATFINITE.E4M3.F32.PACK_AB_MERGE_C R55, R89, R60, R54 ;  /* 0x0000003c5937723e */ /* 0x000fe20004807036 */
[----:B------:R-:W-:Y:S01]  /*bb70*/  FFMA.FTZ R52, R52, R169, -R95 ;  /* 0x000000a934347223 */ /* 0x000fe2000001085f */
[----:B------:R-:W-:Y:S01]  /*bb80*/  F2FP.F16.E4M3.UNPACK_B R61, R49 ;  /* 0x00000031ff3d723e */ /* 0x000fe200020006ff */
[----:B------:R-:W-:Y:S01]  /*bb90*/  FFMA.FTZ R96, R93, R94, R96 ;  /* 0x0000005e5d607223 */ /* 0x000fe20000010060 */
[----:B------:R-:W-:Y:S01]  /*bba0*/  F2FP.F16.E4M3.UNPACK_B R91, R50 ;  /* 0x00000032ff5b723e */ /* 0x000fe200020006ff */
[----:B------:R-:W-:Y:S01]  /*bbb0*/  FFMA.FTZ R167, R92, R169, R167 ;  /* 0x000000a95ca77223 */ /* 0x000fe200000100a7 */
[----:B------:R-:W-:-:S02]  /*bbc0*/  F2FP.F16.E4M3.UNPACK_B R60, R45 ;  /* 0x0000002dff3c723e */ /* 0x000fc400020006ff */
[----:B------:R-:W-:Y:S02]  /*bbd0*/  F2FP.SATFINITE.E4M3.F32.PACK_AB_MERGE_C R90, R97, R90, RZ ;  /* 0x0000005a615a723e */ /* 0x000fe400048070ff */
[----:B------:R-:W-:Y:S01]  /*bbe0*/  F2FP.SATFINITE.E4M3.F32.PACK_AB_MERGE_C R54, R63, R62, R58 ;  /* 0x0000003e3f36723e */ /* 0x000fe2000480703a */
[----:B------:R-:W-:Y:S01]  /*bbf0*/  HADD2.F32 R63, -RZ, R61.H0_H0 ;  /* 0x2000003dff3f7230 */ /* 0x000fe20000004100 */
[----:B------:R-:W-:Y:S01]  /*bc00*/  F2FP.F16.E4M3.UNPACK_B R89, R48 ;  /* 0x00000030ff59723e */ /* 0x000fe200020006ff */
[----:B------:R-:W-:Y:S01]  /*bc10*/  HADD2.F32 R62, -RZ, R91.H0_H0 ;  /* 0x2000005bff3e7230 */ /* 0x000fe20000004100 */
[----:B------:R-:W-:Y:S01]  /*bc20*/  F2FP.SATFINITE.E4M3.F32.PACK_AB_MERGE_C R53, R52, R53, R88 ;  /* 0x000000353435723e */ /* 0x000fe20004807058 */
[----:B------:R-:W-:Y:S01]  /*bc30*/  HADD2.F32 R58, -RZ, R60.H0_H0 ;  /* 0x2000003cff3a7230 */ /* 0x000fe20000004100 */
[----:B------:R-:W-:Y:S01]  /*bc40*/  F2FP.SATFINITE.E4M3.F32.PACK_AB_MERGE_C R52, R167, R96, R90 ;  /* 0x00000060a734723e */ /* 0x000fe2000480705a */
[----:B------:R-:W-:Y:S02]  /*bc50*/  HADD2.F32 R90, -RZ, R89.H0_H0 ;  /* 0x20000059ff5a7230 */ /* 0x000fe40000004100 */
[----:B------:R-:W-:Y:S01]  /*bc60*/  FMUL.FTZ R93, R63, R62 ;  /* 0x0000003e3f5d7220 */ /* 0x000fe20000410000 */
[----:B------:R-:W-:-:S02]  /*bc70*/  HADD2.F32 R88, -RZ, R61.H1_H1 ;  /* 0x3000003dff587230 */ /* 0x000fc40000004100 */
[C---:B------:R-:W-:Y:S01]  /*bc80*/  FMUL.FTZ R92, R58.reuse, R62 ;  /* 0x0000003e3a5c7220 */ /* 0x040fe20000410000 */
[----:B------:R-:W-:Y:S02]  /*bc90*/  HADD2.F32 R91, -RZ, R91.H1_H1 ;  /* 0x3000005bff5b7230 */ /* 0x000fe40000004100 */
[-C--:B------:R-:W-:Y:S01]  /*bca0*/  FFMA.FTZ R58, R58, R90.reuse, -R93 ;  /* 0x0000005a3a3a7223 */ /* 0x080fe2000001085d */
[----:B------:R-:W-:Y:S02]  /*bcb0*/  HADD2.F32 R62, -RZ, R60.H1_H1 ;  /* 0x3000003cff3e7230 */ /* 0x000fe40000004100 */
[----:B------:R-:W-:Y:S01]  /*bcc0*/  FFMA.FTZ R60, R63, R90, R92 ;  /* 0x0000005a3f3c7223 */ /* 0x000fe2000001005c */
[----:B------:R-:W-:Y:S02]  /*bcd0*/  HADD2.F32 R89, -RZ, R89.H1_H1 ;  /* 0x30000059ff597230 */ /* 0x000fe40000004100 */
[----:B------:R-:W-:Y:S01]  /*bce0*/  FMUL.FTZ R93, R88, R91 ;  /* 0x0000005b585d7220 */ /* 0x000fe20000410000 */
[----:B------:R-:W-:Y:S01]  /*bcf0*/  F2FP.F16.E4M3.UNPACK_B R63, R49.H1 ;  /* 0x00000031ff3f723e */ /* 0x000fe200030006ff */
[----:B------:R-:W-:Y:S01]  /*bd00*/  FMUL.FTZ R91, R62, R91 ;  /* 0x0000005b3e5b7220 */ /* 0x000fe20000410000 */
[----:B------:R-:W-:-:S02]  /*bd10*/  F2FP.F16.E4M3.UNPACK_B R90, R50.H1 ;  /* 0x00000032ff5a723e */ /* 0x000fc400030006ff */
[----:B------:R-:W-:Y:S01]  /*bd20*/  F2FP.F16.E4M3.UNPACK_B R61, R45.H1 ;  /* 0x0000002dff3d723e */ /* 0x000fe200030006ff */
[-C--:B------:R-:W-:Y:S01]  /*bd30*/  FFMA.FTZ R45, R62, R89.reuse, -R93 ;  /* 0x000000593e2d7223 */ /* 0x080fe2000001085d */
[----:B------:R-:W-:Y:S01]  /*bd40*/  FFMA.FTZ R49, R88, R89, R91 ;  /* 0x0000005958317223 */ /* 0x000fe2000001005b */
[----:B------:R-:W-:Y:S01]  /*bd50*/  HADD2.F32 R62, -RZ, R63.H0_H0 ;  /* 0x2000003fff3e7230 */ /* 0x000fe20000004100 */
[----:B------:R-:W-:Y:S01]  /*bd60*/  F2FP.F16.E4M3.UNPACK_B R48, R48.H1 ;  /* 0x00000030ff30723e */ /* 0x000fe200030006ff */
[--C-:B------:R-:W-:Y:S01]  /*bd70*/  HADD2.F32 R91, -RZ, R90.reuse.H0_H0 ;  /* 0x2000005aff5b7230 */ /* 0x100fe20000004100 */
[-C--:B------:R-:W-:Y:S01]  /*bd80*/  F2FP.F16.E4M3.UNPACK_B R97, R46.reuse.H1 ;  /* 0x0000002eff61723e */ /* 0x080fe200030006ff */
[----:B------:R-:W-:Y:S01]  /*bd90*/  HADD2.F32 R50, -RZ, R61.H0_H0 ;  /* 0x2000003dff327230 */ /* 0x000fe20000004100 */
[----:B------:R-:W-:Y:S01]  /*bda0*/  F2FP.F16.E4M3.UNPACK_B R96, R46 ;  /* 0x0000002eff60723e */ /* 0x000fe200020006ff */
[----:B------:R-:W-:Y:S02]  /*bdb0*/  HADD2.F32 R63, -RZ, R63.H1_H1 ;  /* 0x3000003fff3f7230 */ /* 0x000fe40000004100 */
[----:B------:R-:W-:Y:S01]  /*bdc0*/  FMUL.FTZ R93, R62, R91 ;  /* 0x0000005b3e5d7220 */ /* 0x000fe20000410000 */
[----:B------:R-:W-:-:S02]  /*bdd0*/  HADD2.F32 R90, -RZ, R90.H1_H1 ;  /* 0x3000005aff5a7230 */ /* 0x000fc40000004100 */
[----:B------:R-:W-:Y:S01]  /*bde0*/  FMUL.FTZ R91, R50, R91 ;  /* 0x0000005b325b7220 */ /* 0x000fe20000410000 */
[----:B------:R-:W-:Y:S01]  /*bdf0*/  HADD2.F32 R61, -RZ, R61.H1_H1 ;  /* 0x3000003dff3d7230 */ /* 0x000fe20000004100 */
[----:B------:R-:W-:Y:S01]  /*be00*/  F2FP.F16.E4M3.UNPACK_B R94, R44.H1 ;  /* 0x0000002cff5e723e */ /* 0x000fe200030006ff */
[--C-:B------:R-:W-:Y:S02]  /*be10*/  HADD2.F32 R88, -RZ, R48.reuse.H1_H1 ;  /* 0x30000030ff587230 */ /* 0x100fe40000004100 */
[-C--:B------:R-:W-:Y:S01]  /*be20*/  FMUL.FTZ R92, R63, R90.reuse ;  /* 0x0000005a3f5c7220 */ /* 0x080fe20000410000 */
[----:B------:R-:W-:Y:S02]  /*be30*/  HADD2.F32 R89, -RZ, R48.H0_H0 ;  /* 0x20000030ff597230 */ /* 0x000fe40000004100 */
[C---:B------:R-:W-:Y:S01]  /*be40*/  FMUL.FTZ R90, R61.reuse, R90 ;  /* 0x0000005a3d5a7220 */ /* 0x040fe20000410000 */
[----:B------:R-:W-:Y:S02]  /*be50*/  HADD2.F32 R99, -RZ, R97.H0_H0 ;  /* 0x20000061ff637230 */ /* 0x000fe40000004100 */
[----:B------:R-:W-:Y:S01]  /*be60*/  FFMA.FTZ R61, R61, R88, -R92 ;  /* 0x000000583d3d7223 */ /* 0x000fe2000001085c */
[----:B------:R-:W-:-:S02]  /*be70*/  HADD2.F32 R95, -RZ, R94.H0_H0 ;  /* 0x2000005eff5f7230 */ /* 0x000fc40000004100 */
[----:B------:R-:W-:Y:S01]  /*be80*/  FFMA.FTZ R63, R63, R88, R90 ;  /* 0x000000583f3f7223 */ /* 0x000fe2000001005a */
[----:B------:R-:W-:Y:S01]  /*be90*/  F2FP.F16.E4M3.UNPACK_B R90, R51.H1 ;  /* 0x00000033ff5a723e */ /* 0x000fe200030006ff */
[-C--:B------:R-:W-:Y:S01]  /*bea0*/  FFMA.FTZ R48, R50, R89.reuse, -R93 ;  /* 0x0000005932307223 */ /* 0x080fe2000001085d */
[----:B------:R-:W-:Y:S01]  /*beb0*/  FFMA.FTZ R50, R62, R89, R91 ;  /* 0x000000593e327223 */ /* 0x000fe2000001005b */
[----:B------:R-:W-:Y:S01]  /*bec0*/  F2FP.F16.E4M3.UNPACK_B R62, R47 ;  /* 0x0000002fff3e723e */ /* 0x000fe200020006ff */
[----:B------:R-:W-:Y:S01]  /*bed0*/  HADD2.F32 R97, -RZ, R97.H1_H1 ;  /* 0x30000061ff617230 */ /* 0x000fe20000004100 */
[----:B------:R-:W-:Y:S01]  /*bee0*/  F2FP.F16.E4M3.UNPACK_B R89, R51 ;  /* 0x00000033ff59723e */ /* 0x000fe200020006ff */
[--C-:B------:R-:W-:Y:S01]  /*bef0*/  HADD2.F32 R92, -RZ, R90.reuse.H0_H0 ;  /* 0x2000005aff5c7230 */ /* 0x100fe20000004100 */
[----:B------:R-:W-:Y:S01]  /*bf00*/  F2FP.F16.E4M3.UNPACK_B R47, R47.H1 ;  /* 0x0000002fff2f723e */ /* 0x000fe200030006ff */
[----:B------:R-:W-:Y:S01]  /*bf10*/  HADD2.F32 R90, -RZ, R90.H1_H1 ;  /* 0x3000005aff5a7230 */ /* 0x000fe20000004100 */
[----:B------:R-:W-:Y:S01]  /*bf20*/  F2FP.F16.E4M3.UNPACK_B R93, R44 ;  /* 0x0000002cff5d723e */ /* 0x000fe200020006ff */
[----:B------:R-:W-:-:S02]  /*bf30*/  HADD2.F32 R91, -RZ, R89.H0_H0 ;  /* 0x20000059ff5b7230 */ /* 0x000fc40000004100 */
[-C--:B------:R-:W-:Y:S01]  /*bf40*/  FMUL.FTZ R167, R92, R99.reuse ;  /* 0x000000635ca77220 */ /* 0x080fe20000410000 */
[--C-:B------:R-:W-:Y:S01]  /*bf50*/  HADD2.F32 R88, -RZ, R47.reuse.H0_H0 ;  /* 0x2000002fff587230 */ /* 0x100fe20000004100 */
[----:B------:R-:W-:Y:S01]  /*bf60*/  F2FP.SATFINITE.E4M3.F32.PACK_AB_MERGE_C R48, R61, R48, RZ ;  /* 0x000000303d30723e */ /* 0x000fe200048070ff */
[----:B------:R-:W-:Y:S01]  /*bf70*/  HADD2.F32 R44, -RZ, R96.H0_H0 ;  /* 0x20000060ff2c7230 */ /* 0x000fe20000004100 */
[----:B------:R-:W-:Y:S01]  /*bf80*/  F2FP.SATFINITE.E4M3.F32.PACK_AB_MERGE_C R50, R63, R50, RZ ;  /* 0x000000323f32723e */ /* 0x000fe200048070ff */
[----:B------:R-:W-:Y:S02]  /*bf90*/  HADD2.F32 R47, -RZ, R47.H1_H1 ;  /* 0x3000002fff2f7230 */ /* 0x000fe40000004100 */
[----:B------:R-:W-:Y:S01]  /*bfa0*/  FMUL.FTZ R99, R88, R99 ;  /* 0x0000006358637220 */ /* 0x000fe20000410000 */
[----:B------:R-:W-:Y:S02]  /*bfb0*/  HADD2.F32 R51, -RZ, R62.H0_H0 ;  /* 0x2000003eff337230 */ /* 0x000fe40000004100 */
[----:B------:R-:W-:Y:S01]  /*bfc0*/  FMUL.FTZ R98, R91, R44 ;  /* 0x0000002c5b627220 */ /* 0x000fe20000410000 */
[----:B------:R-:W-:-:S02]  /*bfd0*/  HADD2.F32 R46, -RZ, R93.H0_H0 ;  /* 0x2000005dff2e7230 */ /* 0x000fc40000004100 */
[----:B------:R-:W-:Y:S01]  /*bfe0*/  FFMA.FTZ R167, R88, R95, -R167 ;  /* 0x0000005f58a77223 */ /* 0x000fe200000108a7 */
[----:B------:R-:W-:Y:S02]  /*bff0*/  HADD2.F32 R89, -RZ, R89.H1_H1 ;  /* 0x30000059ff597230 */ /* 0x000fe40000004100 */
[-C--:B------:R-:W-:Y:S01]  /*c000*/  FMUL.FTZ R88, R90, R97.reuse ;  /* 0x000000615a587220 */ /* 0x080fe20000410000 */
[----:B------:R-:W-:Y:S02]  /*c010*/  HADD2.F32 R96, -RZ, R96.H1_H1 ;  /* 0x30000060ff607230 */ /* 0x000fe40000004100 */
[----:B------:R-:W-:Y:S01]  /*c020*/  FMUL.FTZ R97, R47, R97 ;  /* 0x000000612f617220 */ /* 0x000fe20000410000 */
[----:B------:R-:W-:Y:S02]  /*c030*/  HADD2.F32 R94, -RZ, R94.H1_H1 ;  /* 0x3000005eff5e7230 */ /* 0x000fe40000004100 */
[----:B------:R-:W-:Y:S01]  /*c040*/  FMUL.FTZ R166, R51, R44 ;  /* 0x0000002c33a67220 */ /* 0x000fe20000410000 */
[----:B------:R-:W-:-:S02]  /*c050*/  HADD2.F32 R62, -RZ, R62.H1_H1 ;  /* 0x3000003eff3e7230 */ /* 0x000fc40000004100 */
[----:B------:R-:W-:Y:S01]  /*c060*/  FFMA.FTZ R44, R51, R46, -R98 ;  /* 0x0000002e332c7223 */ /* 0x000fe20000010862 */
[----:B------:R-:W-:Y:S02]  /*c070*/  HADD2.F32 R93, -RZ, R93.H1_H1 ;  /* 0x3000005dff5d7230 */ /* 0x000fe40000004100 */
[----:B------:R-:W-:Y:S01]  /*c080*/  FMUL.FTZ R51, R89, R96 ;  /* 0x0000006059337220 */ /* 0x000fe20000410000 */
[----:B------:R-:W-:Y:S01]  /*c090*/  FFMA.FTZ R88, R47, R94, -R88 ;  /* 0x0000005e2f587223 */ /* 0x000fe20000010858 */
[----:B------:R-:W-:Y:S01]  /*c0a0*/  FFMA.FTZ R99, R92, R95, R99 ;  /* 0x0000005f5c637223 */ /* 0x000fe20000010063 */
[----:B------:R-:W-:Y:S01]  /*c0b0*/  FMUL.FTZ R96, R62, R96 ;  /* 0x000000603e607220 */ /* 0x000fe20000410000 */
[----:B------:R-:W-:Y:S01]  /*c0c0*/  FFMA.FTZ R90, R90, R94, R97 ;  /* 0x0000005e5a5a7223 */ /* 0x000fe20000010061 */
[-C--:B------:R-:W-:Y:S01]  /*c0d0*/  FFMA.FTZ R51, R62, R93.reuse, -R51 ;  /* 0x0000005d3e337223 */ /* 0x080fe20000010833 */
[----:B------:R-:W-:Y:S01]  /*c0e0*/  FFMA.FTZ R46, R91, R46, R166 ;  /* 0x0000002e5b2e7223 */ /* 0x000fe200000100a6 */
[----:B------:R-:W-:Y:S01]  /*c0f0*/  FFMA.FTZ R89, R89, R93, R96 ;  /* 0x0000005d59597223 */ /* 0x000fe20000010060 */
[----:B------:R-:W-:-:S02]  /*c100*/  F2FP.SATFINITE.E4M3.F32.PACK_AB_MERGE_C R88, R88, R167, RZ ;  /* 0x000000a75858723e */ /* 0x000fc400048070ff */
[----:B------:R-:W-:Y:S02]  /*c110*/  F2FP.SATFINITE.E4M3.F32.PACK_AB_MERGE_C R90, R90, R99, RZ ;  /* 0x000000635a5a723e */ /* 0x000fe400048070ff */
[----:B------:R-:W-:Y:S01]  /*c120*/  F2FP.SATFINITE.E4M3.F32.PACK_AB_MERGE_C R47, R51, R44, R88 ;  /* 0x0000002c332f723e */ /* 0x000fe20004807058 */
[----:B------:R-:W-:Y:S01]  /*c130*/  IMAD.MOV.U32 R44, RZ, RZ, R55 ;  /* 0x000000ffff2c7224 */ /* 0x000fe200078e0037 */
[----:B------:R-:W-:Y:S01]  /*c140*/  F2FP.SATFINITE.E4M3.F32.PACK_AB_MERGE_C R45, R45, R58, R48 ;  /* 0x0000003a2d2d723e */ /* 0x000fe20004807030 */
[----:B------:R-:W-:Y:S01]  /*c150*/  IMAD.MOV.U32 R48, RZ, RZ, R54 ;  /* 0x000000ffff307224 */ /* 0x000fe200078e0036 */
[----:B------:R-:W-:Y:S01]  /*c160*/  F2FP.SATFINITE.E4M3.F32.PACK_AB_MERGE_C R49, R49, R60, R50 ;  /* 0x0000003c3131723e */ /* 0x000fe20004807032 */
[----:B------:R-:W-:Y:S01]  /*c170*/  IMAD.MOV.U32 R50, RZ, RZ, R52 ;  /* 0x000000ffff327224 */ /* 0x000fe200078e0034 */
[----:B------:R-:W-:Y:S02]  /*c180*/  F2FP.SATFINITE.E4M3.F32.PACK_AB_MERGE_C R51, R89, R46, R90 ;  /* 0x0000002e5933723e */ /* 0x000fe4000480705a */
[----:B------:R-:W-:-:S07]  /*c190*/  MOV R46, R53 ;  /* 0x00000035002e7202 */ /* 0x000fce0000000f00 */
.L_x_560:
[----:B------:R-:W-:Y:S05]  /*c1a0*/  BSYNC B2 ;  /* 0x0000000000027941 */ /* 0x000fea0003800000 */
.L_x_559:
[----:B------:R-:W-:-:S13]  /*c1b0*/  ISETP.GE.AND P4, PT, R59, R152, PT ;  /* 0x000000983b00720c */ /* 0x000fda0003f86270 */
[--C-:B------:R-:W-:Y:S02]  /*c1c0*/  @!P4 SHF.R.S32.HI R53, RZ, 0x1f, R59.reuse ;  /* 0x0000001fff35c819 */ /* 0x100fe4000001143b */
[----:B------:R-:W-:-:S04]  /*c1d0*/  @!P4 IADD3 R55, P5, P6, R118, R140, R59 ;  /* 0x0000008c7637c210 */ /* 0x000fc80007ebe03b */
[----:B------:R-:W-:Y:S02]  /*c1e0*/  @!P4 IADD3.X R170, R4, R170, R53, P5, P6 ;  /* 0x000000aa04aac210 */ /* 0x000fe40002fec435 */
[----:B------:R-:W-:-:S05]  /*c1f0*/  IADD3 R52, P5, R57, R124, RZ ;  /* 0x0000007c39347210 */ /* 0x000fca0007fbe0ff */
[----:B------:R-:W-:Y:S01]  /*c200*/  IMAD.X R53, R56, 0x1, R125, P5 ;  /* 0x0000000138357824 */ /* 0x000fe200028e067d */
[----:B------:R-:W-:-:S04]  /*c210*/  @!P4 IADD3 R54, P5, R55, R124, RZ ;  /* 0x0000007c3736c210 */ /* 0x000fc80007fbe0ff */
[----:B0-----:R4:W-:Y:S01]  /*c220*/  STG.E.128 desc[UR54][R52.64], R44 ;  /* 0x0000002c34007986 */ /* 0x0019e2000c101d36 */
[----:B------:R-:W-:-:S05]  /*c230*/  @!P4 IMAD.X R55, R170, 0x1, R125, P5 ;  /* 0x00000001aa37c824 */ /* 0x000fca00028e067d */
[----:B-1----:R4:W-:Y:S03]  /*c240*/  @!P4 STG.E.128 desc[UR54][R54.64], R48 ;  /* 0x000000303600c986 */ /* 0x0029e6000c101d36 */
.L_x_550:
[----:B------:R-:W-:Y:S05]  /*c250*/  BSYNC B1 ;  /* 0x0000000000017941 */ /* 0x000fea0003800000 */
.L_x_549:
[----:B0--34-:R-:W-:Y:S02]  /*c260*/  VIADD R45, R220, 0x80 ;  /* 0x00000080dc2d7836 */ /* 0x019fe40000000000 */
[-C--:B------:R-:W-:Y:S02]  /*c270*/  IMAD R44, R146, R136.reuse, RZ ;  /* 0x00000088922c7224 */ /* 0x080fe400078e02ff */
[----:B------:R-:W-:-:S04]  /*c280*/  IMAD.WIDE.U32 R138, R45, R136, R138 ;  /* 0x000000882d8a7225 */ /* 0x000fc800078e008a */
[----:B------:R-:W-:Y:S01]  /*c290*/  IMAD R57, R45, R137, R44 ;  /* 0x000000892d397224 */ /* 0x000fe200078e022c */
[----:B------:R-:W-:Y:S06]  /*c2a0*/  @P3 BRA `(.L_x_519) ;  /* 0x00000030009c3947 */ /* 0x000fec0003800000 */
[----:B------:R-:W-:Y:S01]  /*c2b0*/  ISETP.NE.AND P3, PT, R34, RZ, PT ;  /* 0x000000ff2200720c */ /* 0x000fe20003f65270 */
[----:B------:R-:W-:Y:S01]  /*c2c0*/  BSSY B1, `(.L_x_561) ;  /* 0x00000f8000017945 */ /* 0x000fe20003800000 */
[----:B------:R-:W-:-:S11]  /*c2d0*/  IADD3 R57, R139, R57, RZ ;  /* 0x000000398b397210 */ /* 0x000fd60007ffe0ff */
[----:B------:R-:W-:Y:S05]  /*c2e0*/  @!P3 BRA `(.L_x_562) ;  /* 0x0000000c00d4b947 */ /* 0x000fea0003800000 */
[----:B------:R-:W-:Y:S01]  /*c2f0*/  SEL R44, R121, R158, !P0 ;  /* 0x0000009e792c7207 */ /* 0x000fe20004000000 */
        /* <DEDUP_REMOVED lines=17> */
[C---:B------:R-:W-:Y:S02]  /*c410*/  IMAD.IADD R45, R16.reuse, 0x1, R45 ;  /* 0x00000001102d7824 */ /* 0x040fe400078e022d */
[----:B------:R-:W-:-:S04]  /*c420*/  IMAD.IADD R48, R16, 0x1, R47 ;  /* 0x0000000110307824 */ /* 0x000fc800078e022f */
[----:B------:R-:W0:Y:S04]  /*c430*/  LDS.128 R44, [R45+0x24200] ;  /* 0x024200002d2c7984 */ /* 0x000e280000000c00 */
[----:B------:R-:W1:Y:S01]  /*c440*/  LDS.128 R48, [R48+0x24200] ;  /* 0x0242000030307984 */ /* 0x000e620000000c00 */
[----:B------:R-:W-:Y:S05]  /*c450*/  @P3 BRA `(.L_x_564) ;  /* 0x0000000c004c3947 */ /* 0x000fea0003800000 */
[--C-:B------:R-:W-:Y:S01]  /*c460*/  SHF.R.U32.HI R56, RZ, 0x8, R77.reuse ;  /* 0x00000008ff387819 */ /* 0x100fe2000001164d */
[----:B-1----:R-:W-:Y:S01]  /*c470*/  IMAD.MOV.U32 R62, RZ, RZ, R48 ;  /* 0x000000ffff3e7224 */ /* 0x002fe200078e0030 */
[----:B0-----:R-:W-:Y:S01]  /*c480*/  MOV R52, R45 ;  /* 0x0000002d00347202 */ /* 0x001fe20000000f00 */
[----:B------:R-:W-:Y:S01]  /*c490*/  IMAD.MOV.U32 R60, RZ, RZ, R44 ;  /* 0x000000ffff3c7224 */ /* 0x000fe200078e002c */
[----:B------:R-:W-:Y:S01]  /*c4a0*/  SHF.R.U32.HI R88, RZ, 0x10, R77 ;  /* 0x00000010ff587819 */ /* 0x000fe2000001164d */
[----:B------:R-:W-:Y:S01]  /*c4b0*/  IMAD.SHL.U32 R45, R56, 0x100, RZ ;  /* 0x00000100382d7824 */ /* 0x000fe200078e00ff */
[----:B------:R-:W-:Y:S01]  /*c4c0*/  LOP3.LUT R58, R77, 0xff0000ff, RZ, 0xc0, !PT ;  /* 0xff0000ff4d3a7812 */ /* 0x000fe200078ec0ff */
[----:B------:R-:W-:Y:S01]  /*c4d0*/  IMAD.MOV.U32 R56, RZ, RZ, R46 ;  /* 0x000000ffff387224 */ /* 0x000fe200078e002e */
[----:B------:R-:W-:Y:S01]  /*c4e0*/  SHF.R.U32.HI R66, RZ, 0x8, R65 ;  /* 0x00000008ff427819 */ /* 0x000fe20000011641 */
[----:B------:R-:W-:Y:S01]  /*c4f0*/  IMAD.U32 R46, R88, 0x10000, RZ ;  /* 0x00010000582e7824 */ /* 0x000fe200078e00ff */
[----:B------:R-:W-:-:S02]  /*c500*/  SHF.R.U32.HI R64, RZ, 0x8, R67 ;  /* 0x00000008ff407819 */ /* 0x000fc40000011643 */
[----:B------:R-:W-:Y:S01]  /*c510*/  SHF.R.U32.HI R76, RZ, 0x8, R79 ;  /* 0x00000008ff4c7819 */ /* 0x000fe2000001164f */
[----:B------:R-:W-:Y:S01]  /*c520*/  IMAD.SHL.U32 R48, R66, 0x100, RZ ;  /* 0x0000010042307824 */ /* 0x000fe200078e00ff */
[----:B------:R-:W-:Y:S01]  /*c530*/  LOP3.LUT R45, R58, 0xff00, R45, 0xf8, !PT ;  /* 0x0000ff003a2d7812 */ /* 0x000fe200078ef82d */
[----:B------:R-:W-:Y:S01]  /*c540*/  IMAD.SHL.U32 R58, R64, 0x100, RZ ;  /* 0x00000100403a7824 */ /* 0x000fe200078e00ff */
[----:B------:R-:W-:Y:S02]  /*c550*/  SHF.R.U32.HI R78, RZ, 0x10, R79 ;  /* 0x00000010ff4e7819 */ /* 0x000fe4000001164f */
[----:B------:R-:W-:Y:S02]  /*c560*/  LOP3.LUT R61, R65, 0xff0000ff, RZ, 0xc0, !PT ;  /* 0xff0000ff413d7812 */ /* 0x000fe400078ec0ff */
[----:B------:R-:W-:Y:S02]  /*c570*/  LOP3.LUT R63, R67, 0xff0000ff, RZ, 0xc0, !PT ;  /* 0xff0000ff433f7812 */ /* 0x000fe400078ec0ff */
[----:B------:R-:W-:-:S02]  /*c580*/  LOP3.LUT R59, R79, 0xff0000ff, RZ, 0xc0, !PT ;  /* 0xff0000ff4f3b7812 */ /* 0x000fc400078ec0ff */
[----:B------:R-:W-:Y:S02]  /*c590*/  SHF.L.U32 R44, R76, 0x8, RZ ;  /* 0x000000084c2c7819 */ /* 0x000fe400000006ff */
[----:B------:R-:W-:Y:S01]  /*c5a0*/  LOP3.LUT R46, R45, 0xff0000, R46, 0xf8, !PT ;  /* 0x00ff00002d2e7812 */ /* 0x000fe200078ef82e */
[----:B------:R-:W-:Y:S01]  /*c5b0*/  IMAD.U32 R45, R78, 0x10000, RZ ;  /* 0x000100004e2d7824 */ /* 0x000fe200078e00ff */
[----:B------:R-:W-:Y:S02]  /*c5c0*/  LOP3.LUT R48, R61, 0xff00, R48, 0xf8, !PT ;  /* 0x0000ff003d307812 */ /* 0x000fe400078ef830 */
[----:B------:R-:W-:Y:S02]  /*c5d0*/  LOP3.LUT R76, R63, 0xff00, R58, 0xf8, !PT ;  /* 0x0000ff003f4c7812 */ /* 0x000fe400078ef83a */
[----:B------:R-:W-:Y:S02]  /*c5e0*/  LOP3.LUT R44, R59, 0xff00, R44, 0xf8, !PT ;  /* 0x0000ff003b2c7812 */ /* 0x000fe400078ef82c */
[----:B------:R-:W-:-:S02]  /*c5f0*/  F2FP.F16.E4M3.UNPACK_B R66, R162.H1 ;  /* 0x000000a2ff42723e */ /* 0x000fc400030006ff */
[----:B------:R-:W-:Y:S02]  /*c600*/  F2FP.F16.E4M3.UNPACK_B R63, R62.H1 ;  /* 0x0000003eff3f723e */ /* 0x000fe400030006ff */
[----:B------:R-:W-:Y:S02]  /*c610*/  F2FP.F16.E4M3.UNPACK_B R61, R60.H1 ;  /* 0x0000003cff3d723e */ /* 0x000fe400030006ff */
[----:B------:R-:W-:Y:S01]  /*c620*/  SHF.R.U32.HI R65, RZ, 0x10, R65 ;  /* 0x00000010ff417819 */ /* 0x000fe20000011641 */
[----:B------:R-:W-:Y:S01]  /*c630*/  HADD2.F32 R59, -RZ, R63.H0_H0 ;  /* 0x2000003fff3b7230 */ /* 0x000fe20000004100 */
[----:B------:R-:W-:Y:S01]  /*c640*/  LOP3.LUT R44, R44, 0xff0000, R45, 0xf8, !PT ;  /* 0x00ff00002c2c7812 */ /* 0x000fe200078ef82d */
[----:B------:R-:W-:Y:S01]  /*c650*/  HADD2.F32 R45, -RZ, R66.H0_H0 ;  /* 0x20000042ff2d7230 */ /* 0x000fe20000004100 */
[----:B------:R-:W-:Y:S01]  /*c660*/  F2FP.F16.E4M3.UNPACK_B R64, R164.H1 ;  /* 0x000000a4ff40723e */ /* 0x000fe200030006ff */
[--C-:B------:R-:W-:Y:S01]  /*c670*/  HADD2.F32 R58, -RZ, R61.reuse.H0_H0 ;  /* 0x2000003dff3a7230 */ /* 0x100fe20000004100 */
[----:B------:R-:W-:Y:S01]  /*c680*/  SHF.R.U32.HI R77, RZ, 0x10, R67 ;  /* 0x00000010ff4d7819 */ /* 0x000fe20000011643 */
[----:B------:R-:W-:Y:S01]  /*c690*/  HADD2.F32 R61, -RZ, R61.H1_H1 ;  /* 0x3000003dff3d7230 */ /* 0x000fe20000004100 */
[----:B------:R-:W-:Y:S01]  /*c6a0*/  SHF.L.U32 R67, R65, 0x10, RZ ;  /* 0x0000001041437819 */ /* 0x000fe200000006ff */
[----:B------:R-:W-:-:S02]  /*c6b0*/  HADD2.F32 R65, -RZ, R64.H0_H0 ;  /* 0x20000040ff417230 */ /* 0x000fc40000004100 */
[-C--:B------:R-:W-:Y:S01]  /*c6c0*/  FMUL.FTZ R79, R59, R45.reuse ;  /* 0x0000002d3b4f7220 */ /* 0x080fe20000410000 */
[----:B------:R-:W-:Y:S01]  /*c6d0*/  FMUL.FTZ R78, R58, R45 ;  /* 0x0000002d3a4e7220 */ /* 0x000fe20000410000 */
[----:B------:R-:W-:Y:S01]  /*c6e0*/  IMAD.U32 R77, R77, 0x10000, RZ ;  /* 0x000100004d4d7824 */ /* 0x000fe200078e00ff */
[----:B------:R-:W-:Y:S01]  /*c6f0*/  LOP3.LUT R48, R48, 0xff0000, R67, 0xf8, !PT ;  /* 0x00ff000030307812 */ /* 0x000fe200078ef843 */
[-C--:B------:R-:W-:Y:S01]  /*c700*/  FFMA.FTZ R58, R58, R65.reuse, -R79 ;  /* 0x000000413a3a7223 */ /* 0x080fe2000001084f */
[----:B------:R-:W-:Y:S01]  /*c710*/  FFMA.FTZ R59, R59, R65, R78 ;  /* 0x000000413b3b7223 */ /* 0x000fe2000001004e */
[----:B------:R-:W-:Y:S01]  /*c720*/  HADD2.F32 R65, -RZ, R66.H1_H1 ;  /* 0x30000042ff417230 */ /* 0x000fe20000004100 */
[----:B------:R-:W-:Y:S01]  /*c730*/  F2FP.F16.E4M3.UNPACK_B R162, R162 ;  /* 0x000000a2ffa2723e */ /* 0x000fe200020006ff */
[----:B------:R-:W-:Y:S01]  /*c740*/  HADD2.F32 R66, -RZ, R63.H1_H1 ;  /* 0x3000003fff427230 */ /* 0x000fe20000004100 */
[----:B------:R-:W-:Y:S01]  /*c750*/  F2FP.F16.E4M3.UNPACK_B R63, R62 ;  /* 0x0000003eff3f723e */ /* 0x000fe200020006ff */
[----:B------:R-:W-:Y:S01]  /*c760*/  HADD2.F32 R67, -RZ, R64.H1_H1 ;  /* 0x30000040ff437230 */ /* 0x000fe20000004100 */
[----:B------:R-:W-:-:S02]  /*c770*/  F2FP.F16.E4M3.UNPACK_B R64, R60 ;  /* 0x0000003cff40723e */ /* 0x000fc400020006ff */
[----:B------:R-:W-:Y:S01]  /*c780*/  LOP3.LUT R45, R76, 0xff0000, R77, 0xf8, !PT ;  /* 0x00ff00004c2d7812 */ /* 0x000fe200078ef84d */
[CC--:B------:R-:W-:Y:S01]  /*c790*/  FMUL.FTZ R60, R66.reuse, R65.reuse ;  /* 0x00000041423c7220 */ /* 0x0c0fe20000410000 */
[C---:B------:R-:W-:Y:S01]  /*c7a0*/  FMUL.FTZ R77, R61.reuse, R65 ;  /* 0x000000413d4d7220 */ /* 0x040fe20000410000 */
[----:B------:R-:W-:Y:S01]  /*c7b0*/  F2FP.F16.E4M3.UNPACK_B R164, R164 ;  /* 0x000000a4ffa4723e */ /* 0x000fe200020006ff */
[----:B------:R-:W-:Y:S02]  /*c7c0*/  HADD2.F32 R76, -RZ, R162.H0_H0 ;  /* 0x200000a2ff4c7230 */ /* 0x000fe40000004100 */
[-C--:B------:R-:W-:Y:S01]  /*c7d0*/  FFMA.FTZ R61, R61, R67.reuse, -R60 ;  /* 0x000000433d3d7223 */ /* 0x080fe2000001083c */
[----:B------:R-:W-:Y:S02]  /*c7e0*/  HADD2.F32 R65, -RZ, R63.H0_H0 ;  /* 0x2000003fff417230 */ /* 0x000fe40000004100 */
[----:B------:R-:W-:Y:S01]  /*c7f0*/  FFMA.FTZ R60, R66, R67, R77 ;  /* 0x00000043423c7223 */ /* 0x000fe2000001004d */
        /* <DEDUP_REMOVED lines=10> */
[----:B------:R-:W-:Y:S01]  /*c8a0*/  F2FP.F16.E4M3.UNPACK_B R76, R50.H1 ;  /* 0x00000032ff4c723e */ /* 0x000fe200030006ff */
[----:B------:R-:W-:-:S02]  /*c8b0*/  HADD2.F32 R164, -RZ, R164.H1_H1 ;  /* 0x300000a4ffa47230 */ /* 0x000fc40000004100 */
[CC--:B------:R-:W-:Y:S01]  /*c8c0*/  FMUL.FTZ R65, R67.reuse, R162.reuse ;  /* 0x000000a243417220 */ /* 0x0c0fe20000410000 */
[C---:B------:R-:W-:Y:S01]  /*c8d0*/  FMUL.FTZ R162, R64.reuse, R162 ;  /* 0x000000a240a27220 */ /* 0x040fe20000410000 */
[----:B------:R-:W-:Y:S01]  /*c8e0*/  F2FP.F16.E4M3.UNPACK_B R78, R165.H1 ;  /* 0x000000a5ff4e723e */ /* 0x000fe200030006ff */
[----:B------:R-:W-:Y:S01]  /*c8f0*/  HADD2.F32 R90, -RZ, R79.H0_H0 ;  /* 0x2000004fff5a7230 */ /* 0x000fe20000004100 */
[----:B------:R-:W-:Y:S01]  /*c900*/  F2FP.F16.E4M3.UNPACK_B R66, R56.H1 ;  /* 0x00000038ff42723e */ /* 0x000fe200030006ff */
[----:B------:R-:W-:Y:S02]  /*c910*/  HADD2.F32 R77, -RZ, R76.H0_H0 ;  /* 0x2000004cff4d7230 */ /* 0x000fe40000004100 */
[-C--:B------:R-:W-:Y:S01]  /*c920*/  FFMA.FTZ R65, R64, R164.reuse, -R65 ;  /* 0x000000a440417223 */ /* 0x080fe20000010841 */
[----:B------:R-:W-:Y:S01]  /*c930*/  FFMA.FTZ R64, R67, R164, R162 ;  /* 0x000000a443407223 */ /* 0x000fe200000100a2 */
[----:B------:R-:W-:Y:S01]  /*c940*/  HADD2.F32 R88, -RZ, R78.H0_H0 ;  /* 0x2000004eff587230 */ /* 0x000fe20000004100 */
[----:B------:R-:W-:Y:S01]  /*c950*/  F2FP.F16.E4M3.UNPACK_B R163, R163 ;  /* 0x000000a3ffa3723e */ /* 0x000fe200020006ff */
[----:B------:R-:W-:-:S02]  /*c960*/  HADD2.F32 R67, -RZ, R66.H0_H0 ;  /* 0x20000042ff437230 */ /* 0x000fc40000004100 */
[----:B------:R-:W-:Y:S01]  /*c970*/  FMUL.FTZ R92, R77, R90 ;  /* 0x0000005a4d5c7220 */ /* 0x000fe20000410000 */
[----:B------:R-:W-:Y:S01]  /*c980*/  HADD2.F32 R79, -RZ, R79.H1_H1 ;  /* 0x3000004fff4f7230 */ /* 0x000fe20000004100 */
[----:B------:R-:W-:Y:S01]  /*c990*/  F2FP.F16.E4M3.UNPACK_B R56, R56 ;  /* 0x00000038ff38723e */ /* 0x000fe200020006ff */
[----:B------:R-:W-:Y:S02]  /*c9a0*/  HADD2.F32 R76, -RZ, R76.H1_H1 ;  /* 0x3000004cff4c7230 */ /* 0x000fe40000004100 */
[C---:B------:R-:W-:Y:S01]  /*c9b0*/  FMUL.FTZ R90, R67.reuse, R90 ;  /* 0x0000005a435a7220 */ /* 0x040fe20000410000 */
[-C--:B------:R-:W-:Y:S01]  /*c9c0*/  FFMA.FTZ R92, R67, R88.reuse, -R92 ;  /* 0x00000058435c7223 */ /* 0x080fe2000001085c */
[----:B------:R-:W-:Y:S01]  /*c9d0*/  HADD2.F32 R66, -RZ, R66.H1_H1 ;  /* 0x30000042ff427230 */ /* 0x000fe20000004100 */
[----:B------:R-:W-:Y:S01]  /*c9e0*/  F2FP.F16.E4M3.UNPACK_B R165, R165 ;  /* 0x000000a5ffa5723e */ /* 0x000fe200020006ff */
[----:B------:R-:W-:Y:S02]  /*c9f0*/  HADD2.F32 R67, -RZ, R78.H1_H1 ;  /* 0x3000004eff437230 */ /* 0x000fe40000004100 */
[-C--:B------:R-:W-:Y:S01]  /*ca00*/  FMUL.FTZ R89, R76, R79.reuse ;  /* 0x0000004f4c597220 */ /* 0x080fe20000410000 */
[----:B------:R-:W-:Y:S01]  /*ca10*/  FFMA.FTZ R90, R77, R88, R90 ;  /* 0x000000584d5a7223 */ /* 0x000fe2000001005a */
[----:B------:R-:W-:Y:S01]  /*ca20*/  FMUL.FTZ R79, R66, R79 ;  /* 0x0000004f424f7220 */ /* 0x000fe20000410000 */
[----:B------:R-:W-:-:S02]  /*ca30*/  HADD2.F32 R77, -RZ, R163.H0_H0 ;  /* 0x200000a3ff4d7230 */ /* 0x000fc40000004100 */
[-C--:B------:R-:W-:Y:S01]  /*ca40*/  FFMA.FTZ R89, R66, R67.reuse, -R89 ;  /* 0x0000004342597223 */ /* 0x080fe20000010859 */
[----:B------:R-:W-:Y:S01]  /*ca50*/  F2FP.F16.E4M3.UNPACK_B R66, R50 ;  /* 0x00000032ff42723e */ /* 0x000fe200020006ff */
[----:B------:R-:W-:Y:S01]  /*ca60*/  FFMA.FTZ R91, R76, R67, R79 ;  /* 0x000000434c5b7223 */ /* 0x000fe2000001004f */
[----:B------:R-:W-:Y:S01]  /*ca70*/  HADD2.F32 R50, -RZ, R56.H0_H0 ;  /* 0x20000038ff327230 */ /* 0x000fe20000004100 */
[----:B------:R-:W-:Y:S01]  /*ca80*/  F2FP.SATFINITE.E4M3.F32.PACK_AB_MERGE_C R58, R61, R58, RZ ;  /* 0x0000003a3d3a723e */ /* 0x000fe200048070ff */
[----:B------:R-:W-:Y:S01]  /*ca90*/  HADD2.F32 R163, -RZ, R163.H1_H1 ;  /* 0x300000a3ffa37230 */ /* 0x000fe20000004100 */
[----:B------:R-:W-:Y:S01]  /*caa0*/  F2FP.SATFINITE.E4M3.F32.PACK_AB_MERGE_C R60, R60, R59, RZ ;  /* 0x0000003b3c3c723e */ /* 0x000fe200048070ff */
[--C-:B------:R-:W-:Y:S02]  /*cab0*/  HADD2.F32 R67, -RZ, R66.reuse.H0_H0 ;  /* 0x20000042ff437230 */ /* 0x100fe40000004100 */
[----:B------:R-:W-:Y:S01]  /*cac0*/  FMUL.FTZ R78, R50, R77 ;  /* 0x0000004d324e7220 */ /* 0x000fe20000410000 */
[----:B------:R-:W-:Y:S01]  /*cad0*/  HADD2.F32 R66, -RZ, R66.H1_H1 ;  /* 0x30000042ff427230 */ /* 0x000fe20000004100 */
[----:B------:R-:W-:Y:S01]  /*cae0*/  F2FP.SATFINITE.E4M3.F32.PACK_AB_MERGE_C R59, R65, R62, R58 ;  /* 0x0000003e413b723e */ /* 0x000fe2000480703a */
[----:B------:R-:W-:-:S02]  /*caf0*/  HADD2.F32 R56, -RZ, R56.H1_H1 ;  /* 0x30000038ff387230 */ /* 0x000fc40000004100 */
[C---:B------:R-:W-:Y:S01]  /*cb00*/  FMUL.FTZ R79, R67.reuse, R77 ;  /* 0x0000004d434f7220 */ /* 0x040fe20000410000 */
[--C-:B------:R-:W-:Y:S02]  /*cb10*/  HADD2.F32 R76, -RZ, R165.reuse.H0_H0 ;  /* 0x200000a5ff4c7230 */ /* 0x100fe40000004100 */
[-C--:B------:R-:W-:Y:S01]  /*cb20*/  FMUL.FTZ R77, R66, R163.reuse ;  /* 0x000000a3424d7220 */ /* 0x080fe20000410000 */
[----:B------:R-:W-:Y:S02]  /*cb30*/  HADD2.F32 R165, -RZ, R165.H1_H1 ;  /* 0x300000a5ffa57230 */ /* 0x000fe40000004100 */
[----:B------:R-:W-:Y:S01]  /*cb40*/  FMUL.FTZ R163, R56, R163 ;  /* 0x000000a338a37220 */ /* 0x000fe20000410000 */
[----:B------:R-:W-:Y:S01]  /*cb50*/  F2FP.F16.E4M3.UNPACK_B R62, R48 ;  /* 0x00000030ff3e723e */ /* 0x000fe200020006ff */
[----:B------:R-:W-:Y:S01]  /*cb60*/  FFMA.FTZ R79, R50, R76, -R79 ;  /* 0x0000004c324f7223 */ /* 0x000fe2000001084f */
[----:B------:R-:W-:Y:S01]  /*cb70*/  F2FP.F16.E4M3.UNPACK_B R61, R52 ;  /* 0x00000034ff3d723e */ /* 0x000fe200020006ff */
[----:B------:R-:W-:Y:S01]  /*cb80*/  FFMA.FTZ R163, R66, R165, R163 ;  /* 0x000000a542a37223 */ /* 0x000fe200000100a3 */
[----:B------:R-:W-:Y:S01]  /*cb90*/  F2FP.F16.E4M3.UNPACK_B R66, R49 ;  /* 0x00000031ff42723e */ /* 0x000fe200020006ff */
[----:B------:R-:W-:Y:S01]  /*cba0*/  FFMA.FTZ R50, R67, R76, R78 ;  /* 0x0000004c43327223 */ /* 0x000fe2000001004e */
[----:B------:R-:W-:Y:S01]  /*cbb0*/  F2FP.SATFINITE.E4M3.F32.PACK_AB_MERGE_C R58, R64, R63, R60 ;  /* 0x0000003f403a723e */ /* 0x000fe2000480703c */
[----:B------:R-:W-:Y:S01]  /*cbc0*/  HADD2.F32 R67, -RZ, R62.H0_H0 ;  /* 0x2000003eff437230 */ /* 0x000fe20000004100 */
[----:B------:R-:W-:Y:S01]  /*cbd0*/  F2FP.F16.E4M3.UNPACK_B R64, R46 ;  /* 0x0000002eff40723e */ /* 0x000fe200020006ff */
[----:B------:R-:W-:-:S02]  /*cbe0*/  HADD2.F32 R63, -RZ, R66.H0_H0 ;  /* 0x20000042ff3f7230 */ /* 0x000fc40000004100 */
[----:B------:R-:W-:Y:S01]  /*cbf0*/  FFMA.FTZ R56, R56, R165, -R77 ;  /* 0x000000a538387223 */ /* 0x000fe2000001084d */
[--C-:B------:R-:W-:Y:S01]  /*cc00*/  HADD2.F32 R60, -RZ, R61.reuse.H0_H0 ;  /* 0x2000003dff3c7230 */ /* 0x100fe20000004100 */
[----:B------:R-:W-:Y:S01]  /*cc10*/  F2FP.F16.E4M3.UNPACK_B R52, R52.H1 ;  /* 0x00000034ff34723e */ /* 0x000fe200030006ff */
        /* <DEDUP_REMOVED lines=9> */
[----:B------:R-:W-:Y:S01]  /*ccb0*/  FMUL.FTZ R65, R66, R67 ;  /* 0x0000004342417220 */ /* 0x000fe20000410000 */
[----:B------:R-:W-:Y:S01]  /*ccc0*/  F2FP.F16.E4M3.UNPACK_B R64, R49.H1 ;  /* 0x00000031ff40723e */ /* 0x000fe200030006ff */
[C---:B------:R-:W-:Y:S01]  /*ccd0*/  FMUL.FTZ R77, R62.reuse, R67 ;  /* 0x000000433e4d7220 */ /* 0x040fe20000410000 */
[----:B------:R-:W-:Y:S01]  /*cce0*/  F2FP.F16.E4M3.UNPACK_B R67, R48.H1 ;  /* 0x00000030ff43723e */ /* 0x000fe200030006ff */
[-C--:B------:R-:W-:Y:S01]  /*ccf0*/  FFMA.FTZ R49, R62, R63.reuse, -R65 ;  /* 0x0000003f3e317223 */ /* 0x080fe20000010841 */
[----:B------:R-:W-:Y:S02]  /*cd00*/  HADD2.F32 R62, -RZ, R52.H0_H0 ;  /* 0x20000034ff3e7230 */ /* 0x000fe40000004100 */
[----:B------:R-:W-:Y:S01]  /*cd10*/  FFMA.FTZ R48, R66, R63, R77 ;  /* 0x0000003f42307223 */ /* 0x000fe2000001004d */
[--C-:B------:R-:W-:Y:S01]  /*cd20*/  HADD2.F32 R65, -RZ, R64.reuse.H0_H0 ;  /* 0x20000040ff417230 */ /* 0x100fe20000004100 */
[----:B------:R-:W-:Y:S01]  /*cd30*/  F2FP.F16.E4M3.UNPACK_B R46, R46.H1 ;  /* 0x0000002eff2e723e */ /* 0x000fe200030006ff */
[--C-:B------:R-:W-:Y:S01]  /*cd40*/  HADD2.F32 R66, -RZ, R67.reuse.H0_H0 ;  /* 0x20000043ff427230 */ /* 0x100fe20000004100 */
[----:B------:R-:W-:Y:S01]  /*cd50*/  F2FP.SATFINITE.E4M3.F32.PACK_AB_MERGE_C R89, R89, R92, RZ ;  /* 0x0000005c5959723e */ /* 0x000fe200048070ff */
[----:B------:R-:W-:Y:S01]  /*cd60*/  HADD2.F32 R64, -RZ, R64.H1_H1 ;  /* 0x30000040ff407230 */ /* 0x000fe20000004100 */
[----:B------:R-:W-:Y:S01]  /*cd70*/  F2FP.SATFINITE.E4M3.F32.PACK_AB_MERGE_C R90, R91, R90, RZ ;  /* 0x0000005a5b5a723e */ /* 0x000fe200048070ff */
[----:B------:R-:W-:-:S02]  /*cd80*/  HADD2.F32 R67, -RZ, R67.H1_H1 ;  /* 0x30000043ff437230 */ /* 0x000fc40000004100 */
[-C--:B------:R-:W-:Y:S01]  /*cd90*/  FMUL.FTZ R77, R65, R66.reuse ;  /* 0x00000042414d7220 */ /* 0x080fe20000410000 */
[----:B------:R-:W-:Y:S02]  /*cda0*/  HADD2.F32 R63, -RZ, R52.H1_H1 ;  /* 0x30000034ff3f7230 */ /* 0x000fe40000004100 */
[----:B------:R-:W-:Y:S01]  /*cdb0*/  FMUL.FTZ R76, R62, R66 ;  /* 0x000000423e4c7220 */ /* 0x000fe20000410000 */
[--C-:B------:R-:W-:Y:S02]  /*cdc0*/  HADD2.F32 R52, -RZ, R46.reuse.H0_H0 ;  /* 0x2000002eff347230 */ /* 0x100fe40000004100 */
[-C--:B------:R-:W-:Y:S01]  /*cdd0*/  FMUL.FTZ R78, R64, R67.reuse ;  /* 0x00000043404e7220 */ /* 0x080fe20000410000 */
[----:B------:R-:W-:Y:S02]  /*cde0*/  HADD2.F32 R66, -RZ, R46.H1_H1 ;  /* 0x3000002eff427230 */ /* 0x000fe40000004100 */
[----:B------:R-:W-:Y:S01]  /*cdf0*/  FMUL.FTZ R67, R63, R67 ;  /* 0x000000433f437220 */ /* 0x000fe20000410000 */
[----:B------:R-:W-:Y:S01]  /*ce00*/  F2FP.SATFINITE.E4M3.F32.PACK_AB_MERGE_C R56, R56, R79, R89 ;  /* 0x0000004f3838723e */ /* 0x000fe20004807059 */
[-C--:B------:R-:W-:Y:S01]  /*ce10*/  FFMA.FTZ R46, R62, R52.reuse, -R77 ;  /* 0x000000343e2e7223 */ /* 0x080fe2000001084d */
[----:B------:R-:W-:Y:S01]  /*ce20*/  FFMA.FTZ R52, R65, R52, R76 ;  /* 0x0000003441347223 */ /* 0x000fe2000001004c */
[-C--:B------:R-:W-:Y:S01]  /*ce30*/  FFMA.FTZ R91, R63, R66.reuse, -R78 ;  /* 0x000000423f5b7223 */ /* 0x080fe2000001084e */
[----:B------:R-:W-:Y:S01]  /*ce40*/  F2FP.F16.E4M3.UNPACK_B R62, R47 ;  /* 0x0000002fff3e723e */ /* 0x000fe200020006ff */
[----:B------:R-:W-:Y:S01]  /*ce50*/  FFMA.FTZ R93, R64, R66, R67 ;  /* 0x00000042405d7223 */ /* 0x000fe20000010043 */
[----:B------:R-:W-:-:S02]  /*ce60*/  F2FP.F16.E4M3.UNPACK_B R65, R51 ;  /* 0x00000033ff41723e */ /* 0x000fc400020006ff */
[----:B------:R-:W-:Y:S02]  /*ce70*/  F2FP.F16.E4M3.UNPACK_B R78, R45 ;  /* 0x0000002dff4e723e */ /* 0x000fe400020006ff */
[----:B------:R-:W-:Y:S01]  /*ce80*/  F2FP.F16.E4M3.UNPACK_B R64, R51.H1 ;  /* 0x00000033ff40723e */ /* 0x000fe200030006ff */
[----:B------:R-:W-:Y:S01]  /*ce90*/  HADD2.F32 R51, -RZ, R62.H0_H0 ;  /* 0x2000003eff337230 */ /* 0x000fe20000004100 */
[----:B------:R-:W-:Y:S01]  /*cea0*/  F2FP.F16.E4M3.UNPACK_B R79, R45.H1 ;  /* 0x0000002dff4f723e */ /* 0x000fe200030006ff */
[----:B------:R-:W-:Y:S01]  /*ceb0*/  HADD2.F32 R66, -RZ, R65.H0_H0 ;  /* 0x20000041ff427230 */ /* 0x000fe20000004100 */
[----:B------:R-:W-:Y:S01]  /*cec0*/  F2FP.F16.E4M3.UNPACK_B R47, R47.H1 ;  /* 0x0000002fff2f723e */ /* 0x000fe200030006ff */
[----:B------:R-:W-:Y:S01]  /*ced0*/  HADD2.F32 R88, -RZ, R78.H0_H0 ;  /* 0x2000004eff587230 */ /* 0x000fe20000004100 */
[-C--:B------:R-:W-:Y:S01]  /*cee0*/  F2FP.F16.E4M3.UNPACK_B R45, R44.reuse ;  /* 0x0000002cff2d723e */ /* 0x080fe200020006ff */
[----:B------:R-:W-:Y:S01]  /*cef0*/  HADD2.F32 R89, -RZ, R79.H0_H0 ;  /* 0x2000004fff597230 */ /* 0x000fe20000004100 */
[----:B------:R-:W-:Y:S01]  /*cf00*/  F2FP.F16.E4M3.UNPACK_B R67, R44.H1 ;  /* 0x0000002cff43723e */ /* 0x000fe200030006ff */
[----:B------:R-:W-:Y:S01]  /*cf10*/  HADD2.F32 R44, -RZ, R64.H0_H0 ;  /* 0x20000040ff2c7230 */ /* 0x000fe20000004100 */
[----:B------:R-:W-:Y:S01]  /*cf20*/  F2FP.SATFINITE.E4M3.F32.PACK_AB_MERGE_C R50, R163, R50, R90 ;  /* 0x00000032a332723e */ /* 0x000fe2000480705a */
[----:B------:R-:W-:-:S02]  /*cf30*/  HADD2.F32 R63, -RZ, R47.H0_H0 ;  /* 0x2000002fff3f7230 */ /* 0x000fc40000004100 */
[-C--:B------:R-:W-:Y:S01]  /*cf40*/  FMUL.FTZ R90, R66, R88.reuse ;  /* 0x00000058425a7220 */ /* 0x080fe20000410000 */
[----:B------:R-:W-:Y:S01]  /*cf50*/  FMUL.FTZ R95, R51, R88 ;  /* 0x00000058335f7220 */ /* 0x000fe20000410000 */
[----:B------:R-:W-:Y:S02]  /*cf60*/  HADD2.F32 R77, -RZ, R67.H0_H0 ;  /* 0x20000043ff4d7230 */ /* 0x000fe40000004100 */
[CC--:B------:R-:W-:Y:S01]  /*cf70*/  FMUL.FTZ R88, R44.reuse, R89.reuse ;  /* 0x000000592c587220 */ /* 0x0c0fe20000410000 */
[----:B------:R-:W-:Y:S01]  /*cf80*/  FMUL.FTZ R89, R63, R89 ;  /* 0x000000593f597220 */ /* 0x000fe20000410000 */
[----:B------:R-:W-:Y:S01]  /*cf90*/  HADD2.F32 R64, -RZ, R64.H1_H1 ;  /* 0x30000040ff407230 */ /* 0x000fe20000004100 */
[----:B------:R-:W-:Y:S01]  /*cfa0*/  F2FP.SATFINITE.E4M3.F32.PACK_AB_MERGE_C R46, R91, R46, RZ ;  /* 0x0000002e5b2e723e */ /* 0x000fe200048070ff */
[----:B------:R-:W-:Y:S02]  /*cfb0*/  HADD2.F32 R79, -RZ, R79.H1_H1 ;  /* 0x3000004fff4f7230 */ /* 0x000fe40000004100 */
[----:B------:R-:W-:Y:S01]  /*cfc0*/  FFMA.FTZ R89, R44, R77, R89 ;  /* 0x0000004d2c597223 */ /* 0x000fe20000010059 */
[----:B------:R-:W-:-:S02]  /*cfd0*/  HADD2.F32 R47, -RZ, R47.H1_H1 ;  /* 0x3000002fff2f7230 */ /* 0x000fc40000004100 */
[----:B------:R-:W-:Y:S01]  /*cfe0*/  FFMA.FTZ R88, R63, R77, -R88 ;  /* 0x0000004d3f587223 */ /* 0x000fe20000010858 */
[----:B------:R-:W-:Y:S02]  /*cff0*/  HADD2.F32 R76, -RZ, R45.H0_H0 ;  /* 0x2000002dff4c7230 */ /* 0x000fe40000004100 */
[-C--:B------:R-:W-:Y:S01]  /*d000*/  FMUL.FTZ R44, R64, R79.reuse ;  /* 0x0000004f402c7220 */ /* 0x080fe20000410000 */
[----:B------:R-:W-:Y:S02]  /*d010*/  HADD2.F32 R65, -RZ, R65.H1_H1 ;  /* 0x30000041ff417230 */ /* 0x000fe40000004100 */
[----:B------:R-:W-:Y:S01]  /*d020*/  FMUL.FTZ R79, R47, R79 ;  /* 0x0000004f2f4f7220 */ /* 0x000fe20000410000 */
[----:B------:R-:W-:Y:S02]  /*d030*/  HADD2.F32 R78, -RZ, R78.H1_H1 ;  /* 0x3000004eff4e7230 */ /* 0x000fe40000004100 */
[----:B------:R-:W-:Y:S01]  /*d040*/  FFMA.FTZ R90, R51, R76, -R90 ;  /* 0x0000004c335a7223 */ /* 0x000fe2000001085a */
[----:B------:R-:W-:-:S02]  /*d050*/  HADD2.F32 R67, -RZ, R67.H1_H1 ;  /* 0x30000043ff437230 */ /* 0x000fc40000004100 */
[----:B------:R-:W-:Y:S01]  /*d060*/  FFMA.FTZ R95, R66, R76, R95 ;  /* 0x0000004c425f7223 */ /* 0x000fe2000001005f */
[----:B------:R-:W-:Y:S02]  /*d070*/  HADD2.F32 R62, -RZ, R62.H1_H1 ;  /* 0x3000003eff3e7230 */ /* 0x000fe40000004100 */
[-C--:B------:R-:W-:Y:S01]  /*d080*/  FMUL.FTZ R51, R65, R78.reuse ;  /* 0x0000004e41337220 */ /* 0x080fe20000410000 */
[----:B------:R-:W-:Y:S02]  /*d090*/  HADD2.F32 R45, -RZ, R45.H1_H1 ;  /* 0x3000002dff2d7230 */ /* 0x000fe40000004100 */
[-C--:B------:R-:W-:Y:S01]  /*d0a0*/  FFMA.FTZ R47, R47, R67.reuse, -R44 ;  /* 0x000000432f2f7223 */ /* 0x080fe2000001082c */
[----:B------:R-:W-:Y:S01]  /*d0b0*/  FFMA.FTZ R64, R64, R67, R79 ;  /* 0x0000004340407223 */ /* 0x000fe2000001004f */
[C---:B------:R-:W-:Y:S01]  /*d0c0*/  FMUL.FTZ R78, R62.reuse, R78 ;  /* 0x0000004e3e4e7220 */ /* 0x040fe20000410000 */
[----:B------:R-:W-:Y:S01]  /*d0d0*/  F2FP.SATFINITE.E4M3.F32.PACK_AB_MERGE_C R52, R93, R52, RZ ;  /* 0x000000345d34723e */ /* 0x000fe200048070ff */
[-C--:B------:R-:W-:Y:S01]  /*d0e0*/  FFMA.FTZ R51, R62, R45.reuse, -R51 ;  /* 0x0000002d3e337223 */ /* 0x080fe20000010833 */
[----:B------:R-:W-:Y:S01]  /*d0f0*/  F2FP.SATFINITE.E4M3.F32.PACK_AB_MERGE_C R47, R47, R88, RZ ;  /* 0x000000582f2f723e */ /* 0x000fe200048070ff */
[----:B------:R-:W-:Y:S01]  /*d100*/  FFMA.FTZ R78, R65, R45, R78 ;  /* 0x0000002d414e7223 */ /* 0x000fe2000001004e */
[----:B------:R-:W-:Y:S01]  /*d110*/  F2FP.SATFINITE.E4M3.F32.PACK_AB_MERGE_C R64, R64, R89, RZ ;  /* 0x000000594040723e */ /* 0x000fe200048070ff */
[----:B------:R-:W-:Y:S01]  /*d120*/  IMAD.MOV.U32 R44, RZ, RZ, R59 ;  /* 0x000000ffff2c7224 */ /* 0x000fe200078e003b */
[----:B------:R-:W-:Y:S01]  /*d130*/  F2FP.SATFINITE.E4M3.F32.PACK_AB_MERGE_C R45, R49, R60, R46 ;  /* 0x0000003c312d723e */ /* 0x000fe2000480702e */
[----:B------:R-:W-:Y:S01]  /*d140*/  IMAD.MOV.U32 R46, RZ, RZ, R56 ;  /* 0x000000ffff2e7224 */ /* 0x000fe200078e0038 */
[----:B------:R-:W-:-:S02]  /*d150*/  F2FP.SATFINITE.E4M3.F32.PACK_AB_MERGE_C R47, R51, R90, R47 ;  /* 0x0000005a332f723e */ /* 0x000fc4000480702f */
[----:B------:R-:W-:Y:S01]  /*d160*/  F2FP.SATFINITE.E4M3.F32.PACK_AB_MERGE_C R49, R48, R61, R52 ;  /* 0x0000003d3031723e */ /* 0x000fe20004807034 */
[----:B------:R-:W-:Y:S01]  /*d170*/  IMAD.MOV.U32 R48, RZ, RZ, R58 ;  /* 0x000000ffff307224 */ /* 0x000fe200078e003a */
[----:B------:R-:W-:-:S07]  /*d180*/  F2FP.SATFINITE.E4M3.F32.PACK_AB_MERGE_C R51, R78, R95, R64 ;  /* 0x0000005f4e33723e */ /* 0x000fce0004807040 */
.L_x_564:
[----:B------:R-:W-:Y:S05]  /*d190*/  BSYNC B2 ;  /* 0x0000000000027941 */ /* 0x000fea0003800000 */
.L_x_563:
        /* <DEDUP_REMOVED lines=10> */
.L_x_562:
[----:B------:R-:W-:Y:S05]  /*d240*/  BSYNC B1 ;  /* 0x0000000000017941 */ /* 0x000fea0003800000 */
.L_x_561:
        /* <DEDUP_REMOVED lines=29> */
[----:B------:R-:W-:Y:S01]  /*d420*/  IMAD.MOV.U32 R52, RZ, RZ, R45 ;  /* 0x000000ffff347224 */ /* 0x000fe200078e002d */
[----:B------:R-:W-:Y:S01]  /*d430*/  SHF.R.U32.HI R66, RZ, 0x8, R83 ;  /* 0x00000008ff427819 */ /* 0x000fe20000011653 */
[----:B------:R-:W-:Y:S01]  /*d440*/  IMAD.SHL.U32 R44, R56, 0x100, RZ ;  /* 0x00000100382c7824 */ /* 0x000fe200078e00ff */
[----:B------:R-:W-:Y:S01]  /*d450*/  SHF.R.U32.HI R65, RZ, 0x8, R69 ;  /* 0x00000008ff417819 */ /* 0x000fe20000011645 */
[----:B-1----:R-:W-:Y:S01]  /*d460*/  IMAD.MOV.U32 R62, RZ, RZ, R48 ;  /* 0x000000ffff3e7224 */ /* 0x002fe200078e0030 */
[----:B------:R-:W-:Y:S02]  /*d470*/  SHF.R.U32.HI R64, RZ, 0x8, R71 ;  /* 0x00000008ff407819 */ /* 0x000fe40000011647 */
[----:B------:R-:W-:Y:S01]  /*d480*/  SHF.R.U32.HI R67, RZ, 0x10, R81 ;  /* 0x00000010ff437819 */ /* 0x000fe20000011651 */
[----:B------:R-:W-:Y:S01]  /*d490*/  IMAD.SHL.U32 R45, R65, 0x100, RZ ;  /* 0x00000100412d7824 */ /* 0x000fe200078e00ff */
[----:B------:R-:W-:Y:S01]  /*d4a0*/  LOP3.LUT R59, R59, 0xff00, R44, 0xf8, !PT ;  /* 0x0000ff003b3b7812 */ /* 0x000fe200078ef82c */
[----:B------:R-:W-:Y:S01]  /*d4b0*/  IMAD.SHL.U32 R44, R66, 0x100, RZ ;  /* 0x00000100422c7824 */ /* 0x000fe200078e00ff */
[----:B------:R-:W-:Y:S01]  /*d4c0*/  LOP3.LUT R61, R83, 0xff0000ff, RZ, 0xc0, !PT ;  /* 0xff0000ff533d7812 */ /* 0x000fe200078ec0ff */
[----:B------:R-:W-:Y:S01]  /*d4d0*/  IMAD.SHL.U32 R48, R64, 0x100, RZ ;  /* 0x0000010040307824 */ /* 0x000fe200078e00ff */
[----:B------:R-:W-:-:S02]  /*d4e0*/  LOP3.LUT R58, R69, 0xff0000ff, RZ, 0xc0, !PT ;  /* 0xff0000ff453a7812 */ /* 0x000fc400078ec0ff */
[----:B------:R-:W-:Y:S02]  /*d4f0*/  LOP3.LUT R63, R71, 0xff0000ff, RZ, 0xc0, !PT ;  /* 0xff0000ff473f7812 */ /* 0x000fe400078ec0ff */
[----:B------:R-:W-:Y:S02]  /*d500*/  SHF.R.U32.HI R76, RZ, 0x10, R83 ;  /* 0x00000010ff4c7819 */ /* 0x000fe40000011653 */
[----:B------:R-:W-:Y:S01]  /*d510*/  MOV R56, R46 ;  /* 0x0000002e00387202 */ /* 0x000fe20000000f00 */
[----:B------:R-:W-:Y:S01]  /*d520*/  IMAD.U32 R46, R67, 0x10000, RZ ;  /* 0x00010000432e7824 */ /* 0x000fe200078e00ff */
[----:B------:R-:W-:Y:S02]  /*d530*/  SHF.R.U32.HI R70, RZ, 0x10, R69 ;  /* 0x00000010ff467819 */ /* 0x000fe40000011645 */
[----:B------:R-:W-:Y:S02]  /*d540*/  LOP3.LUT R44, R61, 0xff00, R44, 0xf8, !PT ;  /* 0x0000ff003d2c7812 */ /* 0x000fe400078ef82c */
[----:B------:R-:W-:-:S02]  /*d550*/  LOP3.LUT R67, R58, 0xff00, R45, 0xf8, !PT ;  /* 0x0000ff003a437812 */ /* 0x000fc400078ef82d */
[----:B------:R-:W-:Y:S01]  /*d560*/  LOP3.LUT R69, R63, 0xff00, R48, 0xf8, !PT ;  /* 0x0000ff003f457812 */ /* 0x000fe200078ef830 */
[----:B------:R-:W-:Y:S01]  /*d570*/  IMAD.U32 R48, R70, 0x10000, RZ ;  /* 0x0001000046307824 */ /* 0x000fe200078e00ff */
[----:B------:R-:W-:Y:S02]  /*d580*/  SHF.L.U32 R45, R76, 0x10, RZ ;  /* 0x000000104c2d7819 */ /* 0x000fe400000006ff */
[----:B------:R-:W-:Y:S02]  /*d590*/  F2FP.F16.E4M3.UNPACK_B R66, R154.H1 ;  /* 0x0000009aff42723e */ /* 0x000fe400030006ff */
[----:B------:R-:W-:Y:S02]  /*d5a0*/  F2FP.F16.E4M3.UNPACK_B R63, R62.H1 ;  /* 0x0000003eff3f723e */ /* 0x000fe400030006ff */
[----:B------:R-:W-:Y:S02]  /*d5b0*/  F2FP.F16.E4M3.UNPACK_B R61, R60.H1 ;  /* 0x0000003cff3d723e */ /* 0x000fe400030006ff */
[----:B------:R-:W-:Y:S01]  /*d5c0*/  LOP3.LUT R46, R59, 0xff0000, R46, 0xf8, !PT ;  /* 0x00ff00003b2e7812 */ /* 0x000fe200078ef82e */
[----:B------:R-:W-:Y:S01]  /*d5d0*/  HADD2.F32 R59, -RZ, R63.H0_H0 ;  /* 0x2000003fff3b7230 */ /* 0x000fe20000004100 */
[----:B------:R-:W-:Y:S01]  /*d5e0*/  LOP3.LUT R45, R44, 0xff0000, R45, 0xf8, !PT ;  /* 0x00ff00002c2d7812 */ /* 0x000fe200078ef82d */
[----:B------:R-:W-:Y:S01]  /*d5f0*/  HADD2.F32 R44, -RZ, R66.H0_H0 ;  /* 0x20000042ff2c7230 */ /* 0x000fe20000004100 */
[----:B------:R-:W-:Y:S01]  /*d600*/  F2FP.F16.E4M3.UNPACK_B R64, R156.H1 ;  /* 0x0000009cff40723e */ /* 0x000fe200030006ff */
[--C-:B------:R-:W-:Y:S01]  /*d610*/  HADD2.F32 R58, -RZ, R61.reuse.H0_H0 ;  /* 0x2000003dff3a7230 */ /* 0x100fe20000004100 */
[----:B------:R-:W-:Y:S01]  /*d620*/  SHF.R.U32.HI R68, RZ, 0x10, R71 ;  /* 0x00000010ff447819 */ /* 0x000fe20000011647 */
[----:B------:R-:W-:-:S02]  /*d630*/  HADD2.F32 R61, -RZ, R61.H1_H1 ;  /* 0x3000003dff3d7230 */ /* 0x000fc40000004100 */
[-C--:B------:R-:W-:Y:S01]  /*d640*/  FMUL.FTZ R71, R59, R44.reuse ;  /* 0x0000002c3b477220 */ /* 0x080fe20000410000 */
[--C-:B------:R-:W-:Y:S02]  /*d650*/  HADD2.F32 R65, -RZ, R64.reuse.H0_H0 ;  /* 0x20000040ff417230 */ /* 0x100fe40000004100 */
[----:B------:R-:W-:Y:S01]  /*d660*/  FMUL.FTZ R70, R58, R44 ;  /* 0x0000002c3a467220 */ /* 0x000fe20000410000 */
[----:B------:R-:W-:Y:S01]  /*d670*/  IMAD.U32 R68, R68, 0x10000, RZ ;  /* 0x0001000044447824 */ /* 0x000fe200078e00ff */
[----:B------:R-:W-:Y:S01]  /*d680*/  LOP3.LUT R48, R67, 0xff0000, R48, 0xf8, !PT ;  /* 0x00ff000043307812 */ /* 0x000fe200078ef830 */
[----:B------:R-:W-:Y:S02]  /*d690*/  HADD2.F32 R67, -RZ, R64.H1_H1 ;  /* 0x30000040ff437230 */ /* 0x000fe40000004100 */
[-C--:B------:R-:W-:Y:S01]  /*d6a0*/  FFMA.FTZ R58, R58, R65.reuse, -R71 ;  /* 0x000000413a3a7223 */ /* 0x080fe20000010847 */
[----:B------:R-:W-:Y:S01]  /*d6b0*/  FFMA.FTZ R59, R59, R65, R70 ;  /* 0x000000413b3b7223 */ /* 0x000fe20000010046 */
[----:B------:R-:W-:Y:S01]  /*d6c0*/  HADD2.F32 R65, -RZ, R66.H1_H1 ;  /* 0x30000042ff417230 */ /* 0x000fe20000004100 */
[----:B------:R-:W-:Y:S01]  /*d6d0*/  F2FP.F16.E4M3.UNPACK_B R154, R154 ;  /* 0x0000009aff9a723e */ /* 0x000fe200020006ff */
[----:B------:R-:W-:Y:S01]  /*d6e0*/  HADD2.F32 R66, -RZ, R63.H1_H1 ;  /* 0x3000003fff427230 */ /* 0x000fe20000004100 */
[----:B------:R-:W-:-:S02]  /*d6f0*/  F2FP.F16.E4M3.UNPACK_B R63, R62 ;  /* 0x0000003eff3f723e */ /* 0x000fc400020006ff */
[----:B------:R-:W-:Y:S02]  /*d700*/  F2FP.F16.E4M3.UNPACK_B R64, R60 ;  /* 0x0000003cff40723e */ /* 0x000fe400020006ff */
        /* <DEDUP_REMOVED lines=18> */
[----:B------:R-:W-:-:S02]  /*d830*/  HADD2.F32 R65, -RZ, R156.H1_H1 ;  /* 0x3000009cff417230 */ /* 0x000fc40000004100 */
[-C--:B------:R-:W-:Y:S01]  /*d840*/  FMUL.FTZ R71, R66, R69.reuse ;  /* 0x0000004542477220 */ /* 0x080fe20000410000 */
[----:B------:R-:W-:Y:S01]  /*d850*/  F2FP.F16.E4M3.UNPACK_B R67, R50.H1 ;  /* 0x00000032ff43723e */ /* 0x000fe200030006ff */
[C---:B------:R-:W-:Y:S01]  /*d860*/  FMUL.FTZ R79, R64.reuse, R69 ;  /* 0x00000045404f7220 */ /* 0x040fe20000410000 */
[----:B------:R-:W-:Y:S01]  /*d870*/  F2FP.F16.E4M3.UNPACK_B R69, R157.H1 ;  /* 0x0000009dff45723e */ /* 0x000fe200030006ff */
[-C--:B------:R-:W-:Y:S01]  /*d880*/  FFMA.FTZ R77, R64, R65.reuse, -R71 ;  /* 0x00000041404d7223 */ /* 0x080fe20000010847 */
[-C--:B------:R-:W-:Y:S01]  /*d890*/  F2FP.F16.E4M3.UNPACK_B R64, R56.reuse.H1 ;  /* 0x00000038ff40723e */ /* 0x080fe200030006ff */
[----:B------:R-:W-:Y:S02]  /*d8a0*/  HADD2.F32 R71, -RZ, R70.H0_H0 ;  /* 0x20000046ff477230 */ /* 0x000fe40000004100 */
[----:B------:R-:W-:Y:S01]  /*d8b0*/  FFMA.FTZ R76, R66, R65, R79 ;  /* 0x00000041424c7223 */ /* 0x000fe2000001004f */
[----:B------:R-:W-:Y:S01]  /*d8c0*/  HADD2.F32 R68, -RZ, R67.H0_H0 ;  /* 0x20000043ff447230 */ /* 0x000fe20000004100 */
[----:B------:R-:W-:Y:S01]  /*d8d0*/  F2FP.F16.E4M3.UNPACK_B R155, R155 ;  /* 0x0000009bff9b723e */ /* 0x000fe200020006ff */
[----:B------:R-:W-:Y:S01]  /*d8e0*/  HADD2.F32 R65, -RZ, R64.H0_H0 ;  /* 0x20000040ff417230 */ /* 0x000fe20000004100 */
[----:B------:R-:W-:Y:S01]  /*d8f0*/  F2FP.F16.E4M3.UNPACK_B R56, R56 ;  /* 0x00000038ff38723e */ /* 0x000fe200020006ff */
[----:B------:R-:W-:-:S02]  /*d900*/  HADD2.F32 R66, -RZ, R69.H0_H0 ;  /* 0x20000045ff427230 */ /* 0x000fc40000004100 */
[CC--:B------:R-:W-:Y:S01]  /*d910*/  FMUL.FTZ R78, R68.reuse, R71.reuse ;  /* 0x00000047444e7220 */ /* 0x0c0fe20000410000 */
[----:B------:R-:W-:Y:S02]  /*d920*/  HADD2.F32 R70, -RZ, R70.H1_H1 ;  /* 0x30000046ff467230 */ /* 0x000fe40000004100 */
[C---:B------:R-:W-:Y:S01]  /*d930*/  FMUL.FTZ R71, R65.reuse, R71 ;  /* 0x0000004741477220 */ /* 0x040fe20000410000 */
[----:B------:R-:W-:Y:S02]  /*d940*/  HADD2.F32 R67, -RZ, R67.H1_H1 ;  /* 0x30000043ff437230 */ /* 0x000fe40000004100 */
[----:B------:R-:W-:Y:S01]  /*d950*/  FFMA.FTZ R78, R65, R66, -R78 ;  /* 0x00000042414e7223 */ /* 0x000fe2000001084e */
[----:B------:R-:W-:Y:S01]  /*d960*/  HADD2.F32 R64, -RZ, R64.H1_H1 ;  /* 0x30000040ff407230 */ /* 0x000fe20000004100 */
[----:B------:R-:W-:Y:S01]  /*d970*/  F2FP.F16.E4M3.UNPACK_B R157, R157 ;  /* 0x0000009dff9d723e */ /* 0x000fe200020006ff */
[----:B------:R-:W-:Y:S02]  /*d980*/  HADD2.F32 R69, -RZ, R69.H1_H1 ;  /* 0x30000045ff457230 */ /* 0x000fe40000004100 */
[----:B------:R-:W-:Y:S01]  /*d990*/  FMUL.FTZ R65, R67, R70 ;  /* 0x0000004643417220 */ /* 0x000fe20000410000 */
[----:B------:R-:W-:Y:S01]  /*d9a0*/  FFMA.FTZ R71, R68, R66, R71 ;  /* 0x0000004244477223 */ /* 0x000fe20000010047 */
[----:B------:R-:W-:Y:S01]  /*d9b0*/  FMUL.FTZ R70, R64, R70 ;  /* 0x0000004640467220 */ /* 0x000fe20000410000 */
[----:B------:R-:W-:-:S02]  /*d9c0*/  HADD2.F32 R66, -RZ, R157.H0_H0 ;  /* 0x2000009dff427230 */ /* 0x000fc40000004100 */
[-C--:B------:R-:W-:Y:S01]  /*d9d0*/  FFMA.FTZ R79, R64, R69.reuse, -R65 ;  /* 0x00000045404f7223 */ /* 0x080fe20000010841 */
[----:B------:R-:W-:Y:S01]  /*d9e0*/  F2FP.F16.E4M3.UNPACK_B R64, R50 ;  /* 0x00000032ff40723e */ /* 0x000fe200020006ff */
[----:B------:R-:W-:Y:S01]  /*d9f0*/  FFMA.FTZ R70, R67, R69, R70 ;  /* 0x0000004543467223 */ /* 0x000fe20000010046 */
[--C-:B------:R-:W-:Y:S01]  /*da00*/  HADD2.F32 R67, -RZ, R155.reuse.H0_H0 ;  /* 0x2000009bff437230 */ /* 0x100fe20000004100 */
[----:B------:R-:W-:Y:S01]  /*da10*/  F2FP.SATFINITE.E4M3.F32.PACK_AB_MERGE_C R58, R61, R58, RZ ;  /* 0x0000003a3d3a723e */ /* 0x000fe200048070ff */
[----:B------:R-:W-:Y:S01]  /*da20*/  HADD2.F32 R50, -RZ, R56.H0_H0 ;  /* 0x20000038ff327230 */ /* 0x000fe20000004100 */
[----:B------:R-:W-:Y:S01]  /*da30*/  F2FP.SATFINITE.E4M3.F32.PACK_AB_MERGE_C R60, R60, R59, RZ ;  /* 0x0000003b3c3c723e */ /* 0x000fe200048070ff */
[--C-:B------:R-:W-:Y:S01]  /*da40*/  HADD2.F32 R65, -RZ, R64.reuse.H0_H0 ;  /* 0x20000040ff417230 */ /* 0x100fe20000004100 */
[----:B------:R-:W-:Y:S01]  /*da50*/  F2FP.SATFINITE.E4M3.F32.PACK_AB_MERGE_C R59, R77, R62, R58 ;  /* 0x0000003e4d3b723e */ /* 0x000fe2000480703a */
[----:B------:R-:W-:Y:S02]  /*da60*/  HADD2.F32 R155, -RZ, R155.H1_H1 ;  /* 0x3000009bff9b7230 */ /* 0x000fe40000004100 */
[----:B------:R-:W-:Y:S01]  /*da70*/  FMUL.FTZ R68, R50, R67 ;  /* 0x0000004332447220 */ /* 0x000fe20000410000 */
[----:B------:R-:W-:-:S02]  /*da80*/  HADD2.F32 R64, -RZ, R64.H1_H1 ;  /* 0x30000040ff407230 */ /* 0x000fc40000004100 */
[C---:B------:R-:W-:Y:S01]  /*da90*/  FMUL.FTZ R69, R65.reuse, R67 ;  /* 0x0000004341457220 */ /* 0x040fe20000410000 */
[----:B------:R-:W-:Y:S01]  /*daa0*/  HADD2.F32 R56, -RZ, R56.H1_H1 ;  /* 0x30000038ff387230 */ /* 0x000fe20000004100 */
[----:B------:R-:W-:Y:S01]  /*dab0*/  F2FP.F16.E4M3.UNPACK_B R62, R48 ;  /* 0x00000030ff3e723e */ /* 0x000fe200020006ff */
[----:B------:R-:W-:Y:S02]  /*dac0*/  HADD2.F32 R157, -RZ, R157.H1_H1 ;  /* 0x3000009dff9d7230 */ /* 0x000fe40000004100 */
[-C--:B------:R-:W-:Y:S01]  /*dad0*/  FMUL.FTZ R67, R64, R155.reuse ;  /* 0x0000009b40437220 */ /* 0x080fe20000410000 */
[----:B------:R-:W-:Y:S01]  /*dae0*/  F2FP.F16.E4M3.UNPACK_B R61, R52 ;  /* 0x00000034ff3d723e */ /* 0x000fe200020006ff */
[----:B------:R-:W-:Y:S01]  /*daf0*/  FMUL.FTZ R155, R56, R155 ;  /* 0x0000009b389b7220 */ /* 0x000fe20000410000 */
[-C--:B------:R-:W-:Y:S01]  /*db00*/  FFMA.FTZ R69, R50, R66.reuse, -R69 ;  /* 0x0000004232457223 */ /* 0x080fe20000010845 */
[----:B------:R-:W-:Y:S01]  /*db10*/  FFMA.FTZ R50, R65, R66, R68 ;  /* 0x0000004241327223 */ /* 0x000fe20000010044 */
[-C--:B------:R-:W-:Y:S01]  /*db20*/  FFMA.FTZ R56, R56, R157.reuse, -R67 ;  /* 0x0000009d38387223 */ /* 0x080fe20000010843 */
[----:B------:R-:W-:Y:S01]  /*db30*/  FFMA.FTZ R155, R64, R157, R155 ;  /* 0x0000009d409b7223 */ /* 0x000fe2000001009b */
[----:B------:R-:W-:Y:S01]  /*db40*/  F2FP.F16.E4M3.UNPACK_B R64, R49 ;  /* 0x00000031ff40723e */ /* 0x000fe200020006ff */
[----:B------:R-:W-:Y:S01]  /*db50*/  HADD2.F32 R67, -RZ, R62.H0_H0 ;  /* 0x2000003eff437230 */ /* 0x000fe20000004100 */
[----:B------:R-:W-:Y:S01]  /*db60*/  F2FP.SATFINITE.E4M3.F32.PACK_AB_MERGE_C R58, R76, R63, R60 ;  /* 0x0000003f4c3a723e */ /* 0x000fe2000480703c */
[----:B------:R-:W-:Y:S01]  /*db70*/  HADD2.F32 R60, -RZ, R61.H0_H0 ;  /* 0x2000003dff3c7230 */ /* 0x000fe20000004100 */
[----:B------:R-:W-:Y:S01]  /*db80*/  F2FP.SATFINITE.E4M3.F32.PACK_AB_MERGE_C R78, R79, R78, RZ ;  /* 0x0000004e4f4e723e */ /* 0x000fe200048070ff */
[--C-:B------:R-:W-:Y:S01]  /*db90*/  HADD2.F32 R63, -RZ, R64.reuse.H0_H0 ;  /* 0x20000040ff3f7230 */ /* 0x100fe20000004100 */
[----:B------:R-:W-:Y:S01]  /*dba0*/  F2FP.F16.E4M3.UNPACK_B R65, R46 ;  /* 0x0000002eff41723e */ /* 0x000fe200020006ff */
[----:B------:R-:W-:Y:S01]  /*dbb0*/  HADD2.F32 R64, -RZ, R64.H1_H1 ;  /* 0x30000040ff407230 */ /* 0x000fe20000004100 */
[----:B------:R-:W-:Y:S01]  /*dbc0*/  F2FP.SATFINITE.E4M3.F32.PACK_AB_MERGE_C R56, R56, R69, R78 ;  /* 0x000000453838723e */ /* 0x000fe2000480704e */
[-C--:B------:R-:W-:Y:S01]  /*dbd0*/  FMUL.FTZ R68, R60, R67.reuse ;  /* 0x000000433c447220 */ /* 0x080fe20000410000 */
[----:B------:R-:W-:Y:S01]  /*dbe0*/  FMUL.FTZ R69, R63, R67 ;  /* 0x000000433f457220 */ /* 0x000fe20000410000 */
[----:B------:R-:W-:Y:S01]  /*dbf0*/  HADD2.F32 R66, -RZ, R65.H0_H0 ;  /* 0x20000041ff427230 */ /* 0x000fe20000004100 */
[----:B------:R-:W-:Y:S01]  /*dc00*/  F2FP.F16.E4M3.UNPACK_B R52, R52.H1 ;  /* 0x00000034ff34723e */ /* 0x000fe200030006ff */
[----:B------:R-:W-:Y:S01]  /*dc10*/  HADD2.F32 R67, -RZ, R62.H1_H1 ;  /* 0x3000003eff437230 */ /* 0x000fe20000004100 */
[----:B------:R-:W-:Y:S01]  /*dc20*/  F2FP.F16.E4M3.UNPACK_B R46, R46.H1 ;  /* 0x0000002eff2e723e */ /* 0x000fe200030006ff */
[----:B------:R-:W-:-:S02]  /*dc30*/  HADD2.F32 R62, -RZ, R61.H1_H1 ;  /* 0x3000003dff3e7230 */ /* 0x000fc40000004100 */
[-C--:B------:R-:W-:Y:S01]  /*dc40*/  FFMA.FTZ R60, R60, R66.reuse, -R69 ;  /* 0x000000423c3c7223 */ /* 0x080fe20000010845 */
[----:B------:R-:W-:Y:S01]  /*dc50*/  FFMA.FTZ R61, R63, R66, R68 ;  /* 0x000000423f3d7223 */ /* 0x000fe20000010044 */
[----:B------:R-:W-:Y:S02]  /*dc60*/  HADD2.F32 R65, -RZ, R65.H1_H1 ;  /* 0x30000041ff417230 */ /* 0x000fe40000004100 */
[-C--:B------:R-:W-:Y:S01]  /*dc70*/  FMUL.FTZ R69, R64, R67.reuse ;  /* 0x0000004340457220 */ /* 0x080fe20000410000 */
[----:B------:R-:W-:Y:S01]  /*dc80*/  FMUL.FTZ R67, R62, R67 ;  /* 0x000000433e437220 */ /* 0x000fe20000410000 */
[----:B------:R-:W-:Y:S02]  /*dc90*/  F2FP.F16.E4M3.UNPACK_B R63, R49.H1 ;  /* 0x00000031ff3f723e */ /* 0x000fe400030006ff */
[----:B------:R-:W-:Y:S01]  /*dca0*/  F2FP.F16.E4M3.UNPACK_B R66, R48.H1 ;  /* 0x00000030ff42723e */ /* 0x000fe200030006ff */
[-C--:B------:R-:W-:Y:S01]  /*dcb0*/  FFMA.FTZ R48, R64, R65.reuse, R67 ;  /* 0x0000004140307223 */ /* 0x080fe20000010043 */
[----:B------:R-:W-:Y:S01]  /*dcc0*/  FFMA.FTZ R49, R62, R65, -R69 ;  /* 0x000000413e317223 */ /* 0x000fe20000010845 */
[----:B------:R-:W-:Y:S01]  /*dcd0*/  HADD2.F32 R64, -RZ, R63.H0_H0 ;  /* 0x2000003fff407230 */ /* 0x000fe20000004100 */
[----:B------:R-:W-:Y:S01]  /*dce0*/  F2FP.SATFINITE.E4M3.F32.PACK_AB_MERGE_C R70, R70, R71, RZ ;  /* 0x000000474646723e */ /* 0x000fe200048070ff */
[----:B------:R-:W-:-:S02]  /*dcf0*/  HADD2.F32 R62, -RZ, R52.H0_H0 ;  /* 0x20000034ff3e7230 */ /* 0x000fc40000004100 */
[----:B------:R-:W-:Y:S01]  /*dd00*/  HADD2.F32 R63, -RZ, R63.H1_H1 ;  /* 0x3000003fff3f7230 */ /* 0x000fe20000004100 */
[----:B------:R-:W-:Y:S01]  /*dd10*/  F2FP.SATFINITE.E4M3.F32.PACK_AB_MERGE_C R50, R155, R50, R70 ;  /* 0x000000329b32723e */ /* 0x000fe20004807046 */
[--C-:B------:R-:W-:Y:S02]  /*dd20*/  HADD2.F32 R68, -RZ, R66.reuse.H1_H1 ;  /* 0x30000042ff447230 */ /* 0x100fe40000004100 */
[----:B------:R-:W-:Y:S02]  /*dd30*/  HADD2.F32 R67, -RZ, R66.H0_H0 ;  /* 0x20000042ff437230 */ /* 0x000fe40000004100 */
[----:B------:R-:W-:Y:S02]  /*dd40*/  HADD2.F32 R52, -RZ, R52.H1_H1 ;  /* 0x30000034ff347230 */ /* 0x000fe40000004100 */
[----:B------:R-:W-:Y:S01]  /*dd50*/  FMUL.FTZ R71, R63, R68 ;  /* 0x000000443f477220 */ /* 0x000fe20000410000 */
[--C-:B------:R-:W-:Y:S02]  /*dd60*/  HADD2.F32 R65, -RZ, R46.reuse.H0_H0 ;  /* 0x2000002eff417230 */ /* 0x100fe40000004100 */
[----:B------:R-:W-:Y:S01]  /*dd70*/  FMUL.FTZ R69, R64, R67 ;  /* 0x0000004340457220 */ /* 0x000fe20000410000 */
[----:B------:R-:W-:-:S02]  /*dd80*/  HADD2.F32 R66, -RZ, R46.H1_H1 ;  /* 0x3000002eff427230 */ /* 0x000fc40000004100 */
[----:B------:R-:W-:Y:S01]  /*dd90*/  FMUL.FTZ R68, R52, R68 ;  /* 0x0000004434447220 */ /* 0x000fe20000410000 */
[C---:B------:R-:W-:Y:S01]  /*dda0*/  FMUL.FTZ R67, R62.reuse, R67 ;  /* 0x000000433e437220 */ /* 0x040fe20000410000 */
[----:B------:R-:W-:Y:S01]  /*ddb0*/  FFMA.FTZ R76, R62, R65, -R69 ;  /* 0x000000413e4c7223 */ /* 0x000fe20000010845 */
[----:B------:R-:W-:Y:S01]  /*ddc0*/  F2FP.F16.E4M3.UNPACK_B R69, R44.H1 ;  /* 0x0000002cff45723e */ /* 0x000fe200030006ff */
[-C--:B------:R-:W-:Y:S01]  /*ddd0*/  FFMA.FTZ R78, R63, R66.reuse, R68 ;  /* 0x000000423f4e7223 */ /* 0x080fe20000010044 */
[----:B------:R-:W-:Y:S01]  /*dde0*/  F2FP.F16.E4M3.UNPACK_B R63, R51.H1 ;  /* 0x00000033ff3f723e */ /* 0x000fe200030006ff */
[----:B------:R-:W-:Y:S01]  /*ddf0*/  FFMA.FTZ R77, R64, R65, R67 ;  /* 0x00000041404d7223 */ /* 0x000fe20000010043 */
[----:B------:R-:W-:Y:S01]  /*de00*/  F2FP.F16.E4M3.UNPACK_B R46, R47 ;  /* 0x0000002fff2e723e */ /* 0x000fe200020006ff */
[----:B------:R-:W-:Y:S01]  /*de10*/  FFMA.FTZ R79, R52, R66, -R71 ;  /* 0x00000042344f7223 */ /* 0x000fe20000010847 */
[----:B------:R-:W-:Y:S01]  /*de20*/  F2FP.F16.E4M3.UNPACK_B R65, R45 ;  /* 0x0000002dff41723e */ /* 0x000fe200020006ff */
[----:B------:R-:W-:Y:S01]  /*de30*/  HADD2.F32 R71, -RZ, R69.H0_H0 ;  /* 0x20000045ff477230 */ /* 0x000fe20000004100 */
[----:B------:R-:W-:Y:S01]  /*de40*/  F2FP.F16.E4M3.UNPACK_B R62, R51 ;  /* 0x00000033ff3e723e */ /* 0x000fe200020006ff */
[----:B------:R-:W-:Y:S01]  /*de50*/  HADD2.F32 R51, -RZ, R46.H0_H0 ;  /* 0x2000002eff337230 */ /* 0x000fe20000004100 */
[----:B------:R-:W-:Y:S01]  /*de60*/  F2FP.F16.E4M3.UNPACK_B R47, R47.H1 ;  /* 0x0000002fff2f723e */ /* 0x000fe200030006ff */
[----:B------:R-:W-:Y:S01]  /*de70*/  HADD2.F32 R66, -RZ, R65.H0_H0 ;  /* 0x20000041ff427230 */ /* 0x000fe20000004100 */
[----:B------:R-:W-:Y:S01]  /*de80*/  F2FP.F16.E4M3.UNPACK_B R68, R44 ;  /* 0x0000002cff44723e */ /* 0x000fe200020006ff */
[----:B------:R-:W-:Y:S01]  /*de90*/  HADD2.F32 R44, -RZ, R63.H0_H0 ;  /* 0x2000003fff2c7230 */ /* 0x000fe20000004100 */
[----:B------:R-:W-:Y:S01]  /*dea0*/  F2FP.F16.E4M3.UNPACK_B R45, R45.H1 ;  /* 0x0000002dff2d723e */ /* 0x000fe200030006ff */
[----:B------:R-:W-:Y:S01]  /*deb0*/  HADD2.F32 R64, -RZ, R62.H0_H0 ;  /* 0x2000003eff407230 */ /* 0x000fe20000004100 */
[----:B------:R-:W-:Y:S01]  /*dec0*/  F2FP.SATFINITE.E4M3.F32.PACK_AB_MERGE_C R76, R79, R76, RZ ;  /* 0x0000004c4f4c723e */ /* 0x000fe200048070ff */
[----:B------:R-:W-:-:S02]  /*ded0*/  HADD2.F32 R52, -RZ, R47.H0_H0 ;  /* 0x2000002fff347230 */ /* 0x000fc40000004100 */
[----:B------:R-:W-:Y:S01]  /*dee0*/  FMUL.FTZ R83, R44, R71 ;  /* 0x000000472c537220 */ /* 0x000fe20000410000 */
[----:B------:R-:W-:Y:S01]  /*def0*/  HADD2.F32 R70, -RZ, R68.H0_H0 ;  /* 0x20000044ff467230 */ /* 0x000fe20000004100 */
[----:B------:R-:W-:Y:S01]  /*df00*/  F2FP.SATFINITE.E4M3.F32.PACK_AB_MERGE_C R77, R78, R77, RZ ;  /* 0x0000004d4e4d723e */ /* 0x000fe200048070ff */
[----:B------:R-:W-:Y:S02]  /*df10*/  HADD2.F32 R67, -RZ, R45.H0_H0 ;  /* 0x2000002dff437230 */ /* 0x000fe40000004100 */
[----:B------:R-:W-:Y:S01]  /*df20*/  FMUL.FTZ R71, R52, R71 ;  /* 0x0000004734477220 */ /* 0x000fe20000410000 */
[----:B------:R-:W-:Y:S02]  /*df30*/  HADD2.F32 R63, -RZ, R63.H1_H1 ;  /* 0x3000003fff3f7230 */ /* 0x000fe40000004100 */
[-C--:B------:R-:W-:Y:S01]  /*df40*/  FMUL.FTZ R80, R64, R70.reuse ;  /* 0x0000004640507220 */ /* 0x080fe20000410000 */
[----:B------:R-:W-:Y:S01]  /*df50*/  FMUL.FTZ R81, R51, R70 ;  /* 0x0000004633517220 */ /* 0x000fe20000410000 */
[----:B------:R-:W-:Y:S01]  /*df60*/  FFMA.FTZ R83, R52, R67, -R83 ;  /* 0x0000004334537223 */ /* 0x000fe20000010853 */
[----:B------:R-:W-:-:S02]  /*df70*/  HADD2.F32 R52, -RZ, R69.H1_H1 ;  /* 0x30000045ff347230 */ /* 0x000fc40000004100 */
[-C--:B------:R-:W-:Y:S01]  /*df80*/  FFMA.FTZ R80, R51, R66.reuse, -R80 ;  /* 0x0000004233507223 */ /* 0x080fe20000010850 */
[----:B------:R-:W-:Y:S02]  /*df90*/  HADD2.F32 R47, -RZ, R47.H1_H1 ;  /* 0x3000002fff2f7230 */ /* 0x000fe40000004100 */
[----:B------:R-:W-:Y:S01]  /*dfa0*/  FFMA.FTZ R71, R44, R67, R71 ;  /* 0x000000432c477223 */ /* 0x000fe20000010047 */
[----:B------:R-:W-:Y:S01]  /*dfb0*/  FFMA.FTZ R81, R64, R66, R81 ;  /* 0x0000004240517223 */ /* 0x000fe20000010051 */
[----:B------:R-:W-:Y:S02]  /*dfc0*/  HADD2.F32 R62, -RZ, R62.H1_H1 ;  /* 0x3000003eff3e7230 */ /* 0x000fe40000004100 */
[-C--:B------:R-:W-:Y:S01]  /*dfd0*/  FMUL.FTZ R64, R63, R52.reuse ;  /* 0x000000343f407220 */ /* 0x080fe20000410000 */
[----:B------:R-:W-:Y:S02]  /*dfe0*/  HADD2.F32 R51, -RZ, R68.H1_H1 ;  /* 0x30000044ff337230 */ /* 0x000fe40000004100 */
[----:B------:R-:W-:Y:S01]  /*dff0*/  FMUL.FTZ R52, R47, R52 ;  /* 0x000000342f347220 */ /* 0x000fe20000410000 */
[----:B------:R-:W-:Y:S01]  /*e000*/  HADD2.F32 R44, -RZ, R45.H1_H1 ;  /* 0x3000002dff2c7230 */ /* 0x000fe20000004100 */
[----:B------:R-:W-:Y:S01]  /*e010*/  F2FP.SATFINITE.E4M3.F32.PACK_AB_MERGE_C R60, R49, R60, R76 ;  /* 0x0000003c313c723e */ /* 0x000fe2000480704c */
[----:B------:R-:W-:-:S02]  /*e020*/  HADD2.F32 R46, -RZ, R46.H1_H1 ;  /* 0x3000002eff2e7230 */ /* 0x000fc40000004100 */
[-C--:B------:R-:W-:Y:S01]  /*e030*/  FMUL.FTZ R45, R62, R51.reuse ;  /* 0x000000333e2d7220 */ /* 0x080fe20000410000 */
[----:B------:R-:W-:Y:S02]  /*e040*/  HADD2.F32 R65, -RZ, R65.H1_H1 ;  /* 0x30000041ff417230 */ /* 0x000fe40000004100 */
[-C--:B------:R-:W-:Y:S01]  /*e050*/  FFMA.FTZ R64, R47, R44.reuse, -R64 ;  /* 0x0000002c2f407223 */ /* 0x080fe20000010840 */
[----:B------:R-:W-:Y:S01]  /*e060*/  FFMA.FTZ R52, R63, R44, R52 ;  /* 0x0000002c3f347223 */ /* 0x000fe20000010034 */
[----:B------:R-:W-:Y:S01]  /*e070*/  FMUL.FTZ R51, R46, R51 ;  /* 0x000000332e337220 */ /* 0x000fe20000410000 */
[----:B------:R-:W-:Y:S01]  /*e080*/  F2FP.SATFINITE.E4M3.F32.PACK_AB_MERGE_C R49, R48, R61, R77 ;  /* 0x0000003d3031723e */ /* 0x000fe2000480704d */
[----:B------:R-:W-:Y:S01]  /*e090*/  FFMA.FTZ R45, R46, R65, -R45 ;  /* 0x000000412e2d7223 */ /* 0x000fe2000001082d */
[----:B------:R-:W-:Y:S01]  /*e0a0*/  F2FP.SATFINITE.E4M3.F32.PACK_AB_MERGE_C R64, R64, R83, RZ ;  /* 0x000000534040723e */ /* 0x000fe200048070ff */
[----:B------:R-:W-:Y:S01]  /*e0b0*/  FFMA.FTZ R62, R62, R65, R51 ;  /* 0x000000413e3e7223 */ /* 0x000fe20000010033 */
[----:B------:R-:W-:Y:S01]  /*e0c0*/  F2FP.SATFINITE.E4M3.F32.PACK_AB_MERGE_C R52, R52, R71, RZ ;  /* 0x000000473434723e */ /* 0x000fe200048070ff */
[----:B------:R-:W-:Y:S01]  /*e0d0*/  IMAD.MOV.U32 R44, RZ, RZ, R59 ;  /* 0x000000ffff2c7224 */ /* 0x000fe200078e003b */
[----:B------:R-:W-:Y:S01]  /*e0e0*/  F2FP.SATFINITE.E4M3.F32.PACK_AB_MERGE_C R47, R45, R80, R64 ;  /* 0x000000502d2f723e */ /* 0x000fe20004807040 */
[----:B------:R-:W-:Y:S01]  /*e0f0*/  IMAD.MOV.U32 R45, RZ, RZ, R60 ;  /* 0x000000ffff2d7224 */ /* 0x000fe200078e003c */
[----:B------:R-:W-:Y:S01]  /*e100*/  F2FP.SATFINITE.E4M3.F32.PACK_AB_MERGE_C R51, R62, R81, R52 ;  /* 0x000000513e33723e */ /* 0x000fe20004807034 */
[----:B------:R-:W-:Y:S01]  /*e110*/  IMAD.MOV.U32 R46, RZ, RZ, R56 ;  /* 0x000000ffff2e7224 */ /* 0x000fe200078e0038 */
[----:B------:R-:W-:-:S07]  /*e120*/  MOV R48, R58 ;  /* 0x0000003a00307202 */ /* 0x000fce0000000f00 */
.L_x_568:
[----:B------:R-:W-:Y:S05]  /*e130*/  BSYNC B2 ;  /* 0x0000000000027941 */ /* 0x000fea0003800000 */
.L_x_567:
        /* <DEDUP_REMOVED lines=10> */
.L_x_566:
[----:B------:R-:W-:Y:S05]  /*e1e0*/  BSYNC B1 ;  /* 0x0000000000017941 */ /* 0x000fea0003800000 */
.L_x_565:
[----:B------:R-:W-:-:S13]  /*e1f0*/  ISETP.NE.AND P3, PT, R36, RZ, PT ;  /* 0x000000ff2400720c */ /* 0x000fda0003f65270 */
[----:B------:R-:W-:Y:S05]  /*e200*/  @!P3 BRA `(.L_x_519) ;  /* 0x0000001000c4b947 */ /* 0x000fea0003800000 */
[----:B0--3--:R-:W3:Y:S01]  /*e210*/  LDL R44, [R1+0x8] ;  /* 0x00000800012c7983 */ /* 0x009ee20000100800 */
[----:B------:R-:W-:Y:S01]  /*e220*/  IADD3 R53, P3, P4, R118, R138, R29 ;  /* 0x0000008a76357210 */ /* 0x000fe20007c7e01d */
[----:B------:R-:W-:Y:S01]  /*e230*/  BSSY B1, `(.L_x_569) ;  /* 0x00000ed000017945 */ /* 0x000fe20003800000 */
[----:B---3--:R-:W-:Y:S02]  /*e240*/  LOP3.LUT P5, RZ, R44, 0x1, RZ, 0xc0, !PT ;  /* 0x000000012cff7812 */ /* 0x008fe400078ac0ff */
[----:B------:R-:W-:Y:S02]  /*e250*/  IADD3.X R44, R4, R57, R32, P3, P4 ;  /* 0x00000039042c7210 */ /* 0x000fe40001fe8420 */
[----:B------:R-:W-:Y:S02]  /*e260*/  SEL R158, R121, R158, !P5 ;  /* 0x0000009e799e7207 */ /* 0x000fe40006800000 */
[----:B------:R-:W-:Y:S02]  /*e270*/  IADD3 R52, P3, R53, R124, RZ ;  /* 0x0000007c35347210 */ /* 0x000fe40007f7e0ff */
[----:B------:R-:W-:-:S03]  /*e280*/  SHF.R.S32.HI R45, RZ, 0x1f, R158 ;  /* 0x0000001fff2d7819 */ /* 0x000fc6000001149e */
[----:B------:R-:W-:Y:S01]  /*e290*/  IMAD.X R53, R44, 0x1, R125, P3 ;  /* 0x000000012c357824 */ /* 0x000fe200018e067d */
[----:B------:R-:W-:Y:S02]  /*e2a0*/  LEA.HI R45, R45, R158, RZ, 0x5 ;  /* 0x0000009e2d2d7211 */ /* 0x000fe400078f28ff */
[----:B------:R-:W-:Y:S02]  /*e2b0*/  ISETP.GE.AND P3, PT, R6, R133, PT ;  /* 0x000000850600720c */ /* 0x000fe40003f66270 */
[----:B------:R-:W-:-:S04]  /*e2c0*/  LEA.HI.SX32 R45, R45, R28, 0x1b ;  /* 0x0000001c2d2d7211 */ /* 0x000fc800078fdaff */
[----:B------:R-:W-:Y:S02]  /*e2d0*/  SHF.R.S32.HI R44, RZ, 0x1f, R45 ;  /* 0x0000001fff2c7819 */ /* 0x000fe4000001142d */
[----:B------:R-:W-:Y:S02]  /*e2e0*/  SHF.L.U32 R55, R45, 0x4, RZ ;  /* 0x000000042d377819 */ /* 0x000fe400000006ff */
        /* <DEDUP_REMOVED lines=14> */
[----:B0-----:R-:W-:Y:S01]  /*e3d0*/  IMAD.MOV.U32 R60, RZ, RZ, R44 ;  /* 0x000000ffff3c7224 */ /* 0x001fe200078e002c */
[----:B------:R-:W-:Y:S01]  /*e3e0*/  LOP3.LUT R58, R85, 0xff0000ff, RZ, 0xc0, !PT ;  /* 0xff0000ff553a7812 */ /* 0x000fe200078ec0ff */
[----:B-1----:R-:W-:Y:S01]  /*e3f0*/  IMAD.MOV.U32 R56, RZ, RZ, R50 ;  /* 0x000000ffff387224 */ /* 0x002fe200078e0032 */
[----:B------:R-:W-:Y:S01]  /*e400*/  SHF.R.U32.HI R70, RZ, 0x10, R85 ;  /* 0x00000010ff467819 */ /* 0x000fe20000011655 */
[----:B------:R-:W-:Y:S01]  /*e410*/  IMAD.SHL.U32 R59, R59, 0x100, RZ ;  /* 0x000001003b3b7824 */ /* 0x000fe200078e00ff */
[----:B------:R-:W-:Y:S01]  /*e420*/  SHF.R.U32.HI R66, RZ, 0x8, R87 ;  /* 0x00000008ff427819 */ /* 0x000fe20000011657 */
[----:B------:R-:W-:Y:S01]  /*e430*/  IMAD.MOV.U32 R54, RZ, RZ, R46 ;  /* 0x000000ffff367224 */ /* 0x000fe200078e002e */
[----:B------:R-:W-:Y:S02]  /*e440*/  SHF.R.U32.HI R67, RZ, 0x8, R75 ;  /* 0x00000008ff437819 */ /* 0x000fe4000001164b */
[----:B------:R-:W-:Y:S01]  /*e450*/  MOV R63, R48 ;  /* 0x00000030003f7202 */ /* 0x000fe20000000f00 */
[----:B------:R-:W-:Y:S01]  /*e460*/  IMAD.SHL.U32 R44, R66, 0x100, RZ ;  /* 0x00000100422c7824 */ /* 0x000fe200078e00ff */
[----:B------:R-:W-:Y:S01]  /*e470*/  LOP3.LUT R48, R58, 0xff00, R59, 0xf8, !PT ;  /* 0x0000ff003a307812 */ /* 0x000fe200078ef83b */
[----:B------:R-:W-:Y:S01]  /*e480*/  IMAD.U32 R59, R70, 0x10000, RZ ;  /* 0x00010000463b7824 */ /* 0x000fe200078e00ff */
[----:B------:R-:W-:Y:S01]  /*e490*/  SHF.R.U32.HI R68, RZ, 0x10, R87 ;  /* 0x00000010ff447819 */ /* 0x000fe20000011657 */
[----:B------:R-:W-:Y:S01]  /*e4a0*/  IMAD.SHL.U32 R67, R67, 0x100, RZ ;  /* 0x0000010043437824 */ /* 0x000fe200078e00ff */
[----:B------:R-:W-:-:S02]  /*e4b0*/  LOP3.LUT R61, R87, 0xff0000ff, RZ, 0xc0, !PT ;  /* 0xff0000ff573d7812 */ /* 0x000fc400078ec0ff */
[----:B------:R-:W-:Y:S02]  /*e4c0*/  SHF.R.U32.HI R65, RZ, 0x8, R73 ;  /* 0x00000008ff417819 */ /* 0x000fe40000011649 */
[----:B------:R-:W-:Y:S02]  /*e4d0*/  LOP3.LUT R64, R75, 0xff0000ff, RZ, 0xc0, !PT ;  /* 0xff0000ff4b407812 */ /* 0x000fe400078ec0ff */
[----:B------:R-:W-:Y:S01]  /*e4e0*/  LOP3.LUT R48, R48, 0xff0000, R59, 0xf8, !PT ;  /* 0x00ff000030307812 */ /* 0x000fe200078ef83b */
[----:B------:R-:W-:Y:S01]  /*e4f0*/  IMAD.U32 R59, R68, 0x10000, RZ ;  /* 0x00010000443b7824 */ /* 0x000fe200078e00ff */
[----:B------:R-:W-:Y:S02]  /*e500*/  LOP3.LUT R62, R73, 0xff0000ff, RZ, 0xc0, !PT ;  /* 0xff0000ff493e7812 */ /* 0x000fe400078ec0ff */
[----:B------:R-:W-:Y:S02]  /*e510*/  SHF.L.U32 R65, R65, 0x8, RZ ;  /* 0x0000000841417819 */ /* 0x000fe400000006ff */
[----:B------:R-:W-:-:S02]  /*e520*/  LOP3.LUT R44, R61, 0xff00, R44, 0xf8, !PT ;  /* 0x0000ff003d2c7812 */ /* 0x000fc400078ef82c */
[----:B------:R-:W-:Y:S02]  /*e530*/  LOP3.LUT R66, R64, 0xff00, R67, 0xf8, !PT ;  /* 0x0000ff0040427812 */ /* 0x000fe400078ef843 */
[----:B------:R-:W-:Y:S02]  /*e540*/  F2FP.F16.E4M3.UNPACK_B R67, R148.H1 ;  /* 0x00000094ff43723e */ /* 0x000fe400030006ff */
[----:B------:R-:W-:Y:S02]  /*e550*/  F2FP.F16.E4M3.UNPACK_B R64, R63.H1 ;  /* 0x0000003fff40723e */ /* 0x000fe400030006ff */
[----:B------:R-:W-:Y:S01]  /*e560*/  F2FP.F16.E4M3.UNPACK_B R61, R60.H1 ;  /* 0x0000003cff3d723e */ /* 0x000fe200030006ff */
[----:B------:R-:W-:Y:S01]  /*e570*/  HADD2.F32 R46, -RZ, R67.H0_H0 ;  /* 0x20000043ff2e7230 */ /* 0x000fe20000004100 */
[----:B------:R-:W-:Y:S02]  /*e580*/  LOP3.LUT R50, R62, 0xff00, R65, 0xf8, !PT ;  /* 0x0000ff003e327812 */ /* 0x000fe400078ef841 */
[----:B------:R-:W-:Y:S01]  /*e590*/  LOP3.LUT R44, R44, 0xff0000, R59, 0xf8, !PT ;  /* 0x00ff00002c2c7812 */ /* 0x000fe200078ef83b */
[----:B------:R-:W-:Y:S01]  /*e5a0*/  HADD2.F32 R59, -RZ, R64.H0_H0 ;  /* 0x20000040ff3b7230 */ /* 0x000fe20000004100 */
[----:B------:R-:W-:Y:S01]  /*e5b0*/  F2FP.F16.E4M3.UNPACK_B R62, R150.H1 ;  /* 0x00000096ff3e723e */ /* 0x000fe200030006ff */
[----:B------:R-:W-:Y:S01]  /*e5c0*/  HADD2.F32 R58, -RZ, R61.H0_H0 ;  /* 0x2000003dff3a7230 */ /* 0x000fe20000004100 */
[----:B------:R-:W-:-:S02]  /*e5d0*/  SHF.R.U32.HI R71, RZ, 0x10, R75 ;  /* 0x00000010ff477819 */ /* 0x000fc4000001164b */
[----:B------:R-:W-:Y:S01]  /*e5e0*/  SHF.R.U32.HI R69, RZ, 0x10, R73 ;  /* 0x00000010ff457819 */ /* 0x000fe20000011649 */
[--C-:B------:R-:W-:Y:S01]  /*e5f0*/  HADD2.F32 R65, -RZ, R62.reuse.H0_H0 ;  /* 0x2000003eff417230 */ /* 0x100fe20000004100 */
[----:B------:R-:W-:Y:S01]  /*e600*/  SHF.L.U32 R71, R71, 0x10, RZ ;  /* 0x0000001047477819 */ /* 0x000fe200000006ff */
        /* <DEDUP_REMOVED lines=11> */
[----:B------:R-:W-:Y:S01]  /*e6c0*/  F2FP.F16.E4M3.UNPACK_B R60, R60 ;  /* 0x0000003cff3c723e */ /* 0x000fe200020006ff */
[----:B------:R-:W-:Y:S01]  /*e6d0*/  HADD2.F32 R62, -RZ, R61.H1_H1 ;  /* 0x3000003dff3e7230 */ /* 0x000fe20000004100 */
[----:B------:R-:W-:Y:S01]  /*e6e0*/  LOP3.LUT R50, R50, 0xff0000, R69, 0xf8, !PT ;  /* 0x00ff000032327812 */ /* 0x000fe200078ef845 */
[----:B------:R-:W-:-:S02]  /*e6f0*/  HADD2.F32 R67, -RZ, R148.H0_H0 ;  /* 0x20000094ff437230 */ /* 0x000fc40000004100 */
[C---:B------:R-:W-:Y:S01]  /*e700*/  FMUL.FTZ R69, R65.reuse, R68 ;  /* 0x0000004441457220 */ /* 0x040fe20000410000 */
[----:B------:R-:W-:Y:S01]  /*e710*/  F2FP.F16.E4M3.UNPACK_B R150, R150 ;  /* 0x00000096ff96723e */ /* 0x000fe200020006ff */
[C---:B------:R-:W-:Y:S01]  /*e720*/  FMUL.FTZ R68, R62.reuse, R68 ;  /* 0x000000443e447220 */ /* 0x040fe20000410000 */
[----:B------:R-:W-:Y:S02]  /*e730*/  HADD2.F32 R64, -RZ, R63.H0_H0 ;  /* 0x2000003fff407230 */ /* 0x000fe40000004100 */
[-C--:B------:R-:W-:Y:S01]  /*e740*/  FFMA.FTZ R73, R62, R66.reuse, -R69 ;  /* 0x000000423e497223 */ /* 0x080fe20000010845 */
[----:B------:R-:W-:Y:S02]  /*e750*/  HADD2.F32 R61, -RZ, R60.H0_H0 ;  /* 0x2000003cff3d7230 */ /* 0x000fe40000004100 */
[----:B------:R-:W-:Y:S01]  /*e760*/  FFMA.FTZ R70, R65, R66, R68 ;  /* 0x0000004241467223 */ /* 0x000fe20000010044 */
        /* <DEDUP_REMOVED lines=9> */
[-C--:B------:R-:W-:Y:S01]  /*e800*/  FMUL.FTZ R65, R63, R148.reuse ;  /* 0x000000943f417220 */ /* 0x080fe20000410000 */
[----:B------:R-:W-:Y:S01]  /*e810*/  F2FP.F16.E4M3.UNPACK_B R61, R149.H1 ;  /* 0x00000095ff3d723e */ /* 0x000fe200030006ff */
[C---:B------:R-:W-:Y:S01]  /*e820*/  FMUL.FTZ R148, R60.reuse, R148 ;  /* 0x000000943c947220 */ /* 0x040fe20000410000 */
[----:B------:R-:W-:Y:S01]  /*e830*/  F2FP.F16.E4M3.UNPACK_B R62, R56.H1 ;  /* 0x00000038ff3e723e */ /* 0x000fe200030006ff */
[----:B------:R-:W-:Y:S01]  /*e840*/  FFMA.FTZ R71, R60, R150, -R65 ;  /* 0x000000963c477223 */ /* 0x000fe20000010841 */
[----:B------:R-:W-:Y:S01]  /*e850*/  F2FP.F16.E4M3.UNPACK_B R65, R151.H1 ;  /* 0x00000097ff41723e */ /* 0x000fe200030006ff */
[----:B------:R-:W-:Y:S01]  /*e860*/  HADD2.F32 R66, -RZ, R61.H0_H0 ;  /* 0x2000003dff427230 */ /* 0x000fe20000004100 */
[----:B------:R-:W-:Y:S01]  /*e870*/  F2FP.F16.E4M3.UNPACK_B R60, R54.H1 ;  /* 0x00000036ff3c723e */ /* 0x000fe200030006ff */
[----:B------:R-:W-:-:S02]  /*e880*/  HADD2.F32 R64, -RZ, R62.H0_H0 ;  /* 0x2000003eff407230 */ /* 0x000fc40000004100 */
[----:B------:R-:W-:Y:S01]  /*e890*/  FFMA.FTZ R148, R63, R150, R148 ;  /* 0x000000963f947223 */ /* 0x000fe20000010094 */
[----:B------:R-:W-:Y:S01]  /*e8a0*/  HADD2.F32 R67, -RZ, R61.H1_H1 ;  /* 0x3000003dff437230 */ /* 0x000fe20000004100 */
[----:B------:R-:W-:Y:S01]  /*e8b0*/  F2FP.F16.E4M3.UNPACK_B R149, R149 ;  /* 0x00000095ff95723e */ /* 0x000fe200020006ff */
[----:B------:R-:W-:Y:S02]  /*e8c0*/  HADD2.F32 R61, -RZ, R60.H0_H0 ;  /* 0x2000003cff3d7230 */ /* 0x000fe40000004100 */
[----:B------:R-:W-:Y:S01]  /*e8d0*/  FMUL.FTZ R72, R64, R66 ;  /* 0x0000004240487220 */ /* 0x000fe20000410000 */
[----:B------:R-:W-:Y:S01]  /*e8e0*/  HADD2.F32 R63, -RZ, R65.H0_H0 ;  /* 0x20000041ff3f7230 */ /* 0x000fe20000004100 */
[----:B------:R-:W-:Y:S01]  /*e8f0*/  F2FP.F16.E4M3.UNPACK_B R54, R54 ;  /* 0x00000036ff36723e */ /* 0x000fe200020006ff */
[----:B------:R-:W-:Y:S02]  /*e900*/  HADD2.F32 R62, -RZ, R62.H1_H1 ;  /* 0x3000003eff3e7230 */ /* 0x000fe40000004100 */
[----:B------:R-:W-:Y:S01]  /*e910*/  FMUL.FTZ R75, R61, R66 ;  /* 0x000000423d4b7220 */ /* 0x000fe20000410000 */
[----:B------:R-:W-:-:S02]  /*e920*/  HADD2.F32 R60, -RZ, R60.H1_H1 ;  /* 0x3000003cff3c7230 */ /* 0x000fc40000004100 */
[----:B------:R-:W-:Y:S01]  /*e930*/  FFMA.FTZ R72, R61, R63, -R72 ;  /* 0x0000003f3d487223 */ /* 0x000fe20000010848 */
[----:B------:R-:W-:Y:S02]  /*e940*/  HADD2.F32 R65, -RZ, R65.H1_H1 ;  /* 0x30000041ff417230 */ /* 0x000fe40000004100 */
[----:B------:R-:W-:Y:S01]  /*e950*/  FMUL.FTZ R61, R62, R67 ;  /* 0x000000433e3d7220 */ /* 0x000fe20000410000 */
[----:B------:R-:W-:Y:S01]  /*e960*/  FFMA.FTZ R66, R64, R63, R75 ;  /* 0x0000003f40427223 */ /* 0x000fe2000001004b */
[C---:B------:R-:W-:Y:S01]  /*e970*/  FMUL.FTZ R77, R60.reuse, R67 ;  /* 0x000000433c4d7220 */ /* 0x040fe20000410000 */
[----:B------:R-:W-:Y:S01]  /*e980*/  F2FP.F16.E4M3.UNPACK_B R151, R151 ;  /* 0x00000097ff97723e */ /* 0x000fe200020006ff */
[-C--:B------:R-:W-:Y:S01]  /*e990*/  FFMA.FTZ R67, R60, R65.reuse, -R61 ;  /* 0x000000413c437223 */ /* 0x080fe2000001083d */
[----:B------:R-:W-:Y:S01]  /*e9a0*/  F2FP.F16.E4M3.UNPACK_B R60, R56 ;  /* 0x00000038ff3c723e */ /* 0x000fe200020006ff */
[--C-:B------:R-:W-:Y:S02]  /*e9b0*/  HADD2.F32 R63, -RZ, R149.reuse.H0_H0 ;  /* 0x20000095ff3f7230 */ /* 0x100fe40000004100 */
[----:B------:R-:W-:Y:S01]  /*e9c0*/  FFMA.FTZ R77, R62, R65, R77 ;  /* 0x000000413e4d7223 */ /* 0x000fe2000001004d */
[----:B------:R-:W-:Y:S01]  /*e9d0*/  HADD2.F32 R56, -RZ, R54.H0_H0 ;  /* 0x20000036ff387230 */ /* 0x000fe20000004100 */
[----:B------:R-:W-:Y:S01]  /*e9e0*/  F2FP.SATFINITE.E4M3.F32.PACK_AB_MERGE_C R72, R67, R72, RZ ;  /* 0x000000484348723e */ /* 0x000fe200048070ff */
[----:B------:R-:W-:Y:S01]  /*e9f0*/  HADD2.F32 R61, -RZ, R60.H0_H0 ;  /* 0x2000003cff3d7230 */ /* 0x000fe20000004100 */
[----:B------:R-:W-:Y:S01]  /*ea00*/  F2FP.SATFINITE.E4M3.F32.PACK_AB_MERGE_C R58, R73, R58, RZ ;  /* 0x0000003a493a723e */ /* 0x000fe200048070ff */
[----:B------:R-:W-:-:S02]  /*ea10*/  HADD2.F32 R149, -RZ, R149.H1_H1 ;  /* 0x30000095ff957230 */ /* 0x000fc40000004100 */
[-C--:B------:R-:W-:Y:S01]  /*ea20*/  FMUL.FTZ R64, R56, R63.reuse ;  /* 0x0000003f38407220 */ /* 0x080fe20000410000 */
[----:B------:R-:W-:Y:S02]  /*ea30*/  HADD2.F32 R60, -RZ, R60.H1_H1 ;  /* 0x3000003cff3c7230 */ /* 0x000fe40000004100 */
[C---:B------:R-:W-:Y:S01]  /*ea40*/  FMUL.FTZ R65, R61.reuse, R63 ;  /* 0x0000003f3d417220 */ /* 0x040fe20000410000 */
[--C-:B------:R-:W-:Y:S01]  /*ea50*/  HADD2.F32 R62, -RZ, R151.reuse.H0_H0 ;  /* 0x20000097ff3e7230 */ /* 0x100fe20000004100 */
[----:B------:R-:W-:Y:S01]  /*ea60*/  F2FP.F16.E4M3.UNPACK_B R67, R50 ;  /* 0x00000032ff43723e */ /* 0x000fe200020006ff */
[----:B------:R-:W-:Y:S02]  /*ea70*/  HADD2.F32 R54, -RZ, R54.H1_H1 ;  /* 0x30000036ff367230 */ /* 0x000fe40000004100 */
[-C--:B------:R-:W-:Y:S01]  /*ea80*/  FMUL.FTZ R63, R60, R149.reuse ;  /* 0x000000953c3f7220 */ /* 0x080fe20000410000 */
[----:B------:R-:W-:Y:S02]  /*ea90*/  HADD2.F32 R151, -RZ, R151.H1_H1 ;  /* 0x30000097ff977230 */ /* 0x000fe40000004100 */
[-C--:B------:R-:W-:Y:S01]  /*eaa0*/  FFMA.FTZ R56, R56, R62.reuse, -R65 ;  /* 0x0000003e38387223 */ /* 0x080fe20000010841 */
[----:B------:R-:W-:Y:S01]  /*eab0*/  FFMA.FTZ R64, R61, R62, R64 ;  /* 0x0000003e3d407223 */ /* 0x000fe20000010040 */
[C---:B------:R-:W-:Y:S01]  /*eac0*/  FMUL.FTZ R149, R54.reuse, R149 ;  /* 0x0000009536957220 */ /* 0x040fe20000410000 */
[----:B------:R-:W-:Y:S01]  /*ead0*/  F2FP.F16.E4M3.UNPACK_B R62, R49 ;  /* 0x00000031ff3e723e */ /* 0x000fe200020006ff */
[----:B------:R-:W-:Y:S01]  /*eae0*/  FFMA.FTZ R75, R54, R151, -R63 ;  /* 0x00000097364b7223 */ /* 0x000fe2000001083f */
[----:B------:R-:W-:Y:S01]  /*eaf0*/  F2FP.SATFINITE.E4M3.F32.PACK_AB_MERGE_C R70, R70, R59, RZ ;  /* 0x0000003b4646723e */ /* 0x000fe200048070ff */
[----:B------:R-:W-:Y:S01]  /*eb00*/  FFMA.FTZ R149, R60, R151, R149 ;  /* 0x000000973c957223 */ /* 0x000fe20000010095 */
[----:B------:R-:W-:Y:S01]  /*eb10*/  F2FP.F16.E4M3.UNPACK_B R61, R45 ;  /* 0x0000002dff3d723e */ /* 0x000fe200020006ff */
[--C-:B------:R-:W-:Y:S01]  /*eb20*/  HADD2.F32 R63, -RZ, R62.reuse.H0_H0 ;  /* 0x2000003eff3f7230 */ /* 0x100fe20000004100 */
[----:B------:R-:W-:Y:S01]  /*eb30*/  F2FP.SATFINITE.E4M3.F32.PACK_AB_MERGE_C R59, R71, R68, R58 ;  /* 0x00000044473b723e */ /* 0x000fe2000480703a */
[----:B------:R-:W-:Y:S01]  /*eb40*/  HADD2.F32 R68, -RZ, R67.H0_H0 ;  /* 0x20000043ff447230 */ /* 0x000fe20000004100 */
[----:B------:R-:W-:Y:S01]  /*eb50*/  F2FP.F16.E4M3.UNPACK_B R65, R48 ;  /* 0x00000030ff41723e */ /* 0x000fe200020006ff */
[----:B------:R-:W-:Y:S01]  /*eb60*/  HADD2.F32 R60, -RZ, R61.H0_H0 ;  /* 0x2000003dff3c7230 */ /* 0x000fe20000004100 */
[----:B------:R-:W-:Y:S01]  /*eb70*/  F2FP.SATFINITE.E4M3.F32.PACK_AB_MERGE_C R54, R77, R66, RZ ;  /* 0x000000424d36723e */ /* 0x000fe200048070ff */
[----:B------:R-:W-:Y:S01]  /*eb80*/  HADD2.F32 R67, -RZ, R67.H1_H1 ;  /* 0x30000043ff437230 */ /* 0x000fe20000004100 */
[----:B------:R-:W-:Y:S01]  /*eb90*/  F2FP.SATFINITE.E4M3.F32.PACK_AB_MERGE_C R58, R148, R69, R70 ;  /* 0x00000045943a723e */ /* 0x000fe20004807046 */
[----:B------:R-:W-:Y:S01]  /*eba0*/  HADD2.F32 R66, -RZ, R65.H0_H0 ;  /* 0x20000041ff427230 */ /* 0x000fe20000004100 */
[----:B------:R-:W-:Y:S01]  /*ebb0*/  F2FP.SATFINITE.E4M3.F32.PACK_AB_MERGE_C R54, R149, R64, R54 ;  /* 0x000000409536723e */ /* 0x000fe20004807036 */
[----:B------:R-:W-:Y:S01]  /*ebc0*/  FMUL.FTZ R69, R63, R68 ;  /* 0x000000443f457220 */ /* 0x000fe20000410000 */
[----:B------:R-:W-:-:S02]  /*ebd0*/  HADD2.F32 R64, -RZ, R62.H1_H1 ;  /* 0x3000003eff407230 */ /* 0x000fc40000004100 */
[C---:B------:R-:W-:Y:S01]  /*ebe0*/  FMUL.FTZ R68, R60.reuse, R68 ;  /* 0x000000443c447220 */ /* 0x040fe20000410000 */
[----:B------:R-:W-:Y:S02]  /*ebf0*/  HADD2.F32 R62, -RZ, R61.H1_H1 ;  /* 0x3000003dff3e7230 */ /* 0x000fe40000004100 */
[-C--:B------:R-:W-:Y:S01]  /*ec00*/  FFMA.FTZ R60, R60, R66.reuse, -R69 ;  /* 0x000000423c3c7223 */ /* 0x080fe20000010845 */
[----:B------:R-:W-:Y:S02]  /*ec10*/  HADD2.F32 R65, -RZ, R65.H1_H1 ;  /* 0x30000041ff417230 */ /* 0x000fe40000004100 */
[-C--:B------:R-:W-:Y:S01]  /*ec20*/  FMUL.FTZ R69, R64, R67.reuse ;  /* 0x0000004340457220 */ /* 0x080fe20000410000 */
[----:B------:R-:W-:Y:S01]  /*ec30*/  FFMA.FTZ R61, R63, R66, R68 ;  /* 0x000000423f3d7223 */ /* 0x000fe20000010044 */
[C---:B------:R-:W-:Y:S01]  /*ec40*/  FMUL.FTZ R67, R62.reuse, R67 ;  /* 0x000000433e437220 */ /* 0x040fe20000410000 */
[----:B------:R-:W-:Y:S01]  /*ec50*/  F2FP.F16.E4M3.UNPACK_B R45, R45.H1 ;  /* 0x0000002dff2d723e */ /* 0x000fe200030006ff */
[----:B------:R-:W-:Y:S01]  /*ec60*/  FFMA.FTZ R71, R62, R65, -R69 ;  /* 0x000000413e477223 */ /* 0x000fe20000010845 */
[----:B------:R-:W-:Y:S01]  /*ec70*/  F2FP.F16.E4M3.UNPACK_B R63, R49.H1 ;  /* 0x00000031ff3f723e */ /* 0x000fe200030006ff */
[----:B------:R-:W-:Y:S01]  /*ec80*/  FFMA.FTZ R70, R64, R65, R67 ;  /* 0x0000004140467223 */ /* 0x000fe20000010043 */
[----:B------:R-:W-:Y:S01]  /*ec90*/  F2FP.F16.E4M3.UNPACK_B R62, R50.H1 ;  /* 0x00000032ff3e723e */ /* 0x000fe200030006ff */
[----:B------:R-:W-:Y:S01]  /*eca0*/  HADD2.F32 R49, -RZ, R45.H0_H0 ;  /* 0x2000002dff317230 */ /* 0x000fe20000004100 */
[----:B------:R-:W-:Y:S01]  /*ecb0*/  F2FP.F16.E4M3.UNPACK_B R48, R48.H1 ;  /* 0x00000030ff30723e */ /* 0x000fe200030006ff */
[--C-:B------:R-:W-:Y:S01]  /*ecc0*/  HADD2.F32 R50, -RZ, R63.reuse.H0_H0 ;  /* 0x2000003fff327230 */ /* 0x100fe20000004100 */
[----:B------:R-:W-:Y:S01]  /*ecd0*/  F2FP.SATFINITE.E4M3.F32.PACK_AB_MERGE_C R56, R75, R56, R72 ;  /* 0x000000384b38723e */ /* 0x000fe20004807048 */
[----:B------:R-:W-:Y:S01]  /*ece0*/  HADD2.F32 R64, -RZ, R62.H0_H0 ;  /* 0x2000003eff407230 */ /* 0x000fe20000004100 */
[----:B------:R-:W-:Y:S01]  /*ecf0*/  F2FP.F16.E4M3.UNPACK_B R67, R46.H1 ;  /* 0x0000002eff43723e */ /* 0x000fe200030006ff */
[----:B------:R-:W-:-:S02]  /*ed00*/  HADD2.F32 R63, -RZ, R63.H1_H1 ;  /* 0x3000003fff3f7230 */ /* 0x000fc40000004100 */
[----:B------:R-:W-:Y:S02]  /*ed10*/  HADD2.F32 R66, -RZ, R62.H1_H1 ;  /* 0x3000003eff427230 */ /* 0x000fe40000004100 */
[CC--:B------:R-:W-:Y:S01]  /*ed20*/  FMUL.FTZ R68, R50.reuse, R64.reuse ;  /* 0x0000004032447220 */ /* 0x0c0fe20000410000 */
[----:B------:R-:W-:Y:S02]  /*ed30*/  HADD2.F32 R45, -RZ, R45.H1_H1 ;  /* 0x3000002dff2d7230 */ /* 0x000fe40000004100 */
[----:B------:R-:W-:Y:S01]  /*ed40*/  FMUL.FTZ R65, R49, R64 ;  /* 0x0000004031417220 */ /* 0x000fe20000410000 */
[--C-:B------:R-:W-:Y:S02]  /*ed50*/  HADD2.F32 R62, -RZ, R48.reuse.H0_H0 ;  /* 0x20000030ff3e7230 */ /* 0x100fe40000004100 */
[-C--:B------:R-:W-:Y:S01]  /*ed60*/  FMUL.FTZ R64, R63, R66.reuse ;  /* 0x000000423f407220 */ /* 0x080fe20000410000 */
[----:B------:R-:W-:Y:S02]  /*ed70*/  HADD2.F32 R48, -RZ, R48.H1_H1 ;  /* 0x30000030ff307230 */ /* 0x000fe40000004100 */
[----:B------:R-:W-:Y:S01]  /*ed80*/  FMUL.FTZ R66, R45, R66 ;  /* 0x000000422d427220 */ /* 0x000fe20000410000 */
[----:B------:R-:W-:Y:S01]  /*ed90*/  FFMA.FTZ R73, R50, R62, R65 ;  /* 0x0000003e32497223 */ /* 0x000fe20000010041 */
[----:B------:R-:W-:-:S02]  /*eda0*/  F2FP.F16.E4M3.UNPACK_B R50, R51 ;  /* 0x00000033ff32723e */ /* 0x000fc400020006ff */
[----:B------:R-:W-:Y:S01]  /*edb0*/  FFMA.FTZ R74, R63, R48, R66 ;  /* 0x000000303f4a7223 */ /* 0x000fe20000010042 */
[----:B------:R-:W-:Y:S01]  /*edc0*/  F2FP.F16.E4M3.UNPACK_B R66, R46 ;  /* 0x0000002eff42723e */ /* 0x000fe200020006ff */
[----:B------:R-:W-:Y:S01]  /*edd0*/  FFMA.FTZ R75, R45, R48, -R64 ;  /* 0x000000302d4b7223 */ /* 0x000fe20000010840 */
[-C--:B------:R-:W-:Y:S01]  /*ede0*/  F2FP.F16.E4M3.UNPACK_B R45, R47.reuse ;  /* 0x0000002fff2d723e */ /* 0x080fe200020006ff */
[----:B------:R-:W-:Y:S01]  /*edf0*/  FFMA.FTZ R72, R49, R62, -R68 ;  /* 0x0000003e31487223 */ /* 0x000fe20000010844 */
[----:B------:R-:W-:Y:S01]  /*ee00*/  F2FP.F16.E4M3.UNPACK_B R47, R47.H1 ;  /* 0x0000002fff2f723e */ /* 0x000fe200030006ff */
[----:B------:R-:W-:Y:S01]  /*ee10*/  HADD2.F32 R62, -RZ, R50.H0_H0 ;  /* 0x20000032ff3e7230 */ /* 0x000fe20000004100 */
[-C--:B------:R-:W-:Y:S01]  /*ee20*/  F2FP.F16.E4M3.UNPACK_B R46, R44.reuse ;  /* 0x0000002cff2e723e */ /* 0x080fe200020006ff */
[----:B------:R-:W-:Y:S01]  /*ee30*/  HADD2.F32 R69, -RZ, R66.H0_H0 ;  /* 0x20000042ff457230 */ /* 0x000fe20000004100 */
[----:B------:R-:W-:Y:S01]  /*ee40*/  F2FP.F16.E4M3.UNPACK_B R51, R51.H1 ;  /* 0x00000033ff33723e */ /* 0x000fe200030006ff */
[----:B------:R-:W-:Y:S01]  /*ee50*/  HADD2.F32 R48, -RZ, R45.H0_H0 ;  /* 0x2000002dff307230 */ /* 0x000fe20000004100 */
[----:B------:R-:W-:Y:S01]  /*ee60*/  F2FP.F16.E4M3.UNPACK_B R63, R44.H1 ;  /* 0x0000002cff3f723e */ /* 0x000fe200030006ff */
[----:B------:R-:W-:-:S02]  /*ee70*/  HADD2.F32 R49, -RZ, R47.H0_H0 ;  /* 0x2000002fff317230 */ /* 0x000fc40000004100 */
[-C--:B------:R-:W-:Y:S01]  /*ee80*/  FMUL.FTZ R77, R62, R69.reuse ;  /* 0x000000453e4d7220 */ /* 0x080fe20000410000 */
[----:B------:R-:W-:Y:S02]  /*ee90*/  HADD2.F32 R68, -RZ, R67.H0_H0 ;  /* 0x20000043ff447230 */ /* 0x000fe40000004100 */
[C---:B------:R-:W-:Y:S01]  /*eea0*/  FMUL.FTZ R69, R48.reuse, R69 ;  /* 0x0000004530457220 */ /* 0x040fe20000410000 */
[----:B------:R-:W-:Y:S01]  /*eeb0*/  HADD2.F32 R65, -RZ, R46.H0_H0 ;  /* 0x2000002eff417230 */ /* 0x000fe20000004100 */
[----:B------:R-:W-:Y:S01]  /*eec0*/  F2FP.SATFINITE.E4M3.F32.PACK_AB_MERGE_C R72, R75, R72, RZ ;  /* 0x000000484b48723e */ /* 0x000fe200048070ff */
[----:B------:R-:W-:Y:S02]  /*eed0*/  HADD2.F32 R44, -RZ, R51.H0_H0 ;  /* 0x20000033ff2c7230 */ /* 0x000fe40000004100 */
[----:B------:R-:W-:Y:S01]  /*eee0*/  FMUL.FTZ R79, R49, R68 ;  /* 0x00000044314f7220 */ /* 0x000fe20000410000 */
[----:B------:R-:W-:Y:S02]  /*eef0*/  HADD2.F32 R64, -RZ, R63.H0_H0 ;  /* 0x2000003fff407230 */ /* 0x000fe40000004100 */
[----:B------:R-:W-:Y:S01]  /*ef00*/  FFMA.FTZ R77, R48, R65, -R77 ;  /* 0x00000041304d7223 */ /* 0x000fe2000001084d */
[----:B------:R-:W-:-:S02]  /*ef10*/  HADD2.F32 R51, -RZ, R51.H1_H1 ;  /* 0x30000033ff337230 */ /* 0x000fc40000004100 */
[C---:B------:R-:W-:Y:S01]  /*ef20*/  FMUL.FTZ R76, R44.reuse, R68 ;  /* 0x000000442c4c7220 */ /* 0x040fe20000410000 */
[----:B------:R-:W-:Y:S02]  /*ef30*/  HADD2.F32 R48, -RZ, R67.H1_H1 ;  /* 0x30000043ff307230 */ /* 0x000fe40000004100 */
[-C--:B------:R-:W-:Y:S01]  /*ef40*/  FFMA.FTZ R79, R44, R64.reuse, R79 ;  /* 0x000000402c4f7223 */ /* 0x080fe2000001004f */
[----:B------:R-:W-:Y:S02]  /*ef50*/  HADD2.F32 R47, -RZ, R47.H1_H1 ;  /* 0x3000002fff2f7230 */ /* 0x000fe40000004100 */
[----:B------:R-:W-:Y:S01]  /*ef60*/  FFMA.FTZ R69, R62, R65, R69 ;  /* 0x000000413e457223 */ /* 0x000fe20000010045 */
[----:B------:R-:W-:Y:S02]  /*ef70*/  HADD2.F32 R50, -RZ, R50.H1_H1 ;  /* 0x30000032ff327230 */ /* 0x000fe40000004100 */
[----:B------:R-:W-:Y:S01]  /*ef80*/  FFMA.FTZ R76, R49, R64, -R76 ;  /* 0x00000040314c7223 */ /* 0x000fe2000001084c */
[----:B------:R-:W-:-:S02]  /*ef90*/  HADD2.F32 R66, -RZ, R66.H1_H1 ;  /* 0x30000042ff427230 */ /* 0x000fc40000004100 */
[-C--:B------:R-:W-:Y:S01]  /*efa0*/  FMUL.FTZ R62, R51, R48.reuse ;  /* 0x00000030333e7220 */ /* 0x080fe20000410000 */
[----:B------:R-:W-:Y:S02]  /*efb0*/  HADD2.F32 R45, -RZ, R45.H1_H1 ;  /* 0x3000002dff2d7230 */ /* 0x000fe40000004100 */
[----:B------:R-:W-:Y:S01]  /*efc0*/  FMUL.FTZ R64, R47, R48 ;  /* 0x000000302f407220 */ /* 0x000fe20000410000 */
[----:B------:R-:W-:Y:S02]  /*efd0*/  HADD2.F32 R44, -RZ, R63.H1_H1 ;  /* 0x3000003fff2c7230 */ /* 0x000fe40000004100 */
[-C--:B------:R-:W-:Y:S01]  /*efe0*/  FMUL.FTZ R48, R50, R66.reuse ;  /* 0x0000004232307220 */ /* 0x080fe20000410000 */
[----:B------:R-:W-:Y:S02]  /*eff0*/  HADD2.F32 R46, -RZ, R46.H1_H1 ;  /* 0x3000002eff2e7230 */ /* 0x000fe40000004100 */
[----:B------:R-:W-:Y:S01]  /*f000*/  FMUL.FTZ R49, R45, R66 ;  /* 0x000000422d317220 */ /* 0x000fe20000410000 */
[----:B------:R-:W-:Y:S01]  /*f010*/  F2FP.SATFINITE.E4M3.F32.PACK_AB_MERGE_C R73, R74, R73, RZ ;  /* 0x000000494a49723e */ /* 0x000fe200048070ff */
[-C--:B------:R-:W-:Y:S01]  /*f020*/  FFMA.FTZ R47, R47, R44.reuse, -R62 ;  /* 0x0000002c2f2f7223 */ /* 0x080fe2000001083e */
[----:B------:R-:W-:Y:S01]  /*f030*/  FFMA.FTZ R64, R51, R44, R64 ;  /* 0x0000002c33407223 */ /* 0x000fe20000010040 */
[-C--:B------:R-:W-:Y:S01]  /*f040*/  FFMA.FTZ R48, R45, R46.reuse, -R48 ;  /* 0x0000002e2d307223 */ /* 0x080fe20000010830 */
[----:B------:R-:W-:Y:S01]  /*f050*/  FFMA.FTZ R46, R50, R46, R49 ;  /* 0x0000002e322e7223 */ /* 0x000fe20000010031 */
[----:B------:R-:W-:Y:S01]  /*f060*/  F2FP.SATFINITE.E4M3.F32.PACK_AB_MERGE_C R45, R71, R60, R72 ;  /* 0x0000003c472d723e */ /* 0x000fe20004807048 */
[----:B------:R-:W-:Y:S01]  /*f070*/  IMAD.MOV.U32 R44, RZ, RZ, R59 ;  /* 0x000000ffff2c7224 */ /* 0x000fe200078e003b */
[----:B------:R-:W-:Y:S01]  /*f080*/  F2FP.SATFINITE.E4M3.F32.PACK_AB_MERGE_C R47, R47, R76, RZ ;  /* 0x0000004c2f2f723e */ /* 0x000fe200048070ff */
[----:B------:R-:W-:Y:S01]  /*f090*/  IMAD.MOV.U32 R50, RZ, RZ, R54 ;  /* 0x000000ffff327224 */ /* 0x000fe200078e0036 */
[----:B------:R-:W-:-:S02]  /*f0a0*/  F2FP.SATFINITE.E4M3.F32.PACK_AB_MERGE_C R64, R64, R79, RZ ;  /* 0x0000004f4040723e */ /* 0x000fc400048070ff */
[----:B------:R-:W-:Y:S01]  /*f0b0*/  F2FP.SATFINITE.E4M3.F32.PACK_AB_MERGE_C R47, R48, R77, R47 ;  /* 0x0000004d302f723e */ /* 0x000fe2000480702f */
[----:B------:R-:W-:Y:S01]  /*f0c0*/  IMAD.MOV.U32 R48, RZ, RZ, R58 ;  /* 0x000000ffff307224 */ /* 0x000fe200078e003a */
[----:B------:R-:W-:Y:S01]  /*f0d0*/  F2FP.SATFINITE.E4M3.F32.PACK_AB_MERGE_C R51, R46, R69, R64 ;  /* 0x000000452e33723e */ /* 0x000fe20004807040 */
[----:B------:R-:W-:Y:S01]  /*f0e0*/  IMAD.MOV.U32 R46, RZ, RZ, R56 ;  /* 0x000000ffff2e7224 */ /* 0x000fe200078e0038 */
[----:B------:R-:W-:-:S07]  /*f0f0*/  F2FP.SATFINITE.E4M3.F32.PACK_AB_MERGE_C R49, R70, R61, R73 ;  /* 0x0000003d4631723e */ /* 0x000fce0004807049 */
.L_x_570:
[----:B------:R-:W-:Y:S05]  /*f100*/  BSYNC B1 ;  /* 0x0000000000017941 */ /* 0x000fea0003800000 */
.L_x_569:
[----:B0-----:R4:W-:Y:S01]  /*f110*/  STG.E.128 desc[UR54][R52.64], R44 ;  /* 0x0000002c34007986 */ /* 0x0019e2000c101d36 */
[----:B------:R-:W-:-:S13]  /*f120*/  ISETP.GE.AND P3, PT, R55, R152, PT ;  /* 0x000000983700720c */ /* 0x000fda0003f66270 */
[----:B------:R-:W-:Y:S05]  /*f130*/  @P3 BRA `(.L_x_519) ;  /* 0x0000000000f83947 */ /* 0x000fea0003800000 */
[--C-:B----4-:R-:W-:Y:S02]  /*f140*/  SHF.R.S32.HI R44, RZ, 0x1f, R55.reuse ;  /* 0x0000001fff2c7819 */ /* 0x110fe40000011437 */
[----:B------:R-:W-:-:S04]  /*f150*/  IADD3 R55, P3, P4, R118, R138, R55 ;  /* 0x0000008a76377210 */ /* 0x000fc80007c7e037 */
[----:B------:R-:W-:Y:S02]  /*f160*/  IADD3.X R44, R4, R57, R44, P3, P4 ;  /* 0x00000039042c7210 */ /* 0x000fe40001fe842c */
[----:B------:R-:W-:-:S04]  /*f170*/  IADD3 R124, P3, R55, R124, RZ ;  /* 0x0000007c377c7210 */ /* 0x000fc80007f7e0ff */
[----:B------:R-:W-:-:S05]  /*f180*/  IADD3.X R125, R44, R125, RZ, P3, !PT ;  /* 0x0000007d2c7d7210 */ /* 0x000fca0001ffe4ff */
[----:B-1----:R0:W-:Y:S01]  /*f190*/  STG.E.128 desc[UR54][R124.64], R48 ;  /* 0x000000307c007986 */ /* 0x0021e2000c101d36 */
[----:B------:R-:W-:Y:S05]  /*f1a0*/  BRA `(.L_x_519) ;  /* 0x0000000000dc7947 */ /* 0x000fea0003800000 */
.L_x_486:
[----:B------:R-:W-:-:S06]  /*f1b0*/  UISETP.NE.AND UP0, UPT, UR53, 0x3, UPT ;  /* 0x000000033500788c */ /* 0x000fcc000bf05270 */
[----:B------:R-:W-:-:S13]  /*f1c0*/  PLOP3.LUT P2, PT, PT, PT, UP0, 0x80, 0x0 ;  /* 0x000000000000781c */ /* 0x000fda0003f4f008 */
[----:B------:R-:W-:Y:S05]  /*f1d0*/  @!P2 BRA `(.L_x_571) ;  /* 0x000000000004a947 */ /* 0x000fea0003800000 */
[----:B------:R-:W-:Y:S01]  /*f1e0*/  BPT.TRAP 0x1 ;  /* 0x000000040000795c */ /* 0x000fe20000300000 */
.L_x_571:
[----:B------:R-:W-:Y:S01]  /*f1f0*/  IMAD R43, R17, 0x8, R16 ;  /* 0x00000008112b7824 */ /* 0x000fe200078e0210 */
[----:B------:R-:W-:Y:S01]  /*f200*/  SHF.L.U32 R100, R221, 0x1f, RZ ;  /* 0x0000001fdd647819 */ /* 0x000fe200000006ff */
[----:B------:R-:W-:Y:S01]  /*f210*/  IMAD R42, R24, -0xa0, R2 ;  /* 0xffffff60182a7824 */ /* 0x000fe200078e0202 */
[----:B------:R-:W-:Y:S02]  /*f220*/  BSSY B1, `(.L_x_572) ;  /* 0x0000004000017945 */ /* 0x000fe40003800000 */
[----:B------:R-:W0:Y:S02]  /*f230*/  SYNCS.PHASECHK.TRANS64.TRYWAIT P3, [R43+URZ+0x33490], R100 ;  /* 0x033490642b0075a7 */ /* 0x000e24000806017f */
[----:B------:R-:W-:Y:S01]  /*f240*/  VIMNMX R42, R42, 0xa0, PT ;  /* 0x000000a02a2a7848 */ /* 0x000fe20003fe0100 */
[----:B0-----:R-:W-:Y:S06]  /*f250*/  @!P3 BRA `(.L_x_573) ;  /* 0x000001b40068b947 */ /* 0x001fec0003800000 */
.L_x_810:
[----:B------:R-:W-:Y:S05]  /*f260*/  BSYNC B1 ;  /* 0x0000000000017941 */ /* 0x000fea0003800000 */
.L_x_572:
[----:B------:R-:W-:Y:S01]  /*f270*/  ISETP.GE.AND P3, PT, R220, R42, PT ;  /* 0x0000002adc00720c */ /* 0x000fe20003f66270 */
[----:B------:R-:W-:-:S12]  /*f280*/  BSSY B1, `(.L_x_574) ;  /* 0x0000014000017945 */ /* 0x000fd80003800000 */
[----:B------:R-:W-:Y:S05]  /*f290*/  @P3 BRA `(.L_x_575) ;  /* 0x0000000000483947 */ /* 0x000fea0003800000 */
[----:B------:R-:W-:-:S13]  /*f2a0*/  ISETP.NE.AND P3, PT, R34, RZ, PT ;  /* 0x000000ff2200720c */ /* 0x000fda0003f65270 */
[----:B------:R-:W1:Y:S04]  /*f2b0*/  @P3 LDS.128 R44, [R40+0x24200] ;  /* 0x02420000282c3984 */ /* 0x000e680000000c00 */
[----:B-1----:R-:W-:Y:S01]  /*f2c0*/  @P3 STG.E.128 desc[UR54][R50.64], R44 ;  /* 0x0000002c32003986 */ /* 0x002fe2000c101d36 */
        /* <DEDUP_REMOVED lines=14> */
[----:B-1----:R1:W-:Y:S02]  /*f3b0*/  @P3 STG.E.128 desc[UR54][R50.64+0xa0], R44 ;  /* 0x0000a02c32003986 */ /* 0x0023e4000c101d36 */
.L_x_575:
[----:B------:R-:W-:Y:S05]  /*f3c0*/  BSYNC B1 ;  /* 0x0000000000017941 */ /* 0x000fea0003800000 */
.L_x_574:
[----:B-1----:R-:W-:-:S05]  /*f3d0*/  VIADD R44, R220, 0x80 ;  /* 0x00000080dc2c7836 */ /* 0x002fca0000000000 */
[----:B------:R-:W-:-:S13]  /*f3e0*/  ISETP.GE.AND P3, PT, R44, R42, PT ;  /* 0x0000002a2c00720c */ /* 0x000fda0003f66270 */
        /* <DEDUP_REMOVED lines=19> */
.L_x_519:
[----:B------:R-:W-:Y:S05]  /*f520*/  BSYNC B0 ;  /* 0x0000000000007941 */ /* 0x000fea0003800000 */
.L_x_485:
[----:B01234-:R-:W0:Y:S01]  /*f530*/  S2R R44, SR_TID.X ;  /* 0x00000000002c7919 */ /* 0x01fe220000002100 */
[----:B------:R-:W-:Y:S01]  /*f540*/  @!PT LDS RZ, [RZ] ;  /* 0x00000000fffff984 */ /* 0x000fe20000000800 */
[----:B------:R-:W-:Y:S01]  /*f550*/  @!PT LDS RZ, [RZ] ;  /* 0x00000000fffff984 */ /* 0x000fe20000000800 */
[----:B------:R-:W-:Y:S01]  /*f560*/  @!PT LDS RZ, [RZ] ;  /* 0x00000000fffff984 */ /* 0x000fe20000000800 */
[----:B------:R-:W-:Y:S01]  /*f570*/  @!PT LDS RZ, [RZ] ;  /* 0x00000000fffff984 */ /* 0x000fe20000000800 */
[----:B------:R1:W-:Y:S06]  /*f580*/  MEMBAR.ALL.CTA ;  /* 0x0000000000007992 */ /* 0x0003ec0000008000 */
[----:B-1----:R-:W1:Y:S01]  /*f590*/  FENCE.VIEW.ASYNC.S ;  /* 0x00000000000073c6 */ /* 0x002e620000000000 */
[----:B------:R-:W-:Y:S05]  /*f5a0*/  WARPSYNC.ALL ;  /* 0x0000000000007948 */ /* 0x000fea0003800000 */
[----:B------:R-:W-:Y:S01]  /*f5b0*/  BSSY B0, `(.L_x_576) ;  /* 0x0000009000007945 */ /* 0x000fe20003800000 */
[----:B0-----:R-:W-:Y:S01]  /*f5c0*/  LOP3.LUT R44, R44, 0x7f, RZ, 0xc0, !PT ;  /* 0x0000007f2c2c7812 */ /* 0x001fe200078ec0ff */
[----:B-1----:R0:W-:Y:S03]  /*f5d0*/  BAR.SYNC.DEFER_BLOCKING R160, 0x80 ;  /* 0x000200a00000751d */ /* 0x0021e60000010000 */
[----:B------:R-:W-:-:S13]  /*f5e0*/  ISETP.NE.AND P3, PT, R44, RZ, PT ;  /* 0x000000ff2c00720c */ /* 0x000fda0003f65270 */
[----:B------:R-:W-:-:S05]  /*f5f0*/  @!P3 VIADD R44, R43, 0x334a0 ;  /* 0x000334a02b2cb836 */ /* 0x000fca0000000000 */
[----:B------:R-:W-:-:S04]  /*f600*/  @!P3 PRMT R44, RZ, 0x654, R44 ;  /* 0x00000654ff2cb816 */ /* 0x000fc8000000002c */
[----:B------:R0:W-:Y:S01]  /*f610*/  @!P3 SYNCS.ARRIVE.TRANS64.RED.A1T0 RZ, [R44+URZ], RZ ;  /* 0x000000ff2cffb9a7 */ /* 0x0001e2000810043f */
[----:B------:R-:W-:Y:S05]  /*f620*/  @!P2 BRA `(.L_x_577) ;  /* 0x000000000004a947 */ /* 0x000fea0003800000 */
[----:B------:R-:W-:Y:S01]  /*f630*/  BPT.TRAP 0x1 ;  /* 0x000000040000795c */ /* 0x000fe20000300000 */
.L_x_577:
[----:B------:R-:W-:Y:S05]  /*f640*/  BSYNC B0 ;  /* 0x0000000000007941 */ /* 0x000fea0003800000 */
.L_x_576:
[----:B------:R-:W1:Y:S01]  /*f650*/  SYNCS.PHASECHK.TRANS64.TRYWAIT P2, [R43+URZ+0x334b0], R100 ;  /* 0x0334b0642b0075a7 */ /* 0x000e62000804017f */
[----:B------:R-:W-:Y:S01]  /*f660*/  ULDC UR37, c[0x0][0x2f4] ;  /* 0x0000bd0000257ab9 */ /* 0x000fe20000000800 */
[----:B------:R-:W-:Y:S01]  /*f670*/  ULDC.64 UR40, c[0x0][0x328] ;  /* 0x0000ca0000287ab9 */ /* 0x000fe20000000a00 */
[----:B------:R-:W-:Y:S01]  /*f680*/  ULDC.64 UR38, c[0x0][0x318] ;  /* 0x0000c60000267ab9 */ /* 0x000fe20000000a00 */
[----:B------:R-:W-:Y:S01]  /*f690*/  BSSY B0, `(.L_x_578) ;  /* 0x0000003000007945 */ /* 0x000fe20003800000 */
[----:B------:R-:W-:-:S03]  /*f6a0*/  IMAD.WIDE R48, R24, 0xa0, R122 ;  /* 0x000000a018307825 */ /* 0x000fc600078e027a */
[----:B-1----:R-:W-:Y:S05]  /*f6b0*/  @!P2 BRA `(.L_x_579) ;  /* 0x000001b00064a947 */ /* 0x002fea0003800000 */
.L_x_811:
[----:B------:R-:W-:Y:S05]  /*f6c0*/  BSYNC B0 ;  /* 0x0000000000007941 */ /* 0x000fea0003800000 */
.L_x_578:
[----:B------:R-:W-:Y:S01]  /*f6d0*/  ISETP.GE.AND P2, PT, R220, R42, PT ;  /* 0x0000002adc00720c */ /* 0x000fe20003f46270 */
[----:B------:R-:W-:-:S12]  /*f6e0*/  BSSY B0, `(.L_x_580) ;  /* 0x000001b000007945 */ /* 0x000fd80003800000 */
[----:B------:R-:W-:Y:S05]  /*f6f0*/  @P2 BRA `(.L_x_581) ;  /* 0x0000000000642947 */ /* 0x000fea0003800000 */
[----:B------:R-:W-:Y:S01]  /*f700*/  MOV R45, R33 ;  /* 0x00000021002d7202 */ /* 0x000fe20000000f00 */
[----:B0-----:R-:W-:Y:S02]  /*f710*/  IMAD.MOV.U32 R44, RZ, RZ, R116 ;  /* 0x000000ffff2c7224 */ /* 0x001fe400078e0074 */
[----:B------:R-:W-:Y:S02]  /*f720*/  IMAD R47, R49, UR40, RZ ;  /* 0x00000028312f7c24 */ /* 0x000fe4000f8e02ff */
[----:B------:R-:W-:-:S04]  /*f730*/  IMAD.WIDE.U32 R44, R48, UR40, R44 ;  /* 0x00000028302c7c25 */ /* 0x000fc8000f8e002c */
[----:B------:R-:W-:Y:S01]  /*f740*/  IMAD R47, R48, UR41, R47 ;  /* 0x00000029302f7c24 */ /* 0x000fe2000f8e022f */
[----:B------:R-:W-:-:S04]  /*f750*/  IADD3 R50, P2, R44, UR38, RZ ;  /* 0x000000262c327c10 */ /* 0x000fc8000ff5e0ff */
[----:B------:R-:W-:Y:S02]  /*f760*/  IADD3.X R51, R45, UR39, R47, P2, !PT ;  /* 0x000000272d337c10 */ /* 0x000fe400097fe42f */
[----:B------:R-:W-:-:S13]  /*f770*/  ISETP.GE.AND P2, PT, R18, UR37, PT ;  /* 0x0000002512007c0c */ /* 0x000fda000bf46270 */
[----:B------:R-:W0:Y:S04]  /*f780*/  @!P2 LDS.128 R44, [R40+0xf200] ;  /* 0x00f20000282ca984 */ /* 0x000e280000000c00 */
[----:B0-----:R-:W-:Y:S01]  /*f790*/  @!P2 STG.E.128 desc[UR54][R50.64], R44 ;  /* 0x0000002c3200a986 */ /* 0x001fe2000c101d36 */
        /* <DEDUP_REMOVED lines=14> */
[----:B0-----:R2:W-:Y:S02]  /*f880*/  @!P2 STG.E.128 desc[UR54][R50.64+0xa0], R44 ;  /* 0x0000a02c3200a986 */ /* 0x0015e4000c101d36 */
.L_x_581:
[----:B------:R-:W-:Y:S05]  /*f890*/  BSYNC B0 ;  /* 0x0000000000007941 */ /* 0x000fea0003800000 */
.L_x_580:
[----:B0-2---:R-:W-:Y:S01]  /*f8a0*/  VIADD R44, R220, 0x80 ;  /* 0x00000080dc2c7836 */ /* 0x005fe20000000000 */
[----:B------:R-:W-:Y:S04]  /*f8b0*/  BSSY B0, `(.L_x_582) ;  /* 0x000001e000007945 */ /* 0x000fe80003800000 */
[----:B------:R-:W-:-:S13]  /*f8c0*/  ISETP.GE.AND P2, PT, R44, R42, PT ;  /* 0x0000002a2c00720c */ /* 0x000fda0003f46270 */
[----:B------:R-:W-:Y:S05]  /*f8d0*/  @P2 BRA `(.L_x_583) ;  /* 0x00000000006c2947 */ /* 0x000fea0003800000 */
[----:B------:R-:W-:Y:S01]  /*f8e0*/  IADD3 R47, P2, R48, 0x80, RZ ;  /* 0x00000080302f7810 */ /* 0x000fe20007f5e0ff */
[----:B------:R-:W-:Y:S02]  /*f8f0*/  IMAD.MOV.U32 R44, RZ, RZ, R116 ;  /* 0x000000ffff2c7224 */ /* 0x000fe400078e0074 */
[----:B------:R-:W-:Y:S02]  /*f900*/  IMAD.MOV.U32 R45, RZ, RZ, R33 ;  /* 0x000000ffff2d7224 */ /* 0x000fe400078e0021 */
[----:B------:R-:W-:Y:S02]  /*f910*/  IMAD.X R48, RZ, RZ, R49, P2 ;  /* 0x000000ffff307224 */ /* 0x000fe400010e0631 */
[----:B------:R-:W-:-:S04]  /*f920*/  IMAD.WIDE.U32 R44, R47, UR40, R44 ;  /* 0x000000282f2c7c25 */ /* 0x000fc8000f8e002c */
[----:B------:R-:W-:-:S04]  /*f930*/  IMAD R48, R48, UR40, RZ ;  /* 0x0000002830307c24 */ /* 0x000fc8000f8e02ff */
        /* <DEDUP_REMOVED lines=21> */
.L_x_583:
[----:B------:R-:W-:Y:S05]  /*fa90*/  BSYNC B0 ;  /* 0x0000000000007941 */ /* 0x000fea0003800000 */
.L_x_582:
[----:B------:R-:W2:Y:S01]  /*faa0*/  LDL R40, [R1+0x8] ;  /* 0x0000080001287983 */ /* 0x000ea20000100800 */
[----:B------:R-:W-:Y:S01]  /*fab0*/  VIADD R17, R17, 0x1 ;  /* 0x0000000111117836 */ /* 0x000fe20000000000 */
[----:B-1----:R-:W-:Y:S01]  /*fac0*/  @!P3 IADD3 R43, R43, 0x334c0, RZ ;  /* 0x000334c02b2bb810 */ /* 0x002fe20007ffe0ff */
[----:B------:R-:W-:Y:S01]  /*fad0*/  @!PT LDS RZ, [RZ] ;  /* 0x00000000fffff984 */ /* 0x000fe20000000800 */
[----:B------:R-:W-:Y:S01]  /*fae0*/  @!PT LDS RZ, [RZ] ;  /* 0x00000000fffff984 */ /* 0x000fe20000000800 */
[----:B------:R-:W-:Y:S01]  /*faf0*/  @!PT LDS RZ, [RZ] ;  /* 0x00000000fffff984 */ /* 0x000fe20000000800 */
[----:B------:R-:W-:Y:S01]  /*fb00*/  @!PT LDS RZ, [RZ] ;  /* 0x00000000fffff984 */ /* 0x000fe20000000800 */
[----:B------:R1:W-:Y:S06]  /*fb10*/  MEMBAR.ALL.CTA ;  /* 0x0000000000007992 */ /* 0x0003ec0000008000 */
[----:B-1----:R-:W1:Y:S02]  /*fb20*/  FENCE.VIEW.ASYNC.S ;  /* 0x00000000000073c6 */ /* 0x002e640000000000 */
[----:B-1----:R1:W-:Y:S01]  /*fb30*/  BAR.SYNC.DEFER_BLOCKING R160, 0x80 ;  /* 0x000200a00000751d */ /* 0x0023e20000010000 */
[----:B------:R-:W-:-:S02]  /*fb40*/  ISETP.NE.AND P2, PT, R17, 0x2, PT ;  /* 0x000000021100780c */ /* 0x000fc40003f45270 */
[----:B------:R-:W-:Y:S02]  /*fb50*/  @!P3 PRMT R43, RZ, 0x654, R43 ;  /* 0x00000654ff2bb816 */ /* 0x000fe4000000002b */
[----:B------:R-:W-:Y:S02]  /*fb60*/  SEL R17, R17, RZ, P2 ;  /* 0x000000ff11117207 */ /* 0x000fe40001000000 */
[----:B------:R1:W-:Y:S01]  /*fb70*/  @!P3 SYNCS.ARRIVE.TRANS64.RED.A1T0 RZ, [R43+URZ], RZ ;  /* 0x000000ff2bffb9a7 */ /* 0x0003e2000810043f */
[----:B--2---:R-:W-:Y:S02]  /*fb80*/  LOP3.LUT P4, RZ, R40, 0x2, RZ, 0xc0, !PT ;  /* 0x0000000228ff7812 */ /* 0x004fe4000788c0ff */
[----:B------:R-:W-:-:S04]  /*fb90*/  SEL R40, RZ, 0x1, P2 ;  /* 0x00000001ff287807 */ /* 0x000fc80001000000 */
[----:B------:R-:W-:-:S07]  /*fba0*/  LOP3.LUT R221, R221, R40, RZ, 0x3c, !PT ;  /* 0x00000028dddd7212 */ /* 0x000fce00078e3cff */
[----:B-1----:R-:W-:Y:S05]  /*fbb0*/  @P4 BRA `(.L_x_584) ;  /* 0xffffff2c008c4947 */ /* 0x002fea000383ffff */
[----:B------:R-:W1:Y:S01]  /*fbc0*/  S2R R41, SR_TID.X ;  /* 0x0000000000297919 */ /* 0x000e620000002100 */
[----:B------:R-:W-:Y:S02]  /*fbd0*/  PLOP3.LUT P0, PT, PT, PT, PT, 0x8, 0x0 ;  /* 0x000000000000781c */ /* 0x000fe40003f0e170 */
[----:B-1----:R-:W-:-:S04]  /*fbe0*/  SHF.R.U32.HI R41, RZ, 0x7, R41 ;  /* 0x00000007ff297819 */ /* 0x002fc80000011629 */
[----:B------:R-:W-:-:S13]  /*fbf0*/  ISETP.NE.AND P4, PT, R41, 0x1, PT ;  /* 0x000000012900780c */ /* 0x000fda0003f85270 */
[----:B------:R-:W-:Y:S06]  /*fc00*/  @!P4 BAR.ARV 0x9, 0x100 ;  /* 0x024400000000cb1d */ /* 0x000fec0000002000 */
.L_x_480:
[----:B------:R-:W-:Y:S02]  /*fc10*/  ISETP.GE.AND P2, PT, R159, 0x1, PT ;  /* 0x000000019f00780c */ /* 0x000fe40003f46270 */
[----:B------:R-:W-:Y:S02]  /*fc20*/  CS2R R122, SRZ ;  /* 0x00000000007a7805 */ /* 0x000fe4000001ff00 */
[----:B------:R-:W-:Y:S02]  /*fc30*/  PLOP3.LUT P1, PT, PT, PT, PT, 0x80, 0x0 ;  /* 0x000000000000781c */ /* 0x000fe40003f2f070 */
[----:B------:R-:W-:Y:S02]  /*fc40*/  CS2R R92, SRZ ;  /* 0x00000000005c7805 */ /* 0x000fe4000001ff00 */
[----:B------:R-:W-:Y:S02]  /*fc50*/  CS2R R26, SRZ ;  /* 0x00000000001a7805 */ /* 0x000fe4000001ff00 */
[----:B------:R-:W-:-:S02]  /*fc60*/  CS2R R80, SRZ ;  /* 0x0000000000507805 */ /* 0x000fc4000001ff00 */
[----:B0-----:R-:W-:Y:S02]  /*fc70*/  CS2R R44, SRZ ;  /* 0x00000000002c7805 */ /* 0x001fe4000001ff00 */
        /* <DEDUP_REMOVED lines=8> */
[----:B------:R-:W-:Y:S01]  /*fd00*/  CS2R R58, SRZ ;  /* 0x00000000003a7805 */ /* 0x000fe2000001ff00 */
[----:B------:R-:W-:Y:S01]  /*fd10*/  IMAD.MOV.U32 R63, RZ, RZ, RZ ;  /* 0x000000ffff3f7224 */ /* 0x000fe200078e00ff */
[----:B------:R-:W-:-:S02]  /*fd20*/  CS2R R68, SRZ ;  /* 0x0000000000447805 */ /* 0x000fc4000001ff00 */
[----:B------:R-:W-:Y:S02]  /*fd30*/  CS2R R38, SRZ ;  /* 0x0000000000267805 */ /* 0x000fe4000001ff00 */
[----:B------:R-:W-:Y:S02]  /*fd40*/  MOV R71, RZ ;  /* 0x000000ff00477202 */ /* 0x000fe40000000f00 */
[----:B------:R-:W-:Y:S02]  /*fd50*/  CS2R R64, SRZ ;  /* 0x0000000000407805 */ /* 0x000fe4000001ff00 */
[----:B------:R-:W-:Y:S01]  /*fd60*/  CS2R R36, SRZ ;  /* 0x0000000000247805 */ /* 0x000fe2000001ff00 */
[----:B------:R-:W-:Y:S01]  /*fd70*/  IMAD.MOV.U32 R86, RZ, RZ, RZ ;  /* 0x000000ffff567224 */ /* 0x000fe200078e00ff */
        /* <DEDUP_REMOVED lines=8> */
[----:B------:R-:W-:Y:S01]  /*fe00*/  IMAD.MOV.U32 R34, RZ, RZ, RZ ;  /* 0x000000ffff227224 */ /* 0x000fe200078e00ff */
        /* <DEDUP_REMOVED lines=8> */
[----:B------:R-:W-:Y:S01]  /*fe90*/  CS2R R10, SRZ ;  /* 0x00000000000a7805 */ /* 0x000fe2000001ff00 */
[----:B------:R-:W-:Y:S01]  /*fea0*/  IMAD.MOV.U32 R42, RZ, RZ, RZ ;  /* 0x000000ffff2a7224 */ /* 0x000fe200078e00ff */
        /* <DEDUP_REMOVED lines=11> */
[----:B------:R-:W-:Y:S01]  /*ff60*/  MOV R4, RZ ;  /* 0x000000ff00047202 */ /* 0x000fe20000000f00 */
[----:B------:R-:W-:Y:S01]  /*ff70*/  IMAD.MOV.U32 R131, RZ, RZ, RZ ;  /* 0x000000ffff837224 */ /* 0x000fe200078e00ff */
[----:B------:R-:W-:Y:S06]  /*ff80*/  @P0 BRA `(.L_x_585) ;  /* 0x00000000000c0947 */ /* 0x000fec0003800000 */
[----:B------:R-:W0:Y:S01]  /*ff90*/  FENCE.VIEW.ASYNC.G ;  /* 0x00000000000073c6 */ /* 0x000e220000000100 */
[----:B------:R-:W-:Y:S05]  /*ffa0*/  WARPSYNC.ALL ;  /* 0x0000000000007948 */ /* 0x000fea0003800000 */
[----:B0-----:R-:W-:Y:S06]  /*ffb0*/  BAR.ARV 0xc, 0x180 ;  /* 0x0306000000007b1d */ /* 0x001fec0000002000 */
.L_x_585:
[----:B------:R-:W-:Y:S02]  /*ffc0*/  IMAD.MOV.U32 R120, RZ, RZ, RZ ;  /* 0x000000ffff787224 */ /* 0x000fe400078e00ff */
[----:B------:R-:W-:Y:S01]  /*ffd0*/  IMAD.MOV.U32 R5, RZ, RZ, RZ ;  /* 0x000000ffff057224 */ /* 0x000fe200078e00ff */
[----:B------:R-:W-:Y:S06]  /*ffe0*/  @!P2 BRA `(.L_x_586) ;  /* 0x000001000080a947 */ /* 0x000fec0003800000 */
[----:B------:R-:W-:-:S03]  /*fff0*/  UMOV UR4, 0xffffffff ;  /* 0xffffffff00047882 */ /* 0x000fc60000000000 */
[----:B------:R-:W-:Y:S05]  /*10000*/  BRA.DIV UR4, `(.L_x_587) ;  /* 0x000001aa04247947 */ /* 0x000fea000b800000 */
[----:B------:R-:W0:Y:S02]  /*10010*/  S2R R0, SR_TID.X ;  /* 0x0000000000007919 */ /* 0x000e240000002100 */
[----:B0-----:R-:W-:-:S05]  /*10020*/  VIADD R2, R0, 0xffffff80 ;  /* 0xffffff8000027836 */ /* 0x001fca0000000000 */
[----:B------:R-:W-:-:S04]  /*10030*/  SHF.R.S32.HI R0, RZ, 0x1f, R2 ;  /* 0x0000001fff007819 */ /* 0x000fc80000011402 */
[----:B------:R-:W-:-:S04]  /*10040*/  LEA.HI R0, R0, R2, RZ, 0x7 ;  /* 0x0000000200007211 */ /* 0x000fc800078f38ff */
[----:B------:R-:W-:-:S05]  /*10050*/  SHF.R.S32.HI R0, RZ, 0x7, R0 ;  /* 0x00000007ff007819 */ /* 0x000fca0000011400 */
[----:B------:R0:W1:Y:S02]  /*10060*/  SHFL.IDX PT, R233, R0, RZ, 0x1f ;  /* 0x00001fff00e97589 */ /* 0x00006400000e0000 */
.L_x_814:
[----:B------:R-:W-:Y:S01]  /*10070*/  ULOP3.LUT UP0, URZ, UR52, 0x9f, URZ, 0xc0, !UPT ;  /* 0x0000009f343f7892 */ /* 0x000fe2000f80c03f */
[----:B01----:R-:W-:-:S04]  /*10080*/  LEA.HI R0, R233, R233, RZ, 0x1 ;  /* 0x000000e9e9007211 */ /* 0x003fc800078f08ff */
[----:B------:R-:W-:Y:S02]  /*10090*/  LOP3.LUT R0, R0, 0x3e, RZ, 0xc0, !PT ;  /* 0x0000003e00007812 */ /* 0x000fe400078ec0ff */
[----:B------:R-:W-:Y:S02]  /*100a0*/  PLOP3.LUT P0, PT, PT, PT, UP0, 0x80, 0x0 ;  /* 0x000000000000781c */ /* 0x000fe40003f0f008 */
[----:B------:R-:W-:-:S04]  /*100b0*/  IADD3 R0, R233, -R0, RZ ;  /* 0x80000000e9007210 */ /* 0x000fc80007ffe0ff */
[----:B------:R-:W-:-:S04]  /*100c0*/  LEA R0, R0, UR52, 0xc ;  /* 0x0000003400007c11 */ /* 0x000fc8000f8e60ff */
[----:B------:R-:W-:-:S04]  /*100d0*/  SHF.R.U32.HI R0, RZ, 0x4, R0 ;  /* 0x00000004ff007819 */ /* 0x000fc80000011600 */
[----:B------:R-:W-:Y:S01]  /*100e0*/  LOP3.LUT R44, R0, 0x3fff, RZ, 0xc0, !PT ;  /* 0x00003fff002c7812 */ /* 0x000fe200078ec0ff */
[----:B------:R-:W-:Y:S06]  /*100f0*/  @!P0 BRA `(.L_x_588) ;  /* 0x0000000000408947 */ /* 0x000fec0003800000 */
[----:B------:R-:W-:Y:S01]  /*10100*/  MOV R0, 0x0 ;  /* 0x0000000000007802 */ /* 0x000fe20000000f00 */
[----:B------:R-:W-:Y:S01]  /*10110*/  ULDC.64 UR4, c[0x4][0xc0] ;  /* 0x0100300000047ab9 */ /* 0x000fe20000000a00 */
[----:B------:R-:W-:Y:S01]  /*10120*/  ULDC.64 UR6, c[0x4][0xc8] ;  /* 0x0100320000067ab9 */ /* 0x000fe20000000a00 */
[----:B------:R-:W-:Y:S01]  /*10130*/  IMAD.U32 R4, RZ, RZ, UR4 ;  /* 0x00000004ff047e24 */ /* 0x000fe2000f8e00ff */
        /* <DEDUP_REMOVED lines=12> */
.L_x_588:
[----:B------:R-:W2:Y:S01]  /*10200*/  LDL R2, [R1+0x2c] ;  /* 0x00002c0001027983 */ /* 0x000ea20000100800 */
[----:B------:R-:W-:Y:S01]  /*10210*/  ULDC.64 UR4, c[0x0][0x990] ;  /* 0x0002640000047ab9 */ /* 0x000fe20000000a00 */
[----:B------:R-:W-:Y:S02]  /*10220*/  ULDC.64 UR6, c[0x0][0x998] ;  /* 0x0002660000067ab9 */ /* 0x000fe40000000a00 */
[----:B------:R-:W3:Y:S04]  /*10230*/  LDL R21, [R1] ;  /* 0x0000000001157983 */ /* 0x000ee80000100800 */
[----:B------:R-:W4:Y:S01]  /*10240*/  LDL R20, [R1+0x18] ;  /* 0x0000180001147983 */ /* 0x000f220000100800 */
[----:B------:R-:W-:Y:S02]  /*10250*/  ISETP.NE.U32.AND P0, PT, RZ, UR4, PT ;  /* 0x00000004ff007c0c */ /* 0x000fe4000bf05070 */
[----:B------:R-:W-:-:S02]  /*10260*/  ISETP.NE.U32.AND P1, PT, RZ, UR6, PT ;  /* 0x00000006ff007c0c */ /* 0x000fc4000bf25070 */
[----:B------:R-:W-:Y:S02]  /*10270*/  ISETP.NE.AND.EX P0, PT, RZ, UR5, PT, P0 ;  /* 0x00000005ff007c0c */ /* 0x000fe4000bf05300 */
[----:B------:R-:W-:-:S11]  /*10280*/  ISETP.NE.AND.EX P1, PT, RZ, UR7, PT, P1 ;  /* 0x00000007ff007c0c */ /* 0x000fd6000bf25310 */
[----:B------:R-:W2:Y:S08]  /*10290*/  @P0 LDC.64 R6, c[0x0][0x9a8] ;  /* 0x00026a00ff060b82 */ /* 0x000eb00000000a00 */
[----:B------:R-:W0:Y:S08]  /*102a0*/  @P1 LDC.64 R8, c[0x0][0x9b8] ;  /* 0x00026e00ff081b82 */ /* 0x000e300000000a00 */
[----:B------:R-:W1:Y:S08]  /*102b0*/  @P0 LDC.64 R10, c[0x0][0x9b0] ;  /* 0x00026c00ff0a0b82 */ /* 0x000e700000000a00 */
[----:B------:R-:W1:Y:S01]  /*102c0*/  @P1 LDC.64 R12, c[0x0][0x9c0] ;  /* 0x00027000ff0c1b82 */ /* 0x000e620000000a00 */
[----:B--2---:R-:W-:-:S02]  /*102d0*/  @P0 IMAD R0, R2, R6, RZ ;  /* 0x0000000602000224 */ /* 0x004fc400078e02ff */
[----:B0-----:R-:W-:Y:S02]  /*102e0*/  @P1 IMAD R4, R2, R8, RZ ;  /* 0x0000000802041224 */ /* 0x001fe400078e02ff */
[C---:B---3--:R-:W-:Y:S02]  /*102f0*/  @P0 IMAD R7, R21.reuse, R7, R0 ;  /* 0x0000000715070224 */ /* 0x048fe400078e0200 */
[----:B------:R-:W-:Y:S01]  /*10300*/  @P0 IMAD.WIDE.U32 R2, R21, R6, RZ ;  /* 0x0000000615020225 */ /* 0x000fe200078e00ff */
[----:B----4-:R-:W-:-:S03]  /*10310*/  @P0 SHF.R.S32.HI R15, RZ, 0x1f, R20 ;  /* 0x0000001fff0f0819 */ /* 0x010fc60000011414 */
[----:B------:R-:W-:Y:S01]  /*10320*/  @P1 IMAD R9, R21, R9, R4 ;  /* 0x0000000915091224 */ /* 0x000fe200078e0204 */
[----:B------:R-:W-:Y:S01]  /*10330*/  @P0 IADD3 R3, R3, R7, RZ ;  /* 0x0000000703030210 */ /* 0x000fe20007ffe0ff */
[----:B------:R-:W-:Y:S01]  /*10340*/  @P1 IMAD.WIDE.U32 R4, R21, R8, RZ ;  /* 0x0000000815041225 */ /* 0x000fe200078e00ff */
[----:B------:R-:W-:-:S03]  /*10350*/  @P1 SHF.R.S32.HI R7, RZ, 0x1f, R20 ;  /* 0x0000001fff071819 */ /* 0x000fc60000011414 */
[----:B-1----:R-:W-:Y:S02]  /*10360*/  @P0 IMAD R0, R15, R10, RZ ;  /* 0x0000000a0f000224 */ /* 0x002fe400078e02ff */
[----:B------:R-:W-:Y:S02]  /*10370*/  @P1 IMAD R6, R7, R12, RZ ;  /* 0x0000000c07061224 */ /* 0x000fe400078e02ff */
[----:B------:R-:W-:Y:S02]  /*10380*/  @P1 IMAD.IADD R5, R5, 0x1, R9 ;  /* 0x0000000105051824 */ /* 0x000fe400078e0209 */
[C---:B------:R-:W-:Y:S01]  /*10390*/  @P0 IMAD R9, R20.reuse, R11, R0 ;  /* 0x0000000b14090224 */ /* 0x040fe200078e0200 */
[----:B------:R-:W-:Y:S01]  /*103a0*/  MOV R0, 0x3f800000 ;  /* 0x3f80000000007802 */ /* 0x000fe20000000f00 */
[----:B------:R-:W-:-:S04]  /*103b0*/  @P0 IMAD.WIDE.U32 R2, R20, R10, R2 ;  /* 0x0000000a14020225 */ /* 0x000fc800078e0002 */
[C---:B------:R-:W-:Y:S02]  /*103c0*/  @P1 IMAD R11, R20.reuse, R13, R6 ;  /* 0x0000000d140b1224 */ /* 0x040fe400078e0206 */
[----:B------:R-:W-:Y:S01]  /*103d0*/  @P1 IMAD.WIDE.U32 R6, R20, R12, R4 ;  /* 0x0000000c14061225 */ /* 0x000fe200078e0004 */
[----:B------:R-:W-:Y:S01]  /*103e0*/  @P0 LEA R4, P2, R2, UR4, 0x2 ;  /* 0x0000000402040c11 */ /* 0x000fe2000f8410ff */
[----:B------:R-:W-:Y:S02]  /*103f0*/  ULDC UR4, c[0x0][0x3f4] ;  /* 0x0000fd0000047ab9 */ /* 0x000fe40000000800 */
[----:B------:R-:W-:Y:S01]  /*10400*/  @P0 IMAD.IADD R5, R3, 0x1, R9 ;  /* 0x0000000103050824 */ /* 0x000fe200078e0209 */
[----:B------:R-:W-:Y:S01]  /*10410*/  @P1 LEA R8, P3, R6, UR6, 0x2 ;  /* 0x0000000606081c11 */ /* 0x000fe2000f8610ff */
[----:B------:R-:W-:-:S03]  /*10420*/  @P1 IMAD.IADD R3, R7, 0x1, R11 ;  /* 0x0000000107031824 */ /* 0x000fc600078e020b */
[----:B------:R-:W-:Y:S02]  /*10430*/  @P0 LEA.HI.X R5, R2, UR5, R5, 0x2, P2 ;  /* 0x0000000502050c11 */ /* 0x000fe400090f1405 */
[----:B------:R-:W-:Y:S01]  /*10440*/  @P1 LEA.HI.X R9, R6, UR7, R3, 0x2, P3 ;  /* 0x0000000706091c11 */ /* 0x000fe200098f1403 */
[----:B------:R-:W-:-:S04]  /*10450*/  IMAD.MOV.U32 R3, RZ, RZ, 0x3f800000 ;  /* 0x3f800000ff037424 */ /* 0x000fc800078e00ff */
[----:B------:R-:W2:Y:S04]  /*10460*/  @P1 LDG.E R0, desc[UR54][R8.64] ;  /* 0x0000003608001981 */ /* 0x000ea8000c1e1900 */
[----:B------:R-:W2:Y:S01]  /*10470*/  @P0 LDG.E R3, desc[UR54][R4.64] ;  /* 0x0000003604030981 */ /* 0x000ea2000c1e1900 */
[----:B------:R-:W-:Y:S01]  /*10480*/  ISETP.LT.AND P0, PT, RZ, UR4, PT ;  /* 0x00000004ff007c0c */ /* 0x000fe2000bf01270 */
[----:B------:R-:W-:Y:S01]  /*10490*/  ULDC UR4, c[0x0][0x9d8] ;  /* 0x0002760000047ab9 */ /* 0x000fe20000000800 */
[----:B--2---:R-:W-:-:S04]  /*104a0*/  FMUL.FTZ R0, R3, R0 ;  /* 0x0000000003007220 */ /* 0x004fc80000410000 */
[----:B------:R-:W-:-:S07]  /*104b0*/  FMUL.FTZ R2, R0, UR4 ;  /* 0x0000000400027c20 */ /* 0x000fce0008410000 */
[----:B------:R-:W-:Y:S05]  /*104c0*/  @P0 BRA `(.L_x_589) ;  /* 0x0000000000400947 */ /* 0x000fea0003800000 */
[----:B------:R-:W-:-:S04]  /*104d0*/  ULEA.HI UR4, UR43, UR43, URZ, 0x1 ;  /* 0x0000002b2b047291 */ /* 0x000fc8000f8f083f */
[----:B------:R-:W-:-:S04]  /*104e0*/  ULOP3.LUT UR4, UR4, 0xfffffffe, URZ, 0xc0, !UPT ;  /* 0xfffffffe04047892 */ /* 0x000fc8000f8ec03f */
[----:B------:R-:W-:-:S06]  /*104f0*/  UIADD3 UR4, UR43, -UR4, URZ ;  /* 0x800000042b047290 */ /* 0x000fcc000fffe03f */
[----:B------:R-:W-:-:S05]  /*10500*/  IMAD.U32 R3, RZ, RZ, UR4 ;  /* 0x00000004ff037e24 */ /* 0x000fca000f8e00ff */
[----:B------:R-:W-:-:S04]  /*10510*/  SHF.L.U32 R3, R3, 0x1f, RZ ;  /* 0x0000001f03037819 */ /* 0x000fc800000006ff */
[----:B------:R0:W1:Y:S03]  /*10520*/  SYNCS.PHASECHK.TRANS64.TRYWAIT P0, [R16+URZ+0x33400], R3 ;  /* 0x03340003100075a7 */ /* 0x000066000800017f */
[----:B-1----:R-:W-:Y:S05]  /*10530*/  @!P0 NANOSLEEP.SYNCS 0x989680 ;  /* 0x009896800000895d */ /* 0x002fea0003900000 */
[----:B------:R-:W1:Y:S01]  /*10540*/  @!P0 SYNCS.PHASECHK.TRANS64 P0, [R16+URZ+0x33400], R3 ;  /* 0x03340003100085a7 */ /* 0x000e62000800007f */
[----:B------:R-:W-:Y:S04]  /*10550*/  BSSY B0, `(.L_x_590) ;  /* 0x0000006000007945 */ /* 0x000fe80003800000 */
[----:B-1----:R-:W-:Y:S05]  /*10560*/  @P0 BRA `(.L_x_591) ;  /* 0x0000000000100947 */ /* 0x002fea0003800000 */
.L_x_592:
[----:B-1----:R1:W2:Y:S02]  /*10570*/  SYNCS.PHASECHK.TRANS64.TRYWAIT P0, [R16+URZ+0x33400], R3 ;  /* 0x03340003100075a7 */ /* 0x0022a4000800017f */
[----:B--2---:R-:W-:Y:S05]  /*10580*/  @!P0 NANOSLEEP.SYNCS 0x989680 ;  /* 0x009896800000895d */ /* 0x004fea0003900000 */
[----:B------:R-:W2:Y:S02]  /*10590*/  @!P0 SYNCS.PHASECHK.TRANS64 P0, [R16+URZ+0x33400], R3 ;  /* 0x03340003100085a7 */ /* 0x000ea4000800007f */
[----:B--2---:R-:W-:Y:S05]  /*105a0*/  @!P0 BRA `(.L_x_592) ;  /* 0xfffffffc00f08947 */ /* 0x004fea000383ffff */
.L_x_591:
[----:B------:R-:W-:Y:S05]  /*105b0*/  BSYNC B0 ;  /* 0x0000000000007941 */ /* 0x000fea0003800000 */
.L_x_590:
[----:B------:R-:W-:Y:S05]  /*105c0*/  BRA `(.L_x_593) ;  /* 0x0000006c003c7947 */ /* 0x000fea0003800000 */
.L_x_589:
[----:B------:R-:W0:Y:S01]  /*105d0*/  LDC.64 R24, c[0x0][0x3e8] ;  /* 0x0000fa00ff187b82 */ /* 0x000e220000000a00 */
[----:B------:R-:W-:Y:S01]  /*105e0*/  ULOP3.LUT UP0, URZ, UR52, 0x1bf, URZ, 0xc0, !UPT ;  /* 0x000001bf343f7892 */ /* 0x000fe2000f80c03f */
[----:B-----5:R-:W-:Y:S01]  /*105f0*/  SHF.R.S32.HI R0, RZ, 0x1f, R145 ;  /* 0x0000001fff007819 */ /* 0x020fe20000011491 */
[----:B------:R-:W-:Y:S01]  /*10600*/  ULDC.64 UR4, c[0x0][0x3f8] ;  /* 0x0000fe0000047ab9 */ /* 0x000fe20000000a00 */
[----:B------:R-:W-:-:S03]  /*10610*/  ULDC.64 UR6, c[0x0][0x408] ;  /* 0x0001020000067ab9 */ /* 0x000fc60000000a00 */
[----:B------:R-:W-:Y:S01]  /*10620*/  PLOP3.LUT P0, PT, PT, PT, UP0, 0x80, 0x0 ;  /* 0x000000000000781c */ /* 0x000fe20003f0f008 */
[----:B------:R-:W1:Y:S01]  /*10630*/  LDC.64 R28, c[0x0][0x400] ;  /* 0x00010000ff1c7b82 */ /* 0x000e620000000a00 */
[C---:B------:R-:W-:Y:S02]  /*10640*/  IMAD R4, R0.reuse, UR4, RZ ;  /* 0x0000000400047c24 */ /* 0x040fe4000f8e02ff */
[----:B------:R-:W-:Y:S02]  /*10650*/  IMAD R0, R0, UR6, RZ ;  /* 0x0000000600007c24 */ /* 0x000fe4000f8e02ff */
[C---:B------:R-:W-:Y:S02]  /*10660*/  IMAD R3, R145.reuse, UR5, R4 ;  /* 0x0000000591037c24 */ /* 0x040fe4000f8e0204 */
[C---:B------:R-:W-:Y:S02]  /*10670*/  IMAD R27, R145.reuse, UR7, R0 ;  /* 0x00000007911b7c24 */ /* 0x040fe4000f8e0200 */
[----:B0-----:R-:W-:-:S04]  /*10680*/  IMAD.WIDE.U32 R24, R145, UR4, R24 ;  /* 0x0000000491187c25 */ /* 0x001fc8000f8e0018 */
[----:B------:R-:W-:Y:S02]  /*10690*/  IMAD.IADD R26, R3, 0x1, R25 ;  /* 0x00000001031a7824 */ /* 0x000fe400078e0219 */
[----:B-1----:R-:W-:-:S04]  /*106a0*/  IMAD.WIDE.U32 R28, R145, UR6, R28 ;  /* 0x00000006911c7c25 */ /* 0x002fc8000f8e001c */
[----:B------:R-:W-:Y:S01]  /*106b0*/  IMAD.IADD R27, R27, 0x1, R29 ;  /* 0x000000011b1b7824 */ /* 0x000fe200078e021d */
[----:B------:R-:W-:Y:S06]  /*106c0*/  @!P0 BRA `(.L_x_594) ;  /* 0x0000000000408947 */ /* 0x000fec0003800000 */
[----:B------:R-:W-:Y:S01]  /*106d0*/  MOV R0, 0x0 ;  /* 0x0000000000007802 */ /* 0x000fe20000000f00 */
[----:B------:R-:W-:Y:S01]  /*106e0*/  ULDC.64 UR4, c[0x4][0xc0] ;  /* 0x0100300000047ab9 */ /* 0x000fe20000000a00 */
[----:B------:R-:W-:Y:S01]  /*106f0*/  ULDC.64 UR6, c[0x4][0xc8] ;  /* 0x0100320000067ab9 */ /* 0x000fe20000000a00 */
[----:B------:R-:W-:Y:S01]  /*10700*/  IMAD.U32 R4, RZ, RZ, UR4 ;  /* 0x00000004ff047e24 */ /* 0x000fe2000f8e00ff */
[----:B------:R0:W1:Y:S01]  /*10710*/  LDC.64 R14, c[0x4][R0] ;  /* 0x01000000000e7b82 */ /* 0x0000620000000a00 */
[----:B------:R-:W-:Y:S01]  /*10720*/  MOV R5, UR5 ;  /* 0x0000000500057c02 */ /* 0x000fe20008000f00 */
[----:B------:R-:W-:Y:S01]  /*10730*/  ULDC.64 UR4, c[0x4][0x28] ;  /* 0x01000a0000047ab9 */ /* 0x000fe20000000a00 */
[----:B------:R-:W-:Y:S01]  /*10740*/  IMAD.U32 R6, RZ, RZ, UR6 ;  /* 0x00000006ff067e24 */ /* 0x000fe2000f8e00ff */
[----:B------:R-:W-:Y:S01]  /*10750*/  MOV R8, 0x70 ;  /* 0x0000007000087802 */ /* 0x000fe20000000f00 */
[----:B------:R-:W-:Y:S02]  /*10760*/  IMAD.U32 R7, RZ, RZ, UR7 ;  /* 0x00000007ff077e24 */ /* 0x000fe4000f8e00ff */
[----:B------:R-:W-:-:S02]  /*10770*/  IMAD.U32 R10, RZ, RZ, UR4 ;  /* 0x00000004ff0a7e24 */ /* 0x000fc4000f8e00ff */
[----:B------:R-:W-:Y:S02]  /*10780*/  IMAD.U32 R11, RZ, RZ, UR5 ;  /* 0x00000005ff0b7e24 */ /* 0x000fe4000f8e00ff */
[----:B------:R-:W-:Y:S02]  /*10790*/  IMAD.MOV.U32 R12, RZ, RZ, 0x1 ;  /* 0x00000001ff0c7424 */ /* 0x000fe400078e00ff */
[----:B0-----:R-:W-:-:S07]  /*107a0*/  IMAD.MOV.U32 R13, RZ, RZ, RZ ;  /* 0x000000ffff0d7224 */ /* 0x001fce00078e00ff */
[----:B------:R-:W-:-:S07]  /*107b0*/  LEPC R20, `(.L_x_594) ;  /* 0x000000001014794e */ /* 0x000fce0000000000 */
[----:B-1----:R-:W-:Y:S05]  /*107c0*/  CALL.ABS.NOINC R14 ;  /* 0x000000000e007343 */ /* 0x002fea0003c00000 */
.L_x_594:
[----:B------:R-:W2:Y:S01]  /*107d0*/  LDL R45, [R1+0x14] ;  /* 0x00001400012d7983 */ /* 0x000ea20000100800 */
[----:B------:R-:W-:Y:S01]  /*107e0*/  ULDC.U8 UR4, c[0x0][0x410] ;  /* 0x0001040000047ab9 */ /* 0x000fe20000000000 */
[----:B------:R-:W-:Y:S01]  /*107f0*/  BSSY B0, `(.L_x_595) ;  /* 0x00006a4000007945 */ /* 0x000fe20003800000 */
[----:B------:R-:W-:Y:S01]  /*10800*/  ISETP.NE.AND P0, PT, RZ, UR4, PT ;  /* 0x00000004ff007c0c */ /* 0x000fe2000bf05270 */
[----:B--2---:R-:W-:-:S12]  /*10810*/  IMAD R10, R45, 0x80, R220 ;  /* 0x000000802d0a7824 */ /* 0x004fd800078e02dc */
[----:B------:R-:W-:Y:S05]  /*10820*/  @!P0 BRA `(.L_x_596) ;  /* 0x0000003400388947 */ /* 0x000fea0003800000 */
[----:B------:R-:W-:-:S03]  /*10830*/  UMOV UR4, 0xffffffff ;  /* 0xffffffff00047882 */ /* 0x000fc60000000000 */
[----:B------:R-:W-:Y:S05]  /*10840*/  BRA.DIV UR4, `(.L_x_597) ;  /* 0x000001a204547947 */ /* 0x000fea000b800000 */
[----:B------:R0:W1:Y:S04]  /*10850*/  SHFL.IDX PT, R3, R24, RZ, 0x1e1f ;  /* 0x001e1fff18037589 */ /* 0x00006800000e0000 */
[----:B------:R0:W2:Y:S04]  /*10860*/  SHFL.IDX PT, R14, R28, RZ, 0x1e1f ;  /* 0x001e1fff1c0e7589 */ /* 0x0000a800000e0000 */
[----:B------:R0:W3:Y:S04]  /*10870*/  SHFL.IDX PT, R0, R26, RZ, 0x1e1f ;  /* 0x001e1fff1a007589 */ /* 0x0000e800000e0000 */
[----:B------:R0:W4:Y:S02]  /*10880*/  SHFL.IDX PT, R4, R27, RZ, 0x1e1f ;  /* 0x001e1fff1b047589 */ /* 0x00012400000e0000 */
.L_x_820:
[----:B------:R-:W-:Y:S01]  /*10890*/  ULDC UR4, c[0x0][0x448] ;  /* 0x0001120000047ab9 */ /* 0x000fe20000000800 */
[----:B------:R-:W-:Y:S01]  /*108a0*/  BSSY B1, `(.L_x_598) ;  /* 0x000004d000017945 */ /* 0x000fe20003800000 */
[----:B------:R-:W-:Y:S01]  /*108b0*/  IMAD R153, R153, UR4, RZ ;  /* 0x0000000499997c24 */ /* 0x000fe2000f8e02ff */
[----:B------:R-:W-:Y:S02]  /*108c0*/  CS2R R8, SRZ ;  /* 0x0000000000087805 */ /* 0x000fe4000001ff00 */
[----:B------:R-:W-:Y:S02]  /*108d0*/  CS2R R12, SRZ ;  /* 0x00000000000c7805 */ /* 0x000fe4000001ff00 */
[----:B0-----:R-:W-:Y:S02]  /*108e0*/  CS2R R24, SRZ ;  /* 0x0000000000187805 */ /* 0x001fe4000001ff00 */
[----:B------:R-:W-:Y:S02]  /*108f0*/  CS2R R28, SRZ ;  /* 0x00000000001c7805 */ /* 0x000fe4000001ff00 */
[----:B------:R-:W-:-:S02]  /*10900*/  ISETP.GE.AND P0, PT, R10, R153, PT ;  /* 0x000000990a00720c */ /* 0x000fc40003f06270 */
        /* <DEDUP_REMOVED lines=8> */
[----:B------:R-:W-:Y:S06]  /*10990*/  @P0 BRA `(.L_x_599) ;  /* 0x0000000000f40947 */ /* 0x000fec0003800000 */
[----:B------:R-:W4:Y:S01]  /*109a0*/  LDL R42, [R1+0x5c] ;  /* 0x00005c00012a7983 */ /* 0x000f220000100800 */
[----:B------:R-:W-:-:S03]  /*109b0*/  ULDC UR4, c[0x0][0x3f4] ;  /* 0x0000fd0000047ab9 */ /* 0x000fc60000000800 */
[----:B------:R-:W4:Y:S04]  /*109c0*/  LDL R15, [R1+0x58] ;  /* 0x00005800010f7983 */ /* 0x000f280000100800 */
[----:B------:R-:W4:Y:S04]  /*109d0*/  LDL R51, [R1+0x54] ;  /* 0x0000540001337983 */ /* 0x000f280000100800 */
[----:B------:R-:W4:Y:S01]  /*109e0*/  LDL R50, [R1+0x50] ;  /* 0x0000500001327983 */ /* 0x000f220000100800 */
[----:B------:R-:W-:Y:S02]  /*109f0*/  ISETP.GE.AND P5, PT, R222, UR4, PT ;  /* 0x00000004de007c0c */ /* 0x000fe4000bfa6270 */
[----:B------:R-:W-:-:S02]  /*10a00*/  CS2R R32, SRZ ;  /* 0x0000000000207805 */ /* 0x000fc4000001ff00 */
[----:B------:R-:W-:Y:S02]  /*10a10*/  ISETP.GE.AND P2, PT, R22, UR4, PT ;  /* 0x0000000416007c0c */ /* 0x000fe4000bf46270 */
[----:B------:R-:W-:Y:S02]  /*10a20*/  CS2R R34, SRZ ;  /* 0x0000000000227805 */ /* 0x000fe4000001ff00 */
[----:B------:R-:W-:Y:S02]  /*10a30*/  ISETP.GE.AND P3, PT, R223, UR4, PT ;  /* 0x00000004df007c0c */ /* 0x000fe4000bf66270 */
[----:B------:R-:W-:Y:S02]  /*10a40*/  CS2R R36, SRZ ;  /* 0x0000000000247805 */ /* 0x000fe4000001ff00 */
[----:B------:R-:W-:Y:S02]  /*10a50*/  SHF.R.S32.HI R7, RZ, 0x1f, R222 ;  /* 0x0000001fff077819 */ /* 0x000fe400000114de */
[----:B-1----:R-:W-:-:S02]  /*10a60*/  @!P5 IADD3 R10, P1, R222, R3, RZ ;  /* 0x00000003de0ad210 */ /* 0x002fc40007f3e0ff */
[-C--:B--2---:R-:W-:Y:S02]  /*10a70*/  @!P5 IADD3 R12, P4, R222, R14.reuse, RZ ;  /* 0x0000000ede0cd210 */ /* 0x084fe40007f9e0ff */
[----:B------:R-:W-:Y:S01]  /*10a80*/  @!P2 SHF.R.S32.HI R5, RZ, 0x1f, R22 ;  /* 0x0000001fff05a819 */ /* 0x000fe20000011416 */
[----:B---3--:R-:W-:Y:S01]  /*10a90*/  @!P5 IMAD.X R11, R0, 0x1, R7, P1 ;  /* 0x00000001000bd824 */ /* 0x008fe200008e0607 */
[----:B------:R-:W-:Y:S02]  /*10aa0*/  @!P2 IADD3 R6, P0, R22, R3, RZ ;  /* 0x000000031606a210 */ /* 0x000fe40007f1e0ff */
[----:B----4-:R-:W-:Y:S02]  /*10ab0*/  @!P5 IADD3.X R13, R4, R7, RZ, P4, !PT ;  /* 0x00000007040dd210 */ /* 0x010fe400027fe4ff */
[----:B------:R-:W-:Y:S01]  /*10ac0*/  ISETP.GE.AND P1, PT, R225, UR4, PT ;  /* 0x00000004e1007c0c */ /* 0x000fe2000bf26270 */
[----:B------:R-:W-:Y:S01]  /*10ad0*/  @!P2 IMAD.X R7, R0, 0x1, R5, P0 ;  /* 0x000000010007a824 */ /* 0x000fe200000e0605 */
[----:B------:R-:W-:Y:S01]  /*10ae0*/  @!P2 IADD3 R8, P0, R22, R14, RZ ;  /* 0x0000000e1608a210 */ /* 0x000fe20007f1e0ff */
[----:B------:R-:W5:Y:S01]  /*10af0*/  @!P5 LD.E.64 R32, desc[UR54][R10.64] ;  /* 0x000000360a20d980 */ /* 0x000f62000c101b00 */
[----:B------:R-:W-:-:S02]  /*10b00*/  @!P3 IADD3 R20, P4, R223, R3, RZ ;  /* 0x00000003df14b210 */ /* 0x000fc40007f9e0ff */
[----:B------:R-:W-:Y:S01]  /*10b10*/  CS2R R38, SRZ ;  /* 0x0000000000267805 */ /* 0x000fe2000001ff00 */
[----:B------:R0:W5:Y:S01]  /*10b20*/  @!P5 LD.E.64 R34, desc[UR54][R12.64] ;  /* 0x000000360c22d980 */ /* 0x000162000c101b00 */
[----:B------:R-:W-:Y:S01]  /*10b30*/  @!P3 IADD3 R40, P5, R223, R14, RZ ;  /* 0x0000000edf28b210 */ /* 0x000fe20007fbe0ff */
[----:B------:R-:W-:Y:S01]  /*10b40*/  @!P2 IMAD.X R9, R4, 0x1, R5, P0 ;  /* 0x000000010409a824 */ /* 0x000fe200000e0605 */
[----:B------:R-:W-:Y:S02]  /*10b50*/  CS2R R28, SRZ ;  /* 0x00000000001c7805 */ /* 0x000fe4000001ff00 */
[----:B------:R-:W-:Y:S01]  /*10b60*/  CS2R R30, SRZ ;  /* 0x00000000001e7805 */ /* 0x000fe2000001ff00 */
[----:B------:R-:W5:Y:S01]  /*10b70*/  @!P2 LD.E.64 R36, desc[UR54][R6.64] ;  /* 0x000000360624a980 */ /* 0x000f62000c101b00 */
[----:B------:R-:W-:-:S03]  /*10b80*/  ISETP.GE.AND P0, PT, R224, UR4, PT ;  /* 0x00000004e0007c0c */ /* 0x000fc6000bf06270 */
[----:B------:R1:W5:Y:S01]  /*10b90*/  @!P2 LD.E.64 R38, desc[UR54][R8.64] ;  /* 0x000000360826a980 */ /* 0x000362000c101b00 */
[----:B------:R-:W-:Y:S02]  /*10ba0*/  ISETP.GE.AND P2, PT, R226, UR4, PT ;  /* 0x00000004e2007c0c */ /* 0x000fe4000bf46270 */
[----:B------:R-:W-:Y:S02]  /*10bb0*/  CS2R R24, SRZ ;  /* 0x0000000000187805 */ /* 0x000fe4000001ff00 */
[----:B------:R-:W-:Y:S02]  /*10bc0*/  CS2R R26, SRZ ;  /* 0x00000000001a7805 */ /* 0x000fe4000001ff00 */
[----:B0-----:R-:W-:Y:S02]  /*10bd0*/  CS2R R12, SRZ ;  /* 0x00000000000c7805 */ /* 0x001fe4000001ff00 */
[----:B------:R-:W-:Y:S02]  /*10be0*/  CS2R R10, SRZ ;  /* 0x00000000000a7805 */ /* 0x000fe4000001ff00 */
[----:B-1----:R-:W-:Y:S01]  /*10bf0*/  CS2R R8, SRZ ;  /* 0x0000000000087805 */ /* 0x002fe2000001ff00 */
[----:B------:R-:W-:-:S02]  /*10c00*/  @!P3 IMAD.X R21, R0, 0x1, R42, P4 ;  /* 0x000000010015b824 */ /* 0x000fc400020e062a */
[C---:B------:R-:W-:Y:S01]  /*10c10*/  @!P3 IMAD.X R41, R4.reuse, 0x1, R42, P5 ;  /* 0x000000010429b824 */ /* 0x040fe200028e062a */
[C---:B------:R-:W-:Y:S02]  /*10c20*/  @!P1 IADD3 R42, P4, R225.reuse, R14, RZ ;  /* 0x0000000ee12a9210 */ /* 0x040fe40007f9e0ff */
[----:B------:R-:W5:Y:S04]  /*10c30*/  @!P3 LD.E.64 R28, desc[UR54][R20.64] ;  /* 0x00000036141cb980 */ /* 0x000f68000c101b00 */
[----:B------:R0:W5:Y:S01]  /*10c40*/  @!P3 LD.E.64 R30, desc[UR54][R40.64] ;  /* 0x00000036281eb980 */ /* 0x000162000c101b00 */
[----:B------:R-:W-:Y:S01]  /*10c50*/  @!P1 IADD3 R6, P3, R225, R3, RZ ;  /* 0x00000003e1069210 */ /* 0x000fe20007f7e0ff */
[----:B------:R-:W-:-:S03]  /*10c60*/  @!P1 IMAD.X R43, R4, 0x1, R15, P4 ;  /* 0x00000001042b9824 */ /* 0x000fc600020e060f */
[----:B------:R-:W-:Y:S02]  /*10c70*/  @!P1 IADD3.X R7, R0, R15, RZ, P3, !PT ;  /* 0x0000000f00079210 */ /* 0x000fe40001ffe4ff */
[----:B------:R1:W5:Y:S01]  /*10c80*/  @!P1 LD.E.64 R26, desc[UR54][R42.64] ;  /* 0x000000362a1a9980 */ /* 0x000362000c101b00 */
[-C--:B------:R-:W-:Y:S02]  /*10c90*/  @!P0 IADD3 R46, P5, R224, R3.reuse, RZ ;  /* 0x00000003e02e8210 */ /* 0x080fe40007fbe0ff */
[----:B------:R-:W-:Y:S01]  /*10ca0*/  @!P2 IADD3 R48, P3, R226, R3, RZ ;  /* 0x00000003e230a210 */ /* 0x000fe20007f7e0ff */
[----:B------:R1:W5:Y:S01]  /*10cb0*/  @!P1 LD.E.64 R24, desc[UR54][R6.64] ;  /* 0x0000003606189980 */ /* 0x000362000c101b00 */
[-C--:B0-----:R-:W-:Y:S02]  /*10cc0*/  @!P0 IADD3 R40, P1, R224, R14.reuse, RZ ;  /* 0x0000000ee0288210 */ /* 0x081fe40007f3e0ff */
[----:B------:R-:W-:Y:S02]  /*10cd0*/  @!P2 IADD3 R14, P4, R226, R14, RZ ;  /* 0x0000000ee20ea210 */ /* 0x000fe40007f9e0ff */
[----:B------:R-:W-:Y:S01]  /*10ce0*/  CS2R R20, SRZ ;  /* 0x0000000000147805 */ /* 0x000fe2000001ff00 */
[----:B------:R-:W-:-:S02]  /*10cf0*/  @!P0 IMAD.X R47, R0, 0x1, R51, P5 ;  /* 0x00000001002f8824 */ /* 0x000fc400028e0633 */
[C---:B------:R-:W-:Y:S01]  /*10d00*/  @!P0 IMAD.X R41, R4.reuse, 0x1, R51, P1 ;  /* 0x0000000104298824 */ /* 0x040fe200008e0633 */
[----:B------:R-:W-:Y:S01]  /*10d10*/  @!P2 IADD3.X R15, R4, R50, RZ, P4, !PT ;  /* 0x00000032040fa210 */ /* 0x000fe200027fe4ff */
[----:B------:R-:W-:Y:S01]  /*10d20*/  @!P2 IMAD.X R49, R0, 0x1, R50, P3 ;  /* 0x000000010031a824 */ /* 0x000fe200018e0632 */
[----:B------:R1:W5:Y:S04]  /*10d30*/  @!P0 LD.E.64 R12, desc[UR54][R46.64] ;  /* 0x000000362e0c8980 */ /* 0x000368000c101b00 */
[----:B------:R1:W5:Y:S04]  /*10d40*/  @!P0 LD.E.64 R20, desc[UR54][R40.64] ;  /* 0x0000003628148980 */ /* 0x000368000c101b00 */
[----:B------:R1:W5:Y:S04]  /*10d50*/  @!P2 LD.E.64 R8, desc[UR54][R48.64] ;  /* 0x000000363008a980 */ /* 0x000368000c101b00 */
[----:B------:R1:W5:Y:S02]  /*10d60*/  @!P2 LD.E.64 R10, desc[UR54][R14.64] ;  /* 0x000000360e0aa980 */ /* 0x000364000c101b00 */
.L_x_599:
[----:B------:R-:W-:Y:S05]  /*10d70*/  BSYNC B1 ;  /* 0x0000000000017941 */ /* 0x000fea0003800000 */
.L_x_598:
[----:B------:R-:W-:Y:S01]  /*10d80*/  ULEA.HI UR4, UR43, UR43, URZ, 0x1 ;  /* 0x0000002b2b047291 */ /* 0x000fe2000f8f083f */
[----:B---3--:R-:W-:Y:S01]  /*10d90*/  IMAD R0, R45, -0x80, R153 ;  /* 0xffffff802d007824 */ /* 0x008fe200078e0299 */
[----:B------:R-:W-:Y:S02]  /*10da0*/  BSSY B1, `(.L_x_600) ;  /* 0x0000009000017945 */ /* 0x000fe40003800000 */
[----:B------:R-:W-:Y:S02]  /*10db0*/  ULOP3.LUT UR4, UR4, 0xfffffffe, URZ, 0xc0, !UPT ;  /* 0xfffffffe04047892 */ /* 0x000fe4000f8ec03f */
[----:B-1----:R-:W-:Y:S02]  /*10dc0*/  VIMNMX R3, R0, 0x80, PT ;  /* 0x0000008000037848 */ /* 0x002fe40003fe0100 */
[----:B------:R-:W-:Y:S02]  /*10dd0*/  UIADD3 UR4, UR43, -UR4, URZ ;  /* 0x800000042b047290 */ /* 0x000fe4000fffe03f */
[----:B------:R-:W-:-:S04]  /*10de0*/  ISETP.GE.AND P1, PT, R220, R3, PT ;  /* 0x00000003dc00720c */ /* 0x000fc80003f26270 */
[----:B------:R-:W-:-:S05]  /*10df0*/  IMAD.U32 R5, RZ, RZ, UR4 ;  /* 0x00000004ff057e24 */ /* 0x000fca000f8e00ff */
[----:B------:R-:W-:-:S04]  /*10e00*/  SHF.L.U32 R5, R5, 0x1f, RZ ;  /* 0x0000001f05057819 */ /* 0x000fc800000006ff */
[----:B------:R-:W0:Y:S02]  /*10e10*/  SYNCS.PHASECHK.TRANS64.TRYWAIT P0, [R16+URZ+0x33400], R5 ;  /* 0x03340005100075a7 */ /* 0x000e24000800017f */
[----:B0-----:R-:W-:Y:S05]  /*10e20*/  @!P0 BRA `(.L_x_601) ;  /* 0x0000019c004c8947 */ /* 0x001fea0003800000 */
.L_x_821:
[----:B------:R-:W-:Y:S05]  /*10e30*/  BSYNC B1 ;  /* 0x0000000000017941 */ /* 0x000fea0003800000 */
.L_x_600:
[----:B------:R-:W-:Y:S05]  /*10e40*/  @P1 BRA `(.L_x_602) ;  /* 0x0000006000f81947 */ /* 0x000fea0003800000 */
[----:B0-----:R-:W0:Y:S01]  /*10e50*/  LDC R5, c[0x0][0x3f4] ;  /* 0x0000fd00ff057b82 */ /* 0x001e220000000800 */
[----:B------:R-:W-:Y:S01]  /*10e60*/  IMAD.IADD R3, R16, 0x1, R235 ;  /* 0x0000000110037824 */ /* 0x000fe200078e02eb */
[----:B------:R-:W-:Y:S01]  /*10e70*/  BSSY B1, `(.L_x_603) ;  /* 0x0000080000017945 */ /* 0x000fe20003800000 */
[----:B------:R-:W-:Y:S02]  /*10e80*/  LOP3.LUT P5, RZ, R236, 0x2, RZ, 0xc0, !PT ;  /* 0x00000002ecff7812 */ /* 0x000fe400078ac0ff */
[----:B------:R-:W-:Y:S01]  /*10e90*/  VIADD R0, R3, 0x20 ;  /* 0x0000002003007836 */ /* 0x000fe20000000000 */
[-C--:B0-----:R-:W-:Y:S02]  /*10ea0*/  ISETP.GE.AND P6, PT, R22, R5.reuse, PT ;  /* 0x000000051600720c */ /* 0x081fe40003fc6270 */
[-C--:B------:R-:W-:Y:S02]  /*10eb0*/  ISETP.GE.AND P0, PT, R222, R5.reuse, PT ;  /* 0x00000005de00720c */ /* 0x080fe40003f06270 */
[----:B------:R-:W-:-:S02]  /*10ec0*/  ISETP.GE.AND P1, PT, R223, R5, PT ;  /* 0x00000005df00720c */ /* 0x000fc40003f26270 */
[-C--:B------:R-:W-:Y:S02]  /*10ed0*/  ISETP.GE.AND P2, PT, R225, R5.reuse, PT ;  /* 0x00000005e100720c */ /* 0x080fe40003f46270 */
[-C--:B------:R-:W-:Y:S02]  /*10ee0*/  ISETP.GE.AND P3, PT, R224, R5.reuse, PT ;  /* 0x00000005e000720c */ /* 0x080fe40003f66270 */
[----:B------:R-:W-:-:S03]  /*10ef0*/  ISETP.GE.AND P4, PT, R226, R5, PT ;  /* 0x00000005e200720c */ /* 0x000fc60003f86270 */
[----:B------:R-:W-:Y:S10]  /*10f00*/  @P6 BRA `(.L_x_604) ;  /* 0x0000000400d86947 */ /* 0x000ff40003800000 */
[----:B----4-:R-:W0:Y:S01]  /*10f10*/  LDS.128 R4, [R3+0x1e200] ;  /* 0x01e2000003047984 */ /* 0x010e220000000c00 */
[----:B-----5:R-:W-:Y:S02]  /*10f20*/  SHF.R.U32.HI R41, RZ, 0x8, R37 ;  /* 0x00000008ff297819 */ /* 0x020fe40000011625 */
[----:B------:R-:W-:Y:S02]  /*10f30*/  LOP3.LUT R40, R37, 0xff, RZ, 0xc0, !PT ;  /* 0x000000ff25287812 */ /* 0x000fe400078ec0ff */
[----:B------:R-:W-:Y:S02]  /*10f40*/  LOP3.LUT R41, R41, 0xff, RZ, 0xc0, !PT ;  /* 0x000000ff29297812 */ /* 0x000fe400078ec0ff */
[----:B------:R-:W-:Y:S02]  /*10f50*/  SHF.R.U32.HI R45, RZ, 0x8, R39 ;  /* 0x00000008ff2d7819 */ /* 0x000fe40000011627 */
[----:B------:R-:W-:Y:S02]  /*10f60*/  PRMT R40, R41, 0x7604, R40 ;  /* 0x0000760429287816 */ /* 0x000fe40000000028 */
[----:B------:R-:W-:-:S02]  /*10f70*/  SHF.R.U32.HI R47, RZ, 0x10, R37 ;  /* 0x00000010ff2f7819 */ /* 0x000fc40000011625 */
[----:B------:R-:W-:Y:S02]  /*10f80*/  SHF.R.U32.HI R41, RZ, 0x8, R38 ;  /* 0x00000008ff297819 */ /* 0x000fe40000011626 */
[----:B------:R-:W-:Y:S02]  /*10f90*/  LOP3.LUT R42, R39, 0xff, RZ, 0xc0, !PT ;  /* 0x000000ff272a7812 */ /* 0x000fe400078ec0ff */
[----:B------:R-:W-:Y:S02]  /*10fa0*/  LOP3.LUT R45, R45, 0xff, RZ, 0xc0, !PT ;  /* 0x000000ff2d2d7812 */ /* 0x000fe400078ec0ff */
[----:B------:R-:W-:Y:S02]  /*10fb0*/  SHF.R.U32.HI R46, RZ, 0x10, R39 ;  /* 0x00000010ff2e7819 */ /* 0x000fe40000011627 */
[----:B------:R-:W-:Y:S02]  /*10fc0*/  SHF.R.U32.HI R15, RZ, 0x8, R36 ;  /* 0x00000008ff0f7819 */ /* 0x000fe40000011624 */
[----:B------:R-:W-:Y:S01]  /*10fd0*/  LOP3.LUT R43, R41, 0xff, RZ, 0xc0, !PT ;  /* 0x000000ff292b7812 */ /* 0x000fe200078ec0ff */
[----:B------:R-:W-:Y:S01]  /*10fe0*/  IMAD.U32 R41, R47, 0x10000, RZ ;  /* 0x000100002f297824 */ /* 0x000fe200078e00ff */
[----:B------:R-:W-:-:S02]  /*10ff0*/  PRMT R42, R45, 0x7604, R42 ;  /* 0x000076042d2a7816 */ /* 0x000fc4000000002a */
[----:B------:R-:W-:Y:S02]  /*11000*/  SHF.L.U32 R45, R46, 0x10, RZ ;  /* 0x000000102e2d7819 */ /* 0x000fe400000006ff */
[----:B--2---:R-:W-:Y:S02]  /*11010*/  LOP3.LUT R14, R36, 0xff, RZ, 0xc0, !PT ;  /* 0x000000ff240e7812 */ /* 0x004fe400078ec0ff */
[----:B------:R-:W-:Y:S02]  /*11020*/  LOP3.LUT R15, R15, 0xff, RZ, 0xc0, !PT ;  /* 0x000000ff0f0f7812 */ /* 0x000fe400078ec0ff */
[----:B------:R-:W-:Y:S02]  /*11030*/  LOP3.LUT R41, R40, 0xff0000, R41, 0xf8, !PT ;  /* 0x00ff000028297812 */ /* 0x000fe400078ef829 */
[----:B------:R-:W-:Y:S02]  /*11040*/  LOP3.LUT R45, R42, 0xff0000, R45, 0xf8, !PT ;  /* 0x00ff00002a2d7812 */ /* 0x000fe400078ef82d */
[----:B------:R-:W-:-:S02]  /*11050*/  PRMT R15, R15, 0x7604, R14 ;  /* 0x000076040f0f7816 */ /* 0x000fc4000000000e */
[----:B------:R-:W-:Y:S02]  /*11060*/  LOP3.LUT R14, R38, 0xff, RZ, 0xc0, !PT ;  /* 0x000000ff260e7812 */ /* 0x000fe400078ec0ff */
[----:B------:R-:W-:Y:S02]  /*11070*/  LOP3.LUT R45, R45, 0xff000000, R39, 0xf8, !PT ;  /* 0xff0000002d2d7812 */ /* 0x000fe400078ef827 */
[----:B------:R-:W-:Y:S02]  /*11080*/  LOP3.LUT R41, R41, 0xff000000, R37, 0xf8, !PT ;  /* 0xff00000029297812 */ /* 0x000fe400078ef825 */
[----:B------:R-:W-:Y:S02]  /*11090*/  PRMT R43, R43, 0x7604, R14 ;  /* 0x000076042b2b7816 */ /* 0x000fe4000000000e */
[----:B0-----:R-:W-:Y:S02]  /*110a0*/  F2FP.F16.E4M3.UNPACK_B R14, R6.H1 ;  /* 0x00000006ff0e723e */ /* 0x001fe400030006ff */
[----:B------:R-:W-:-:S02]  /*110b0*/  F2FP.F16.E4M3.UNPACK_B R46, R45 ;  /* 0x0000002dff2e723e */ /* 0x000fc400020006ff */
[----:B------:R-:W-:Y:S01]  /*110c0*/  F2FP.F16.E4M3.UNPACK_B R39, R41 ;  /* 0x00000029ff27723e */ /* 0x000fe200020006ff */
[--C-:B------:R-:W-:Y:S01]  /*110d0*/  HADD2.F32 R37, -RZ, R14.reuse.H0_H0 ;  /* 0x2000000eff257230 */ /* 0x100fe20000004100 */
[----:B------:R-:W-:Y:S01]  /*110e0*/  LOP3.LUT R15, R15, 0xff0000, R36, 0xf8, !PT ;  /* 0x00ff00000f0f7812 */ /* 0x000fe200078ef824 */
[----:B------:R-:W-:Y:S01]  /*110f0*/  HADD2.F32 R14, -RZ, R14.H1_H1 ;  /* 0x3000000eff0e7230 */ /* 0x000fe20000004100 */
[----:B------:R-:W-:Y:S01]  /*11100*/  LOP3.LUT R43, R43, 0xff0000, R38, 0xf8, !PT ;  /* 0x00ff00002b2b7812 */ /* 0x000fe200078ef826 */
[--C-:B------:R-:W-:Y:S01]  /*11110*/  HADD2.F32 R47, -RZ, R46.reuse.H1_H1 ;  /* 0x3000002eff2f7230 */ /* 0x100fe20000004100 */
[----:B------:R-:W-:Y:S01]  /*11120*/  LOP3.LUT R40, R15, 0xff000000, R36, 0xf8, !PT ;  /* 0xff0000000f287812 */ /* 0x000fe200078ef824 */
[--C-:B------:R-:W-:Y:S01]  /*11130*/  HADD2.F32 R42, -RZ, R39.reuse.H1_H1 ;  /* 0x30000027ff2a7230 */ /* 0x100fe20000004100 */
[----:B------:R-:W-:Y:S01]  /*11140*/  F2FP.F16.E4M3.UNPACK_B R36, R6 ;  /* 0x00000006ff24723e */ /* 0x000fe200020006ff */
[----:B------:R-:W-:Y:S02]  /*11150*/  HADD2.F32 R46, -RZ, R46.H0_H0 ;  /* 0x2000002eff2e7230 */ /* 0x000fe40000004100 */
[C---:B------:R-:W-:Y:S01]  /*11160*/  FMUL.FTZ R48, R14.reuse, R47 ;  /* 0x0000002f0e307220 */ /* 0x040fe20000410000 */
[-C--:B------:R-:W-:Y:S01]  /*11170*/  F2FP.F16.E4M3.UNPACK_B R15, R5.reuse.H1 ;  /* 0x00000005ff0f723e */ /* 0x080fe200030006ff */
[-C--:B------:R-:W-:Y:S01]  /*11180*/  FMUL.FTZ R52, R14, R42.reuse ;  /* 0x0000002a0e347220 */ /* 0x080fe20000410000 */
[----:B------:R-:W-:Y:S01]  /*11190*/  F2FP.F16.E4M3.UNPACK_B R14, R5 ;  /* 0x00000005ff0e723e */ /* 0x000fe200020006ff */
[--C-:B------:R-:W-:Y:S01]  /*111a0*/  HADD2.F32 R5, -RZ, R36.reuse.H1_H1 ;  /* 0x30000024ff057230 */ /* 0x100fe20000004100 */
[----:B------:R-:W-:Y:S01]  /*111b0*/  LOP3.LUT R43, R43, 0xff000000, R38, 0xf8, !PT ;  /* 0xff0000002b2b7812 */ /* 0x000fe200078ef826 */
[C---:B------:R-:W-:Y:S01]  /*111c0*/  FFMA.FTZ R50, R37.reuse, R42, -R48 ;  /* 0x0000002a25327223 */ /* 0x040fe20000010830 */
[----:B------:R-:W-:Y:S01]  /*111d0*/  FFMA.FTZ R51, R37, R47, R52 ;  /* 0x0000002f25337223 */ /* 0x000fe20000010034 */
[----:B------:R-:W-:Y:S01]  /*111e0*/  HADD2.F32 R39, -RZ, R39.H0_H0 ;  /* 0x20000027ff277230 */ /* 0x000fe20000004100 */
[----:B------:R-:W-:Y:S01]  /*111f0*/  F2FP.F16.E4M3.UNPACK_B R38, R7 ;  /* 0x00000007ff26723e */ /* 0x000fe200020006ff */
[----:B------:R-:W-:Y:S01]  /*11200*/  HADD2.F32 R36, -RZ, R36.H0_H0 ;  /* 0x20000024ff247230 */ /* 0x000fe20000004100 */
[----:B------:R-:W-:Y:S01]  /*11210*/  F2FP.F16.E4M3.UNPACK_B R45, R45.H1 ;  /* 0x0000002dff2d723e */ /* 0x000fe200030006ff */
[C---:B------:R-:W-:Y:S01]  /*11220*/  FMUL.FTZ R37, R5.reuse, R46 ;  /* 0x0000002e05257220 */ /* 0x040fe20000410000 */
[----:B------:R-:W-:Y:S01]  /*11230*/  F2FP.F16.E4M3.UNPACK_B R41, R41.H1 ;  /* 0x00000029ff29723e */ /* 0x000fe200030006ff */
[----:B------:R-:W-:Y:S01]  /*11240*/  FMUL.FTZ R49, R5, R39 ;  /* 0x0000002705317220 */ /* 0x000fe20000410000 */
[----:B------:R-:W-:Y:S01]  /*11250*/  F2FP.F16.E4M3.UNPACK_B R7, R7.H1 ;  /* 0x00000007ff07723e */ /* 0x000fe200030006ff */
[----:B------:R-:W-:Y:S01]  /*11260*/  FFMA.FTZ R47, R36, R39, -R37 ;  /* 0x00000027242f7223 */ /* 0x000fe20000010825 */
[----:B------:R-:W-:-:S02]  /*11270*/  HADD2.F32 R5, -RZ, R38.H1_H1 ;  /* 0x30000026ff057230 */ /* 0x000fc40000004100 */
[----:B------:R-:W-:Y:S01]  /*11280*/  FFMA.FTZ R48, R36, R46, R49 ;  /* 0x0000002e24307223 */ /* 0x000fe20000010031 */
[----:B------:R-:W-:Y:S01]  /*11290*/  HADD2.F32 R42, -RZ, R45.H0_H0 ;  /* 0x2000002dff2a7230 */ /* 0x000fe20000004100 */
[-C--:B------:R-:W-:Y:S01]  /*112a0*/  F2FP.F16.E4M3.UNPACK_B R6, R4.reuse ;  /* 0x00000004ff06723e */ /* 0x080fe200020006ff */
[----:B------:R-:W-:Y:S01]  /*112b0*/  HADD2.F32 R37, -RZ, R41.H0_H0 ;  /* 0x20000029ff257230 */ /* 0x000fe20000004100 */
[----:B------:R-:W-:Y:S01]  /*112c0*/  F2FP.F16.E4M3.UNPACK_B R4, R4.H1 ;  /* 0x00000004ff04723e */ /* 0x000fe200030006ff */
[----:B------:R-:W-:Y:S02]  /*112d0*/  HADD2.F32 R38, -RZ, R38.H0_H0 ;  /* 0x20000026ff267230 */ /* 0x000fe40000004100 */
[C---:B------:R-:W-:Y:S01]  /*112e0*/  FMUL.FTZ R39, R5.reuse, R42 ;  /* 0x0000002a05277220 */ /* 0x040fe20000410000 */
[----:B------:R-:W-:Y:S02]  /*112f0*/  HADD2.F32 R45, -RZ, R45.H1_H1 ;  /* 0x3000002dff2d7230 */ /* 0x000fe40000004100 */
[----:B------:R-:W-:Y:S01]  /*11300*/  FMUL.FTZ R53, R5, R37 ;  /* 0x0000002505357220 */ /* 0x000fe20000410000 */
[----:B------:R-:W-:-:S02]  /*11310*/  HADD2.F32 R36, -RZ, R7.H1_H1 ;  /* 0x30000007ff247230 */ /* 0x000fc40000004100 */
[C---:B------:R-:W-:Y:S01]  /*11320*/  FFMA.FTZ R49, R38.reuse, R37, -R39 ;  /* 0x0000002526317223 */ /* 0x040fe20000010827 */
[----:B------:R-:W-:Y:S02]  /*11330*/  HADD2.F32 R41, -RZ, R41.H1_H1 ;  /* 0x30000029ff297230 */ /* 0x000fe40000004100 */
[----:B------:R-:W-:Y:S01]  /*11340*/  FFMA.FTZ R52, R38, R42, R53 ;  /* 0x0000002a26347223 */ /* 0x000fe20000010035 */
[----:B------:R-:W-:Y:S02]  /*11350*/  HADD2.F32 R5, -RZ, R7.H0_H0 ;  /* 0x20000007ff057230 */ /* 0x000fe40000004100 */
[C---:B------:R-:W-:Y:S01]  /*11360*/  FMUL.FTZ R46, R36.reuse, R45 ;  /* 0x0000002d242e7220 */ /* 0x040fe20000410000 */
[----:B------:R-:W-:Y:S01]  /*11370*/  F2FP.F16.E4M3.UNPACK_B R37, R43 ;  /* 0x0000002bff25723e */ /* 0x000fe200020006ff */
[-C--:B------:R-:W-:Y:S01]  /*11380*/  FMUL.FTZ R38, R36, R41.reuse ;  /* 0x0000002924267220 */ /* 0x080fe20000410000 */
[----:B------:R-:W-:Y:S01]  /*11390*/  F2FP.F16.E4M3.UNPACK_B R36, R40 ;  /* 0x00000028ff24723e */ /* 0x000fe200020006ff */
[----:B------:R-:W-:Y:S01]  /*113a0*/  FFMA.FTZ R53, R5, R41, -R46 ;  /* 0x0000002905357223 */ /* 0x000fe2000001082e */
[----:B------:R-:W-:-:S02]  /*113b0*/  HADD2.F32 R7, -RZ, R4.H1_H1 ;  /* 0x30000004ff077230 */ /* 0x000fc40000004100 */
[----:B------:R-:W-:Y:S01]  /*113c0*/  FFMA.FTZ R54, R5, R45, R38 ;  /* 0x0000002d05367223 */ /* 0x000fe20000010026 */
[--C-:B------:R-:W-:Y:S01]  /*113d0*/  HADD2.F32 R42, -RZ, R37.reuse.H1_H1 ;  /* 0x30000025ff2a7230 */ /* 0x100fe20000004100 */
[----:B------:R-:W-:Y:S01]  /*113e0*/  F2FP.F16.E4M3.UNPACK_B R40, R40.H1 ;  /* 0x00000028ff28723e */ /* 0x000fe200030006ff */
[----:B------:R-:W-:Y:S01]  /*113f0*/  HADD2.F32 R38, -RZ, R36.H1_H1 ;  /* 0x30000024ff267230 */ /* 0x000fe20000004100 */
[----:B------:R-:W-:Y:S01]  /*11400*/  F2FP.F16.E4M3.UNPACK_B R43, R43.H1 ;  /* 0x0000002bff2b723e */ /* 0x000fe200030006ff */
[----:B------:R-:W-:Y:S02]  /*11410*/  HADD2.F32 R5, -RZ, R4.H0_H0 ;  /* 0x20000004ff057230 */ /* 0x000fe40000004100 */
[----:B------:R-:W-:Y:S01]  /*11420*/  FMUL.FTZ R46, R7, R42 ;  /* 0x0000002a072e7220 */ /* 0x000fe20000410000 */
[----:B------:R-:W-:Y:S02]  /*11430*/  HADD2.F32 R39, -RZ, R37.H0_H0 ;  /* 0x20000025ff277230 */ /* 0x000fe40000004100 */
[----:B------:R-:W-:-:S02]  /*11440*/  HADD2.F32 R4, -RZ, R6.H1_H1 ;  /* 0x30000006ff047230 */ /* 0x000fc40000004100 */
[-C--:B------:R-:W-:Y:S01]  /*11450*/  FFMA.FTZ R46, R5, R38.reuse, -R46 ;  /* 0x00000026052e7223 */ /* 0x080fe2000001082e */
[----:B------:R-:W-:Y:S02]  /*11460*/  HADD2.F32 R37, -RZ, R36.H0_H0 ;  /* 0x20000024ff257230 */ /* 0x000fe40000004100 */
[----:B------:R-:W-:Y:S01]  /*11470*/  FMUL.FTZ R36, R7, R38 ;  /* 0x0000002607247220 */ /* 0x000fe20000410000 */
[----:B------:R-:W-:Y:S02]  /*11480*/  HADD2.F32 R6, -RZ, R6.H0_H0 ;  /* 0x20000006ff067230 */ /* 0x000fe40000004100 */
[C---:B------:R-:W-:Y:S01]  /*11490*/  FMUL.FTZ R7, R4.reuse, R39 ;  /* 0x0000002704077220 */ /* 0x040fe20000410000 */
[-C--:B------:R-:W-:Y:S01]  /*114a0*/  FMUL.FTZ R4, R4, R37.reuse ;  /* 0x0000002504047220 */ /* 0x080fe20000410000 */
[----:B------:R-:W-:Y:S02]  /*114b0*/  FFMA.FTZ R41, R5, R42, R36 ;  /* 0x0000002a05297223 */ /* 0x000fe40000010024 */
[----:B------:R-:W-:Y:S01]  /*114c0*/  FFMA.FTZ R37, R6, R37, -R7 ;  /* 0x0000002506257223 */ /* 0x000fe20000010807 */
[----:B------:R-:W-:-:S02]  /*114d0*/  HADD2.F32 R5, -RZ, R15.H1_H1 ;  /* 0x3000000fff057230 */ /* 0x000fc40000004100 */
[----:B------:R-:W-:Y:S01]  /*114e0*/  FFMA.FTZ R38, R6, R39, R4 ;  /* 0x0000002706267223 */ /* 0x000fe20000010004 */
[----:B------:R-:W-:Y:S02]  /*114f0*/  HADD2.F32 R6, -RZ, R40.H1_H1 ;  /* 0x30000028ff067230 */ /* 0x000fe40000004100 */
[--C-:B------:R-:W-:Y:S02]  /*11500*/  HADD2.F32 R36, -RZ, R43.reuse.H1_H1 ;  /* 0x3000002bff247230 */ /* 0x100fe40000004100 */
[----:B------:R-:W-:Y:S02]  /*11510*/  HADD2.F32 R43, -RZ, R43.H0_H0 ;  /* 0x2000002bff2b7230 */ /* 0x000fe40000004100 */
[----:B------:R-:W-:Y:S01]  /*11520*/  FMUL.FTZ R39, R5, R6 ;  /* 0x0000000605277220 */ /* 0x000fe20000410000 */
[----:B------:R-:W-:Y:S02]  /*11530*/  HADD2.F32 R4, -RZ, R14.H1_H1 ;  /* 0x3000000eff047230 */ /* 0x000fe40000004100 */
[----:B------:R-:W-:-:S02]  /*11540*/  HADD2.F32 R7, -RZ, R40.H0_H0 ;  /* 0x20000028ff077230 */ /* 0x000fc40000004100 */
[----:B------:R-:W-:Y:S01]  /*11550*/  FMUL.FTZ R40, R5, R36 ;  /* 0x0000002405287220 */ /* 0x000fe20000410000 */
[----:B------:R-:W-:Y:S02]  /*11560*/  HADD2.F32 R15, -RZ, R15.H0_H0 ;  /* 0x2000000fff0f7230 */ /* 0x000fe40000004100 */
[C---:B------:R-:W-:Y:S01]  /*11570*/  FMUL.FTZ R5, R4.reuse, R43 ;  /* 0x0000002b04057220 */ /* 0x040fe20000410000 */
[----:B------:R-:W-:Y:S02]  /*11580*/  HADD2.F32 R14, -RZ, R14.H0_H0 ;  /* 0x2000000eff0e7230 */ /* 0x000fe40000004100 */
[-C--:B------:R-:W-:Y:S01]  /*11590*/  FMUL.FTZ R4, R4, R7.reuse ;  /* 0x0000000704047220 */ /* 0x080fe20000410000 */
[C---:B------:R-:W-:Y:S01]  /*115a0*/  FFMA.FTZ R40, R15.reuse, R6, -R40 ;  /* 0x000000060f287223 */ /* 0x040fe20000010828 */
[----:B------:R-:W-:Y:S01]  /*115b0*/  FFMA.FTZ R39, R15, R36, R39 ;  /* 0x000000240f277223 */ /* 0x000fe20000010027 */
[C---:B------:R-:W-:Y:S01]  /*115c0*/  FFMA.FTZ R5, R14.reuse, R7, -R5 ;  /* 0x000000070e057223 */ /* 0x040fe20000010805 */
[----:B------:R-:W-:Y:S01]  /*115d0*/  FFMA.FTZ R14, R14, R43, R4 ;  /* 0x0000002b0e0e7223 */ /* 0x000fe20000010004 */
[----:B------:R-:W-:-:S02]  /*115e0*/  F2FP.SATFINITE.E4M3.F32.PACK_AB_MERGE_C R6, R51, R50, RZ ;  /* 0x000000323306723e */ /* 0x000fc400048070ff */
[----:B------:R-:W-:Y:S02]  /*115f0*/  F2FP.SATFINITE.E4M3.F32.PACK_AB_MERGE_C R7, R54, R53, RZ ;  /* 0x000000353607723e */ /* 0x000fe400048070ff */
[----:B------:R-:W-:Y:S02]  /*11600*/  F2FP.SATFINITE.E4M3.F32.PACK_AB_MERGE_C R4, R41, R46, RZ ;  /* 0x0000002e2904723e */ /* 0x000fe400048070ff */
[----:B------:R-:W-:Y:S02]  /*11610*/  F2FP.SATFINITE.E4M3.F32.PACK_AB_MERGE_C R39, R39, R40, RZ ;  /* 0x000000282727723e */ /* 0x000fe400048070ff */
[----:B------:R-:W-:Y:S02]  /*11620*/  F2FP.SATFINITE.E4M3.F32.PACK_AB_MERGE_C R6, R48, R47, R6 ;  /* 0x0000002f3006723e */ /* 0x000fe40004807006 */
[----:B------:R-:W-:Y:S02]  /*11630*/  F2FP.SATFINITE.E4M3.F32.PACK_AB_MERGE_C R7, R52, R49, R7 ;  /* 0x000000313407723e */ /* 0x000fe40004807007 */
[----:B------:R-:W-:-:S02]  /*11640*/  F2FP.SATFINITE.E4M3.F32.PACK_AB_MERGE_C R4, R38, R37, R4 ;  /* 0x000000252604723e */ /* 0x000fc40004807004 */
[----:B------:R-:W-:-:S05]  /*11650*/  F2FP.SATFINITE.E4M3.F32.PACK_AB_MERGE_C R5, R14, R5, R39 ;  /* 0x000000050e05723e */ /* 0x000fca0004807027 */
[----:B------:R0:W-:Y:S02]  /*11660*/  STS.128 [R3+0x1e200], R4 ;  /* 0x01e2000403007388 */ /* 0x0001e40000000c00 */
.L_x_604:
[----:B------:R-:W-:Y:S05]  /*11670*/  BSYNC B1 ;  /* 0x0000000000017941 */ /* 0x000fea0003800000 */
.L_x_603:
[----:B------:R-:W-:Y:S01]  /*11680*/  BSSY B1, `(.L_x_605) ;  /* 0x000007d000017945 */ /* 0x000fe20003800000 */
[----:B------:R-:W-:-:S03]  /*11690*/  @P5 VIADD R0, R3, 0xffffffe0 ;  /* 0xffffffe003005836 */ /* 0x000fc60000000000 */
[----:B------:R-:W-:Y:S05]  /*116a0*/  @P0 BRA `(.L_x_606) ;  /* 0x0000000400e80947 */ /* 0x000fea0003800000 */
[----:B0---4-:R-:W0:Y:S01]  /*116b0*/  LDS.128 R4, [R0+0x1e200] ;  /* 0x01e2000000047984 */ /* 0x011e220000000c00 */
[----:B-----5:R-:W-:Y:S02]  /*116c0*/  SHF.R.U32.HI R36, RZ, 0x8, R33 ;  /* 0x00000008ff247819 */ /* 0x020fe40000011621 */
[----:B------:R-:W-:Y:S02]  /*116d0*/  SHF.R.U32.HI R40, RZ, 0x8, R35 ;  /* 0x00000008ff287819 */ /* 0x000fe40000011623 */
[----:B------:R-:W-:Y:S02]  /*116e0*/  LOP3.LUT R37, R33, 0xff, RZ, 0xc0, !PT ;  /* 0x000000ff21257812 */ /* 0x000fe400078ec0ff */
[----:B------:R-:W-:Y:S02]  /*116f0*/  LOP3.LUT R41, R35, 0xff, RZ, 0xc0, !PT ;  /* 0x000000ff23297812 */ /* 0x000fe400078ec0ff */
[----:B------:R-:W-:Y:S02]  /*11700*/  LOP3.LUT R36, R36, 0xff, RZ, 0xc0, !PT ;  /* 0x000000ff24247812 */ /* 0x000fe400078ec0ff */
[----:B------:R-:W-:-:S02]  /*11710*/  LOP3.LUT R40, R40, 0xff, RZ, 0xc0, !PT ;  /* 0x000000ff28287812 */ /* 0x000fc400078ec0ff */
[----:B--2---:R-:W-:Y:S02]  /*11720*/  SHF.R.U32.HI R14, RZ, 0x8, R32 ;  /* 0x00000008ff0e7819 */ /* 0x004fe40000011620 */
[----:B------:R-:W-:Y:S02]  /*11730*/  PRMT R37, R36, 0x7604, R37 ;  /* 0x0000760424257816 */ /* 0x000fe40000000025 */
[----:B------:R-:W-:Y:S02]  /*11740*/  PRMT R41, R40, 0x7604, R41 ;  /* 0x0000760428297816 */ /* 0x000fe40000000029 */
[----:B------:R-:W-:Y:S02]  /*11750*/  SHF.R.U32.HI R36, RZ, 0x10, R33 ;  /* 0x00000010ff247819 */ /* 0x000fe40000011621 */
[----:B------:R-:W-:Y:S02]  /*11760*/  SHF.R.U32.HI R40, RZ, 0x10, R35 ;  /* 0x00000010ff287819 */ /* 0x000fe40000011623 */
[----:B------:R-:W-:-:S02]  /*11770*/  LOP3.LUT R15, R32, 0xff, RZ, 0xc0, !PT ;  /* 0x000000ff200f7812 */ /* 0x000fc400078ec0ff */
[----:B------:R-:W-:Y:S02]  /*11780*/  LOP3.LUT R14, R14, 0xff, RZ, 0xc0, !PT ;  /* 0x000000ff0e0e7812 */ /* 0x000fe400078ec0ff */
[----:B------:R-:W-:Y:S02]  /*11790*/  SHF.R.U32.HI R38, RZ, 0x8, R34 ;  /* 0x00000008ff267819 */ /* 0x000fe40000011622 */
[----:B------:R-:W-:Y:S02]  /*117a0*/  LOP3.LUT R36, R36, 0xff, RZ, 0xc0, !PT ;  /* 0x000000ff24247812 */ /* 0x000fe400078ec0ff */
[----:B------:R-:W-:Y:S02]  /*117b0*/  LOP3.LUT R40, R40, 0xff, RZ, 0xc0, !PT ;  /* 0x000000ff28287812 */ /* 0x000fe400078ec0ff */
[----:B------:R-:W-:Y:S02]  /*117c0*/  PRMT R15, R14, 0x7604, R15 ;  /* 0x000076040e0f7816 */ /* 0x000fe4000000000f */
[----:B------:R-:W-:-:S02]  /*117d0*/  SHF.R.U32.HI R14, RZ, 0x10, R32 ;  /* 0x00000010ff0e7819 */ /* 0x000fc40000011620 */
[----:B------:R-:W-:Y:S02]  /*117e0*/  LOP3.LUT R39, R34, 0xff, RZ, 0xc0, !PT ;  /* 0x000000ff22277812 */ /* 0x000fe400078ec0ff */
[----:B------:R-:W-:Y:S02]  /*117f0*/  LOP3.LUT R38, R38, 0xff, RZ, 0xc0, !PT ;  /* 0x000000ff26267812 */ /* 0x000fe400078ec0ff */
[----:B------:R-:W-:Y:S02]  /*11800*/  PRMT R37, R36, 0x7054, R37 ;  /* 0x0000705424257816 */ /* 0x000fe40000000025 */
[----:B------:R-:W-:Y:S02]  /*11810*/  PRMT R41, R40, 0x7054, R41 ;  /* 0x0000705428297816 */ /* 0x000fe40000000029 */
[----:B------:R-:W-:Y:S02]  /*11820*/  LOP3.LUT R14, R14, 0xff, RZ, 0xc0, !PT ;  /* 0x000000ff0e0e7812 */ /* 0x000fe400078ec0ff */
[----:B------:R-:W-:-:S02]  /*11830*/  PRMT R39, R38, 0x7604, R39 ;  /* 0x0000760426277816 */ /* 0x000fc40000000027 */
[----:B------:R-:W-:Y:S02]  /*11840*/  SHF.R.U32.HI R38, RZ, 0x10, R34 ;  /* 0x00000010ff267819 */ /* 0x000fe40000011622 */
[----:B------:R-:W-:Y:S02]  /*11850*/  LOP3.LUT R41, R41, 0xff000000, R35, 0xf8, !PT ;  /* 0xff00000029297812 */ /* 0x000fe400078ef823 */
[----:B------:R-:W-:Y:S02]  /*11860*/  LOP3.LUT R37, R37, 0xff000000, R33, 0xf8, !PT ;  /* 0xff00000025257812 */ /* 0x000fe400078ef821 */
[----:B------:R-:W-:Y:S02]  /*11870*/  PRMT R15, R14, 0x7054, R15 ;  /* 0x000070540e0f7816 */ /* 0x000fe4000000000f */
[----:B0-----:R-:W-:Y:S02]  /*11880*/  F2FP.F16.E4M3.UNPACK_B R14, R6.H1 ;  /* 0x00000006ff0e723e */ /* 0x001fe400030006ff */
[----:B------:R-:W-:-:S02]  /*11890*/  LOP3.LUT R38, R38, 0xff, RZ, 0xc0, !PT ;  /* 0x000000ff26267812 */ /* 0x000fc400078ec0ff */
[----:B------:R-:W-:Y:S01]  /*118a0*/  F2FP.F16.E4M3.UNPACK_B R40, R41 ;  /* 0x00000029ff28723e */ /* 0x000fe200020006ff */
[--C-:B------:R-:W-:Y:S01]  /*118b0*/  HADD2.F32 R33, -RZ, R14.reuse.H0_H0 ;  /* 0x2000000eff217230 */ /* 0x100fe20000004100 */
[----:B------:R-:W-:Y:S01]  /*118c0*/  F2FP.F16.E4M3.UNPACK_B R35, R37 ;  /* 0x00000025ff23723e */ /* 0x000fe200020006ff */
[----:B------:R-:W-:Y:S01]  /*118d0*/  HADD2.F32 R14, -RZ, R14.H1_H1 ;  /* 0x3000000eff0e7230 */ /* 0x000fe20000004100 */
[----:B------:R-:W-:Y:S01]  /*118e0*/  PRMT R39, R38, 0x7054, R39 ;  /* 0x0000705426277816 */ /* 0x000fe20000000027 */
        /* <DEDUP_REMOVED lines=86> */
.L_x_606:
[----:B------:R-:W-:Y:S05]  /*11e50*/  BSYNC B1 ;  /* 0x0000000000017941 */ /* 0x000fea0003800000 */
.L_x_605:
[----:B------:R-:W-:Y:S04]  /*11e60*/  BSSY B1, `(.L_x_607) ;  /* 0x0000078000017945 */ /* 0x000fe80003800000 */
[----:B------:R-:W-:Y:S05]  /*11e70*/  @P1 BRA `(.L_x_608) ;  /* 0x0000000400d81947 */ /* 0x000fea0003800000 */
[----:B01--4-:R-:W0:Y:S01]  /*11e80*/  LDS.128 R4, [R3+0x20200] ;  /* 0x0202000003047984 */ /* 0x013e220000000c00 */
        /* <DEDUP_REMOVED lines=13> */
[----:B------:R-:W-:Y:S01]  /*11f60*/  PRMT R34, R37, 0x7604, R34 ;  /* 0x0000760425227816 */ /* 0x000fe20000000022 */
[----:B------:R-:W-:Y:S01]  /*11f70*/  IMAD.U32 R37, R36, 0x10000, RZ ;  /* 0x0001000024257824 */ /* 0x000fe200078e00ff */
[----:B--2---:R-:W-:-:S02]  /*11f80*/  LOP3.LUT R14, R28, 0xff, RZ, 0xc0, !PT ;  /* 0x000000ff1c0e7812 */ /* 0x004fc400078ec0ff */
[----:B------:R-:W-:Y:S02]  /*11f90*/  LOP3.LUT R15, R15, 0xff, RZ, 0xc0, !PT ;  /* 0x000000ff0f0f7812 */ /* 0x000fe400078ec0ff */
[----:B------:R-:W-:Y:S02]  /*11fa0*/  LOP3.LUT R33, R32, 0xff0000, R33, 0xf8, !PT ;  /* 0x00ff000020217812 */ /* 0x000fe400078ef821 */
[----:B------:R-:W-:Y:S02]  /*11fb0*/  LOP3.LUT R37, R34, 0xff0000, R37, 0xf8, !PT ;  /* 0x00ff000022257812 */ /* 0x000fe400078ef825 */
[----:B------:R-:W-:Y:S02]  /*11fc0*/  PRMT R15, R15, 0x7604, R14 ;  /* 0x000076040f0f7816 */ /* 0x000fe4000000000e */
[----:B------:R-:W-:Y:S02]  /*11fd0*/  LOP3.LUT R14, R30, 0xff, RZ, 0xc0, !PT ;  /* 0x000000ff1e0e7812 */ /* 0x000fe400078ec0ff */
[----:B------:R-:W-:-:S02]  /*11fe0*/  LOP3.LUT R37, R37, 0xff000000, R31, 0xf8, !PT ;  /* 0xff00000025257812 */ /* 0x000fc400078ef81f */
[----:B------:R-:W-:Y:S02]  /*11ff0*/  LOP3.LUT R33, R33, 0xff000000, R29, 0xf8, !PT ;  /* 0xff00000021217812 */ /* 0x000fe400078ef81d */
[----:B------:R-:W-:Y:S02]  /*12000*/  PRMT R35, R35, 0x7604, R14 ;  /* 0x0000760423237816 */ /* 0x000fe4000000000e */
[-C--:B0-----:R-:W-:Y:S02]  /*12010*/  F2FP.F16.E4M3.UNPACK_B R14, R6.reuse.H1 ;  /* 0x00000006ff0e723e */ /* 0x081fe400030006ff */
[----:B------:R-:W-:Y:S02]  /*12020*/  F2FP.F16.E4M3.UNPACK_B R36, R37 ;  /* 0x00000025ff24723e */ /* 0x000fe400020006ff */
[----:B------:R-:W-:Y:S01]  /*12030*/  F2FP.F16.E4M3.UNPACK_B R31, R33 ;  /* 0x00000021ff1f723e */ /* 0x000fe200020006ff */
[--C-:B------:R-:W-:Y:S01]  /*12040*/  HADD2.F32 R29, -RZ, R14.reuse.H0_H0 ;  /* 0x2000000eff1d7230 */ /* 0x100fe20000004100 */
[----:B------:R-:W-:Y:S01]  /*12050*/  LOP3.LUT R15, R15, 0xff0000, R28, 0xf8, !PT ;  /* 0x00ff00000f0f7812 */ /* 0x000fe200078ef81c */
[----:B------:R-:W-:Y:S01]  /*12060*/  HADD2.F32 R14, -RZ, R14.H1_H1 ;  /* 0x3000000eff0e7230 */ /* 0x000fe20000004100 */
[----:B------:R-:W-:Y:S01]  /*12070*/  LOP3.LUT R35, R35, 0xff0000, R30, 0xf8, !PT ;  /* 0x00ff000023237812 */ /* 0x000fe200078ef81e */
[--C-:B------:R-:W-:Y:S01]  /*12080*/  HADD2.F32 R38, -RZ, R36.reuse.H1_H1 ;  /* 0x30000024ff267230 */ /* 0x100fe20000004100 */
[----:B------:R-:W-:Y:S01]  /*12090*/  LOP3.LUT R32, R15, 0xff000000, R28, 0xf8, !PT ;  /* 0xff0000000f207812 */ /* 0x000fe200078ef81c */
[----:B------:R-:W-:Y:S01]  /*120a0*/  HADD2.F32 R34, -RZ, R31.H1_H1 ;  /* 0x3000001fff227230 */ /* 0x000fe20000004100 */
[----:B------:R-:W-:Y:S01]  /*120b0*/  F2FP.F16.E4M3.UNPACK_B R28, R6 ;  /* 0x00000006ff1c723e */ /* 0x000fe200020006ff */
[----:B------:R-:W-:-:S02]  /*120c0*/  HADD2.F32 R36, -RZ, R36.H0_H0 ;  /* 0x20000024ff247230 */ /* 0x000fc40000004100 */
        /* <DEDUP_REMOVED lines=81> */
.L_x_608:
[----:B------:R-:W-:Y:S05]  /*125e0*/  BSYNC B1 ;  /* 0x0000000000017941 */ /* 0x000fea0003800000 */
.L_x_607:
[----:B------:R-:W-:Y:S04]  /*125f0*/  BSSY B1, `(.L_x_609) ;  /* 0x000007c000017945 */ /* 0x000fe80003800000 */
[----:B------:R-:W-:Y:S05]  /*12600*/  @P2 BRA `(.L_x_610) ;  /* 0x0000000400e82947 */ /* 0x000fea0003800000 */
[----:B01-34-:R-:W0:Y:S01]  /*12610*/  LDS.128 R4, [R0+0x20200] ;  /* 0x0202000000047984 */ /* 0x01be220000000c00 */
        /* <DEDUP_REMOVED lines=121> */
.L_x_610:
[----:B------:R-:W-:Y:S05]  /*12db0*/  BSYNC B1 ;  /* 0x0000000000017941 */ /* 0x000fea0003800000 */
.L_x_609:
[----:B------:R-:W-:Y:S04]  /*12dc0*/  BSSY B1, `(.L_x_611) ;  /* 0x0000078000017945 */ /* 0x000fe80003800000 */
[----:B------:R-:W-:Y:S05]  /*12dd0*/  @P3 BRA `(.L_x_612) ;  /* 0x0000000400d83947 */ /* 0x000fea0003800000 */
[----:B01-34-:R-:W0:Y:S01]  /*12de0*/  LDS.128 R4, [R3+0x22200] ;  /* 0x0222000003047984 */ /* 0x01be220000000c00 */
        /* <DEDUP_REMOVED lines=24> */
[----:B------:R-:W-:Y:S02]  /*12f70*/  LOP3.LUT R15, R15, 0xff0000, R12, 0xf8, !PT ;  /* 0x00ff00000f0f7812 */ /* 0x000fe400078ef80c */
[----:B0-----:R-:W-:-:S02]  /*12f80*/  F2FP.F16.E4M3.UNPACK_B R14, R6.H1 ;  /* 0x00000006ff0e723e */ /* 0x001fc400030006ff */
[----:B------:R-:W-:Y:S02]  /*12f90*/  F2FP.F16.E4M3.UNPACK_B R28, R29 ;  /* 0x0000001dff1c723e */ /* 0x000fe400020006ff */
[----:B------:R-:W-:Y:S02]  /*12fa0*/  F2FP.F16.E4M3.UNPACK_B R21, R25 ;  /* 0x00000019ff15723e */ /* 0x000fe400020006ff */
[----:B------:R-:W-:Y:S01]  /*12fb0*/  LOP3.LUT R24, R15, 0xff000000, R12, 0xf8, !PT ;  /* 0xff0000000f187812 */ /* 0x000fe200078ef80c */
[----:B------:R-:W-:Y:S01]  /*12fc0*/  HADD2.F32 R12, -RZ, R14.H1_H1 ;  /* 0x3000000eff0c7230 */ /* 0x000fe20000004100 */
[----:B------:R-:W-:Y:S01]  /*12fd0*/  F2FP.F16.E4M3.UNPACK_B R13, R5.H1 ;  /* 0x00000005ff0d723e */ /* 0x000fe200030006ff */
[----:B------:R-:W-:Y:S01]  /*12fe0*/  HADD2.F32 R30, -RZ, R28.H1_H1 ;  /* 0x3000001cff1e7230 */ /* 0x000fe20000004100 */
[--C-:B------:R-:W-:Y:S01]  /*12ff0*/  LOP3.LUT R27, R27, 0xff0000, R20.reuse, 0xf8, !PT ;  /* 0x00ff00001b1b7812 */ /* 0x100fe200078ef814 */
[----:B------:R-:W-:Y:S01]  /*13000*/  HADD2.F32 R26, -RZ, R21.H1_H1 ;  /* 0x30000015ff1a7230 */ /* 0x000fe20000004100 */
[----:B------:R-:W-:Y:S01]  /*13010*/  F2FP.F16.E4M3.UNPACK_B R29, R29.H1 ;  /* 0x0000001dff1d723e */ /* 0x000fe200030006ff */
[----:B------:R-:W-:Y:S01]  /*13020*/  HADD2.F32 R15, -RZ, R14.H0_H0 ;  /* 0x2000000eff0f7230 */ /* 0x000fe20000004100 */
[----:B------:R-:W-:Y:S01]  /*13030*/  F2FP.F16.E4M3.UNPACK_B R14, R6 ;  /* 0x00000006ff0e723e */ /* 0x000fe200020006ff */
[C---:B------:R-:W-:Y:S01]  /*13040*/  FMUL.FTZ R32, R12.reuse, R30 ;  /* 0x0000001e0c207220 */ /* 0x040fe20000410000 */
[----:B------:R-:W-:Y:S01]  /*13050*/  FMUL.FTZ R31, R12, R26 ;  /* 0x0000001a0c1f7220 */ /* 0x000fe20000410000 */
[----:B------:R-:W-:Y:S01]  /*13060*/  F2FP.F16.E4M3.UNPACK_B R12, R5 ;  /* 0x00000005ff0c723e */ /* 0x000fe200020006ff */
[----:B------:R-:W-:Y:S01]  /*13070*/  HADD2.F32 R28, -RZ, R28.H0_H0 ;  /* 0x2000001cff1c7230 */ /* 0x000fe20000004100 */
[----:B------:R-:W-:Y:S01]  /*13080*/  LOP3.LUT R27, R27, 0xff000000, R20, 0xf8, !PT ;  /* 0xff0000001b1b7812 */ /* 0x000fe200078ef814 */
[----:B------:R-:W-:-:S02]  /*13090*/  HADD2.F32 R5, -RZ, R14.H1_H1 ;  /* 0x3000000eff057230 */ /* 0x000fc40000004100 */
[C---:B------:R-:W-:Y:S01]  /*130a0*/  FFMA.FTZ R32, R15.reuse, R26, -R32 ;  /* 0x0000001a0f207223 */ /* 0x040fe20000010820 */
[----:B------:R-:W-:Y:S01]  /*130b0*/  FFMA.FTZ R33, R15, R30, R31 ;  /* 0x0000001e0f217223 */ /* 0x000fe2000001001f */
[----:B------:R-:W-:Y:S01]  /*130c0*/  HADD2.F32 R21, -RZ, R21.H0_H0 ;  /* 0x20000015ff157230 */ /* 0x000fe20000004100 */
[----:B------:R-:W-:Y:S01]  /*130d0*/  F2FP.F16.E4M3.UNPACK_B R20, R7 ;  /* 0x00000007ff14723e */ /* 0x000fe200020006ff */
[----:B------:R-:W-:Y:S01]  /*130e0*/  HADD2.F32 R14, -RZ, R14.H0_H0 ;  /* 0x2000000eff0e7230 */ /* 0x000fe20000004100 */
[----:B------:R-:W-:Y:S01]  /*130f0*/  F2FP.F16.E4M3.UNPACK_B R25, R25.H1 ;  /* 0x00000019ff19723e */ /* 0x000fe200030006ff */
[C---:B------:R-:W-:Y:S01]  /*13100*/  FMUL.FTZ R15, R5.reuse, R28 ;  /* 0x0000001c050f7220 */ /* 0x040fe20000410000 */
[----:B------:R-:W-:Y:S01]  /*13110*/  FMUL.FTZ R31, R5, R21 ;  /* 0x00000015051f7220 */ /* 0x000fe20000410000 */
[----:B------:R-:W-:Y:S01]  /*13120*/  F2FP.F16.E4M3.UNPACK_B R7, R7.H1 ;  /* 0x00000007ff07723e */ /* 0x000fe200030006ff */
[----:B------:R-:W-:Y:S02]  /*13130*/  HADD2.F32 R5, -RZ, R20.H1_H1 ;  /* 0x30000014ff057230 */ /* 0x000fe40000004100 */
[----:B------:R-:W-:Y:S01]  /*13140*/  FFMA.FTZ R30, R14, R21, -R15 ;  /* 0x000000150e1e7223 */ /* 0x000fe2000001080f */
[----:B------:R-:W-:-:S02]  /*13150*/  HADD2.F32 R26, -RZ, R29.H0_H0 ;  /* 0x2000001dff1a7230 */ /* 0x000fc40000004100 */
[----:B------:R-:W-:Y:S01]  /*13160*/  FFMA.FTZ R31, R14, R28, R31 ;  /* 0x0000001c0e1f7223 */ /* 0x000fe2000001001f */
[----:B------:R-:W-:Y:S01]  /*13170*/  HADD2.F32 R15, -RZ, R25.H0_H0 ;  /* 0x20000019ff0f7230 */ /* 0x000fe20000004100 */
[----:B------:R-:W-:Y:S01]  /*13180*/  F2FP.F16.E4M3.UNPACK_B R6, R4 ;  /* 0x00000004ff06723e */ /* 0x000fe200020006ff */
[----:B------:R-:W-:Y:S02]  /*13190*/  HADD2.F32 R20, -RZ, R20.H0_H0 ;  /* 0x20000014ff147230 */ /* 0x000fe40000004100 */
[C---:B------:R-:W-:Y:S01]  /*131a0*/  FMUL.FTZ R21, R5.reuse, R26 ;  /* 0x0000001a05157220 */ /* 0x040fe20000410000 */
[----:B------:R-:W-:Y:S02]  /*131b0*/  HADD2.F32 R29, -RZ, R29.H1_H1 ;  /* 0x3000001dff1d7230 */ /* 0x000fe40000004100 */
[-C--:B------:R-:W-:Y:S01]  /*131c0*/  FMUL.FTZ R35, R5, R15.reuse ;  /* 0x0000000f05237220 */ /* 0x080fe20000410000 */
[----:B------:R-:W-:Y:S02]  /*131d0*/  HADD2.F32 R14, -RZ, R7.H1_H1 ;  /* 0x30000007ff0e7230 */ /* 0x000fe40000004100 */
[----:B------:R-:W-:Y:S01]  /*131e0*/  FFMA.FTZ R34, R20, R15, -R21 ;  /* 0x0000000f14227223 */ /* 0x000fe20000010815 */
[----:B------:R-:W-:-:S02]  /*131f0*/  HADD2.F32 R25, -RZ, R25.H1_H1 ;  /* 0x30000019ff197230 */ /* 0x000fc40000004100 */
[----:B------:R-:W-:Y:S01]  /*13200*/  FFMA.FTZ R35, R20, R26, R35 ;  /* 0x0000001a14237223 */ /* 0x000fe20000010023 */
[----:B------:R-:W-:Y:S02]  /*13210*/  HADD2.F32 R5, -RZ, R7.H0_H0 ;  /* 0x20000007ff057230 */ /* 0x000fe40000004100 */
[C---:B------:R-:W-:Y:S01]  /*13220*/  FMUL.FTZ R28, R14.reuse, R29 ;  /* 0x0000001d0e1c7220 */ /* 0x040fe20000410000 */
[----:B------:R-:W-:Y:S01]  /*13230*/  F2FP.F16.E4M3.UNPACK_B R4, R4.H1 ;  /* 0x00000004ff04723e */ /* 0x000fe200030006ff */
[----:B------:R-:W-:Y:S01]  /*13240*/  FMUL.FTZ R20, R14, R25 ;  /* 0x000000190e147220 */ /* 0x000fe20000410000 */
[----:B------:R-:W-:Y:S01]  /*13250*/  F2FP.F16.E4M3.UNPACK_B R15, R27 ;  /* 0x0000001bff0f723e */ /* 0x000fe200020006ff */
[C---:B------:R-:W-:Y:S01]  /*13260*/  FFMA.FTZ R36, R5.reuse, R25, -R28 ;  /* 0x0000001905247223 */ /* 0x040fe2000001081c */
[-C--:B------:R-:W-:Y:S01]  /*13270*/  F2FP.F16.E4M3.UNPACK_B R14, R24.reuse ;  /* 0x00000018ff0e723e */ /* 0x080fe200020006ff */
[----:B------:R-:W-:Y:S01]  /*13280*/  FFMA.FTZ R29, R5, R29, R20 ;  /* 0x0000001d051d7223 */ /* 0x000fe20000010014 */
[----:B------:R-:W-:Y:S01]  /*13290*/  HADD2.F32 R7, -RZ, R4.H1_H1 ;  /* 0x30000004ff077230 */ /* 0x000fe20000004100 */
[----:B------:R-:W-:Y:S01]  /*132a0*/  F2FP.F16.E4M3.UNPACK_B R24, R24.H1 ;  /* 0x00000018ff18723e */ /* 0x000fe200030006ff */
[----:B------:R-:W-:Y:S01]  /*132b0*/  HADD2.F32 R26, -RZ, R15.H1_H1 ;  /* 0x3000000fff1a7230 */ /* 0x000fe20000004100 */
[----:B------:R-:W-:Y:S01]  /*132c0*/  F2FP.F16.E4M3.UNPACK_B R27, R27.H1 ;  /* 0x0000001bff1b723e */ /* 0x000fe200030006ff */
[----:B------:R-:W-:-:S02]  /*132d0*/  HADD2.F32 R20, -RZ, R14.H1_H1 ;  /* 0x3000000eff147230 */ /* 0x000fc40000004100 */
[----:B------:R-:W-:Y:S02]  /*132e0*/  HADD2.F32 R5, -RZ, R4.H0_H0 ;  /* 0x20000004ff057230 */ /* 0x000fe40000004100 */
[----:B------:R-:W-:Y:S01]  /*132f0*/  FMUL.FTZ R28, R7, R26 ;  /* 0x0000001a071c7220 */ /* 0x000fe20000410000 */
[----:B------:R-:W-:Y:S02]  /*13300*/  HADD2.F32 R21, -RZ, R15.H0_H0 ;  /* 0x2000000fff157230 */ /* 0x000fe40000004100 */
[----:B------:R-:W-:Y:S02]  /*13310*/  HADD2.F32 R4, -RZ, R6.H1_H1 ;  /* 0x30000006ff047230 */ /* 0x000fe40000004100 */
[-C--:B------:R-:W-:Y:S01]  /*13320*/  FFMA.FTZ R28, R5, R20.reuse, -R28 ;  /* 0x00000014051c7223 */ /* 0x080fe2000001081c */
[----:B------:R-:W-:Y:S02]  /*13330*/  HADD2.F32 R15, -RZ, R14.H0_H0 ;  /* 0x2000000eff0f7230 */ /* 0x000fe40000004100 */
[----:B------:R-:W-:Y:S01]  /*13340*/  FMUL.FTZ R14, R7, R20 ;  /* 0x00000014070e7220 */ /* 0x000fe20000410000 */
[----:B------:R-:W-:-:S02]  /*13350*/  HADD2.F32 R6, -RZ, R6.H0_H0 ;  /* 0x20000006ff067230 */ /* 0x000fc40000004100 */
[C---:B------:R-:W-:Y:S01]  /*13360*/  FMUL.FTZ R7, R4.reuse, R21 ;  /* 0x0000001504077220 */ /* 0x040fe20000410000 */
[-C--:B------:R-:W-:Y:S01]  /*13370*/  FMUL.FTZ R4, R4, R15.reuse ;  /* 0x0000000f04047220 */ /* 0x080fe20000410000 */
[----:B------:R-:W-:Y:S02]  /*13380*/  FFMA.FTZ R25, R5, R26, R14 ;  /* 0x0000001a05197223 */ /* 0x000fe4000001000e */
[C---:B------:R-:W-:Y:S01]  /*13390*/  FFMA.FTZ R15, R6.reuse, R15, -R7 ;  /* 0x0000000f060f7223 */ /* 0x040fe20000010807 */
[----:B------:R-:W-:Y:S02]  /*133a0*/  HADD2.F32 R5, -RZ, R13.H1_H1 ;  /* 0x3000000dff057230 */ /* 0x000fe40000004100 */
[----:B------:R-:W-:Y:S01]  /*133b0*/  FFMA.FTZ R20, R6, R21, R4 ;  /* 0x0000001506147223 */ /* 0x000fe20000010004 */
[----:B------:R-:W-:Y:S02]  /*133c0*/  HADD2.F32 R6, -RZ, R24.H1_H1 ;  /* 0x30000018ff067230 */ /* 0x000fe40000004100 */
[----:B------:R-:W-:-:S02]  /*133d0*/  HADD2.F32 R14, -RZ, R27.H1_H1 ;  /* 0x3000001bff0e7230 */ /* 0x000fc40000004100 */
[----:B------:R-:W-:Y:S02]  /*133e0*/  HADD2.F32 R27, -RZ, R27.H0_H0 ;  /* 0x2000001bff1b7230 */ /* 0x000fe40000004100 */
[C---:B------:R-:W-:Y:S01]  /*133f0*/  FMUL.FTZ R21, R5.reuse, R6 ;  /* 0x0000000605157220 */ /* 0x040fe20000410000 */
[----:B------:R-:W-:Y:S02]  /*13400*/  HADD2.F32 R4, -RZ, R12.H1_H1 ;  /* 0x3000000cff047230 */ /* 0x000fe40000004100 */
[----:B------:R-:W-:Y:S02]  /*13410*/  HADD2.F32 R7, -RZ, R24.H0_H0 ;  /* 0x20000018ff077230 */ /* 0x000fe40000004100 */
[----:B------:R-:W-:Y:S01]  /*13420*/  FMUL.FTZ R24, R5, R14 ;  /* 0x0000000e05187220 */ /* 0x000fe20000410000 */
[----:B------:R-:W-:Y:S02]  /*13430*/  HADD2.F32 R13, -RZ, R13.H0_H0 ;  /* 0x2000000dff0d7230 */ /* 0x000fe40000004100 */
[----:B------:R-:W-:Y:S01]  /*13440*/  FMUL.FTZ R5, R4, R27 ;  /* 0x0000001b04057220 */ /* 0x000fe20000410000 */
[----:B------:R-:W-:-:S02]  /*13450*/  HADD2.F32 R12, -RZ, R12.H0_H0 ;  /* 0x2000000cff0c7230 */ /* 0x000fc40000004100 */
[-C--:B------:R-:W-:Y:S01]  /*13460*/  FMUL.FTZ R4, R4, R7.reuse ;  /* 0x0000000704047220 */ /* 0x080fe20000410000 */
[C---:B------:R-:W-:Y:S01]  /*13470*/  FFMA.FTZ R24, R13.reuse, R6, -R24 ;  /* 0x000000060d187223 */ /* 0x040fe20000010818 */
[----:B------:R-:W-:Y:S01]  /*13480*/  FFMA.FTZ R21, R13, R14, R21 ;  /* 0x0000000e0d157223 */ /* 0x000fe20000010015 */
[C---:B------:R-:W-:Y:S01]  /*13490*/  FFMA.FTZ R5, R12.reuse, R7, -R5 ;  /* 0x000000070c057223 */ /* 0x040fe20000010805 */
[----:B------:R-:W-:Y:S01]  /*134a0*/  FFMA.FTZ R12, R12, R27, R4 ;  /* 0x0000001b0c0c7223 */ /* 0x000fe20000010004 */
[----:B------:R-:W-:Y:S02]  /*134b0*/  F2FP.SATFINITE.E4M3.F32.PACK_AB_MERGE_C R6, R33, R32, RZ ;  /* 0x000000202106723e */ /* 0x000fe400048070ff */
[----:B------:R-:W-:Y:S02]  /*134c0*/  F2FP.SATFINITE.E4M3.F32.PACK_AB_MERGE_C R7, R29, R36, RZ ;  /* 0x000000241d07723e */ /* 0x000fe400048070ff */
[----:B------:R-:W-:Y:S02]  /*134d0*/  F2FP.SATFINITE.E4M3.F32.PACK_AB_MERGE_C R4, R25, R28, RZ ;  /* 0x0000001c1904723e */ /* 0x000fe400048070ff */
[----:B------:R-:W-:-:S02]  /*134e0*/  F2FP.SATFINITE.E4M3.F32.PACK_AB_MERGE_C R21, R21, R24, RZ ;  /* 0x000000181515723e */ /* 0x000fc400048070ff */
[----:B------:R-:W-:Y:S02]  /*134f0*/  F2FP.SATFINITE.E4M3.F32.PACK_AB_MERGE_C R6, R31, R30, R6 ;  /* 0x0000001e1f06723e */ /* 0x000fe40004807006 */
[----:B------:R-:W-:Y:S02]  /*13500*/  F2FP.SATFINITE.E4M3.F32.PACK_AB_MERGE_C R7, R35, R34, R7 ;  /* 0x000000222307723e */ /* 0x000fe40004807007 */
[----:B------:R-:W-:Y:S02]  /*13510*/  F2FP.SATFINITE.E4M3.F32.PACK_AB_MERGE_C R4, R20, R15, R4 ;  /* 0x0000000f1404723e */ /* 0x000fe40004807004 */
[----:B------:R-:W-:-:S05]  /*13520*/  F2FP.SATFINITE.E4M3.F32.PACK_AB_MERGE_C R5, R12, R5, R21 ;  /* 0x000000050c05723e */ /* 0x000fca0004807015 */
[----:B------:R0:W-:Y:S02]  /*13530*/  STS.128 [R3+0x22200], R4 ;  /* 0x0222000403007388 */ /* 0x0001e40000000c00 */
.L_x_612:
[----:B------:R-:W-:Y:S05]  /*13540*/  BSYNC B1 ;  /* 0x0000000000017941 */ /* 0x000fea0003800000 */
.L_x_611:
[----:B------:R-:W-:Y:S05]  /*13550*/  @P4 BRA `(.L_x_602) ;  /* 0x0000003c00344947 */ /* 0x000fea0003800000 */
[----:B01-34-:R-:W0:Y:S01]  /*13560*/  LDS.128 R4, [R0+0x22200] ;  /* 0x0222000000047984 */ /* 0x01be220000000c00 */
[----:B-----5:R-:W-:Y:S02]  /*13570*/  SHF.R.U32.HI R13, RZ, 0x8, R9 ;  /* 0x00000008ff0d7819 */ /* 0x020fe40000011609 */
[----:B------:R-:W-:Y:S02]  /*13580*/  SHF.R.U32.HI R24, RZ, 0x8, R11 ;  /* 0x00000008ff187819 */ /* 0x000fe4000001160b */
[----:B------:R-:W-:Y:S02]  /*13590*/  SHF.R.U32.HI R15, RZ, 0x8, R10 ;  /* 0x00000008ff0f7819 */ /* 0x000fe4000001160a */
[----:B--2---:R-:W-:Y:S02]  /*135a0*/  LOP3.LUT R14, R9, 0xff, RZ, 0xc0, !PT ;  /* 0x000000ff090e7812 */ /* 0x004fe400078ec0ff */
[----:B------:R-:W-:Y:S02]  /*135b0*/  LOP3.LUT R25, R11, 0xff, RZ, 0xc0, !PT ;  /* 0x000000ff0b197812 */ /* 0x000fe400078ec0ff */
[----:B------:R-:W-:-:S02]  /*135c0*/  LOP3.LUT R13, R13, 0xff, RZ, 0xc0, !PT ;  /* 0x000000ff0d0d7812 */ /* 0x000fc400078ec0ff */
[----:B------:R-:W-:Y:S02]  /*135d0*/  LOP3.LUT R24, R24, 0xff, RZ, 0xc0, !PT ;  /* 0x000000ff18187812 */ /* 0x000fe400078ec0ff */
[----:B------:R-:W-:Y:S02]  /*135e0*/  SHF.R.U32.HI R3, RZ, 0x8, R8 ;  /* 0x00000008ff037819 */ /* 0x000fe40000011608 */
[----:B------:R-:W-:Y:S02]  /*135f0*/  LOP3.LUT R20, R15, 0xff, RZ, 0xc0, !PT ;  /* 0x000000ff0f147812 */ /* 0x000fe400078ec0ff */
[----:B------:R-:W-:Y:S02]  /*13600*/  PRMT R15, R13, 0x7604, R14 ;  /* 0x000076040d0f7816 */ /* 0x000fe4000000000e */
[----:B------:R-:W-:Y:S02]  /*13610*/  PRMT R25, R24, 0x7604, R25 ;  /* 0x0000760418197816 */ /* 0x000fe40000000019 */
[----:B------:R-:W-:-:S02]  /*13620*/  SHF.R.U32.HI R14, RZ, 0x10, R9 ;  /* 0x00000010ff0e7819 */ /* 0x000fc40000011609 */
[----:B------:R-:W-:Y:S02]  /*13630*/  SHF.R.U32.HI R24, RZ, 0x10, R11 ;  /* 0x00000010ff187819 */ /* 0x000fe4000001160b */
[----:B------:R-:W-:Y:S02]  /*13640*/  LOP3.LUT R12, R8, 0xff, RZ, 0xc0, !PT ;  /* 0x000000ff080c7812 */ /* 0x000fe400078ec0ff */
[----:B------:R-:W-:Y:S02]  /*13650*/  LOP3.LUT R3, R3, 0xff, RZ, 0xc0, !PT ;  /* 0x000000ff03037812 */ /* 0x000fe400078ec0ff */
[----:B------:R-:W-:Y:S02]  /*13660*/  LOP3.LUT R14, R14, 0xff, RZ, 0xc0, !PT ;  /* 0x000000ff0e0e7812 */ /* 0x000fe400078ec0ff */
[----:B------:R-:W-:Y:S02]  /*13670*/  LOP3.LUT R24, R24, 0xff, RZ, 0xc0, !PT ;  /* 0x000000ff18187812 */ /* 0x000fe400078ec0ff */
[----:B------:R-:W-:-:S02]  /*13680*/  LOP3.LUT R21, R10, 0xff, RZ, 0xc0, !PT ;  /* 0x000000ff0a157812 */ /* 0x000fc400078ec0ff */
[----:B------:R-:W-:Y:S02]  /*13690*/  PRMT R12, R3, 0x7604, R12 ;  /* 0x00007604030c7816 */ /* 0x000fe4000000000c */
[----:B------:R-:W-:Y:S02]  /*136a0*/  SHF.R.U32.HI R3, RZ, 0x10, R8 ;  /* 0x00000010ff037819 */ /* 0x000fe40000011608 */
[----:B------:R-:W-:Y:S02]  /*136b0*/  SHF.R.U32.HI R13, RZ, 0x10, R10 ;  /* 0x00000010ff0d7819 */ /* 0x000fe4000001160a */
[----:B------:R-:W-:Y:S02]  /*136c0*/  PRMT R15, R14, 0x7054, R15 ;  /* 0x000070540e0f7816 */ /* 0x000fe4000000000f */
[----:B------:R-:W-:Y:S02]  /*136d0*/  PRMT R25, R24, 0x7054, R25 ;  /* 0x0000705418197816 */ /* 0x000fe40000000019 */
[----:B------:R-:W-:-:S02]  /*136e0*/  PRMT R21, R20, 0x7604, R21 ;  /* 0x0000760414157816 */ /* 0x000fc40000000015 */
[----:B------:R-:W-:Y:S02]  /*136f0*/  LOP3.LUT R3, R3, 0xff, RZ, 0xc0, !PT ;  /* 0x000000ff03037812 */ /* 0x000fe400078ec0ff */
[----:B------:R-:W-:Y:S02]  /*13700*/  LOP3.LUT R20, R13, 0xff, RZ, 0xc0, !PT ;  /* 0x000000ff0d147812 */ /* 0x000fe400078ec0ff */
[----:B------:R-:W-:Y:S02]  /*13710*/  LOP3.LUT R25, R25, 0xff000000, R11, 0xf8, !PT ;  /* 0xff00000019197812 */ /* 0x000fe400078ef80b */
[----:B------:R-:W-:Y:S02]  /*13720*/  LOP3.LUT R15, R15, 0xff000000, R9, 0xf8, !PT ;  /* 0xff0000000f0f7812 */ /* 0x000fe400078ef809 */
[----:B------:R-:W-:Y:S02]  /*13730*/  PRMT R13, R3, 0x7054, R12 ;  /* 0x00007054030d7816 */ /* 0x000fe4000000000c */
[----:B------:R-:W-:-:S02]  /*13740*/  PRMT R21, R20, 0x7054, R21 ;  /* 0x0000705414157816 */ /* 0x000fc40000000015 */
[-C--:B0-----:R-:W-:Y:S02]  /*13750*/  F2FP.F16.E4M3.UNPACK_B R3, R6.reuse.H1 ;  /* 0x00000006ff03723e */ /* 0x081fe400030006ff */
[----:B------:R-:W-:Y:S02]  /*13760*/  F2FP.F16.E4M3.UNPACK_B R20, R25 ;  /* 0x00000019ff14723e */ /* 0x000fe400020006ff */
[----:B------:R-:W-:Y:S01]  /*13770*/  F2FP.F16.E4M3.UNPACK_B R12, R15 ;  /* 0x0000000fff0c723e */ /* 0x000fe200020006ff */
[--C-:B------:R-:W-:Y:S01]  /*13780*/  HADD2.F32 R9, -RZ, R3.reuse.H0_H0 ;  /* 0x20000003ff097230 */ /* 0x100fe20000004100 */
[----:B------:R-:W-:Y:S01]  /*13790*/  LOP3.LUT R13, R13, 0xff000000, R8, 0xf8, !PT ;  /* 0xff0000000d0d7812 */ /* 0x000fe200078ef808 */
[----:B------:R-:W-:Y:S01]  /*137a0*/  HADD2.F32 R8, -RZ, R3.H1_H1 ;  /* 0x30000003ff087230 */ /* 0x000fe20000004100 */
[----:B------:R-:W-:Y:S01]  /*137b0*/  F2FP.F16.E4M3.UNPACK_B R6, R6 ;  /* 0x00000006ff06723e */ /* 0x000fe200020006ff */
[----:B------:R-:W-:Y:S01]  /*137c0*/  HADD2.F32 R24, -RZ, R20.H1_H1 ;  /* 0x30000014ff187230 */ /* 0x000fe20000004100 */
[----:B------:R-:W-:Y:S01]  /*137d0*/  LOP3.LUT R21, R21, 0xff000000, R10, 0xf8, !PT ;  /* 0xff00000015157812 */ /* 0x000fe200078ef80a */
[----:B------:R-:W-:Y:S01]  /*137e0*/  HADD2.F32 R14, -RZ, R12.H1_H1 ;  /* 0x3000000cff0e7230 */ /* 0x000fe20000004100 */
[-C--:B------:R-:W-:Y:S01]  /*137f0*/  F2FP.F16.E4M3.UNPACK_B R10, R7.reuse ;  /* 0x00000007ff0a723e */ /* 0x080fe200020006ff */
[----:B------:R-:W-:Y:S01]  /*13800*/  HADD2.F32 R20, -RZ, R20.H0_H0 ;  /* 0x20000014ff147230 */ /* 0x000fe20000004100 */
[----:B------:R-:W-:Y:S01]  /*13810*/  F2FP.F16.E4M3.UNPACK_B R11, R7.H1 ;  /* 0x00000007ff0b723e */ /* 0x000fe200030006ff */
[C---:B------:R-:W-:Y:S01]  /*13820*/  FMUL.FTZ R26, R8.reuse, R24 ;  /* 0x00000018081a7220 */ /* 0x040fe20000410000 */
[----:B------:R-:W-:Y:S01]  /*13830*/  FMUL.FTZ R27, R8, R14 ;  /* 0x0000000e081b7220 */ /* 0x000fe20000410000 */
[-C--:B------:R-:W-:Y:S01]  /*13840*/  F2FP.F16.E4M3.UNPACK_B R7, R5.reuse ;  /* 0x00000005ff07723e */ /* 0x080fe200020006ff */
[----:B------:R-:W-:Y:S01]  /*13850*/  HADD2.F32 R12, -RZ, R12.H0_H0 ;  /* 0x2000000cff0c7230 */ /* 0x000fe20000004100 */
[----:B------:R-:W-:Y:S01]  /*13860*/  F2FP.F16.E4M3.UNPACK_B R8, R5.H1 ;  /* 0x00000005ff08723e */ /* 0x000fe200030006ff */
[----:B------:R-:W-:-:S02]  /*13870*/  HADD2.F32 R5, -RZ, R6.H1_H1 ;  /* 0x30000006ff057230 */ /* 0x000fc40000004100 */
[C---:B------:R-:W-:Y:S01]  /*13880*/  FFMA.FTZ R26, R9.reuse, R14, -R26 ;  /* 0x0000000e091a7223 */ /* 0x040fe2000001081a */
[----:B------:R-:W-:Y:S01]  /*13890*/  FFMA.FTZ R29, R9, R24, R27 ;  /* 0x00000018091d7223 */ /* 0x000fe2000001001b */
[----:B------:R-:W-:Y:S01]  /*138a0*/  HADD2.F32 R6, -RZ, R6.H0_H0 ;  /* 0x20000006ff067230 */ /* 0x000fe20000004100 */
[----:B------:R-:W-:Y:S01]  /*138b0*/  F2FP.F16.E4M3.UNPACK_B R25, R25.H1 ;  /* 0x00000019ff19723e */ /* 0x000fe200030006ff */
[C---:B------:R-:W-:Y:S01]  /*138c0*/  FMUL.FTZ R9, R5.reuse, R20 ;  /* 0x0000001405097220 */ /* 0x040fe20000410000 */
[----:B------:R-:W-:Y:S01]  /*138d0*/  F2FP.F16.E4M3.UNPACK_B R15, R15.H1 ;  /* 0x0000000fff0f723e */ /* 0x000fe200030006ff */
[-C--:B------:R-:W-:Y:S01]  /*138e0*/  FMUL.FTZ R27, R5, R12.reuse ;  /* 0x0000000c051b7220 */ /* 0x080fe20000410000 */
        /* <DEDUP_REMOVED lines=16> */
[----:B------:R-:W-:Y:S01]  /*139f0*/  F2FP.F16.E4M3.UNPACK_B R5, R21 ;  /* 0x00000015ff05723e */ /* 0x000fe200020006ff */
[-C--:B------:R-:W-:Y:S01]  /*13a00*/  FMUL.FTZ R10, R6, R15.reuse ;  /* 0x0000000f060a7220 */ /* 0x080fe20000410000 */
[----:B------:R-:W-:Y:S01]  /*13a10*/  F2FP.F16.E4M3.UNPACK_B R4, R4.H1 ;  /* 0x00000004ff04723e */ /* 0x000fe200030006ff */
[C---:B------:R-:W-:Y:S01]  /*13a20*/  FFMA.FTZ R30, R11.reuse, R15, -R12 ;  /* 0x0000000f0b1e7223 */ /* 0x040fe2000001080c */
[----:B------:R-:W-:Y:S01]  /*13a30*/  F2FP.F16.E4M3.UNPACK_B R9, R13 ;  /* 0x0000000dff09723e */ /* 0x000fe200020006ff */
[----:B------:R-:W-:Y:S01]  /*13a40*/  FFMA.FTZ R25, R11, R25, R10 ;  /* 0x000000190b197223 */ /* 0x000fe2000001000a */
[--C-:B------:R-:W-:Y:S01]  /*13a50*/  HADD2.F32 R12, -RZ, R5.reuse.H1_H1 ;  /* 0x30000005ff0c7230 */ /* 0x100fe20000004100 */
[----:B------:R-:W-:Y:S01]  /*13a60*/  F2FP.F16.E4M3.UNPACK_B R13, R13.H1 ;  /* 0x0000000dff0d723e */ /* 0x000fe200030006ff */
[----:B------:R-:W-:Y:S01]  /*13a70*/  HADD2.F32 R11, -RZ, R5.H0_H0 ;  /* 0x20000005ff0b7230 */ /* 0x000fe20000004100 */
[----:B------:R-:W-:Y:S01]  /*13a80*/  F2FP.F16.E4M3.UNPACK_B R21, R21.H1 ;  /* 0x00000015ff15723e */ /* 0x000fe200030006ff */
[----:B------:R-:W-:-:S02]  /*13a90*/  HADD2.F32 R6, -RZ, R4.H1_H1 ;  /* 0x30000004ff067230 */ /* 0x000fc40000004100 */
[----:B------:R-:W-:Y:S02]  /*13aa0*/  HADD2.F32 R10, -RZ, R9.H1_H1 ;  /* 0x30000009ff0a7230 */ /* 0x000fe40000004100 */
[----:B------:R-:W-:Y:S02]  /*13ab0*/  HADD2.F32 R5, -RZ, R4.H0_H0 ;  /* 0x20000004ff057230 */ /* 0x000fe40000004100 */
[C---:B------:R-:W-:Y:S01]  /*13ac0*/  FMUL.FTZ R14, R6.reuse, R12 ;  /* 0x0000000c060e7220 */ /* 0x040fe20000410000 */
[----:B------:R-:W-:Y:S02]  /*13ad0*/  HADD2.F32 R4, -RZ, R3.H1_H1 ;  /* 0x30000003ff047230 */ /* 0x000fe40000004100 */
[-C--:B------:R-:W-:Y:S01]  /*13ae0*/  FMUL.FTZ R20, R6, R10.reuse ;  /* 0x0000000a06147220 */ /* 0x080fe20000410000 */
[----:B------:R-:W-:Y:S02]  /*13af0*/  HADD2.F32 R9, -RZ, R9.H0_H0 ;  /* 0x20000009ff097230 */ /* 0x000fe40000004100 */
[----:B------:R-:W-:Y:S01]  /*13b00*/  FFMA.FTZ R14, R5, R10, -R14 ;  /* 0x0000000a050e7223 */ /* 0x000fe2000001080e */
[----:B------:R-:W-:-:S02]  /*13b10*/  HADD2.F32 R3, -RZ, R3.H0_H0 ;  /* 0x20000003ff037230 */ /* 0x000fc40000004100 */
[C---:B------:R-:W-:Y:S01]  /*13b20*/  FMUL.FTZ R6, R4.reuse, R11 ;  /* 0x0000000b04067220 */ /* 0x040fe20000410000 */
[----:B------:R-:W-:Y:S01]  /*13b30*/  FFMA.FTZ R15, R5, R12, R20 ;  /* 0x0000000c050f7223 */ /* 0x000fe20000010014 */
[-C--:B------:R-:W-:Y:S01]  /*13b40*/  FMUL.FTZ R4, R4, R9.reuse ;  /* 0x0000000904047220 */ /* 0x080fe20000410000 */
[----:B------:R-:W-:Y:S02]  /*13b50*/  HADD2.F32 R5, -RZ, R13.H1_H1 ;  /* 0x3000000dff057230 */ /* 0x000fe40000004100 */
[C---:B------:R-:W-:Y:S01]  /*13b60*/  FFMA.FTZ R12, R3.reuse, R9, -R6 ;  /* 0x00000009030c7223 */ /* 0x040fe20000010806 */
[--C-:B------:R-:W-:Y:S02]  /*13b70*/  HADD2.F32 R9, -RZ, R21.reuse.H1_H1 ;  /* 0x30000015ff097230 */ /* 0x100fe40000004100 */
[----:B------:R-:W-:Y:S01]  /*13b80*/  FFMA.FTZ R11, R3, R11, R4 ;  /* 0x0000000b030b7223 */ /* 0x000fe20000010004 */
[----:B------:R-:W-:Y:S02]  /*13b90*/  HADD2.F32 R4, -RZ, R8.H1_H1 ;  /* 0x30000008ff047230 */ /* 0x000fe40000004100 */
[----:B------:R-:W-:-:S02]  /*13ba0*/  HADD2.F32 R10, -RZ, R21.H0_H0 ;  /* 0x20000015ff0a7230 */ /* 0x000fc40000004100 */
[----:B------:R-:W-:Y:S02]  /*13bb0*/  HADD2.F32 R3, -RZ, R7.H1_H1 ;  /* 0x30000007ff037230 */ /* 0x000fe40000004100 */
[C---:B------:R-:W-:Y:S01]  /*13bc0*/  FMUL.FTZ R20, R4.reuse, R5 ;  /* 0x0000000504147220 */ /* 0x040fe20000410000 */
[----:B------:R-:W-:Y:S02]  /*13bd0*/  HADD2.F32 R6, -RZ, R13.H0_H0 ;  /* 0x2000000dff067230 */ /* 0x000fe40000004100 */
        /* <DEDUP_REMOVED lines=17> */
[----:B------:R0:W-:Y:S01]  /*13cf0*/  STS.128 [R0+0x22200], R4 ;  /* 0x0222000400007388 */ /* 0x0001e20000000c00 */
[----:B------:R-:W-:Y:S05]  /*13d00*/  BRA `(.L_x_602) ;  /* 0x0000003400487947 */ /* 0x000fea0003800000 */
.L_x_596:
[----:B------:R-:W-:-:S03]  /*13d10*/  UMOV UR4, 0xffffffff ;  /* 0xffffffff00047882 */ /* 0x000fc60000000000 */
[----:B------:R-:W-:Y:S05]  /*13d20*/  BRA.DIV UR4, `(.L_x_613) ;  /* 0x0000016e04a07947 */ /* 0x000fea000b800000 */
[----:B------:R0:W1:Y:S04]  /*13d30*/  SHFL.IDX PT, R3, R24, RZ, 0x1e1f ;  /* 0x001e1fff18037589 */ /* 0x00006800000e0000 */
[----:B------:R0:W2:Y:S04]  /*13d40*/  SHFL.IDX PT, R21, R28, RZ, 0x1e1f ;  /* 0x001e1fff1c157589 */ /* 0x0000a800000e0000 */
[----:B------:R0:W3:Y:S04]  /*13d50*/  SHFL.IDX PT, R0, R26, RZ, 0x1e1f ;  /* 0x001e1fff1a007589 */ /* 0x0000e800000e0000 */
[----:B------:R0:W4:Y:S02]  /*13d60*/  SHFL.IDX PT, R20, R27, RZ, 0x1e1f ;  /* 0x001e1fff1b147589 */ /* 0x00012400000e0000 */
.L_x_827:
[----:B------:R-:W-:Y:S01]  /*13d70*/  ULDC UR4, c[0x0][0x448] ;  /* 0x0001120000047ab9 */ /* 0x000fe20000000800 */
[----:B------:R-:W-:Y:S01]  /*13d80*/  BSSY B1, `(.L_x_614) ;  /* 0x000003b000017945 */ /* 0x000fe20003800000 */
[----:B------:R-:W-:Y:S01]  /*13d90*/  IMAD R153, R153, UR4, RZ ;  /* 0x0000000499997c24 */ /* 0x000fe2000f8e02ff */
[----:B------:R-:W-:Y:S02]  /*13da0*/  CS2R R4, SRZ ;  /* 0x0000000000047805 */ /* 0x000fe4000001ff00 */
[----:B------:R-:W-:Y:S02]  /*13db0*/  CS2R R6, SRZ ;  /* 0x0000000000067805 */ /* 0x000fe4000001ff00 */
[----:B------:R-:W-:Y:S02]  /*13dc0*/  CS2R R8, SRZ ;  /* 0x0000000000087805 */ /* 0x000fe4000001ff00 */
[----:B------:R-:W-:Y:S02]  /*13dd0*/  CS2R R12, SRZ ;  /* 0x00000000000c7805 */ /* 0x000fe4000001ff00 */
[----:B------:R-:W-:-:S02]  /*13de0*/  ISETP.GE.AND P0, PT, R10, R153, PT ;  /* 0x000000990a00720c */ /* 0x000fc40003f06270 */
[----:B------:R-:W-:Y:S02]  /*13df0*/  CS2R R10, SRZ ;  /* 0x00000000000a7805 */ /* 0x000fe4000001ff00 */
[----:B------:R-:W-:Y:S02]  /*13e00*/  CS2R R14, SRZ ;  /* 0x00000000000e7805 */ /* 0x000fe4000001ff00 */
[----:B0-----:R-:W-:Y:S02]  /*13e10*/  CS2R R24, SRZ ;  /* 0x0000000000187805 */ /* 0x001fe4000001ff00 */
[----:B------:R-:W-:Y:S02]  /*13e20*/  CS2R R26, SRZ ;  /* 0x00000000001a7805 */ /* 0x000fe4000001ff00 */
[----:B------:R-:W-:Y:S02]  /*13e30*/  CS2R R28, SRZ ;  /* 0x00000000001c7805 */ /* 0x000fe4000001ff00 */
[----:B------:R-:W-:-:S02]  /*13e40*/  CS2R R30, SRZ ;  /* 0x00000000001e7805 */ /* 0x000fc4000001ff00 */
[----:B------:R-:W-:Y:S02]  /*13e50*/  CS2R R32, SRZ ;  /* 0x0000000000207805 */ /* 0x000fe4000001ff00 */
[----:B------:R-:W-:Y:S01]  /*13e60*/  CS2R R34, SRZ ;  /* 0x0000000000227805 */ /* 0x000fe2000001ff00 */
[----:B------:R-:W-:Y:S06]  /*13e70*/  @P0 BRA `(.L_x_615) ;  /* 0x0000000000ac0947 */ /* 0x000fec0003800000 */
[----:B------:R-:W3:Y:S04]  /*13e80*/  LDL R41, [R1+0x40] ;  /* 0x0000400001297983 */ /* 0x000ee80000100800 */
[----:B------:R-:W3:Y:S01]  /*13e90*/  LDL R40, [R1+0x48] ;  /* 0x0000480001287983 */ /* 0x000ee20000100800 */
[C---:B------:R-:W-:Y:S01]  /*13ea0*/  VIADD R4, R18.reuse, 0x20 ;  /* 0x0000002012047836 */ /* 0x040fe20000000000 */
[----:B------:R-:W-:Y:S01]  /*13eb0*/  ULDC UR4, c[0x0][0x3f4] ;  /* 0x0000fd0000047ab9 */ /* 0x000fe20000000800 */
[C---:B------:R-:W-:Y:S01]  /*13ec0*/  VIADD R5, R18.reuse, 0x40 ;  /* 0x0000004012057836 */ /* 0x040fe20000000000 */
[----:B------:R-:W-:Y:S02]  /*13ed0*/  ISETP.GE.AND P2, PT, R18, UR4, PT ;  /* 0x0000000412007c0c */ /* 0x000fe4000bf46270 */
[----:B------:R-:W-:-:S02]  /*13ee0*/  CS2R R24, SRZ ;  /* 0x0000000000187805 */ /* 0x000fc4000001ff00 */
[----:B------:R-:W-:Y:S02]  /*13ef0*/  ISETP.GE.AND P1, PT, R4, UR4, PT ;  /* 0x0000000404007c0c */ /* 0x000fe4000bf26270 */
[----:B------:R-:W-:Y:S02]  /*13f00*/  CS2R R26, SRZ ;  /* 0x00000000001a7805 */ /* 0x000fe4000001ff00 */
[----:B------:R-:W-:Y:S02]  /*13f10*/  ISETP.GE.AND P0, PT, R5, UR4, PT ;  /* 0x0000000405007c0c */ /* 0x000fe4000bf06270 */
[----:B------:R-:W-:Y:S02]  /*13f20*/  CS2R R6, SRZ ;  /* 0x0000000000067805 */ /* 0x000fe4000001ff00 */
[----:B------:R-:W-:Y:S02]  /*13f30*/  CS2R R28, SRZ ;  /* 0x00000000001c7805 */ /* 0x000fe4000001ff00 */
[----:B------:R-:W-:-:S02]  /*13f40*/  CS2R R30, SRZ ;  /* 0x00000000001e7805 */ /* 0x000fc4000001ff00 */
[----:B------:R-:W-:Y:S02]  /*13f50*/  @!P2 SHF.R.S32.HI R5, RZ, 0x1f, R18 ;  /* 0x0000001fff05a819 */ /* 0x000fe40000011412 */
[C---:B--2---:R-:W-:Y:S02]  /*13f60*/  @!P2 IADD3 R38, P4, R18.reuse, R21, RZ ;  /* 0x000000151226a210 */ /* 0x044fe40007f9e0ff */
[----:B-1----:R-:W-:-:S03]  /*13f70*/  @!P2 IADD3 R36, P3, R18, R3, RZ ;  /* 0x000000031224a210 */ /* 0x002fc60007f7e0ff */
[----:B----4-:R-:W-:Y:S01]  /*13f80*/  @!P2 IMAD.X R39, R20, 0x1, R5, P4 ;  /* 0x000000011427a824 */ /* 0x010fe200020e0605 */
[----:B---3--:R-:W-:Y:S02]  /*13f90*/  @!P2 IADD3.X R37, R0, R5, RZ, P3, !PT ;  /* 0x000000050025a210 */ /* 0x008fe40001ffe4ff */
[----:B------:R-:W-:Y:S02]  /*13fa0*/  CS2R R8, SRZ ;  /* 0x0000000000087805 */ /* 0x000fe4000001ff00 */
[----:B------:R-:W-:Y:S02]  /*13fb0*/  CS2R R10, SRZ ;  /* 0x00000000000a7805 */ /* 0x000fe4000001ff00 */
[----:B------:R-:W-:Y:S02]  /*13fc0*/  CS2R R32, SRZ ;  /* 0x0000000000207805 */ /* 0x000fe4000001ff00 */
[----:B------:R-:W-:Y:S02]  /*13fd0*/  CS2R R34, SRZ ;  /* 0x0000000000227805 */ /* 0x000fe4000001ff00 */
[----:B------:R-:W-:-:S02]  /*13fe0*/  CS2R R12, SRZ ;  /* 0x00000000000c7805 */ /* 0x000fc4000001ff00 */
[----:B------:R-:W-:Y:S01]  /*13ff0*/  CS2R R14, SRZ ;  /* 0x00000000000e7805 */ /* 0x000fe2000001ff00 */
[----:B------:R0:W5:Y:S01]  /*14000*/  @!P2 LD.E.128 R24, desc[UR54][R36.64] ;  /* 0x000000362418a980 */ /* 0x000162000c101d00 */
[----:B------:R-:W-:Y:S02]  /*14010*/  @!P1 IMAD.SHL.U32 R42, R41, 0x10, RZ ;  /* 0x00000010292a9824 */ /* 0x000fe400078e00ff */
[----:B------:R-:W-:-:S03]  /*14020*/  @!P0 IMAD.SHL.U32 R48, R40, 0x10, RZ ;  /* 0x0000001028308824 */ /* 0x000fc600078e00ff */
[----:B------:R-:W-:Y:S02]  /*14030*/  @!P1 SHF.R.S32.HI R5, RZ, 0x1f, R42 ;  /* 0x0000001fff059819 */ /* 0x000fe4000001142a */
[-C--:B------:R-:W-:Y:S02]  /*14040*/  @!P1 IADD3 R40, P5, R3, R42.reuse, RZ ;  /* 0x0000002a03289210 */ /* 0x080fe40007fbe0ff */
[----:B------:R-:W-:Y:S02]  /*14050*/  @!P1 IADD3 R42, P4, R21, R42, RZ ;  /* 0x0000002a152a9210 */ /* 0x000fe40007f9e0ff */
[-C--:B------:R-:W-:Y:S01]  /*14060*/  @!P0 IADD3 R46, P3, R3, R48.reuse, RZ ;  /* 0x00000030032e8210 */ /* 0x080fe20007f7e0ff */
[--C-:B------:R-:W-:Y:S01]  /*14070*/  @!P1 IMAD.X R41, R0, 0x1, R5.reuse, P5 ;  /* 0x0000000100299824 */ /* 0x100fe200028e0605 */
[----:B------:R-:W-:Y:S01]  /*14080*/  @!P0 SHF.R.S32.HI R3, RZ, 0x1f, R48 ;  /* 0x0000001fff038819 */ /* 0x000fe20000011430 */
[----:B------:R-:W-:Y:S01]  /*14090*/  @!P1 IMAD.X R43, R20, 0x1, R5, P4 ;  /* 0x00000001142b9824 */ /* 0x000fe200020e0605 */
[----:B------:R-:W-:-:S02]  /*140a0*/  @!P0 IADD3 R48, P5, R21, R48, RZ ;  /* 0x0000003015308210 */ /* 0x000fc40007fbe0ff */
[----:B------:R-:W-:Y:S01]  /*140b0*/  CS2R R4, SRZ ;  /* 0x0000000000047805 */ /* 0x000fe2000001ff00 */
[----:B------:R0:W5:Y:S01]  /*140c0*/  @!P1 LD.E.128 R28, desc[UR54][R40.64] ;  /* 0x00000036281c9980 */ /* 0x000162000c101d00 */
[----:B------:R-:W-:Y:S01]  /*140d0*/  @!P0 IMAD.X R47, R0, 0x1, R3, P3 ;  /* 0x00000001002f8824 */ /* 0x000fe200018e0603 */
[----:B------:R-:W-:Y:S02]  /*140e0*/  @!P0 IADD3.X R49, R20, R3, RZ, P5, !PT ;  /* 0x0000000314318210 */ /* 0x000fe40002ffe4ff */
[----:B------:R0:W5:Y:S04]  /*140f0*/  @!P1 LD.E.128 R8, desc[UR54][R42.64] ;  /* 0x000000362a089980 */ /* 0x000168000c101d00 */
[----:B------:R0:W5:Y:S04]  /*14100*/  @!P2 LD.E.128 R4, desc[UR54][R38.64] ;  /* 0x000000362604a980 */ /* 0x000168000c101d00 */
[----:B------:R0:W5:Y:S04]  /*14110*/  @!P0 LD.E.128 R32, desc[UR54][R46.64] ;  /* 0x000000362e208980 */ /* 0x000168000c101d00 */
[----:B------:R0:W5:Y:S02]  /*14120*/  @!P0 LD.E.128 R12, desc[UR54][R48.64] ;  /* 0x00000036300c8980 */ /* 0x000164000c101d00 */
.L_x_615:
[----:B------:R-:W-:Y:S05]  /*14130*/  BSYNC B1 ;  /* 0x0000000000017941 */ /* 0x000fea0003800000 */
.L_x_614:
[----:B---3--:R-:W3:Y:S01]  /*14140*/  LDL.LU R0, [R1+0x14] ;  /* 0x0000140001007983 */ /* 0x008ee20000300800 */
[----:B------:R-:W-:Y:S01]  /*14150*/  ULEA.HI UR4, UR43, UR43, URZ, 0x1 ;  /* 0x0000002b2b047291 */ /* 0x000fe2000f8f083f */
[----:B------:R-:W-:Y:S03]  /*14160*/  BSSY B1, `(.L_x_616) ;  /* 0x000000a000017945 */ /* 0x000fe60003800000 */
[----:B------:R-:W-:-:S04]  /*14170*/  ULOP3.LUT UR4, UR4, 0xfffffffe, URZ, 0xc0, !UPT ;  /* 0xfffffffe04047892 */ /* 0x000fc8000f8ec03f */
[----:B------:R-:W-:-:S06]  /*14180*/  UIADD3 UR4, UR43, -UR4, URZ ;  /* 0x800000042b047290 */ /* 0x000fcc000fffe03f */
[----:B--2---:R-:W-:-:S05]  /*14190*/  IMAD.U32 R21, RZ, RZ, UR4 ;  /* 0x00000004ff157e24 */ /* 0x004fca000f8e00ff */
[----:B------:R-:W-:-:S04]  /*141a0*/  SHF.L.U32 R21, R21, 0x1f, RZ ;  /* 0x0000001f15157819 */ /* 0x000fc800000006ff */
[----:B------:R-:W2:Y:S01]  /*141b0*/  SYNCS.PHASECHK.TRANS64.TRYWAIT P0, [R16+URZ+0x33400], R21 ;  /* 0x03340015100075a7 */ /* 0x000ea2000800017f */
[----:B---3--:R-:W-:-:S05]  /*141c0*/  IMAD R0, R0, -0x80, R153 ;  /* 0xffffff8000007824 */ /* 0x008fca00078e0299 */
[----:B-1----:R-:W-:-:S04]  /*141d0*/  VIMNMX R3, R0, 0x80, PT ;  /* 0x0000008000037848 */ /* 0x002fc80003fe0100 */
[----:B------:R-:W-:Y:S01]  /*141e0*/  ISETP.GE.AND P1, PT, R220, R3, PT ;  /* 0x00000003dc00720c */ /* 0x000fe20003f26270 */
[----:B--2---:R-:W-:-:S12]  /*141f0*/  @!P0 BRA `(.L_x_617) ;  /* 0x0000016800e08947 */ /* 0x004fd80003800000 */
.L_x_828:
[----:B------:R-:W-:Y:S05]  /*14200*/  BSYNC B1 ;  /* 0x0000000000017941 */ /* 0x000fea0003800000 */
.L_x_616:
[----:B------:R-:W-:Y:S05]  /*14210*/  @P1 BRA `(.L_x_602) ;  /* 0x0000003000041947 */ /* 0x000fea0003800000 */
[----:B------:R-:W2:Y:S01]  /*14220*/  LDC R3, c[0x0][0x3f4] ;  /* 0x0000fd00ff037b82 */ /* 0x000ea20000000800 */
[C---:B------:R-:W-:Y:S01]  /*14230*/  VIADD R0, R18.reuse, 0x20 ;  /* 0x0000002012007836 */ /* 0x040fe20000000000 */
[----:B------:R-:W-:Y:S01]  /*14240*/  BSSY B1, `(.L_x_618) ;  /* 0x0000102000017945 */ /* 0x000fe20003800000 */
[C---:B----4-:R-:W-:Y:S01]  /*14250*/  VIADD R20, R18.reuse, 0x40 ;  /* 0x0000004012147836 */ /* 0x050fe20000000000 */
[-C--:B--2---:R-:W-:Y:S02]  /*14260*/  ISETP.GE.AND P0, PT, R18, R3.reuse, PT ;  /* 0x000000031200720c */ /* 0x084fe40003f06270 */
[-C--:B------:R-:W-:Y:S02]  /*14270*/  ISETP.GE.AND P1, PT, R0, R3.reuse, PT ;  /* 0x000000030000720c */ /* 0x080fe40003f26270 */
[----:B------:R-:W-:-:S09]  /*14280*/  ISETP.GE.AND P2, PT, R20, R3, PT ;  /* 0x000000031400720c */ /* 0x000fd20003f46270 */
[----:B------:R-:W-:Y:S05]  /*14290*/  @P0 BRA `(.L_x_619) ;  /* 0x0000000c00f00947 */ /* 0x000fea0003800000 */
[----:B------:R-:W2:Y:S01]  /*142a0*/  LDL R68, [R1+0x68] ;  /* 0x0000680001447983 */ /* 0x000ea20000100800 */
[----:B0-----:R-:W0:Y:S01]  /*142b0*/  S2R R36, SR_TID.X ;  /* 0x0000000000247919 */ /* 0x001e220000002100 */
[----:B-----5:R-:W-:Y:S02]  /*142c0*/  SHF.R.U32.HI R0, RZ, 0x8, R24 ;  /* 0x00000008ff007819 */ /* 0x020fe40000011618 */
[----:B------:R-:W-:Y:S02]  /*142d0*/  LOP3.LUT R20, R24, 0xff, RZ, 0xc0, !PT ;  /* 0x000000ff18147812 */ /* 0x000fe400078ec0ff */
[----:B-1----:R-:W-:-:S04]  /*142e0*/  LOP3.LUT R21, R0, 0xff, RZ, 0xc0, !PT ;  /* 0x000000ff00157812 */ /* 0x002fc800078ec0ff */
[----:B------:R-:W-:Y:S01]  /*142f0*/  PRMT R45, R21, 0x7604, R20 ;  /* 0x00007604152d7816 */ /* 0x000fe20000000014 */
[----:B0-----:R-:W-:-:S05]  /*14300*/  VIADD R38, R36, 0xffffff80 ;  /* 0xffffff8024267836 */ /* 0x001fca0000000000 */
[----:B------:R-:W-:-:S04]  /*14310*/  LEA.HI R40, R38, R38, RZ, 0x1 ;  /* 0x0000002626287211 */ /* 0x000fc800078f08ff */
[----:B------:R-:W-:-:S04]  /*14320*/  LOP3.LUT R40, R40, 0xfffffffe, RZ, 0xc0, !PT ;  /* 0xfffffffe28287812 */ /* 0x000fc800078ec0ff */
[----:B------:R-:W-:-:S04]  /*14330*/  IADD3 R40, R38, -R40, RZ ;  /* 0x8000002826287210 */ /* 0x000fc80007ffe0ff */
[----:B------:R-:W-:-:S04]  /*14340*/  LEA.HI R0, R3, R40, RZ, 0x1c ;  /* 0x0000002803007211 */ /* 0x000fc800078fe0ff */
[----:B------:R-:W-:-:S04]  /*14350*/  SHF.R.S32.HI R21, RZ, 0x1f, R0 ;  /* 0x0000001fff157819 */ /* 0x000fc80000011400 */
[----:B------:R-:W-:Y:S01]  /*14360*/  LEA.HI R20, R21, R0, RZ, 0x2 ;  /* 0x0000000015147211 */ /* 0x000fe200078f10ff */
[----:B------:R-:W-:-:S04]  /*14370*/  IMAD.SHL.U32 R0, R0, 0x10, RZ ;  /* 0x0000001000007824 */ /* 0x000fc800078e00ff */
[----:B------:R-:W-:Y:S01]  /*14380*/  IMAD.SHL.U32 R20, R20, 0x800, RZ ;  /* 0x0000080014147824 */ /* 0x000fe200078e00ff */
[----:B------:R-:W-:Y:S02]  /*14390*/  LOP3.LUT R21, R227, 0x30, R0, 0xf8, !PT ;  /* 0x00000030e3157812 */ /* 0x000fe400078ef800 */
[----:B------:R-:W-:Y:S02]  /*143a0*/  SHF.R.U32.HI R37, RZ, 0x8, R25 ;  /* 0x00000008ff257819 */ /* 0x000fe40000011619 */
[----:B------:R-:W-:Y:S02]  /*143b0*/  SHF.R.U32.HI R39, RZ, 0x8, R26 ;  /* 0x00000008ff277819 */ /* 0x000fe4000001161a */
[----:B------:R-:W-:Y:S02]  /*143c0*/  LOP3.LUT R21, R21, R228, RZ, 0x3c, !PT ;  /* 0x000000e415157212 */ /* 0x000fe400078e3cff */
[----:B------:R-:W-:Y:S02]  /*143d0*/  LOP3.LUT R20, R20, 0xffffe000, RZ, 0xc0, !PT ;  /* 0xffffe00014147812 */ /* 0x000fe400078ec0ff */
[----:B------:R-:W-:-:S02]  /*143e0*/  LOP3.LUT R36, R25, 0xff, RZ, 0xc0, !PT ;  /* 0x000000ff19247812 */ /* 0x000fc400078ec0ff */
[----:B------:R-:W-:Y:S02]  /*143f0*/  LOP3.LUT R38, R26, 0xff, RZ, 0xc0, !PT ;  /* 0x000000ff1a267812 */ /* 0x000fe400078ec0ff */
[----:B------:R-:W-:Y:S02]  /*14400*/  LOP3.LUT R37, R37, 0xff, RZ, 0xc0, !PT ;  /* 0x000000ff25257812 */ /* 0x000fe400078ec0ff */
[----:B------:R-:W-:Y:S02]  /*14410*/  LOP3.LUT R39, R39, 0xff, RZ, 0xc0, !PT ;  /* 0x000000ff27277812 */ /* 0x000fe400078ec0ff */
[----:B------:R-:W-:Y:S02]  /*14420*/  IADD3 R21, R21, R229, R20 ;  /* 0x000000e515157210 */ /* 0x000fe40007ffe014 */
[----:B------:R-:W-:Y:S02]  /*14430*/  PRMT R46, R37, 0x7604, R36 ;  /* 0x00007604252e7816 */ /* 0x000fe40000000024 */
[----:B------:R-:W-:Y:S01]  /*14440*/  PRMT R47, R39, 0x7604, R38 ;  /* 0x00007604272f7816 */ /* 0x000fe20000000026 */
[----:B------:R-:W-:Y:S01]  /*14450*/  IMAD.IADD R0, R16, 0x1, R21 ;  /* 0x0000000110007824 */ /* 0x000fe200078e0215 */
[----:B------:R-:W-:-:S02]  /*14460*/  SHF.R.U32.HI R37, RZ, 0x8, R27 ;  /* 0x00000008ff257819 */ /* 0x000fc4000001161b */
[----:B------:R-:W-:Y:S02]  /*14470*/  SHF.R.U32.HI R39, RZ, 0x8, R4 ;  /* 0x00000008ff277819 */ /* 0x000fe40000011604 */
[----:B------:R-:W-:Y:S02]  /*14480*/  SHF.R.U32.HI R40, RZ, 0x8, R5 ;  /* 0x00000008ff287819 */ /* 0x000fe40000011605 */
[----:B------:R-:W-:Y:S02]  /*14490*/  LOP3.LUT R36, R27, 0xff, RZ, 0xc0, !PT ;  /* 0x000000ff1b247812 */ /* 0x000fe400078ec0ff */
[----:B------:R-:W-:Y:S02]  /*144a0*/  LOP3.LUT R38, R4, 0xff, RZ, 0xc0, !PT ;  /* 0x000000ff04267812 */ /* 0x000fe400078ec0ff */
[----:B------:R-:W-:Y:S02]  /*144b0*/  LOP3.LUT R37, R37, 0xff, RZ, 0xc0, !PT ;  /* 0x000000ff25257812 */ /* 0x000fe400078ec0ff */
[----:B------:R-:W-:-:S02]  /*144c0*/  LOP3.LUT R39, R39, 0xff, RZ, 0xc0, !PT ;  /* 0x000000ff27277812 */ /* 0x000fc400078ec0ff */
[----:B------:R-:W-:Y:S02]  /*144d0*/  LOP3.LUT R21, R40, 0xff, RZ, 0xc0, !PT ;  /* 0x000000ff28157812 */ /* 0x000fe400078ec0ff */
[----:B------:R-:W0:Y:S01]  /*144e0*/  LDS.128 R40, [R0+0x1e200] ;  /* 0x01e2000000287984 */ /* 0x000e220000000c00 */
[----:B------:R-:W-:Y:S02]  /*144f0*/  PRMT R48, R37, 0x7604, R36 ;  /* 0x0000760425307816 */ /* 0x000fe40000000024 */
[----:B------:R-:W-:Y:S02]  /*14500*/  PRMT R53, R39, 0x7604, R38 ;  /* 0x0000760427357816 */ /* 0x000fe40000000026 */
[----:B------:R-:W-:Y:S02]  /*14510*/  LOP3.LUT R20, R5, 0xff, RZ, 0xc0, !PT ;  /* 0x000000ff05147812 */ /* 0x000fe400078ec0ff */
[----:B------:R-:W-:Y:S02]  /*14520*/  SHF.R.U32.HI R50, RZ, 0x8, R6 ;  /* 0x00000008ff327819 */ /* 0x000fe40000011606 */
[----:B------:R-:W-:-:S02]  /*14530*/  LOP3.LUT R49, R6, 0xff, RZ, 0xc0, !PT ;  /* 0x000000ff06317812 */ /* 0x000fc400078ec0ff */
[----:B------:R-:W-:Y:S02]  /*14540*/  LOP3.LUT R50, R50, 0xff, RZ, 0xc0, !PT ;  /* 0x000000ff32327812 */ /* 0x000fe400078ec0ff */
[----:B------:R-:W-:Y:S02]  /*14550*/  PRMT R20, R21, 0x7604, R20 ;  /* 0x0000760415147816 */ /* 0x000fe40000000014 */
[----:B------:R-:W-:Y:S02]  /*14560*/  SHF.R.U32.HI R55, RZ, 0x10, R5 ;  /* 0x00000010ff377819 */ /* 0x000fe40000011605 */
[----:B------:R-:W-:Y:S02]  /*14570*/  SHF.R.U32.HI R21, RZ, 0x10, R25 ;  /* 0x00000010ff157819 */ /* 0x000fe40000011619 */
[----:B------:R-:W-:Y:S01]  /*14580*/  SHF.R.U32.HI R52, RZ, 0x8, R7 ;  /* 0x00000008ff347819 */ /* 0x000fe20000011607 */
[----:B------:R-:W-:Y:S01]  /*14590*/  IMAD.U32 R55, R55, 0x10000, RZ ;  /* 0x0001000037377824 */ /* 0x000fe200078e00ff */
[----:B------:R-:W-:Y:S01]  /*145a0*/  PRMT R57, R50, 0x7604, R49 ;  /* 0x0000760432397816 */ /* 0x000fe20000000031 */
[----:B------:R-:W-:Y:S01]  /*145b0*/  IMAD.U32 R21, R21, 0x10000, RZ ;  /* 0x0001000015157824 */ /* 0x000fe200078e00ff */
[----:B------:R-:W-:-:S02]  /*145c0*/  SHF.R.U32.HI R49, RZ, 0x10, R27 ;  /* 0x00000010ff317819 */ /* 0x000fc4000001161b */
[----:B------:R-:W-:Y:S02]  /*145d0*/  LOP3.LUT R51, R7, 0xff, RZ, 0xc0, !PT ;  /* 0x000000ff07337812 */ /* 0x000fe400078ec0ff */
[----:B------:R-:W-:Y:S02]  /*145e0*/  LOP3.LUT R52, R52, 0xff, RZ, 0xc0, !PT ;  /* 0x000000ff34347812 */ /* 0x000fe400078ec0ff */
[----:B------:R-:W-:Y:S02]  /*145f0*/  SHF.L.U32 R49, R49, 0x10, RZ ;  /* 0x0000001031317819 */ /* 0x000fe400000006ff */
[----:B------:R-:W-:Y:S02]  /*14600*/  LOP3.LUT R55, R20, 0xff0000, R55, 0xf8, !PT ;  /* 0x00ff000014377812 */ /* 0x000fe400078ef837 */
[----:B------:R-:W-:Y:S02]  /*14610*/  LOP3.LUT R21, R46, 0xff0000, R21, 0xf8, !PT ;  /* 0x00ff00002e157812 */ /* 0x000fe400078ef815 */
[----:B------:R-:W-:-:S02]  /*14620*/  PRMT R52, R52, 0x7604, R51 ;  /* 0x0000760434347816 */ /* 0x000fc40000000033 */
[----:B------:R-:W-:Y:S02]  /*14630*/  SHF.R.U32.HI R59, RZ, 0x10, R7 ;  /* 0x00000010ff3b7819 */ /* 0x000fe40000011607 */
[----:B------:R-:W-:Y:S02]  /*14640*/  LOP3.LUT R51, R48, 0xff0000, R49, 0xf8, !PT ;  /* 0x00ff000030337812 */ /* 0x000fe400078ef831 */
[----:B------:R-:W-:Y:S02]  /*14650*/  LOP3.LUT R47, R47, 0xff0000, R26, 0xf8, !PT ;  /* 0x00ff00002f2f7812 */ /* 0x000fe400078ef81a */
[----:B------:R-:W-:Y:S02]  /*14660*/  LOP3.LUT R55, R55, 0xff000000, R5, 0xf8, !PT ;  /* 0xff00000037377812 */ /* 0x000fe400078ef805 */
[----:B------:R-:W-:Y:S02]  /*14670*/  LOP3.LUT R50, R21, 0xff000000, R25, 0xf8, !PT ;  /* 0xff00000015327812 */ /* 0x000fe400078ef819 */
[----:B------:R-:W-:Y:S01]  /*14680*/  LOP3.LUT R21, R53, 0xff0000, R4, 0xf8, !PT ;  /* 0x00ff000035157812 */ /* 0x000fe200078ef804 */
[----:B------:R-:W-:Y:S01]  /*14690*/  IMAD.U32 R59, R59, 0x10000, RZ ;  /* 0x000100003b3b7824 */ /* 0x000fe200078e00ff */
[----:B------:R-:W-:-:S02]  /*146a0*/  LOP3.LUT R45, R45, 0xff0000, R24, 0xf8, !PT ;  /* 0x00ff00002d2d7812 */ /* 0x000fc400078ef818 */
[----:B------:R-:W-:Y:S02]  /*146b0*/  LOP3.LUT R53, R51, 0xff000000, R27, 0xf8, !PT ;  /* 0xff00000033357812 */ /* 0x000fe400078ef81b */
[----:B------:R-:W-:Y:S02]  /*146c0*/  LOP3.LUT R20, R47, 0xff000000, R26, 0xf8, !PT ;  /* 0xff0000002f147812 */ /* 0x000fe400078ef81a */
[----:B------:R-:W-:Y:S02]  /*146d0*/  F2FP.F16.E4M3.UNPACK_B R56, R55 ;  /* 0x00000037ff38723e */ /* 0x000fe400020006ff */
[----:B0-----:R-:W-:Y:S02]  /*146e0*/  F2FP.F16.E4M3.UNPACK_B R27, R41 ;  /* 0x00000029ff1b723e */ /* 0x001fe400020006ff */
[----:B------:R-:W-:Y:S02]  /*146f0*/  F2FP.F16.E4M3.UNPACK_B R26, R50 ;  /* 0x00000032ff1a723e */ /* 0x000fe400020006ff */
[----:B------:R-:W-:Y:S01]  /*14700*/  LOP3.LUT R49, R45, 0xff000000, R24, 0xf8, !PT ;  /* 0xff0000002d317812 */ /* 0x000fe200078ef818 */
[----:B------:R-:W-:Y:S01]  /*14710*/  HADD2.F32 R58, -RZ, R56.H0_H0 ;  /* 0x20000038ff3a7230 */ /* 0x000fe20000004100 */
[----:B------:R-:W-:Y:S01]  /*14720*/  LOP3.LUT R59, R52, 0xff0000, R59, 0xf8, !PT ;  /* 0x00ff0000343b7812 */ /* 0x000fe200078ef83b */
[----:B------:R-:W-:-:S02]  /*14730*/  HADD2.F32 R5, -RZ, R27.H0_H0 ;  /* 0x2000001bff057230 */ /* 0x000fc40000004100 */
[----:B------:R-:W-:Y:S01]  /*14740*/  HADD2.F32 R52, -RZ, R26.H0_H0 ;  /* 0x2000001aff347230 */ /* 0x000fe20000004100 */
[----:B------:R-:W-:Y:S02]  /*14750*/  F2FP.F16.E4M3.UNPACK_B R46, R41.H1 ;  /* 0x00000029ff2e723e */ /* 0x000fe400030006ff */
[C---:B------:R-:W-:Y:S01]  /*14760*/  FMUL.FTZ R60, R5.reuse, R58 ;  /* 0x0000003a053c7220 */ /* 0x040fe20000410000 */
[----:B------:R-:W-:Y:S01]  /*14770*/  F2FP.F16.E4M3.UNPACK_B R50, R50.H1 ;  /* 0x00000032ff32723e */ /* 0x000fe200030006ff */
[----:B------:R-:W-:Y:S01]  /*14780*/  FMUL.FTZ R51, R5, R52 ;  /* 0x0000003405337220 */ /* 0x000fe20000410000 */
[----:B------:R-:W-:Y:S02]  /*14790*/  LOP3.LUT R57, R57, 0xff0000, R6, 0xf8, !PT ;  /* 0x00ff000039397812 */ /* 0x000fe400078ef806 */
[----:B------:R-:W-:Y:S02]  /*147a0*/  LOP3.LUT R59, R59, 0xff000000, R7, 0xf8, !PT ;  /* 0xff0000003b3b7812 */ /* 0x000fe400078ef807 */
[----:B------:R-:W-:-:S02]  /*147b0*/  F2FP.F16.E4M3.UNPACK_B R47, R43 ;  /* 0x0000002bff2f723e */ /* 0x000fc400020006ff */
[----:B------:R-:W-:Y:S02]  /*147c0*/  F2FP.F16.E4M3.UNPACK_B R48, R43.H1 ;  /* 0x0000002bff30723e */ /* 0x000fe400030006ff */
[-C--:B------:R-:W-:Y:S02]  /*147d0*/  F2FP.F16.E4M3.UNPACK_B R7, R42.reuse ;  /* 0x0000002aff07723e */ /* 0x080fe400020006ff */
[----:B------:R-:W-:Y:S01]  /*147e0*/  F2FP.F16.E4M3.UNPACK_B R43, R42.H1 ;  /* 0x0000002aff2b723e */ /* 0x000fe200030006ff */
[----:B------:R-:W-:Y:S01]  /*147f0*/  HADD2.F32 R42, -RZ, R46.H0_H0 ;  /* 0x2000002eff2a7230 */ /* 0x000fe20000004100 */
[----:B------:R-:W-:Y:S02]  /*14800*/  F2FP.F16.E4M3.UNPACK_B R55, R55.H1 ;  /* 0x00000037ff37723e */ /* 0x000fe400030006ff */
[----:B------:R-:W-:Y:S01]  /*14810*/  LOP3.LUT R6, R57, 0xff000000, R6, 0xf8, !PT ;  /* 0xff00000039067812 */ /* 0x000fe200078ef806 */
[----:B------:R-:W-:Y:S02]  /*14820*/  HADD2.F32 R57, -RZ, R56.H1_H1 ;  /* 0x30000038ff397230 */ /* 0x000fe40000004100 */
[----:B------:R-:W-:-:S02]  /*14830*/  HADD2.F32 R56, -RZ, R55.H0_H0 ;  /* 0x20000037ff387230 */ /* 0x000fc40000004100 */
[----:B------:R-:W-:Y:S02]  /*14840*/  HADD2.F32 R55, -RZ, R55.H1_H1 ;  /* 0x30000037ff377230 */ /* 0x000fe40000004100 */
[----:B------:R-:W-:Y:S01]  /*14850*/  HADD2.F32 R46, -RZ, R46.H1_H1 ;  /* 0x3000002eff2e7230 */ /* 0x000fe20000004100 */
[----:B------:R-:W-:Y:S02]  /*14860*/  LOP3.LUT R54, R21, 0xff000000, R4, 0xf8, !PT ;  /* 0xff00000015367812 */ /* 0x000fe400078ef804 */
[-C--:B------:R-:W-:Y:S02]  /*14870*/  F2FP.F16.E4M3.UNPACK_B R41, R40.reuse ;  /* 0x00000028ff29723e */ /* 0x080fe400020006ff */
[----:B------:R-:W-:Y:S01]  /*14880*/  F2FP.F16.E4M3.UNPACK_B R40, R40.H1 ;  /* 0x00000028ff28723e */ /* 0x000fe200030006ff */
[----:B--2---:R-:W0:Y:S02]  /*14890*/  LDS.128 R36, [R68+0x1e200] ;  /* 0x01e2000044247984 */ /* 0x004e240000000c00 */
[----:B0-----:R-:W-:-:S05]  /*148a0*/  F2FP.F16.E4M3.UNPACK_B R24, R37 ;  /* 0x00000025ff18723e */ /* 0x001fca00020006ff */
[----:B------:R-:W-:Y:S01]  /*148b0*/  HADD2.F32 R25, -RZ, R24.H0_H0 ;  /* 0x20000018ff197230 */ /* 0x000fe20000004100 */
[----:B------:R-:W-:-:S04]  /*148c0*/  F2FP.F16.E4M3.UNPACK_B R37, R37.H1 ;  /* 0x00000025ff25723e */ /* 0x000fc800030006ff */
[C---:B------:R-:W-:Y:S01]  /*148d0*/  FFMA.FTZ R5, R25.reuse, R52, -R60 ;  /* 0x0000003419057223 */ /* 0x040fe2000001083c */
[----:B------:R-:W-:Y:S01]  /*148e0*/  FFMA.FTZ R25, R25, R58, R51 ;  /* 0x0000003a19197223 */ /* 0x000fe20000010033 */
[----:B------:R-:W-:Y:S02]  /*148f0*/  HADD2.F32 R51, -RZ, R26.H1_H1 ;  /* 0x3000001aff337230 */ /* 0x000fe40000004100 */
[----:B------:R-:W-:Y:S02]  /*14900*/  HADD2.F32 R26, -RZ, R24.H1_H1 ;  /* 0x30000018ff1a7230 */ /* 0x000fe40000004100 */
[----:B------:R-:W-:Y:S02]  /*14910*/  HADD2.F32 R52, -RZ, R50.H0_H0 ;  /* 0x20000032ff347230 */ /* 0x000fe40000004100 */
[----:B------:R-:W-:Y:S02]  /*14920*/  HADD2.F32 R24, -RZ, R27.H1_H1 ;  /* 0x3000001bff187230 */ /* 0x000fe40000004100 */
[----:B------:R-:W-:-:S02]  /*14930*/  HADD2.F32 R27, -RZ, R37.H0_H0 ;  /* 0x20000025ff1b7230 */ /* 0x000fc40000004100 */
[----:B------:R-:W-:Y:S01]  /*14940*/  FMUL.FTZ R63, R42, R52 ;  /* 0x000000342a3f7220 */ /* 0x000fe20000410000 */
[C---:B------:R-:W-:Y:S01]  /*14950*/  FMUL.FTZ R61, R24.reuse, R57 ;  /* 0x00000039183d7220 */ /* 0x040fe20000410000 */
[-C--:B------:R-:W-:Y:S01]  /*14960*/  FMUL.FTZ R58, R24, R51.reuse ;  /* 0x00000033183a7220 */ /* 0x080fe20000410000 */
[-C--:B------:R-:W-:Y:S01]  /*14970*/  FMUL.FTZ R60, R42, R56.reuse ;  /* 0x000000382a3c7220 */ /* 0x080fe20000410000 */
[C---:B------:R-:W-:Y:S01]  /*14980*/  FFMA.FTZ R63, R27.reuse, R56, R63 ;  /* 0x000000381b3f7223 */ /* 0x040fe2000001003f */
[C---:B------:R-:W-:Y:S01]  /*14990*/  FFMA.FTZ R24, R26.reuse, R51, -R61 ;  /* 0x000000331a187223 */ /* 0x040fe2000001083d */
[----:B------:R-:W-:Y:S02]  /*149a0*/  F2FP.F16.E4M3.UNPACK_B R56, R59 ;  /* 0x0000003bff38723e */ /* 0x000fe400020006ff */
[----:B------:R-:W-:Y:S01]  /*149b0*/  F2FP.F16.E4M3.UNPACK_B R51, R53 ;  /* 0x00000035ff33723e */ /* 0x000fe200020006ff */
[----:B------:R-:W-:Y:S01]  /*149c0*/  FFMA.FTZ R26, R26, R57, R58 ;  /* 0x000000391a1a7223 */ /* 0x000fe2000001003a */
[----:B------:R-:W-:Y:S01]  /*149d0*/  F2FP.F16.E4M3.UNPACK_B R45, R39 ;  /* 0x00000027ff2d723e */ /* 0x000fe200020006ff */
[----:B------:R-:W-:Y:S01]  /*149e0*/  FFMA.FTZ R60, R27, R52, -R60 ;  /* 0x000000341b3c7223 */ /* 0x000fe2000001083c */
[----:B------:R-:W-:-:S02]  /*149f0*/  HADD2.F32 R57, -RZ, R56.H0_H0 ;  /* 0x20000038ff397230 */ /* 0x000fc40000004100 */
[----:B------:R-:W-:Y:S02]  /*14a00*/  HADD2.F32 R42, -RZ, R47.H0_H0 ;  /* 0x2000002fff2a7230 */ /* 0x000fe40000004100 */
[----:B------:R-:W-:Y:S02]  /*14a10*/  HADD2.F32 R52, -RZ, R51.H0_H0 ;  /* 0x20000033ff347230 */ /* 0x000fe40000004100 */
[----:B------:R-:W-:Y:S02]  /*14a20*/  HADD2.F32 R50, -RZ, R50.H1_H1 ;  /* 0x30000032ff327230 */ /* 0x000fe40000004100 */
[C---:B------:R-:W-:Y:S01]  /*14a30*/  FMUL.FTZ R62, R42.reuse, R57 ;  /* 0x000000392a3e7220 */ /* 0x040fe20000410000 */
[----:B------:R-:W-:Y:S02]  /*14a40*/  HADD2.F32 R27, -RZ, R45.H0_H0 ;  /* 0x2000002dff1b7230 */ /* 0x000fe40000004100 */
[----:B------:R-:W-:Y:S01]  /*14a50*/  FMUL.FTZ R42, R42, R52 ;  /* 0x000000342a2a7220 */ /* 0x000fe20000410000 */
[----:B------:R-:W-:-:S02]  /*14a60*/  HADD2.F32 R37, -RZ, R37.H1_H1 ;  /* 0x30000025ff257230 */ /* 0x000fc40000004100 */
[C---:B------:R-:W-:Y:S01]  /*14a70*/  FMUL.FTZ R58, R46.reuse, R55 ;  /* 0x000000372e3a7220 */ /* 0x040fe20000410000 */
[-C--:B------:R-:W-:Y:S01]  /*14a80*/  FMUL.FTZ R46, R46, R50.reuse ;  /* 0x000000322e2e7220 */ /* 0x080fe20000410000 */
[----:B------:R-:W-:Y:S01]  /*14a90*/  FFMA.FTZ R57, R27, R57, R42 ;  /* 0x000000391b397223 */ /* 0x000fe2000001002a */
[----:B------:R-:W-:Y:S01]  /*14aa0*/  F2FP.F16.E4M3.UNPACK_B R59, R59.H1 ;  /* 0x0000003bff3b723e */ /* 0x000fe200030006ff */
[----:B------:R-:W-:Y:S01]  /*14ab0*/  HADD2.F32 R56, -RZ, R56.H1_H1 ;  /* 0x30000038ff387230 */ /* 0x000fe20000004100 */
[----:B------:R-:W-:Y:S01]  /*14ac0*/  F2FP.F16.E4M3.UNPACK_B R53, R53.H1 ;  /* 0x00000035ff35723e */ /* 0x000fe200030006ff */
[----:B------:R-:W-:Y:S02]  /*14ad0*/  HADD2.F32 R47, -RZ, R47.H1_H1 ;  /* 0x3000002fff2f7230 */ /* 0x000fe40000004100 */
[----:B------:R-:W-:Y:S02]  /*14ae0*/  HADD2.F32 R42, -RZ, R51.H1_H1 ;  /* 0x30000033ff2a7230 */ /* 0x000fe40000004100 */
[C---:B------:R-:W-:Y:S01]  /*14af0*/  FFMA.FTZ R61, R37.reuse, R50, -R58 ;  /* 0x00000032253d7223 */ /* 0x040fe2000001083a */
[----:B------:R-:W-:Y:S01]  /*14b00*/  FFMA.FTZ R58, R37, R55, R46 ;  /* 0x00000037253a7223 */ /* 0x000fe2000001002e */
[----:B------:R-:W-:Y:S01]  /*14b10*/  FFMA.FTZ R62, R27, R52, -R62 ;  /* 0x000000341b3e7223 */ /* 0x000fe2000001083e */
[----:B------:R-:W-:Y:S01]  /*14b20*/  F2FP.F16.E4M3.UNPACK_B R39, R39.H1 ;  /* 0x00000027ff27723e */ /* 0x000fe200030006ff */
[----:B------:R-:W-:-:S02]  /*14b30*/  HADD2.F32 R45, -RZ, R45.H1_H1 ;  /* 0x3000002dff2d7230 */ /* 0x000fc40000004100 */
[C---:B------:R-:W-:Y:S01]  /*14b40*/  FMUL.FTZ R52, R47.reuse, R56 ;  /* 0x000000382f347220 */ /* 0x040fe20000410000 */
[----:B------:R-:W-:Y:S02]  /*14b50*/  HADD2.F32 R50, -RZ, R59.H0_H0 ;  /* 0x2000003bff327230 */ /* 0x000fe40000004100 */
[-C--:B------:R-:W-:Y:S01]  /*14b60*/  FMUL.FTZ R47, R47, R42.reuse ;  /* 0x0000002a2f2f7220 */ /* 0x080fe20000410000 */
[----:B------:R-:W-:Y:S02]  /*14b70*/  HADD2.F32 R37, -RZ, R48.H0_H0 ;  /* 0x20000030ff257230 */ /* 0x000fe40000004100 */
[----:B------:R-:W-:Y:S02]  /*14b80*/  HADD2.F32 R46, -RZ, R53.H0_H0 ;  /* 0x20000035ff2e7230 */ /* 0x000fe40000004100 */
[----:B------:R-:W-:Y:S01]  /*14b90*/  FFMA.FTZ R55, R45, R42, -R52 ;  /* 0x0000002a2d377223 */ /* 0x000fe20000010834 */
[----:B------:R-:W-:Y:S02]  /*14ba0*/  HADD2.F32 R27, -RZ, R39.H0_H0 ;  /* 0x20000027ff1b7230 */ /* 0x000fe40000004100 */
[----:B------:R-:W-:Y:S01]  /*14bb0*/  FMUL.FTZ R64, R37, R50 ;  /* 0x0000003225407220 */ /* 0x000fe20000410000 */
[----:B------:R-:W-:Y:S01]  /*14bc0*/  FFMA.FTZ R56, R45, R56, R47 ;  /* 0x000000382d387223 */ /* 0x000fe2000001002f */
[----:B------:R-:W-:Y:S01]  /*14bd0*/  FMUL.FTZ R37, R37, R46 ;  /* 0x0000002e25257220 */ /* 0x000fe20000410000 */
[----:B------:R-:W-:-:S02]  /*14be0*/  F2FP.F16.E4M3.UNPACK_B R45, R54.H1 ;  /* 0x00000036ff2d723e */ /* 0x000fc400030006ff */
[----:B------:R-:W-:Y:S01]  /*14bf0*/  F2FP.F16.E4M3.UNPACK_B R42, R49.H1 ;  /* 0x00000031ff2a723e */ /* 0x000fe200030006ff */
[C---:B------:R-:W-:Y:S01]  /*14c00*/  FFMA.FTZ R65, R27.reuse, R50, R37 ;  /* 0x000000321b417223 */ /* 0x040fe20000010025 */
[-C--:B------:R-:W-:Y:S01]  /*14c10*/  F2FP.F16.E4M3.UNPACK_B R21, R36.reuse ;  /* 0x00000024ff15723e */ /* 0x080fe200020006ff */
[----:B------:R-:W-:Y:S01]  /*14c20*/  HADD2.F32 R53, -RZ, R53.H1_H1 ;  /* 0x30000035ff357230 */ /* 0x000fe20000004100 */
[----:B------:R-:W-:Y:S01]  /*14c30*/  F2FP.F16.E4M3.UNPACK_B R36, R36.H1 ;  /* 0x00000024ff24723e */ /* 0x000fe200030006ff */
[----:B------:R-:W-:Y:S02]  /*14c40*/  HADD2.F32 R59, -RZ, R59.H1_H1 ;  /* 0x3000003bff3b7230 */ /* 0x000fe40000004100 */
[----:B------:R-:W-:Y:S01]  /*14c50*/  FFMA.FTZ R64, R27, R46, -R64 ;  /* 0x0000002e1b407223 */ /* 0x000fe20000010840 */
[----:B------:R-:W-:Y:S02]  /*14c60*/  HADD2.F32 R48, -RZ, R48.H1_H1 ;  /* 0x30000030ff307230 */ /* 0x000fe40000004100 */
[----:B------:R-:W-:-:S02]  /*14c70*/  HADD2.F32 R50, -RZ, R45.H0_H0 ;  /* 0x2000002dff327230 */ /* 0x000fc40000004100 */
[----:B------:R-:W-:Y:S02]  /*14c80*/  HADD2.F32 R37, -RZ, R40.H0_H0 ;  /* 0x20000028ff257230 */ /* 0x000fe40000004100 */
[----:B------:R-:W-:Y:S02]  /*14c90*/  HADD2.F32 R46, -RZ, R42.H0_H0 ;  /* 0x2000002aff2e7230 */ /* 0x000fe40000004100 */
[C---:B------:R-:W-:Y:S01]  /*14ca0*/  FMUL.FTZ R52, R48.reuse, R59 ;  /* 0x0000003b30347220 */ /* 0x040fe20000410000 */
[----:B------:R-:W-:Y:S01]  /*14cb0*/  FMUL.FTZ R66, R48, R53 ;  /* 0x0000003530427220 */ /* 0x000fe20000410000 */
[----:B------:R-:W-:Y:S02]  /*14cc0*/  HADD2.F32 R27, -RZ, R36.H0_H0 ;  /* 0x20000024ff1b7230 */ /* 0x000fe40000004100 */
[C---:B------:R-:W-:Y:S01]  /*14cd0*/  FMUL.FTZ R48, R37.reuse, R50 ;  /* 0x0000003225307220 */ /* 0x040fe20000410000 */
[----:B------:R-:W-:Y:S01]  /*14ce0*/  FMUL.FTZ R37, R37, R46 ;  /* 0x0000002e25257220 */ /* 0x000fe20000410000 */
[----:B------:R-:W-:-:S02]  /*14cf0*/  HADD2.F32 R39, -RZ, R39.H1_H1 ;  /* 0x30000027ff277230 */ /* 0x000fc40000004100 */
[C---:B------:R-:W-:Y:S01]  /*14d00*/  FFMA.FTZ R47, R27.reuse, R46, -R48 ;  /* 0x0000002e1b2f7223 */ /* 0x040fe20000010830 */
[----:B------:R-:W-:Y:S01]  /*14d10*/  FFMA.FTZ R50, R27, R50, R37 ;  /* 0x000000321b327223 */ /* 0x000fe20000010025 */
[----:B------:R-:W-:Y:S01]  /*14d20*/  HADD2.F32 R45, -RZ, R45.H1_H1 ;  /* 0x3000002dff2d7230 */ /* 0x000fe20000004100 */
[----:B------:R-:W-:Y:S01]  /*14d30*/  F2FP.F16.E4M3.UNPACK_B R54, R54 ;  /* 0x00000036ff36723e */ /* 0x000fe200020006ff */
[----:B------:R-:W-:Y:S02]  /*14d40*/  HADD2.F32 R40, -RZ, R40.H1_H1 ;  /* 0x30000028ff287230 */ /* 0x000fe40000004100 */
[----:B------:R-:W-:Y:S02]  /*14d50*/  HADD2.F32 R27, -RZ, R42.H1_H1 ;  /* 0x3000002aff1b7230 */ /* 0x000fe40000004100 */
[C---:B------:R-:W-:Y:S01]  /*14d60*/  FFMA.FTZ R67, R39.reuse, R53, -R52 ;  /* 0x0000003527437223 */ /* 0x040fe20000010834 */
[----:B------:R-:W-:Y:S01]  /*14d70*/  FFMA.FTZ R66, R39, R59, R66 ;  /* 0x0000003b27427223 */ /* 0x000fe20000010042 */
[----:B------:R-:W-:Y:S01]  /*14d80*/  HADD2.F32 R36, -RZ, R36.H1_H1 ;  /* 0x30000024ff247230 */ /* 0x000fe20000004100 */
[----:B------:R-:W-:Y:S01]  /*14d90*/  F2FP.F16.E4M3.UNPACK_B R49, R49 ;  /* 0x00000031ff31723e */ /* 0x000fe200020006ff */
[C---:B------:R-:W-:Y:S01]  /*14da0*/  FMUL.FTZ R39, R40.reuse, R45 ;  /* 0x0000002d28277220 */ /* 0x040fe20000410000 */
[----:B------:R-:W-:Y:S01]  /*14db0*/  FMUL.FTZ R42, R40, R27 ;  /* 0x0000001b282a7220 */ /* 0x000fe20000410000 */
[----:B------:R-:W-:-:S02]  /*14dc0*/  HADD2.F32 R40, -RZ, R54.H0_H0 ;  /* 0x20000036ff287230 */ /* 0x000fc40000004100 */
[----:B------:R-:W-:Y:S02]  /*14dd0*/  HADD2.F32 R37, -RZ, R41.H0_H0 ;  /* 0x20000029ff257230 */ /* 0x000fe40000004100 */
[C---:B------:R-:W-:Y:S01]  /*14de0*/  FFMA.FTZ R52, R36.reuse, R27, -R39 ;  /* 0x0000001b24347223 */ /* 0x040fe20000010827 */
[----:B------:R-:W-:Y:S01]  /*14df0*/  FFMA.FTZ R51, R36, R45, R42 ;  /* 0x0000002d24337223 */ /* 0x000fe2000001002a */
[----:B------:R-:W-:Y:S02]  /*14e00*/  HADD2.F32 R36, -RZ, R49.H0_H0 ;  /* 0x20000031ff247230 */ /* 0x000fe40000004100 */
[----:B------:R-:W-:Y:S02]  /*14e10*/  HADD2.F32 R27, -RZ, R21.H0_H0 ;  /* 0x20000015ff1b7230 */ /* 0x000fe40000004100 */
[C---:B------:R-:W-:Y:S01]  /*14e20*/  FMUL.FTZ R42, R37.reuse, R40 ;  /* 0x00000028252a7220 */ /* 0x040fe20000410000 */
[----:B------:R-:W-:Y:S02]  /*14e30*/  HADD2.F32 R54, -RZ, R54.H1_H1 ;  /* 0x30000036ff367230 */ /* 0x000fe40000004100 */
[----:B------:R-:W-:Y:S01]  /*14e40*/  FMUL.FTZ R46, R37, R36 ;  /* 0x00000024252e7220 */ /* 0x000fe20000410000 */
[----:B------:R-:W-:-:S02]  /*14e50*/  HADD2.F32 R41, -RZ, R41.H1_H1 ;  /* 0x30000029ff297230 */ /* 0x000fc40000004100 */
[----:B------:R-:W-:Y:S01]  /*14e60*/  FFMA.FTZ R42, R27, R36, -R42 ;  /* 0x000000241b2a7223 */ /* 0x000fe2000001082a */
[----:B------:R-:W-:Y:S01]  /*14e70*/  HADD2.F32 R36, -RZ, R49.H1_H1 ;  /* 0x30000031ff247230 */ /* 0x000fe20000004100 */
[----:B------:R-:W-:Y:S01]  /*14e80*/  F2FP.F16.E4M3.UNPACK_B R39, R6.H1 ;  /* 0x00000006ff27723e */ /* 0x000fe200030006ff */
[----:B------:R-:W-:Y:S02]  /*14e90*/  HADD2.F32 R21, -RZ, R21.H1_H1 ;  /* 0x30000015ff157230 */ /* 0x000fe40000004100 */
[----:B------:R-:W-:Y:S01]  /*14ea0*/  FMUL.FTZ R48, R41, R54 ;  /* 0x0000003629307220 */ /* 0x000fe20000410000 */
[----:B------:R-:W-:Y:S01]  /*14eb0*/  F2FP.F16.E4M3.UNPACK_B R37, R20.H1 ;  /* 0x00000014ff25723e */ /* 0x000fe200030006ff */
[----:B------:R-:W-:Y:S01]  /*14ec0*/  FFMA.FTZ R46, R27, R40, R46 ;  /* 0x000000281b2e7223 */ /* 0x000fe2000001002e */
[----:B------:R-:W-:Y:S01]  /*14ed0*/  F2FP.F16.E4M3.UNPACK_B R4, R38 ;  /* 0x00000026ff04723e */ /* 0x000fe200020006ff */
[----:B------:R-:W-:Y:S01]  /*14ee0*/  FMUL.FTZ R45, R41, R36 ;  /* 0x00000024292d7220 */ /* 0x000fe20000410000 */
[----:B------:R-:W-:Y:S01]  /*14ef0*/  F2FP.F16.E4M3.UNPACK_B R38, R38.H1 ;  /* 0x00000026ff26723e */ /* 0x000fe200030006ff */
[----:B------:R-:W-:-:S02]  /*14f00*/  HADD2.F32 R40, -RZ, R39.H0_H0 ;  /* 0x20000027ff287230 */ /* 0x000fc40000004100 */
[C---:B------:R-:W-:Y:S01]  /*14f10*/  FFMA.FTZ R41, R21.reuse, R36, -R48 ;  /* 0x0000002415297223 */ /* 0x040fe20000010830 */
[----:B------:R-:W-:Y:S02]  /*14f20*/  HADD2.F32 R27, -RZ, R43.H0_H0 ;  /* 0x2000002bff1b7230 */ /* 0x000fe40000004100 */
[----:B------:R-:W-:Y:S01]  /*14f30*/  FFMA.FTZ R45, R21, R54, R45 ;  /* 0x00000036152d7223 */ /* 0x000fe2000001002d */
[----:B------:R-:W-:Y:S02]  /*14f40*/  HADD2.F32 R36, -RZ, R37.H0_H0 ;  /* 0x20000025ff247230 */ /* 0x000fe40000004100 */
[----:B------:R-:W-:Y:S02]  /*14f50*/  HADD2.F32 R39, -RZ, R39.H1_H1 ;  /* 0x30000027ff277230 */ /* 0x000fe40000004100 */
[----:B------:R-:W-:Y:S02]  /*14f60*/  HADD2.F32 R43, -RZ, R43.H1_H1 ;  /* 0x3000002bff2b7230 */ /* 0x000fe40000004100 */
[----:B------:R-:W-:Y:S01]  /*14f70*/  FMUL.FTZ R48, R27, R40 ;  /* 0x000000281b307220 */ /* 0x000fe20000410000 */
[----:B------:R-:W-:-:S02]  /*14f80*/  HADD2.F32 R21, -RZ, R38.H0_H0 ;  /* 0x20000026ff157230 */ /* 0x000fc40000004100 */
[----:B------:R-:W-:Y:S02]  /*14f90*/  HADD2.F32 R37, -RZ, R37.H1_H1 ;  /* 0x30000025ff257230 */ /* 0x000fe40000004100 */
[----:B------:R-:W-:Y:S01]  /*14fa0*/  FMUL.FTZ R54, R27, R36 ;  /* 0x000000241b367220 */ /* 0x000fe20000410000 */
[----:B------:R-:W-:Y:S01]  /*14fb0*/  HADD2.F32 R38, -RZ, R38.H1_H1 ;  /* 0x30000026ff267230 */ /* 0x000fe20000004100 */
[----:B------:R-:W-:Y:S01]  /*14fc0*/  F2FP.F16.E4M3.UNPACK_B R20, R20 ;  /* 0x00000014ff14723e */ /* 0x000fe200020006ff */
[----:B------:R-:W-:Y:S01]  /*14fd0*/  FMUL.FTZ R27, R43, R39 ;  /* 0x000000272b1b7220 */ /* 0x000fe20000410000 */
[----:B------:R-:W-:Y:S01]  /*14fe0*/  FFMA.FTZ R48, R21, R36, -R48 ;  /* 0x0000002415307223 */ /* 0x000fe20000010830 */
[----:B------:R-:W-:Y:S01]  /*14ff0*/  F2FP.F16.E4M3.UNPACK_B R6, R6 ;  /* 0x00000006ff06723e */ /* 0x000fe200020006ff */
[-C--:B------:R-:W-:Y:S01]  /*15000*/  FMUL.FTZ R36, R43, R37.reuse ;  /* 0x000000252b247220 */ /* 0x080fe20000410000 */
[----:B------:R-:W-:Y:S01]  /*15010*/  FFMA.FTZ R54, R21, R40, R54 ;  /* 0x0000002815367223 */ /* 0x000fe20000010036 */
[----:B------:R-:W-:Y:S01]  /*15020*/  FFMA.FTZ R49, R38, R37, -R27 ;  /* 0x0000002526317223 */ /* 0x000fe2000001081b */
[----:B------:R-:W-:-:S02]  /*15030*/  HADD2.F32 R21, -RZ, R20.H0_H0 ;  /* 0x20000014ff157230 */ /* 0x000fc40000004100 */
[----:B------:R-:W-:Y:S01]  /*15040*/  FFMA.FTZ R53, R38, R39, R36 ;  /* 0x0000002726357223 */ /* 0x000fe20000010024 */
[----:B------:R-:W-:Y:S02]  /*15050*/  HADD2.F32 R27, -RZ, R20.H1_H1 ;  /* 0x30000014ff1b7230 */ /* 0x000fe40000004100 */
[--C-:B------:R-:W-:Y:S02]  /*15060*/  HADD2.F32 R37, -RZ, R6.reuse.H0_H0 ;  /* 0x20000006ff257230 */ /* 0x100fe40000004100 */
[--C-:B------:R-:W-:Y:S02]  /*15070*/  HADD2.F32 R20, -RZ, R7.reuse.H0_H0 ;  /* 0x20000007ff147230 */ /* 0x100fe40000004100 */
[----:B------:R-:W-:Y:S02]  /*15080*/  HADD2.F32 R36, -RZ, R6.H1_H1 ;  /* 0x30000006ff247230 */ /* 0x000fe40000004100 */
[----:B------:R-:W-:Y:S02]  /*15090*/  HADD2.F32 R7, -RZ, R7.H1_H1 ;  /* 0x30000007ff077230 */ /* 0x000fe40000004100 */
[----:B------:R-:W-:Y:S01]  /*150a0*/  FMUL.FTZ R39, R20, R37 ;  /* 0x0000002514277220 */ /* 0x000fe20000410000 */
[----:B------:R-:W-:-:S02]  /*150b0*/  HADD2.F32 R6, -RZ, R4.H0_H0 ;  /* 0x20000004ff067230 */ /* 0x000fc40000004100 */
[----:B------:R-:W-:Y:S01]  /*150c0*/  FMUL.FTZ R20, R20, R21 ;  /* 0x0000001514147220 */ /* 0x000fe20000410000 */
[----:B------:R-:W-:Y:S02]  /*150d0*/  HADD2.F32 R4, -RZ, R4.H1_H1 ;  /* 0x30000004ff047230 */ /* 0x000fe40000004100 */
[CC--:B------:R-:W-:Y:S01]  /*150e0*/  FMUL.FTZ R43, R7.reuse, R36.reuse ;  /* 0x00000024072b7220 */ /* 0x0c0fe20000410000 */
[----:B------:R-:W-:Y:S01]  /*150f0*/  FMUL.FTZ R7, R7, R27 ;  /* 0x0000001b07077220 */ /* 0x000fe20000410000 */
[C---:B------:R-:W-:Y:S01]  /*15100*/  FFMA.FTZ R39, R6.reuse, R21, -R39 ;  /* 0x0000001506277223 */ /* 0x040fe20000010827 */
[----:B------:R-:W-:Y:S01]  /*15110*/  FFMA.FTZ R20, R6, R37, R20 ;  /* 0x0000002506147223 */ /* 0x000fe20000010014 */
[C---:B------:R-:W-:Y:S01]  /*15120*/  FFMA.FTZ R6, R4.reuse, R27, -R43 ;  /* 0x0000001b04067223 */ /* 0x040fe2000001082b */
[----:B------:R-:W-:Y:S01]  /*15130*/  FFMA.FTZ R21, R4, R36, R7 ;  /* 0x0000002404157223 */ /* 0x000fe20000010007 */
[----:B------:R-:W-:Y:S02]  /*15140*/  F2FP.SATFINITE.E4M3.F32.PACK_AB_MERGE_C R60, R61, R60, RZ ;  /* 0x0000003c3d3c723e */ /* 0x000fe400048070ff */
[----:B------:R-:W-:-:S02]  /*15150*/  F2FP.SATFINITE.E4M3.F32.PACK_AB_MERGE_C R7, R67, R64, RZ ;  /* 0x000000404307723e */ /* 0x000fc400048070ff */
[----:B------:R-:W-:Y:S02]  /*15160*/  F2FP.SATFINITE.E4M3.F32.PACK_AB_MERGE_C R58, R58, R63, RZ ;  /* 0x0000003f3a3a723e */ /* 0x000fe400048070ff */
[----:B------:R-:W-:Y:S02]  /*15170*/  F2FP.SATFINITE.E4M3.F32.PACK_AB_MERGE_C R4, R52, R47, RZ ;  /* 0x0000002f3404723e */ /* 0x000fe400048070ff */
[----:B------:R-:W-:Y:S02]  /*15180*/  F2FP.SATFINITE.E4M3.F32.PACK_AB_MERGE_C R48, R49, R48, RZ ;  /* 0x000000303130723e */ /* 0x000fe400048070ff */
[----:B------:R-:W-:Y:S02]  /*15190*/  F2FP.SATFINITE.E4M3.F32.PACK_AB_MERGE_C R27, R66, R65, RZ ;  /* 0x00000041421b723e */ /* 0x000fe400048070ff */
[----:B------:R-:W-:Y:S02]  /*151a0*/  F2FP.SATFINITE.E4M3.F32.PACK_AB_MERGE_C R50, R51, R50, RZ ;  /* 0x000000323332723e */ /* 0x000fe400048070ff */
[----:B------:R-:W-:-:S02]  /*151b0*/  F2FP.SATFINITE.E4M3.F32.PACK_AB_MERGE_C R53, R53, R54, RZ ;  /* 0x000000363535723e */ /* 0x000fc400048070ff */
[----:B------:R-:W-:Y:S02]  /*151c0*/  F2FP.SATFINITE.E4M3.F32.PACK_AB_MERGE_C R5, R24, R5, R60 ;  /* 0x000000051805723e */ /* 0x000fe4000480703c */
[----:B------:R-:W-:Y:S02]  /*151d0*/  F2FP.SATFINITE.E4M3.F32.PACK_AB_MERGE_C R7, R55, R62, R7 ;  /* 0x0000003e3707723e */ /* 0x000fe40004807007 */
[----:B------:R-:W-:Y:S02]  /*151e0*/  F2FP.SATFINITE.E4M3.F32.PACK_AB_MERGE_C R25, R26, R25, R58 ;  /* 0x000000191a19723e */ /* 0x000fe4000480703a */
[----:B------:R-:W-:Y:S02]  /*151f0*/  F2FP.SATFINITE.E4M3.F32.PACK_AB_MERGE_C R4, R41, R42, R4 ;  /* 0x0000002a2904723e */ /* 0x000fe40004807004 */
[----:B------:R-:W-:Y:S02]  /*15200*/  F2FP.SATFINITE.E4M3.F32.PACK_AB_MERGE_C R6, R6, R39, R48 ;  /* 0x000000270606723e */ /* 0x000fe40004807030 */
[----:B------:R-:W-:-:S02]  /*15210*/  F2FP.SATFINITE.E4M3.F32.PACK_AB_MERGE_C R27, R56, R57, R27 ;  /* 0x00000039381b723e */ /* 0x000fc4000480701b */
[----:B------:R-:W-:Y:S02]  /*15220*/  F2FP.SATFINITE.E4M3.F32.PACK_AB_MERGE_C R24, R45, R46, R50 ;  /* 0x0000002e2d18723e */ /* 0x000fe40004807032 */
[----:B------:R-:W-:Y:S01]  /*15230*/  F2FP.SATFINITE.E4M3.F32.PACK_AB_MERGE_C R26, R21, R20, R53 ;  /* 0x00000014151a723e */ /* 0x000fe20004807035 */
[----:B------:R2:W-:Y:S04]  /*15240*/  STS.128 [R68+0x1e200], R4 ;  /* 0x01e2000444007388 */ /* 0x0005e80000000c00 */
[----:B------:R2:W-:Y:S02]  /*15250*/  STS.128 [R0+0x1e200], R24 ;  /* 0x01e2001800007388 */ /* 0x0005e40000000c00 */
.L_x_619:
[----:B------:R-:W-:Y:S05]  /*15260*/  BSYNC B1 ;  /* 0x0000000000017941 */ /* 0x000fea0003800000 */
.L_x_618:
[----:B------:R-:W-:Y:S04]  /*15270*/  BSSY B1, `(.L_x_620) ;  /* 0x0000102000017945 */ /* 0x000fe80003800000 */
[----:B------:R-:W-:Y:S05]  /*15280*/  @P1 BRA `(.L_x_621) ;  /* 0x0000001000001947 */ /* 0x000fea0003800000 */
[----:B------:R-:W3:Y:S04]  /*15290*/  LDL R20, [R1+0x40] ;  /* 0x0000400001147983 */ /* 0x000ee80000100800 */
[----:B------:R-:W4:Y:S01]  /*152a0*/  LDL R60, [R1+0x64] ;  /* 0x00006400013c7983 */ /* 0x000f220000100800 */
[----:B--2--5:R-:W-:Y:S02]  /*152b0*/  SHF.R.U32.HI R0, RZ, 0x8, R28 ;  /* 0x00000008ff007819 */ /* 0x024fe4000001161c */
[----:B------:R-:W-:Y:S02]  /*152c0*/  LOP3.LUT R5, R28, 0xff, RZ, 0xc0, !PT ;  /* 0x000000ff1c057812 */ /* 0x000fe400078ec0ff */
[----:B------:R-:W-:Y:S02]  /*152d0*/  LOP3.LUT R4, R0, 0xff, RZ, 0xc0, !PT ;  /* 0x000000ff00047812 */ /* 0x000fe400078ec0ff */
[----:B------:R-:W-:-:S02]  /*152e0*/  SHF.R.U32.HI R24, RZ, 0x8, R31 ;  /* 0x00000008ff187819 */ /* 0x000fc4000001161f */
[----:B0-----:R-:W-:Y:S02]  /*152f0*/  PRMT R37, R4, 0x7604, R5 ;  /* 0x0000760404257816 */ /* 0x001fe40000000005 */
[----:B------:R-:W-:Y:S02]  /*15300*/  SHF.R.U32.HI R6, RZ, 0x8, R29 ;  /* 0x00000008ff067819 */ /* 0x000fe4000001161d */
[----:B-1----:R-:W-:Y:S02]  /*15310*/  LOP3.LUT R21, R31, 0xff, RZ, 0xc0, !PT ;  /* 0x000000ff1f157812 */ /* 0x002fe400078ec0ff */
[----:B------:R-:W-:Y:S02]  /*15320*/  LOP3.LUT R7, R29, 0xff, RZ, 0xc0, !PT ;  /* 0x000000ff1d077812 */ /* 0x000fe400078ec0ff */
[----:B------:R-:W-:Y:S02]  /*15330*/  LOP3.LUT R6, R6, 0xff, RZ, 0xc0, !PT ;  /* 0x000000ff06067812 */ /* 0x000fe400078ec0ff */
[----:B------:R-:W-:-:S02]  /*15340*/  LOP3.LUT R25, R8, 0xff, RZ, 0xc0, !PT ;  /* 0x000000ff08197812 */ /* 0x000fc400078ec0ff */
[----:B------:R-:W-:Y:S02]  /*15350*/  PRMT R36, R6, 0x7604, R7 ;  /* 0x0000760406247816 */ /* 0x000fe40000000007 */
[----:B------:R-:W-:Y:S02]  /*15360*/  SHF.R.U32.HI R6, RZ, 0x8, R30 ;  /* 0x00000008ff067819 */ /* 0x000fe4000001161e */
[----:B------:R-:W-:Y:S02]  /*15370*/  LOP3.LUT R7, R30, 0xff, RZ, 0xc0, !PT ;  /* 0x000000ff1e077812 */ /* 0x000fe400078ec0ff */
[----:B------:R-:W-:Y:S02]  /*15380*/  LOP3.LUT R6, R6, 0xff, RZ, 0xc0, !PT ;  /* 0x000000ff06067812 */ /* 0x000fe400078ec0ff */
[----:B------:R-:W-:Y:S02]  /*15390*/  LOP3.LUT R27, R10, 0xff, RZ, 0xc0, !PT ;  /* 0x000000ff0a1b7812 */ /* 0x000fe400078ec0ff */
[----:B------:R-:W-:-:S02]  /*153a0*/  LOP3.LUT R41, R11, 0xff, RZ, 0xc0, !PT ;  /* 0x000000ff0b297812 */ /* 0x000fc400078ec0ff */
[----:B------:R-:W-:Y:S02]  /*153b0*/  PRMT R39, R6, 0x7604, R7 ;  /* 0x0000760406277816 */ /* 0x000fe40000000007 */
[----:B------:R-:W-:Y:S02]  /*153c0*/  SHF.R.U32.HI R38, RZ, 0x10, R30 ;  /* 0x00000010ff267819 */ /* 0x000fe4000001161e */
[----:B------:R-:W-:Y:S02]  /*153d0*/  SHF.R.U32.HI R40, RZ, 0x10, R31 ;  /* 0x00000010ff287819 */ /* 0x000fe4000001161f */
[----:B------:R-:W-:Y:S02]  /*153e0*/  LOP3.LUT R38, R38, 0xff, RZ, 0xc0, !PT ;  /* 0x000000ff26267812 */ /* 0x000fe400078ec0ff */
[----:B------:R-:W-:Y:S02]  /*153f0*/  LOP3.LUT R40, R40, 0xff, RZ, 0xc0, !PT ;  /* 0x000000ff28287812 */ /* 0x000fe400078ec0ff */
[----:B---3--:R-:W-:-:S02]  /*15400*/  LEA.HI R0, R3, R20, RZ, 0x1c ;  /* 0x0000001403007211 */ /* 0x008fc400078fe0ff */
[----:B------:R-:W-:Y:S02]  /*15410*/  SHF.R.U32.HI R20, RZ, 0x8, R8 ;  /* 0x00000008ff147819 */ /* 0x000fe40000011608 */
[----:B------:R-:W-:Y:S02]  /*15420*/  SHF.R.S32.HI R5, RZ, 0x1f, R0 ;  /* 0x0000001fff057819 */ /* 0x000fe40000011400 */
[----:B------:R-:W-:Y:S02]  /*15430*/  LOP3.LUT R20, R20, 0xff, RZ, 0xc0, !PT ;  /* 0x000000ff14147812 */ /* 0x000fe400078ec0ff */
[----:B------:R-:W-:Y:S01]  /*15440*/  LEA.HI R4, R5, R0, RZ, 0x2 ;  /* 0x0000000005047211 */ /* 0x000fe200078f10ff */
[----:B------:R-:W-:Y:S01]  /*15450*/  IMAD.SHL.U32 R0, R0, 0x10, RZ ;  /* 0x0000001000007824 */ /* 0x000fe200078e00ff */
[----:B------:R-:W-:Y:S02]  /*15460*/  PRMT R45, R20, 0x7604, R25 ;  /* 0x00007604142d7816 */ /* 0x000fe40000000019 */
[----:B------:R-:W-:Y:S01]  /*15470*/  LOP3.LUT R25, R9, 0xff, RZ, 0xc0, !PT ;  /* 0x000000ff09197812 */ /* 0x000fe200078ec0ff */
[----:B------:R-:W-:Y:S01]  /*15480*/  IMAD.SHL.U32 R4, R4, 0x800, RZ ;  /* 0x0000080004047824 */ /* 0x000fe200078e00ff */
[----:B------:R-:W-:-:S02]  /*15490*/  LOP3.LUT R5, R227, 0x30, R0, 0xf8, !PT ;  /* 0x00000030e3057812 */ /* 0x000fc400078ef800 */
[----:B------:R-:W-:Y:S02]  /*154a0*/  LOP3.LUT R0, R24, 0xff, RZ, 0xc0, !PT ;  /* 0x000000ff18007812 */ /* 0x000fe400078ec0ff */
[----:B------:R-:W-:Y:S02]  /*154b0*/  LOP3.LUT R5, R5, R228, RZ, 0x3c, !PT ;  /* 0x000000e405057212 */ /* 0x000fe400078e3cff */
[----:B------:R-:W-:Y:S02]  /*154c0*/  PRMT R43, R0, 0x7604, R21 ;  /* 0x00007604002b7816 */ /* 0x000fe40000000015 */
[----:B------:R-:W-:Y:S02]  /*154d0*/  SHF.R.U32.HI R0, RZ, 0x8, R9 ;  /* 0x00000008ff007819 */ /* 0x000fe40000011609 */
[----:B------:R-:W-:Y:S02]  /*154e0*/  LOP3.LUT R4, R4, 0xffffe000, RZ, 0xc0, !PT ;  /* 0xffffe00004047812 */ /* 0x000fe400078ec0ff */
[----:B------:R-:W-:-:S02]  /*154f0*/  SHF.R.U32.HI R24, RZ, 0x8, R11 ;  /* 0x00000008ff187819 */ /* 0x000fc4000001160b */
[----:B------:R-:W-:Y:S02]  /*15500*/  LOP3.LUT R0, R0, 0xff, RZ, 0xc0, !PT ;  /* 0x000000ff00007812 */ /* 0x000fe400078ec0ff */
[----:B------:R-:W-:Y:S02]  /*15510*/  IADD3 R21, R5, R229, R4 ;  /* 0x000000e505157210 */ /* 0x000fe40007ffe004 */
[----:B------:R-:W-:Y:S01]  /*15520*/  SHF.R.U32.HI R20, RZ, 0x8, R10 ;  /* 0x00000008ff147819 */ /* 0x000fe2000001160a */
[----:B----4-:R-:W0:Y:S01]  /*15530*/  LDS.128 R4, [R60+0x1e200] ;  /* 0x01e200003c047984 */ /* 0x010e220000000c00 */
[----:B------:R-:W-:Y:S02]  /*15540*/  LOP3.LUT R24, R24, 0xff, RZ, 0xc0, !PT ;  /* 0x000000ff18187812 */ /* 0x000fe400078ec0ff */
[----:B------:R-:W-:Y:S02]  /*15550*/  PRMT R47, R0, 0x7604, R25 ;  /* 0x00007604002f7816 */ /* 0x000fe40000000019 */
[----:B------:R-:W-:-:S02]  /*15560*/  LOP3.LUT R20, R20, 0xff, RZ, 0xc0, !PT ;  /* 0x000000ff14147812 */ /* 0x000fc400078ec0ff */
[----:B------:R-:W-:Y:S02]  /*15570*/  IADD3 R0, R16, R21, RZ ;  /* 0x0000001510007210 */ /* 0x000fe40007ffe0ff */
[----:B------:R-:W-:Y:S02]  /*15580*/  PRMT R49, R20, 0x7604, R27 ;  /* 0x0000760414317816 */ /* 0x000fe4000000001b */
[----:B------:R-:W-:Y:S02]  /*15590*/  PRMT R42, R24, 0x7604, R41 ;  /* 0x00007604182a7816 */ /* 0x000fe40000000029 */
[----:B------:R-:W1:Y:S01]  /*155a0*/  LDS.128 R24, [R0+0x1e200] ;  /* 0x01e2000000187984 */ /* 0x000e620000000c00 */
[----:B------:R-:W-:Y:S02]  /*155b0*/  SHF.R.U32.HI R21, RZ, 0x10, R29 ;  /* 0x00000010ff157819 */ /* 0x000fe4000001161d */
[----:B------:R-:W-:Y:S02]  /*155c0*/  SHF.R.U32.HI R20, RZ, 0x10, R28 ;  /* 0x00000010ff147819 */ /* 0x000fe4000001161c */
[----:B------:R-:W-:-:S02]  /*155d0*/  LOP3.LUT R21, R21, 0xff, RZ, 0xc0, !PT ;  /* 0x000000ff15157812 */ /* 0x000fc400078ec0ff */
[----:B------:R-:W-:Y:S02]  /*155e0*/  LOP3.LUT R20, R20, 0xff, RZ, 0xc0, !PT ;  /* 0x000000ff14147812 */ /* 0x000fe400078ec0ff */
[----:B------:R-:W-:Y:S02]  /*155f0*/  PRMT R21, R21, 0x7054, R36 ;  /* 0x0000705415157816 */ /* 0x000fe40000000024 */
[----:B------:R-:W-:Y:S02]  /*15600*/  PRMT R37, R20, 0x7054, R37 ;  /* 0x0000705414257816 */ /* 0x000fe40000000025 */
[----:B------:R-:W-:Y:S02]  /*15610*/  SHF.R.U32.HI R36, RZ, 0x10, R9 ;  /* 0x00000010ff247819 */ /* 0x000fe40000011609 */
[----:B------:R-:W-:Y:S02]  /*15620*/  SHF.R.U32.HI R20, RZ, 0x10, R8 ;  /* 0x00000010ff147819 */ /* 0x000fe40000011608 */
[----:B------:R-:W-:-:S02]  /*15630*/  PRMT R41, R38, 0x7054, R39 ;  /* 0x0000705426297816 */ /* 0x000fc40000000027 */
[----:B------:R-:W-:Y:S02]  /*15640*/  SHF.R.U32.HI R39, RZ, 0x10, R11 ;  /* 0x00000010ff277819 */ /* 0x000fe4000001160b */
[----:B------:R-:W-:Y:S02]  /*15650*/  LOP3.LUT R36, R36, 0xff, RZ, 0xc0, !PT ;  /* 0x000000ff24247812 */ /* 0x000fe400078ec0ff */
[----:B------:R-:W-:Y:S02]  /*15660*/  LOP3.LUT R20, R20, 0xff, RZ, 0xc0, !PT ;  /* 0x000000ff14147812 */ /* 0x000fe400078ec0ff */
[----:B------:R-:W-:Y:S02]  /*15670*/  SHF.R.U32.HI R38, RZ, 0x10, R10 ;  /* 0x00000010ff267819 */ /* 0x000fe4000001160a */
[----:B------:R-:W-:Y:S02]  /*15680*/  LOP3.LUT R39, R39, 0xff, RZ, 0xc0, !PT ;  /* 0x000000ff27277812 */ /* 0x000fe400078ec0ff */
[----:B------:R-:W-:-:S02]  /*15690*/  PRMT R47, R36, 0x7054, R47 ;  /* 0x00007054242f7816 */ /* 0x000fc4000000002f */
[----:B------:R-:W-:Y:S02]  /*156a0*/  PRMT R45, R20, 0x7054, R45 ;  /* 0x00007054142d7816 */ /* 0x000fe4000000002d */
[----:B------:R-:W-:Y:S02]  /*156b0*/  PRMT R43, R40, 0x7054, R43 ;  /* 0x00007054282b7816 */ /* 0x000fe4000000002b */
[----:B------:R-:W-:Y:S02]  /*156c0*/  LOP3.LUT R38, R38, 0xff, RZ, 0xc0, !PT ;  /* 0x000000ff26267812 */ /* 0x000fe400078ec0ff */
[----:B------:R-:W-:Y:S02]  /*156d0*/  PRMT R51, R39, 0x7054, R42 ;  /* 0x0000705427337816 */ /* 0x000fe4000000002a */
[----:B------:R-:W-:Y:S02]  /*156e0*/  LOP3.LUT R39, R37, 0xff000000, R28, 0xf8, !PT ;  /* 0xff00000025277812 */ /* 0x000fe400078ef81c */
[----:B------:R-:W-:-:S02]  /*156f0*/  LOP3.LUT R40, R21, 0xff000000, R29, 0xf8, !PT ;  /* 0xff00000015287812 */ /* 0x000fc400078ef81d */
[----:B------:R-:W-:Y:S02]  /*15700*/  LOP3.LUT R47, R47, 0xff000000, R9, 0xf8, !PT ;  /* 0xff0000002f2f7812 */ /* 0x000fe400078ef809 */
[----:B------:R-:W-:Y:S02]  /*15710*/  LOP3.LUT R45, R45, 0xff000000, R8, 0xf8, !PT ;  /* 0xff0000002d2d7812 */ /* 0x000fe400078ef808 */
[-C--:B0-----:R-:W-:Y:S02]  /*15720*/  F2FP.F16.E4M3.UNPACK_B R28, R7.reuse ;  /* 0x00000007ff1c723e */ /* 0x081fe400020006ff */
[----:B------:R-:W-:Y:S02]  /*15730*/  F2FP.F16.E4M3.UNPACK_B R29, R7.H1 ;  /* 0x00000007ff1d723e */ /* 0x000fe400030006ff */
[-C--:B------:R-:W-:Y:S02]  /*15740*/  F2FP.F16.E4M3.UNPACK_B R7, R4.reuse ;  /* 0x00000004ff07723e */ /* 0x080fe400020006ff */
[----:B------:R-:W-:-:S02]  /*15750*/  F2FP.F16.E4M3.UNPACK_B R8, R4.H1 ;  /* 0x00000004ff08723e */ /* 0x000fc400030006ff */
[----:B------:R-:W-:Y:S02]  /*15760*/  PRMT R49, R38, 0x7054, R49 ;  /* 0x0000705426317816 */ /* 0x000fe40000000031 */
[-C--:B------:R-:W-:Y:S02]  /*15770*/  F2FP.F16.E4M3.UNPACK_B R4, R6.reuse ;  /* 0x00000006ff04723e */ /* 0x080fe400020006ff */
[----:B------:R-:W-:Y:S02]  /*15780*/  F2FP.F16.E4M3.UNPACK_B R21, R6.H1 ;  /* 0x00000006ff15723e */ /* 0x000fe400030006ff */
[----:B------:R-:W-:Y:S02]  /*15790*/  LOP3.LUT R20, R41, 0xff000000, R30, 0xf8, !PT ;  /* 0xff00000029147812 */ /* 0x000fe400078ef81e */
[----:B------:R-:W-:Y:S02]  /*157a0*/  F2FP.F16.E4M3.UNPACK_B R46, R47 ;  /* 0x0000002fff2e723e */ /* 0x000fe400020006ff */
[----:B-1----:R-:W-:-:S02]  /*157b0*/  F2FP.F16.E4M3.UNPACK_B R6, R25 ;  /* 0x00000019ff06723e */ /* 0x002fc400020006ff */
[----:B------:R-:W-:Y:S01]  /*157c0*/  F2FP.F16.E4M3.UNPACK_B R41, R40 ;  /* 0x00000028ff29723e */ /* 0x000fe200020006ff */
[--C-:B------:R-:W-:Y:S01]  /*157d0*/  HADD2.F32 R48, -RZ, R46.reuse.H0_H0 ;  /* 0x2000002eff307230 */ /* 0x100fe20000004100 */
[----:B------:R-:W-:Y:S01]  /*157e0*/  LOP3.LUT R50, R49, 0xff000000, R10, 0xf8, !PT ;  /* 0xff00000031327812 */ /* 0x000fe200078ef80a */
[----:B------:R-:W-:Y:S01]  /*157f0*/  HADD2.F32 R49, -RZ, R46.H1_H1 ;  /* 0x3000002eff317230 */ /* 0x000fe20000004100 */
[----:B------:R-:W-:Y:S01]  /*15800*/  LOP3.LUT R51, R51, 0xff000000, R11, 0xf8, !PT ;  /* 0xff00000033337812 */ /* 0x000fe200078ef80b */
[--C-:B------:R-:W-:Y:S01]  /*15810*/  HADD2.F32 R42, -RZ, R41.reuse.H0_H0 ;  /* 0x20000029ff2a7230 */ /* 0x100fe20000004100 */
[-C--:B------:R-:W-:Y:S01]  /*15820*/  F2FP.F16.E4M3.UNPACK_B R10, R5.reuse ;  /* 0x00000005ff0a723e */ /* 0x080fe200020006ff */
[----:B------:R-:W-:Y:S01]  /*15830*/  HADD2.F32 R41, -RZ, R41.H1_H1 ;  /* 0x30000029ff297230 */ /* 0x000fe20000004100 */
[----:B------:R-:W-:Y:S01]  /*15840*/  F2FP.F16.E4M3.UNPACK_B R11, R5.H1 ;  /* 0x00000005ff0b723e */ /* 0x000fe200030006ff */
[----:B------:R-:W-:Y:S01]  /*15850*/  HADD2.F32 R5, -RZ, R6.H0_H0 ;  /* 0x20000006ff057230 */ /* 0x000fe20000004100 */
[----:B------:R-:W-:Y:S01]  /*15860*/  LOP3.LUT R43, R43, 0xff000000, R31, 0xf8, !PT ;  /* 0xff0000002b2b7812 */ /* 0x000fe200078ef81f */
[--C-:B------:R-:W-:Y:S01]  /*15870*/  HADD2.F32 R9, -RZ, R10.reuse.H0_H0 ;  /* 0x2000000aff097230 */ /* 0x100fe20000004100 */
[-C--:B------:R-:W-:Y:S01]  /*15880*/  F2FP.F16.E4M3.UNPACK_B R37, R27.reuse ;  /* 0x0000001bff25723e */ /* 0x080fe200020006ff */
[----:B------:R-:W-:Y:S01]  /*15890*/  HADD2.F32 R10, -RZ, R10.H1_H1 ;  /* 0x3000000aff0a7230 */ /* 0x000fe20000004100 */
[----:B------:R-:W-:Y:S01]  /*158a0*/  F2FP.F16.E4M3.UNPACK_B R38, R27.H1 ;  /* 0x0000001bff26723e */ /* 0x000fe200030006ff */
[C---:B------:R-:W-:Y:S01]  /*158b0*/  FMUL.FTZ R52, R5.reuse, R48 ;  /* 0x0000003005347220 */ /* 0x040fe20000410000 */
[----:B------:R-:W-:Y:S01]  /*158c0*/  F2FP.F16.E4M3.UNPACK_B R31, R26 ;  /* 0x0000001aff1f723e */ /* 0x000fe200020006ff */
[----:B------:R-:W-:Y:S01]  /*158d0*/  FMUL.FTZ R27, R5, R42 ;  /* 0x0000002a051b7220 */ /* 0x000fe20000410000 */
[----:B------:R-:W-:Y:S01]  /*158e0*/  F2FP.F16.E4M3.UNPACK_B R36, R26.H1 ;  /* 0x0000001aff24723e */ /* 0x000fe200030006ff */
[----:B------:R-:W-:Y:S01]  /*158f0*/  HADD2.F32 R26, -RZ, R6.H1_H1 ;  /* 0x30000006ff1a7230 */ /* 0x000fe20000004100 */
[----:B------:R-:W-:Y:S01]  /*15900*/  F2FP.F16.E4M3.UNPACK_B R30, R25.H1 ;  /* 0x00000019ff1e723e */ /* 0x000fe200030006ff */
[C---:B------:R-:W-:Y:S01]  /*15910*/  FFMA.FTZ R5, R9.reuse, R42, -R52 ;  /* 0x0000002a09057223 */ /* 0x040fe20000010834 */
[----:B------:R-:W-:Y:S01]  /*15920*/  F2FP.F16.E4M3.UNPACK_B R47, R47.H1 ;  /* 0x0000002fff2f723e */ /* 0x000fe200030006ff */
[----:B------:R-:W-:Y:S01]  /*15930*/  FFMA.FTZ R9, R9, R48, R27 ;  /* 0x0000003009097223 */ /* 0x000fe2000001001b */
[----:B------:R-:W-:Y:S01]  /*15940*/  F2FP.F16.E4M3.UNPACK_B R40, R40.H1 ;  /* 0x00000028ff28723e */ /* 0x000fe200030006ff */
[----:B------:R-:W-:-:S02]  /*15950*/  HADD2.F32 R27, -RZ, R30.H0_H0 ;  /* 0x2000001eff1b7230 */ /* 0x000fc40000004100 */
[C---:B------:R-:W-:Y:S01]  /*15960*/  FMUL.FTZ R53, R26.reuse, R49 ;  /* 0x000000311a357220 */ /* 0x040fe20000410000 */
[----:B------:R-:W-:Y:S02]  /*15970*/  HADD2.F32 R46, -RZ, R47.H0_H0 ;  /* 0x2000002fff2e7230 */ /* 0x000fe40000004100 */
[-C--:B------:R-:W-:Y:S01]  /*15980*/  FMUL.FTZ R26, R26, R41.reuse ;  /* 0x000000291a1a7220 */ /* 0x080fe20000410000 */
[----:B------:R-:W-:Y:S02]  /*15990*/  HADD2.F32 R42, -RZ, R40.H0_H0 ;  /* 0x20000028ff2a7230 */ /* 0x000fe40000004100 */
[C---:B------:R-:W-:Y:S01]  /*159a0*/  FFMA.FTZ R48, R10.reuse, R41, -R53 ;  /* 0x000000290a307223 */ /* 0x040fe20000010835 */
[----:B------:R-:W-:Y:S02]  /*159b0*/  HADD2.F32 R6, -RZ, R11.H0_H0 ;  /* 0x2000000bff067230 */ /* 0x000fe40000004100 */
[C---:B------:R-:W-:Y:S01]  /*159c0*/  FMUL.FTZ R55, R27.reuse, R46 ;  /* 0x0000002e1b377220 */ /* 0x040fe20000410000 */
[----:B------:R-:W-:Y:S01]  /*159d0*/  FFMA.FTZ R52, R10, R49, R26 ;  /* 0x000000310a347223 */ /* 0x000fe2000001001a */
[----:B------:R-:W-:Y:S01]  /*159e0*/  F2FP.F16.E4M3.UNPACK_B R41, R51 ;  /* 0x00000033ff29723e */ /* 0x000fe200020006ff */
[----:B------:R-:W-:Y:S01]  /*159f0*/  FMUL.FTZ R27, R27, R42 ;  /* 0x0000002a1b1b7220 */ /* 0x000fe20000410000 */
[----:B------:R-:W-:Y:S01]  /*15a00*/  F2FP.F16.E4M3.UNPACK_B R26, R43 ;  /* 0x0000002bff1a723e */ /* 0x000fe200020006ff */
[----:B------:R-:W-:-:S02]  /*15a10*/  HADD2.F32 R10, -RZ, R37.H0_H0 ;  /* 0x20000025ff0a7230 */ /* 0x000fc40000004100 */
[C---:B------:R-:W-:Y:S01]  /*15a20*/  FFMA.FTZ R55, R6.reuse, R42, -R55 ;  /* 0x0000002a06377223 */ /* 0x040fe20000010837 */
[----:B------:R-:W-:Y:S01]  /*15a30*/  FFMA.FTZ R46, R6, R46, R27 ;  /* 0x0000002e062e7223 */ /* 0x000fe2000001001b */
[----:B------:R-:W-:Y:S01]  /*15a40*/  HADD2.F32 R49, -RZ, R41.H0_H0 ;  /* 0x20000029ff317230 */ /* 0x000fe20000004100 */
[----:B------:R-:W-:Y:S01]  /*15a50*/  F2FP.F16.E4M3.UNPACK_B R51, R51.H1 ;  /* 0x00000033ff33723e */ /* 0x000fe200030006ff */
[----:B------:R-:W-:Y:S01]  /*15a60*/  HADD2.F32 R27, -RZ, R26.H0_H0 ;  /* 0x2000001aff1b7230 */ /* 0x000fe20000004100 */
[----:B------:R-:W-:Y:S01]  /*15a70*/  F2FP.F16.E4M3.UNPACK_B R43, R43.H1 ;  /* 0x0000002bff2b723e */ /* 0x000fe200030006ff */
[----:B------:R-:W-:Y:S02]  /*15a80*/  HADD2.F32 R47, -RZ, R47.H1_H1 ;  /* 0x3000002fff2f7230 */ /* 0x000fe40000004100 */
[C---:B------:R-:W-:Y:S01]  /*15a90*/  FMUL.FTZ R53, R10.reuse, R49 ;  /* 0x000000310a357220 */ /* 0x040fe20000410000 */
[----:B------:R-:W-:Y:S02]  /*15aa0*/  HADD2.F32 R30, -RZ, R30.H1_H1 ;  /* 0x3000001eff1e7230 */ /* 0x000fe40000004100 */
[----:B------:R-:W-:Y:S01]  /*15ab0*/  FMUL.FTZ R10, R10, R27 ;  /* 0x0000001b0a0a7220 */ /* 0x000fe20000410000 */
[----:B------:R-:W-:Y:S01]  /*15ac0*/  HADD2.F32 R40, -RZ, R40.H1_H1 ;  /* 0x30000028ff287230 */ /* 0x000fe20000004100 */
[----:B------:R-:W-:Y:S01]  /*15ad0*/  F2FP.F16.E4M3.UNPACK_B R25, R24 ;  /* 0x00000018ff19723e */ /* 0x000fe200020006ff */
[----:B------:R-:W-:-:S02]  /*15ae0*/  HADD2.F32 R6, -RZ, R28.H0_H0 ;  /* 0x2000001cff067230 */ /* 0x000fc40000004100 */
[C---:B------:R-:W-:Y:S01]  /*15af0*/  FMUL.FTZ R42, R30.reuse, R47 ;  /* 0x0000002f1e2a7220 */ /* 0x040fe20000410000 */
[----:B------:R-:W-:Y:S02]  /*15b00*/  HADD2.F32 R11, -RZ, R11.H1_H1 ;  /* 0x3000000bff0b7230 */ /* 0x000fe40000004100 */
[-C--:B------:R-:W-:Y:S01]  /*15b10*/  FMUL.FTZ R30, R30, R40.reuse ;  /* 0x000000281e1e7220 */ /* 0x080fe20000410000 */
[----:B------:R-:W-:Y:S02]  /*15b20*/  HADD2.F32 R26, -RZ, R26.H1_H1 ;  /* 0x3000001aff1a7230 */ /* 0x000fe40000004100 */
[C---:B------:R-:W-:Y:S01]  /*15b30*/  FFMA.FTZ R53, R6.reuse, R27, -R53 ;  /* 0x0000001b06357223 */ /* 0x040fe20000010835 */
[----:B------:R-:W-:Y:S01]  /*15b40*/  FFMA.FTZ R49, R6, R49, R10 ;  /* 0x0000003106317223 */ /* 0x000fe2000001000a */
[----:B------:R-:W-:Y:S02]  /*15b50*/  HADD2.F32 R41, -RZ, R41.H1_H1 ;  /* 0x30000029ff297230 */ /* 0x000fe40000004100 */
[----:B------:R-:W-:Y:S01]  /*15b60*/  FFMA.FTZ R42, R11, R40, -R42 ;  /* 0x000000280b2a7223 */ /* 0x000fe2000001082a */
[----:B------:R-:W-:-:S02]  /*15b70*/  HADD2.F32 R37, -RZ, R37.H1_H1 ;  /* 0x30000025ff257230 */ /* 0x000fc40000004100 */
[----:B------:R-:W-:Y:S01]  /*15b80*/  FFMA.FTZ R47, R11, R47, R30 ;  /* 0x0000002f0b2f7223 */ /* 0x000fe2000001001e */
[----:B------:R-:W-:Y:S01]  /*15b90*/  HADD2.F32 R27, -RZ, R51.H0_H0 ;  /* 0x20000033ff1b7230 */ /* 0x000fe20000004100 */
[----:B------:R-:W-:Y:S01]  /*15ba0*/  F2FP.F16.E4M3.UNPACK_B R24, R24.H1 ;  /* 0x00000018ff18723e */ /* 0x000fe200030006ff */
[----:B------:R-:W-:Y:S02]  /*15bb0*/  HADD2.F32 R10, -RZ, R38.H0_H0 ;  /* 0x20000026ff0a7230 */ /* 0x000fe40000004100 */
[C---:B------:R-:W-:Y:S01]  /*15bc0*/  FMUL.FTZ R57, R37.reuse, R41 ;  /* 0x0000002925397220 */ /* 0x040fe20000410000 */
[----:B------:R-:W-:Y:S02]  /*15bd0*/  HADD2.F32 R28, -RZ, R28.H1_H1 ;  /* 0x3000001cff1c7230 */ /* 0x000fe40000004100 */
[----:B------:R-:W-:Y:S01]  /*15be0*/  FMUL.FTZ R30, R37, R26 ;  /* 0x0000001a251e7220 */ /* 0x000fe20000410000 */
[----:B------:R-:W-:Y:S02]  /*15bf0*/  HADD2.F32 R11, -RZ, R43.H0_H0 ;  /* 0x2000002bff0b7230 */ /* 0x000fe40000004100 */
[----:B------:R-:W-:Y:S01]  /*15c00*/  FMUL.FTZ R37, R10, R27 ;  /* 0x0000001b0a257220 */ /* 0x000fe20000410000 */
[----:B------:R-:W-:-:S02]  /*15c10*/  HADD2.F32 R6, -RZ, R29.H0_H0 ;  /* 0x2000001dff067230 */ /* 0x000fc40000004100 */
[----:B------:R-:W-:Y:S01]  /*15c20*/  FFMA.FTZ R40, R28, R26, -R57 ;  /* 0x0000001a1c287223 */ /* 0x000fe20000010839 */
[----:B------:R-:W-:Y:S01]  /*15c30*/  F2FP.F16.E4M3.UNPACK_B R26, R45.H1 ;  /* 0x0000002dff1a723e */ /* 0x000fe200030006ff */
[-C--:B------:R-:W-:Y:S01]  /*15c40*/  FMUL.FTZ R10, R10, R11.reuse ;  /* 0x0000000b0a0a7220 */ /* 0x080fe20000410000 */
[----:B------:R-:W-:Y:S02]  /*15c50*/  HADD2.F32 R51, -RZ, R51.H1_H1 ;  /* 0x30000033ff337230 */ /* 0x000fe40000004100 */
[----:B------:R-:W-:Y:S01]  /*15c60*/  FFMA.FTZ R56, R6, R11, -R37 ;  /* 0x0000000b06387223 */ /* 0x000fe20000010825 */
[----:B------:R-:W-:Y:S01]  /*15c70*/  HADD2.F32 R38, -RZ, R38.H1_H1 ;  /* 0x30000026ff267230 */ /* 0x000fe20000004100 */
[----:B------:R-:W-:Y:S01]  /*15c80*/  F2FP.F16.E4M3.UNPACK_B R11, R39.H1 ;  /* 0x00000027ff0b723e */ /* 0x000fe200030006ff */
[----:B------:R-:W-:Y:S02]  /*15c90*/  HADD2.F32 R43, -RZ, R43.H1_H1 ;  /* 0x3000002bff2b7230 */ /* 0x000fe40000004100 */
[----:B------:R-:W-:Y:S01]  /*15ca0*/  FFMA.FTZ R54, R28, R41, R30 ;  /* 0x000000291c367223 */ /* 0x000fe2000001001e */
[----:B------:R-:W-:Y:S01]  /*15cb0*/  FFMA.FTZ R57, R6, R27, R10 ;  /* 0x0000001b06397223 */ /* 0x000fe2000001000a */
[----:B------:R-:W-:-:S02]  /*15cc0*/  HADD2.F32 R29, -RZ, R29.H1_H1 ;  /* 0x3000001dff1d7230 */ /* 0x000fc40000004100 */
[C---:B------:R-:W-:Y:S01]  /*15cd0*/  FMUL.FTZ R28, R38.reuse, R51 ;  /* 0x00000033261c7220 */ /* 0x040fe20000410000 */
[----:B------:R-:W-:Y:S02]  /*15ce0*/  HADD2.F32 R37, -RZ, R26.H0_H0 ;  /* 0x2000001aff257230 */ /* 0x000fe40000004100 */
[-C--:B------:R-:W-:Y:S01]  /*15cf0*/  FMUL.FTZ R38, R38, R43.reuse ;  /* 0x0000002b26267220 */ /* 0x080fe20000410000 */
[----:B------:R-:W-:Y:S02]  /*15d00*/  HADD2.F32 R10, -RZ, R24.H0_H0 ;  /* 0x20000018ff0a7230 */ /* 0x000fe40000004100 */
[C---:B------:R-:W-:Y:S01]  /*15d10*/  FFMA.FTZ R59, R29.reuse, R43, -R28 ;  /* 0x0000002b1d3b7223 */ /* 0x040fe2000001081c */
[----:B------:R-:W-:Y:S02]  /*15d20*/  HADD2.F32 R27, -RZ, R11.H0_H0 ;  /* 0x2000000bff1b7230 */ /* 0x000fe40000004100 */
[----:B------:R-:W-:Y:S01]  /*15d30*/  FFMA.FTZ R58, R29, R51, R38 ;  /* 0x000000331d3a7223 */ /* 0x000fe20000010026 */
[----:B------:R-:W-:-:S02]  /*15d40*/  HADD2.F32 R6, -RZ, R8.H0_H0 ;  /* 0x20000008ff067230 */ /* 0x000fc40000004100 */
[C---:B------:R-:W-:Y:S01]  /*15d50*/  FMUL.FTZ R41, R10.reuse, R37 ;  /* 0x000000250a297220 */ /* 0x040fe20000410000 */
[----:B------:R-:W-:Y:S02]  /*15d60*/  HADD2.F32 R29, -RZ, R26.H1_H1 ;  /* 0x3000001aff1d7230 */ /* 0x000fe40000004100 */
[----:B------:R-:W-:Y:S01]  /*15d70*/  FMUL.FTZ R10, R10, R27 ;  /* 0x0000001b0a0a7220 */ /* 0x000fe20000410000 */
[----:B------:R-:W-:Y:S01]  /*15d80*/  HADD2.F32 R24, -RZ, R24.H1_H1 ;  /* 0x30000018ff187230 */ /* 0x000fe20000004100 */
[----:B------:R-:W-:Y:S01]  /*15d90*/  F2FP.F16.E4M3.UNPACK_B R45, R45 ;  /* 0x0000002dff2d723e */ /* 0x000fe200020006ff */
[----:B------:R-:W-:Y:S02]  /*15da0*/  HADD2.F32 R11, -RZ, R11.H1_H1 ;  /* 0x3000000bff0b7230 */ /* 0x000fe40000004100 */
[----:B------:R-:W-:Y:S01]  /*15db0*/  FFMA.FTZ R28, R6, R37, R10 ;  /* 0x00000025061c7223 */ /* 0x000fe2000001000a */
[----:B------:R-:W-:Y:S01]  /*15dc0*/  HADD2.F32 R8, -RZ, R8.H1_H1 ;  /* 0x30000008ff087230 */ /* 0x000fe20000004100 */
[----:B------:R-:W-:Y:S01]  /*15dd0*/  F2FP.F16.E4M3.UNPACK_B R39, R39 ;  /* 0x00000027ff27723e */ /* 0x000fe200020006ff */
[----:B------:R-:W-:Y:S01]  /*15de0*/  FMUL.FTZ R37, R24, R29 ;  /* 0x0000001d18257220 */ /* 0x000fe20000410000 */
[----:B------:R-:W-:Y:S01]  /*15df0*/  FFMA.FTZ R41, R6, R27, -R41 ;  /* 0x0000001b06297223 */ /* 0x000fe20000010829 */
[----:B------:R-:W-:Y:S01]  /*15e00*/  FMUL.FTZ R24, R24, R11 ;  /* 0x0000000b18187220 */ /* 0x000fe20000410000 */
[----:B------:R-:W-:-:S02]  /*15e10*/  HADD2.F32 R27, -RZ, R45.H0_H0 ;  /* 0x2000002dff1b7230 */ /* 0x000fc40000004100 */
[C---:B------:R-:W-:Y:S01]  /*15e20*/  FFMA.FTZ R30, R8.reuse, R11, -R37 ;  /* 0x0000000b081e7223 */ /* 0x040fe20000010825 */
[----:B------:R-:W-:Y:S02]  /*15e30*/  HADD2.F32 R10, -RZ, R25.H0_H0 ;  /* 0x20000019ff0a7230 */ /* 0x000fe40000004100 */
[----:B------:R-:W-:Y:S01]  /*15e40*/  FFMA.FTZ R43, R8, R29, R24 ;  /* 0x0000001d082b7223 */ /* 0x000fe20000010018 */
[----:B------:R-:W-:Y:S01]  /*15e50*/  HADD2.F32 R11, -RZ, R39.H0_H0 ;  /* 0x20000027ff0b7230 */ /* 0x000fe20000004100 */
[----:B------:R-:W-:Y:S01]  /*15e60*/  F2FP.SATFINITE.E4M3.F32.PACK_AB_MERGE_C R42, R42, R55, RZ ;  /* 0x000000372a2a723e */ /* 0x000fe200048070ff */
        /* <DEDUP_REMOVED lines=8> */
[----:B------:R-:W-:Y:S01]  /*15ef0*/  HADD2.F32 R7, -RZ, R7.H1_H1 ;  /* 0x30000007ff077230 */ /* 0x000fe20000004100 */
[----:B------:R-:W-:Y:S01]  /*15f00*/  F2FP.F16.E4M3.UNPACK_B R11, R50.H1 ;  /* 0x00000032ff0b723e */ /* 0x000fe200030006ff */
[C---:B------:R-:W-:Y:S01]  /*15f10*/  FMUL.FTZ R10, R25.reuse, R24 ;  /* 0x00000018190a7220 */ /* 0x040fe20000410000 */
[----:B------:R-:W-:Y:S01]  /*15f20*/  F2FP.F16.E4M3.UNPACK_B R6, R20.H1 ;  /* 0x00000014ff06723e */ /* 0x000fe200030006ff */
[----:B------:R-:W-:Y:S01]  /*15f30*/  FMUL.FTZ R27, R25, R8 ;  /* 0x00000008191b7220 */ /* 0x000fe20000410000 */
[----:B------:R-:W-:Y:S01]  /*15f40*/  F2FP.F16.E4M3.UNPACK_B R50, R50 ;  /* 0x00000032ff32723e */ /* 0x000fe200020006ff */
[----:B------:R-:W-:Y:S01]  /*15f50*/  FFMA.FTZ R26, R7, R8, -R10 ;  /* 0x00000008071a7223 */ /* 0x000fe2000001080a */
[----:B------:R-:W-:-:S02]  /*15f60*/  HADD2.F32 R25, -RZ, R11.H0_H0 ;  /* 0x2000000bff197230 */ /* 0x000fc40000004100 */
[----:B------:R-:W-:Y:S01]  /*15f70*/  FFMA.FTZ R24, R7, R24, R27 ;  /* 0x0000001807187223 */ /* 0x000fe2000001001b */
[----:B------:R-:W-:Y:S01]  /*15f80*/  HADD2.F32 R8, -RZ, R36.H0_H0 ;  /* 0x20000024ff087230 */ /* 0x000fe20000004100 */
[----:B------:R-:W-:Y:S01]  /*15f90*/  F2FP.F16.E4M3.UNPACK_B R20, R20 ;  /* 0x00000014ff14723e */ /* 0x000fe200020006ff */
[----:B------:R-:W-:Y:S01]  /*15fa0*/  HADD2.F32 R7, -RZ, R6.H0_H0 ;  /* 0x20000006ff077230 */ /* 0x000fe20000004100 */
[----:B------:R-:W-:Y:S01]  /*15fb0*/  F2FP.SATFINITE.E4M3.F32.PACK_AB_MERGE_C R46, R47, R46, RZ ;  /* 0x0000002e2f2e723e */ /* 0x000fe200048070ff */
[----:B------:R-:W-:Y:S02]  /*15fc0*/  HADD2.F32 R11, -RZ, R11.H1_H1 ;  /* 0x3000000bff0b7230 */ /* 0x000fe40000004100 */
[C---:B------:R-:W-:Y:S01]  /*15fd0*/  FMUL.FTZ R27, R8.reuse, R25 ;  /* 0x00000019081b7220 */ /* 0x040fe20000410000 */
[----:B------:R-:W-:Y:S02]  /*15fe0*/  HADD2.F32 R36, -RZ, R36.H1_H1 ;  /* 0x30000024ff247230 */ /* 0x000fe40000004100 */
[----:B------:R-:W-:Y:S01]  /*15ff0*/  FMUL.FTZ R39, R8, R7 ;  /* 0x0000000708277220 */ /* 0x000fe20000410000 */
[----:B------:R-:W-:Y:S01]  /*16000*/  HADD2.F32 R10, -RZ, R6.H1_H1 ;  /* 0x30000006ff0a7230 */ /* 0x000fe20000004100 */
[----:B------:R-:W-:Y:S01]  /*16010*/  F2FP.SATFINITE.E4M3.F32.PACK_AB_MERGE_C R5, R48, R5, R42 ;  /* 0x000000053005723e */ /* 0x000fe2000480702a */
[----:B------:R-:W-:-:S02]  /*16020*/  HADD2.F32 R6, -RZ, R21.H0_H0 ;  /* 0x20000015ff067230 */ /* 0x000fc40000004100 */
[C---:B------:R-:W-:Y:S01]  /*16030*/  FMUL.FTZ R8, R36.reuse, R11 ;  /* 0x0000000b24087220 */ /* 0x040fe20000410000 */
[----:B------:R-:W-:Y:S02]  /*16040*/  HADD2.F32 R21, -RZ, R21.H1_H1 ;  /* 0x30000015ff157230 */ /* 0x000fe40000004100 */
[-C--:B------:R-:W-:Y:S01]  /*16050*/  FMUL.FTZ R38, R36, R10.reuse ;  /* 0x0000000a24267220 */ /* 0x080fe20000410000 */
[----:B------:R-:W-:Y:S01]  /*16060*/  F2FP.SATFINITE.E4M3.F32.PACK_AB_MERGE_C R9, R52, R9, R46 ;  /* 0x000000093409723e */ /* 0x000fe2000480702e */
[C---:B------:R-:W-:Y:S01]  /*16070*/  FFMA.FTZ R27, R6.reuse, R7, -R27 ;  /* 0x00000007061b7223 */ /* 0x040fe2000001081b */
[----:B------:R-:W-:Y:S02]  /*16080*/  HADD2.F32 R7, -RZ, R31.H0_H0 ;  /* 0x2000001fff077230 */ /* 0x000fe40000004100 */
[----:B------:R-:W-:Y:S01]  /*16090*/  FFMA.FTZ R36, R21, R10, -R8 ;  /* 0x0000000a15247223 */ /* 0x000fe20000010808 */
[----:B------:R-:W-:Y:S02]  /*160a0*/  HADD2.F32 R10, -RZ, R50.H0_H0 ;  /* 0x20000032ff0a7230 */ /* 0x000fe40000004100 */
[----:B------:R-:W-:Y:S01]  /*160b0*/  FFMA.FTZ R39, R6, R25, R39 ;  /* 0x0000001906277223 */ /* 0x000fe20000010027 */
[----:B------:R-:W-:-:S02]  /*160c0*/  HADD2.F32 R8, -RZ, R20.H0_H0 ;  /* 0x20000014ff087230 */ /* 0x000fc40000004100 */
[----:B------:R-:W-:Y:S01]  /*160d0*/  FFMA.FTZ R38, R21, R11, R38 ;  /* 0x0000000b15267223 */ /* 0x000fe20000010026 */
[----:B------:R-:W-:Y:S02]  /*160e0*/  HADD2.F32 R50, -RZ, R50.H1_H1 ;  /* 0x30000032ff327230 */ /* 0x000fe40000004100 */
[C---:B------:R-:W-:Y:S01]  /*160f0*/  FMUL.FTZ R11, R7.reuse, R10 ;  /* 0x0000000a070b7220 */ /* 0x040fe20000410000 */
[----:B------:R-:W-:Y:S02]  /*16100*/  HADD2.F32 R31, -RZ, R31.H1_H1 ;  /* 0x3000001fff1f7230 */ /* 0x000fe40000004100 */
[----:B------:R-:W-:Y:S01]  /*16110*/  FMUL.FTZ R7, R7, R8 ;  /* 0x0000000807077220 */ /* 0x000fe20000410000 */
[----:B------:R-:W-:Y:S01]  /*16120*/  HADD2.F32 R20, -RZ, R20.H1_H1 ;  /* 0x30000014ff147230 */ /* 0x000fe20000004100 */
[----:B------:R-:W-:Y:S01]  /*16130*/  F2FP.SATFINITE.E4M3.F32.PACK_AB_MERGE_C R27, R36, R27, RZ ;  /* 0x0000001b241b723e */ /* 0x000fe200048070ff */
[--C-:B------:R-:W-:Y:S02]  /*16140*/  HADD2.F32 R6, -RZ, R4.reuse.H0_H0 ;  /* 0x20000004ff067230 */ /* 0x100fe40000004100 */
[----:B------:R-:W-:Y:S01]  /*16150*/  FMUL.FTZ R25, R31, R50 ;  /* 0x000000321f197220 */ /* 0x000fe20000410000 */
[----:B------:R-:W-:-:S02]  /*16160*/  HADD2.F32 R4, -RZ, R4.H1_H1 ;  /* 0x30000004ff047230 */ /* 0x000fc40000004100 */
[----:B------:R-:W-:Y:S01]  /*16170*/  FMUL.FTZ R31, R31, R20 ;  /* 0x000000141f1f7220 */ /* 0x000fe20000410000 */
[----:B------:R-:W-:Y:S01]  /*16180*/  F2FP.SATFINITE.E4M3.F32.PACK_AB_MERGE_C R38, R38, R39, RZ ;  /* 0x000000272626723e */ /* 0x000fe200048070ff */
[C---:B------:R-:W-:Y:S01]  /*16190*/  FFMA.FTZ R21, R6.reuse, R8, -R11 ;  /* 0x0000000806157223 */ /* 0x040fe2000001080b */
[----:B------:R-:W-:Y:S01]  /*161a0*/  FFMA.FTZ R10, R6, R10, R7 ;  /* 0x0000000a060a7223 */ /* 0x000fe20000010007 */
[C---:B------:R-:W-:Y:S01]  /*161b0*/  FFMA.FTZ R6, R4.reuse, R20, -R25 ;  /* 0x0000001404067223 */ /* 0x040fe20000010819 */
[----:B------:R-:W-:Y:S01]  /*161c0*/  FFMA.FTZ R31, R4, R50, R31 ;  /* 0x00000032041f7223 */ /* 0x000fe2000001001f */
[----:B------:R-:W-:Y:S02]  /*161d0*/  F2FP.SATFINITE.E4M3.F32.PACK_AB_MERGE_C R7, R59, R56, RZ ;  /* 0x000000383b07723e */ /* 0x000fe400048070ff */
[----:B------:R-:W-:Y:S02]  /*161e0*/  F2FP.SATFINITE.E4M3.F32.PACK_AB_MERGE_C R4, R30, R41, RZ ;  /* 0x000000291e04723e */ /* 0x000fe400048070ff */
[----:B------:R-:W-:-:S02]  /*161f0*/  F2FP.SATFINITE.E4M3.F32.PACK_AB_MERGE_C R11, R58, R57, RZ ;  /* 0x000000393a0b723e */ /* 0x000fc400048070ff */
[----:B------:R-:W-:Y:S02]  /*16200*/  F2FP.SATFINITE.E4M3.F32.PACK_AB_MERGE_C R8, R43, R28, RZ ;  /* 0x0000001c2b08723e */ /* 0x000fe400048070ff */
[----:B------:R-:W-:Y:S02]  /*16210*/  F2FP.SATFINITE.E4M3.F32.PACK_AB_MERGE_C R7, R40, R53, R7 ;  /* 0x000000352807723e */ /* 0x000fe40004807007 */
[----:B------:R-:W-:Y:S02]  /*16220*/  F2FP.SATFINITE.E4M3.F32.PACK_AB_MERGE_C R4, R26, R29, R4 ;  /* 0x0000001d1a04723e */ /* 0x000fe40004807004 */
[----:B------:R-:W-:Y:S02]  /*16230*/  F2FP.SATFINITE.E4M3.F32.PACK_AB_MERGE_C R6, R6, R21, R27 ;  /* 0x000000150606723e */ /* 0x000fe4000480701b */
[----:B------:R-:W-:Y:S02]  /*16240*/  F2FP.SATFINITE.E4M3.F32.PACK_AB_MERGE_C R11, R54, R49, R11 ;  /* 0x00000031360b723e */ /* 0x000fe4000480700b */
[----:B------:R-:W-:Y:S01]  /*16250*/  F2FP.SATFINITE.E4M3.F32.PACK_AB_MERGE_C R8, R24, R37, R8 ;  /* 0x000000251808723e */ /* 0x000fe20004807008 */
[----:B------:R3:W-:Y:S01]  /*16260*/  STS.128 [R60+0x1e200], R4 ;  /* 0x01e200043c007388 */ /* 0x0007e20000000c00 */
[----:B------:R-:W-:-:S05]  /*16270*/  F2FP.SATFINITE.E4M3.F32.PACK_AB_MERGE_C R10, R31, R10, R38 ;  /* 0x0000000a1f0a723e */ /* 0x000fca0004807026 */
[----:B------:R3:W-:Y:S02]  /*16280*/  STS.128 [R0+0x1e200], R8 ;  /* 0x01e2000800007388 */ /* 0x0007e40000000c00 */
.L_x_621:
[----:B------:R-:W-:Y:S05]  /*16290*/  BSYNC B1 ;  /* 0x0000000000017941 */ /* 0x000fea0003800000 */
.L_x_620:
[----:B------:R-:W-:Y:S05]  /*162a0*/  @P2 BRA `(.L_x_602) ;  /* 0x0000000c00e02947 */ /* 0x000fea0003800000 */
[----:B--23--:R-:W2:Y:S04]  /*162b0*/  LDL R0, [R1+0x48] ;  /* 0x0000480001007983 */ /* 0x00cea80000100800 */
[----:B------:R-:W3:Y:S01]  /*162c0*/  LDL R51, [R1+0x60] ;  /* 0x0000600001337983 */ /* 0x000ee20000100800 */
[----:B-----5:R-:W-:Y:S02]  /*162d0*/  SHF.R.U32.HI R4, RZ, 0x8, R32 ;  /* 0x00000008ff047819 */ /* 0x020fe40000011620 */
[----:B------:R-:W-:Y:S02]  /*162e0*/  SHF.R.U32.HI R8, RZ, 0x8, R34 ;  /* 0x00000008ff087819 */ /* 0x000fe40000011622 */
[----:B------:R-:W-:Y:S02]  /*162f0*/  LOP3.LUT R5, R4, 0xff, RZ, 0xc0, !PT ;  /* 0x000000ff04057812 */ /* 0x000fe400078ec0ff */
[----:B------:R-:W-:-:S02]  /*16300*/  LOP3.LUT R4, R34, 0xff, RZ, 0xc0, !PT ;  /* 0x000000ff22047812 */ /* 0x000fc400078ec0ff */
[----:B------:R-:W-:Y:S02]  /*16310*/  LOP3.LUT R9, R8, 0xff, RZ, 0xc0, !PT ;  /* 0x000000ff08097812 */ /* 0x000fe400078ec0ff */
[----:B------:R-:W-:Y:S02]  /*16320*/  SHF.R.U32.HI R7, RZ, 0x8, R33 ;  /* 0x00000008ff077819 */ /* 0x000fe40000011621 */
[----:B------:R-:W-:Y:S02]  /*16330*/  PRMT R25, R9, 0x7604, R4 ;  /* 0x0000760409197816 */ /* 0x000fe40000000004 */
[----:B------:R-:W-:Y:S02]  /*16340*/  LOP3.LUT R6, R33, 0xff, RZ, 0xc0, !PT ;  /* 0x000000ff21067812 */ /* 0x000fe400078ec0ff */
[----:B------:R-:W-:Y:S02]  /*16350*/  LOP3.LUT R7, R7, 0xff, RZ, 0xc0, !PT ;  /* 0x000000ff07077812 */ /* 0x000fe400078ec0ff */
[----:B------:R-:W-:-:S02]  /*16360*/  SHF.R.U32.HI R8, RZ, 0x8, R12 ;  /* 0x00000008ff087819 */ /* 0x000fc4000001160c */
[----:B------:R-:W-:Y:S02]  /*16370*/  PRMT R20, R7, 0x7604, R6 ;  /* 0x0000760407147816 */ /* 0x000fe40000000006 */
[----:B------:R-:W-:Y:S02]  /*16380*/  LOP3.LUT R7, R12, 0xff, RZ, 0xc0, !PT ;  /* 0x000000ff0c077812 */ /* 0x000fe400078ec0ff */
[----:B------:R-:W-:Y:S02]  /*16390*/  LOP3.LUT R8, R8, 0xff, RZ, 0xc0, !PT ;  /* 0x000000ff08087812 */ /* 0x000fe400078ec0ff */
[----:B------:R-:W-:Y:S02]  /*163a0*/  SHF.R.U32.HI R6, RZ, 0x8, R35 ;  /* 0x00000008ff067819 */ /* 0x000fe40000011623 */
[----:B------:R-:W-:Y:S02]  /*163b0*/  PRMT R31, R8, 0x7604, R7 ;  /* 0x00007604081f7816 */ /* 0x000fe40000000007 */
[----:B------:R-:W-:-:S02]  /*163c0*/  SHF.R.U32.HI R8, RZ, 0x8, R13 ;  /* 0x00000008ff087819 */ /* 0x000fc4000001160d */
[----:B------:R-:W-:Y:S02]  /*163d0*/  LOP3.LUT R6, R6, 0xff, RZ, 0xc0, !PT ;  /* 0x000000ff06067812 */ /* 0x000fe400078ec0ff */
[----:B------:R-:W-:Y:S02]  /*163e0*/  SHF.R.U32.HI R30, RZ, 0x8, R15 ;  /* 0x00000008ff1e7819 */ /* 0x000fe4000001160f */
[----:B------:R-:W-:Y:S02]  /*163f0*/  LOP3.LUT R29, R15, 0xff, RZ, 0xc0, !PT ;  /* 0x000000ff0f1d7812 */ /* 0x000fe400078ec0ff */
[----:B------:R-:W-:Y:S02]  /*16400*/  LOP3.LUT R30, R30, 0xff, RZ, 0xc0, !PT ;  /* 0x000000ff1e1e7812 */ /* 0x000fe400078ec0ff */
[----:B------:R-:W-:Y:S02]  /*16410*/  LOP3.LUT R26, R13, 0xff, RZ, 0xc0, !PT ;  /* 0x000000ff0d1a7812 */ /* 0x000fe400078ec0ff */
[----:B------:R-:W-:-:S02]  /*16420*/  SHF.R.U32.HI R28, RZ, 0x8, R14 ;  /* 0x00000008ff1c7819 */ /* 0x000fc4000001160e */
[----:B------:R-:W-:Y:S02]  /*16430*/  PRMT R30, R30, 0x7604, R29 ;  /* 0x000076041e1e7816 */ /* 0x000fe4000000001d */
[----:B------:R-:W-:Y:S02]  /*16440*/  SHF.R.U32.HI R29, RZ, 0x10, R13 ;  /* 0x00000010ff1d7819 */ /* 0x000fe4000001160d */
[----:B------:R-:W-:Y:S02]  /*16450*/  LOP3.LUT R27, R14, 0xff, RZ, 0xc0, !PT ;  /* 0x000000ff0e1b7812 */ /* 0x000fe400078ec0ff */
[----:B------:R-:W-:Y:S01]  /*16460*/  LOP3.LUT R28, R28, 0xff, RZ, 0xc0, !PT ;  /* 0x000000ff1c1c7812 */ /* 0x000fe200078ec0ff */
[----:B------:R-:W-:Y:S01]  /*16470*/  IMAD.U32 R29, R29, 0x10000, RZ ;  /* 0x000100001d1d7824 */ /* 0x000fe200078e00ff */
[----:B0-----:R-:W-:Y:S02]  /*16480*/  SHF.R.U32.HI R41, RZ, 0x10, R15 ;  /* 0x00000010ff297819 */ /* 0x001fe4000001160f */
[----:B------:R-:W-:-:S02]  /*16490*/  PRMT R39, R28, 0x7604, R27 ;  /* 0x000076041c277816 */ /* 0x000fc4000000001b */
[----:B------:R-:W-:Y:S01]  /*164a0*/  SHF.R.U32.HI R27, RZ, 0x10, R35 ;  /* 0x00000010ff1b7819 */ /* 0x000fe20000011623 */
[----:B------:R-:W-:Y:S01]  /*164b0*/  IMAD.U32 R41, R41, 0x10000, RZ ;  /* 0x0001000029297824 */ /* 0x000fe200078e00ff */
[----:B------:R-:W-:Y:S02]  /*164c0*/  LOP3.LUT R25, R25, 0xff0000, R34, 0xf8, !PT ;  /* 0x00ff000019197812 */ /* 0x000fe400078ef822 */
[----:B------:R-:W-:Y:S02]  /*164d0*/  SHF.L.U32 R27, R27, 0x10, RZ ;  /* 0x000000101b1b7819 */ /* 0x000fe400000006ff */
[----:B------:R-:W-:Y:S02]  /*164e0*/  LOP3.LUT R31, R31, 0xff0000, R12, 0xf8, !PT ;  /* 0x00ff00001f1f7812 */ /* 0x000fe400078ef80c */
[----:B------:R-:W-:Y:S02]  /*164f0*/  LOP3.LUT R41, R30, 0xff0000, R41, 0xf8, !PT ;  /* 0x00ff00001e297812 */ /* 0x000fe400078ef829 */
[----:B------:R-:W-:-:S02]  /*16500*/  LOP3.LUT R39, R39, 0xff0000, R14, 0xf8, !PT ;  /* 0x00ff000027277812 */ /* 0x000fc400078ef80e */
[----:B------:R-:W-:Y:S02]  /*16510*/  LOP3.LUT R41, R41, 0xff000000, R15, 0xf8, !PT ;  /* 0xff00000029297812 */ /* 0x000fe400078ef80f */
[----:B------:R-:W-:Y:S02]  /*16520*/  LOP3.LUT R40, R39, 0xff000000, R14, 0xf8, !PT ;  /* 0xff00000027287812 */ /* 0x000fe400078ef80e */
[----:B--2---:R-:W-:Y:S02]  /*16530*/  LEA.HI R3, R3, R0, RZ, 0x1c ;  /* 0x0000000003037211 */ /* 0x004fe400078fe0ff */
[----:B------:R-:W-:-:S04]  /*16540*/  LOP3.LUT R0, R32, 0xff, RZ, 0xc0, !PT ;  /* 0x000000ff20007812 */ /* 0x000fc800078ec0ff */
[----:B-1----:R-:W-:Y:S02]  /*16550*/  PRMT R21, R5, 0x7604, R0 ;  /* 0x0000760405157816 */ /* 0x002fe40000000000 */
[----:B------:R-:W-:Y:S02]  /*16560*/  SHF.R.S32.HI R0, RZ, 0x1f, R3 ;  /* 0x0000001fff007819 */ /* 0x000fe40000011403 */
[----:B------:R-:W-:Y:S02]  /*16570*/  LOP3.LUT R5, R35, 0xff, RZ, 0xc0, !PT ;  /* 0x000000ff23057812 */ /* 0x000fe400078ec0ff */
[----:B------:R-:W-:Y:S01]  /*16580*/  LEA.HI R4, R0, R3, RZ, 0x2 ;  /* 0x0000000300047211 */ /* 0x000fe200078f10ff */
[----:B------:R-:W-:Y:S01]  /*16590*/  IMAD.SHL.U32 R0, R3, 0x10, RZ ;  /* 0x0000001003007824 */ /* 0x000fe200078e00ff */
[----:B------:R-:W-:Y:S02]  /*165a0*/  PRMT R24, R6, 0x7604, R5 ;  /* 0x0000760406187816 */ /* 0x000fe40000000005 */
[----:B------:R-:W-:Y:S01]  /*165b0*/  LOP3.LUT R21, R21, 0xff0000, R32, 0xf8, !PT ;  /* 0x00ff000015157812 */ /* 0x000fe200078ef820 */
[----:B------:R-:W-:Y:S01]  /*165c0*/  IMAD.SHL.U32 R4, R4, 0x800, RZ ;  /* 0x0000080004047824 */ /* 0x000fe200078e00ff */
[----:B------:R-:W-:-:S02]  /*165d0*/  LOP3.LUT R3, R227, 0x30, R0, 0xf8, !PT ;  /* 0x00000030e3037812 */ /* 0x000fc400078ef800 */
[----:B------:R-:W-:Y:S02]  /*165e0*/  LOP3.LUT R27, R24, 0xff0000, R27, 0xf8, !PT ;  /* 0x00ff0000181b7812 */ /* 0x000fe400078ef81b */
[----:B------:R-:W-:Y:S02]  /*165f0*/  LOP3.LUT R3, R3, R228, RZ, 0x3c, !PT ;  /* 0x000000e403037212 */ /* 0x000fe400078e3cff */
[----:B------:R-:W-:Y:S02]  /*16600*/  LOP3.LUT R0, R4, 0xffffe000, RZ, 0xc0, !PT ;  /* 0xffffe00004007812 */ /* 0x000fe400078ec0ff */
[----:B---3--:R-:W0:Y:S02]  /*16610*/  LDS.128 R4, [R51+0x1e200] ;  /* 0x01e2000033047984 */ /* 0x008e240000000c00 */
[----:B------:R-:W-:-:S05]  /*16620*/  IADD3 R3, R3, R229, R0 ;  /* 0x000000e503037210 */ /* 0x000fca0007ffe000 */
[----:B------:R-:W-:Y:S01]  /*16630*/  IMAD.IADD R0, R16, 0x1, R3 ;  /* 0x0000000110007824 */ /* 0x000fe200078e0203 */
[----:B------:R-:W-:-:S04]  /*16640*/  LOP3.LUT R3, R8, 0xff, RZ, 0xc0, !PT ;  /* 0x000000ff08037812 */ /* 0x000fc800078ec0ff */
[----:B------:R-:W1:Y:S01]  /*16650*/  LDS.128 R8, [R0+0x1e200] ;  /* 0x01e2000000087984 */ /* 0x000e620000000c00 */
[----:B------:R-:W-:Y:S02]  /*16660*/  PRMT R26, R3, 0x7604, R26 ;  /* 0x00007604031a7816 */ /* 0x000fe4000000001a */
[----:B------:R-:W-:Y:S02]  /*16670*/  SHF.R.U32.HI R3, RZ, 0x10, R33 ;  /* 0x00000010ff037819 */ /* 0x000fe40000011621 */
[----:B------:R-:W-:Y:S02]  /*16680*/  LOP3.LUT R37, R26, 0xff0000, R29, 0xf8, !PT ;  /* 0x00ff00001a257812 */ /* 0x000fe400078ef81d */
[----:B------:R-:W-:Y:S01]  /*16690*/  LOP3.LUT R29, R21, 0xff000000, R32, 0xf8, !PT ;  /* 0xff000000151d7812 */ /* 0x000fe200078ef820 */
[----:B------:R-:W-:Y:S01]  /*166a0*/  IMAD.U32 R3, R3, 0x10000, RZ ;  /* 0x0001000003037824 */ /* 0x000fe200078e00ff */
[----:B------:R-:W-:-:S04]  /*166b0*/  LOP3.LUT R37, R37, 0xff000000, R13, 0xf8, !PT ;  /* 0xff00000025257812 */ /* 0x000fc800078ef80d */
[----:B------:R-:W-:Y:S02]  /*166c0*/  LOP3.LUT R3, R20, 0xff0000, R3, 0xf8, !PT ;  /* 0x00ff000014037812 */ /* 0x000fe400078ef803 */
[----:B------:R-:W-:Y:S02]  /*166d0*/  F2FP.F16.E4M3.UNPACK_B R36, R37 ;  /* 0x00000025ff24723e */ /* 0x000fe400020006ff */
[----:B------:R-:W-:Y:S02]  /*166e0*/  LOP3.LUT R32, R3, 0xff000000, R33, 0xf8, !PT ;  /* 0xff00000003207812 */ /* 0x000fe400078ef821 */
[----:B------:R-:W-:Y:S01]  /*166f0*/  LOP3.LUT R33, R25, 0xff000000, R34, 0xf8, !PT ;  /* 0xff00000019217812 */ /* 0x000fe200078ef822 */
[--C-:B------:R-:W-:Y:S01]  /*16700*/  HADD2.F32 R38, -RZ, R36.reuse.H0_H0 ;  /* 0x20000024ff267230 */ /* 0x100fe20000004100 */
[----:B------:R-:W-:Y:S01]  /*16710*/  F2FP.F16.E4M3.UNPACK_B R30, R32 ;  /* 0x00000020ff1e723e */ /* 0x000fe200020006ff */
[----:B------:R-:W-:Y:S01]  /*16720*/  HADD2.F32 R36, -RZ, R36.H1_H1 ;  /* 0x30000024ff247230 */ /* 0x000fe20000004100 */
[----:B------:R-:W-:-:S02]  /*16730*/  LOP3.LUT R34, R27, 0xff000000, R35, 0xf8, !PT ;  /* 0xff0000001b227812 */ /* 0x000fc400078ef823 */
[----:B------:R-:W-:Y:S01]  /*16740*/  LOP3.LUT R35, R31, 0xff000000, R12, 0xf8, !PT ;  /* 0xff0000001f237812 */ /* 0x000fe200078ef80c */
[--C-:B------:R-:W-:Y:S01]  /*16750*/  HADD2.F32 R31, -RZ, R30.reuse.H0_H0 ;  /* 0x2000001eff1f7230 */ /* 0x100fe20000004100 */
[----:B------:R-:W-:Y:S01]  /*16760*/  F2FP.F16.E4M3.UNPACK_B R37, R37.H1 ;  /* 0x00000025ff25723e */ /* 0x000fe200030006ff */
[----:B------:R-:W-:Y:S01]  /*16770*/  HADD2.F32 R30, -RZ, R30.H1_H1 ;  /* 0x3000001eff1e7230 */ /* 0x000fe20000004100 */
[-C--:B0-----:R-:W-:Y:S02]  /*16780*/  F2FP.F16.E4M3.UNPACK_B R12, R5.reuse ;  /* 0x00000005ff0c723e */ /* 0x081fe400020006ff */
[----:B------:R-:W-:Y:S02]  /*16790*/  F2FP.F16.E4M3.UNPACK_B R13, R5.H1 ;  /* 0x00000005ff0d723e */ /* 0x000fe400030006ff */
[-C--:B------:R-:W-:Y:S02]  /*167a0*/  F2FP.F16.E4M3.UNPACK_B R15, R7.reuse ;  /* 0x00000007ff0f723e */ /* 0x080fe400020006ff */
[----:B------:R-:W-:-:S02]  /*167b0*/  F2FP.F16.E4M3.UNPACK_B R20, R7.H1 ;  /* 0x00000007ff14723e */ /* 0x000fc400030006ff */
[-C--:B------:R-:W-:Y:S02]  /*167c0*/  F2FP.F16.E4M3.UNPACK_B R7, R6.reuse ;  /* 0x00000006ff07723e */ /* 0x080fe400020006ff */
[----:B------:R-:W-:Y:S01]  /*167d0*/  F2FP.F16.E4M3.UNPACK_B R14, R6.H1 ;  /* 0x00000006ff0e723e */ /* 0x000fe200030006ff */
[--C-:B------:R-:W-:Y:S01]  /*167e0*/  HADD2.F32 R6, -RZ, R12.reuse.H0_H0 ;  /* 0x2000000cff067230 */ /* 0x100fe20000004100 */
[-C--:B-1----:R-:W-:Y:S01]  /*167f0*/  F2FP.F16.E4M3.UNPACK_B R21, R9.reuse ;  /* 0x00000009ff15723e */ /* 0x082fe200020006ff */
[----:B------:R-:W-:Y:S01]  /*16800*/  HADD2.F32 R12, -RZ, R12.H1_H1 ;  /* 0x3000000cff0c7230 */ /* 0x000fe20000004100 */
[----:B------:R-:W-:Y:S02]  /*16810*/  F2FP.F16.E4M3.UNPACK_B R24, R9.H1 ;  /* 0x00000009ff18723e */ /* 0x000fe400030006ff */
[----:B------:R-:W-:Y:S01]  /*16820*/  F2FP.F16.E4M3.UNPACK_B R32, R32.H1 ;  /* 0x00000020ff20723e */ /* 0x000fe200030006ff */
[--C-:B------:R-:W-:Y:S01]  /*16830*/  HADD2.F32 R5, -RZ, R21.reuse.H0_H0 ;  /* 0x20000015ff057230 */ /* 0x100fe20000004100 */
[-C--:B------:R-:W-:Y:S01]  /*16840*/  F2FP.F16.E4M3.UNPACK_B R25, R10.reuse ;  /* 0x0000000aff19723e */ /* 0x080fe200020006ff */
[----:B------:R-:W-:Y:S01]  /*16850*/  HADD2.F32 R21, -RZ, R21.H1_H1 ;  /* 0x30000015ff157230 */ /* 0x000fe20000004100 */
[----:B------:R-:W-:Y:S01]  /*16860*/  F2FP.F16.E4M3.UNPACK_B R26, R10.H1 ;  /* 0x0000000aff1a723e */ /* 0x000fe200030006ff */
[----:B------:R-:W-:-:S02]  /*16870*/  HADD2.F32 R10, -RZ, R24.H0_H0 ;  /* 0x20000018ff0a7230 */ /* 0x000fc40000004100 */
[C---:B------:R-:W-:Y:S01]  /*16880*/  FMUL.FTZ R9, R5.reuse, R38 ;  /* 0x0000002605097220 */ /* 0x040fe20000410000 */
[-C--:B------:R-:W-:Y:S01]  /*16890*/  FMUL.FTZ R39, R5, R31.reuse ;  /* 0x0000001f05277220 */ /* 0x080fe20000410000 */
[C---:B------:R-:W-:Y:S01]  /*168a0*/  FMUL.FTZ R43, R21.reuse, R36 ;  /* 0x00000024152b7220 */ /* 0x040fe20000410000 */
[----:B------:R-:W-:Y:S01]  /*168b0*/  FMUL.FTZ R21, R21, R30 ;  /* 0x0000001e15157220 */ /* 0x000fe20000410000 */
[C---:B------:R-:W-:Y:S01]  /*168c0*/  FFMA.FTZ R5, R6.reuse, R31, -R9 ;  /* 0x0000001f06057223 */ /* 0x040fe20000010809 */
[----:B------:R-:W-:Y:S01]  /*168d0*/  FFMA.FTZ R9, R6, R38, R39 ;  /* 0x0000002606097223 */ /* 0x000fe20000010027 */
[----:B------:R-:W-:Y:S02]  /*168e0*/  HADD2.F32 R39, -RZ, R37.H0_H0 ;  /* 0x20000025ff277230 */ /* 0x000fe40000004100 */
[----:B------:R-:W-:Y:S01]  /*168f0*/  FFMA.FTZ R38, R12, R30, -R43 ;  /* 0x0000001e0c267223 */ /* 0x000fe2000001082b */
[----:B------:R-:W-:Y:S01]  /*16900*/  HADD2.F32 R31, -RZ, R32.H0_H0 ;  /* 0x20000020ff1f7230 */ /* 0x000fe20000004100 */
[----:B------:R-:W-:Y:S01]  /*16910*/  F2FP.F16.E4M3.UNPACK_B R27, R11 ;  /* 0x0000000bff1b723e */ /* 0x000fe200020006ff */
[----:B------:R-:W-:-:S02]  /*16920*/  HADD2.F32 R6, -RZ, R13.H0_H0 ;  /* 0x2000000dff067230 */ /* 0x000fc40000004100 */
[----:B------:R-:W-:Y:S01]  /*16930*/  FMUL.FTZ R45, R10, R39 ;  /* 0x000000270a2d7220 */ /* 0x000fe20000410000 */
[----:B------:R-:W-:Y:S01]  /*16940*/  FFMA.FTZ R36, R12, R36, R21 ;  /* 0x000000240c247223 */ /* 0x000fe20000010015 */
[----:B------:R-:W-:Y:S01]  /*16950*/  FMUL.FTZ R10, R10, R31 ;  /* 0x0000001f0a0a7220 */ /* 0x000fe20000410000 */
[----:B------:R-:W-:Y:S01]  /*16960*/  F2FP.F16.E4M3.UNPACK_B R30, R41 ;  /* 0x00000029ff1e723e */ /* 0x000fe200020006ff */
[C---:B------:R-:W-:Y:S01]  /*16970*/  FFMA.FTZ R45, R6.reuse, R31, -R45 ;  /* 0x0000001f062d7223 */ /* 0x040fe2000001082d */
[-C--:B------:R-:W-:Y:S01]  /*16980*/  F2FP.F16.E4M3.UNPACK_B R12, R34.reuse ;  /* 0x00000022ff0c723e */ /* 0x080fe200020006ff */
[----:B------:R-:W-:Y:S01]  /*16990*/  FFMA.FTZ R39, R6, R39, R10 ;  /* 0x0000002706277223 */ /* 0x000fe2000001000a */
[----:B------:R-:W-:Y:S01]  /*169a0*/  HADD2.F32 R10, -RZ, R27.H0_H0 ;  /* 0x2000001bff0a7230 */ /* 0x000fe20000004100 */
[----:B------:R-:W-:Y:S01]  /*169b0*/  F2FP.F16.E4M3.UNPACK_B R28, R11.H1 ;  /* 0x0000000bff1c723e */ /* 0x000fe200030006ff */
[----:B------:R-:W-:Y:S01]  /*169c0*/  HADD2.F32 R31, -RZ, R30.H0_H0 ;  /* 0x2000001eff1f7230 */ /* 0x000fe20000004100 */
[----:B------:R-:W-:Y:S01]  /*169d0*/  F2FP.F16.E4M3.UNPACK_B R41, R41.H1 ;  /* 0x00000029ff29723e */ /* 0x000fe200030006ff */
[----:B------:R-:W-:Y:S01]  /*169e0*/  HADD2.F32 R37, -RZ, R37.H1_H1 ;  /* 0x30000025ff257230 */ /* 0x000fe20000004100 */
[----:B------:R-:W-:Y:S01]  /*169f0*/  F2FP.F16.E4M3.UNPACK_B R34, R34.H1 ;  /* 0x00000022ff22723e */ /* 0x000fe200030006ff */
[----:B------:R-:W-:-:S02]  /*16a00*/  HADD2.F32 R24, -RZ, R24.H1_H1 ;  /* 0x30000018ff187230 */ /* 0x000fc40000004100 */
[----:B------:R-:W-:Y:S01]  /*16a10*/  FMUL.FTZ R43, R10, R31 ;  /* 0x0000001f0a2b7220 */ /* 0x000fe20000410000 */
[----:B------:R-:W-:Y:S01]  /*16a20*/  HADD2.F32 R21, -RZ, R12.H0_H0 ;  /* 0x2000000cff157230 */ /* 0x000fe20000004100 */
[----:B------:R-:W-:Y:S01]  /*16a30*/  F2FP.F16.E4M3.UNPACK_B R11, R8 ;  /* 0x00000008ff0b723e */ /* 0x000fe200020006ff */
[----:B------:R-:W-:Y:S02]  /*16a40*/  HADD2.F32 R32, -RZ, R32.H1_H1 ;  /* 0x30000020ff207230 */ /* 0x000fe40000004100 */
[----:B------:R-:W-:Y:S01]  /*16a50*/  FMUL.FTZ R42, R24, R37 ;  /* 0x00000025182a7220 */ /* 0x000fe20000410000 */
[----:B------:R-:W-:Y:S02]  /*16a60*/  HADD2.F32 R13, -RZ, R13.H1_H1 ;  /* 0x3000000dff0d7230 */ /* 0x000fe40000004100 */
[----:B------:R-:W-:Y:S01]  /*16a70*/  FMUL.FTZ R10, R10, R21 ;  /* 0x000000150a0a7220 */ /* 0x000fe20000410000 */
[----:B------:R-:W-:Y:S02]  /*16a80*/  HADD2.F32 R6, -RZ, R15.H0_H0 ;  /* 0x2000000fff067230 */ /* 0x000fe40000004100 */
[----:B------:R-:W-:Y:S01]  /*16a90*/  FMUL.FTZ R24, R24, R32 ;  /* 0x0000002018187220 */ /* 0x000fe20000410000 */
[----:B------:R-:W-:-:S02]  /*16aa0*/  HADD2.F32 R30, -RZ, R30.H1_H1 ;  /* 0x3000001eff1e7230 */ /* 0x000fc40000004100 */
[C---:B------:R-:W-:Y:S01]  /*16ab0*/  FFMA.FTZ R42, R13.reuse, R32, -R42 ;  /* 0x000000200d2a7223 */ /* 0x040fe2000001082a */
[----:B------:R-:W-:Y:S02]  /*16ac0*/  HADD2.F32 R27, -RZ, R27.H1_H1 ;  /* 0x3000001bff1b7230 */ /* 0x000fe40000004100 */
[C---:B------:R-:W-:Y:S01]  /*16ad0*/  FFMA.FTZ R43, R6.reuse, R21, -R43 ;  /* 0x00000015062b7223 */ /* 0x040fe2000001082b */
[----:B------:R-:W-:Y:S01]  /*16ae0*/  FFMA.FTZ R46, R6, R31, R10 ;  /* 0x0000001f062e7223 */ /* 0x000fe2000001000a */
[----:B------:R-:W-:Y:S01]  /*16af0*/  FFMA.FTZ R32, R13, R37, R24 ;  /* 0x000000250d207223 */ /* 0x000fe20000010018 */
[----:B------:R-:W-:Y:S02]  /*16b00*/  HADD2.F32 R21, -RZ, R41.H0_H0 ;  /* 0x20000029ff157230 */ /* 0x000fe40000004100 */
[----:B------:R-:W-:Y:S01]  /*16b10*/  FMUL.FTZ R24, R27, R30 ;  /* 0x0000001e1b187220 */ /* 0x000fe20000410000 */
[----:B------:R-:W-:Y:S01]  /*16b20*/  HADD2.F32 R10, -RZ, R28.H0_H0 ;  /* 0x2000001cff0a7230 */ /* 0x000fe20000004100 */
[----:B------:R-:W-:Y:S01]  /*16b30*/  F2FP.F16.E4M3.UNPACK_B R8, R8.H1 ;  /* 0x00000008ff08723e */ /* 0x000fe200030006ff */
[----:B------:R-:W-:Y:S01]  /*16b40*/  HADD2.F32 R13, -RZ, R34.H0_H0 ;  /* 0x20000022ff0d7230 */ /* 0x000fe20000004100 */
[----:B------:R-:W-:Y:S01]  /*16b50*/  F2FP.F16.E4M3.UNPACK_B R3, R4 ;  /* 0x00000004ff03723e */ /* 0x000fe200020006ff */
[----:B------:R-:W-:-:S02]  /*16b60*/  HADD2.F32 R6, -RZ, R20.H0_H0 ;  /* 0x20000014ff067230 */ /* 0x000fc40000004100 */
[C---:B------:R-:W-:Y:S01]  /*16b70*/  FMUL.FTZ R31, R10.reuse, R21 ;  /* 0x000000150a1f7220 */ /* 0x040fe20000410000 */
[----:B------:R-:W-:Y:S02]  /*16b80*/  HADD2.F32 R12, -RZ, R12.H1_H1 ;  /* 0x3000000cff0c7230 */ /* 0x000fe40000004100 */
[----:B------:R-:W-:Y:S01]  /*16b90*/  FMUL.FTZ R10, R10, R13 ;  /* 0x0000000d0a0a7220 */ /* 0x000fe20000410000 */
[----:B------:R-:W-:Y:S01]  /*16ba0*/  HADD2.F32 R15, -RZ, R15.H1_H1 ;  /* 0x3000000fff0f7230 */ /* 0x000fe20000004100 */
[----:B------:R-:W-:Y:S01]  /*16bb0*/  F2FP.F16.E4M3.UNPACK_B R4, R4.H1 ;  /* 0x00000004ff04723e */ /* 0x000fe200030006ff */
[----:B------:R-:W-:Y:S02]  /*16bc0*/  HADD2.F32 R41, -RZ, R41.H1_H1 ;  /* 0x30000029ff297230 */ /* 0x000fe40000004100 */
[C---:B------:R-:W-:Y:S01]  /*16bd0*/  FFMA.FTZ R50, R6.reuse, R21, R10 ;  /* 0x0000001506327223 */ /* 0x040fe2000001000a */
[-C--:B------:R-:W-:Y:S01]  /*16be0*/  FMUL.FTZ R27, R27, R12.reuse ;  /* 0x0000000c1b1b7220 */ /* 0x080fe20000410000 */
[C---:B------:R-:W-:Y:S01]  /*16bf0*/  FFMA.FTZ R48, R15.reuse, R12, -R24 ;  /* 0x0000000c0f307223 */ /* 0x040fe20000010818 */
[----:B------:R-:W-:Y:S01]  /*16c00*/  F2FP.F16.E4M3.UNPACK_B R21, R35.H1 ;  /* 0x00000023ff15723e */ /* 0x000fe200030006ff */
[----:B------:R-:W-:Y:S01]  /*16c10*/  HADD2.F32 R28, -RZ, R28.H1_H1 ;  /* 0x3000001cff1c7230 */ /* 0x000fe20000004100 */
[----:B------:R-:W-:Y:S01]  /*16c20*/  F2FP.F16.E4M3.UNPACK_B R12, R29.H1 ;  /* 0x0000001dff0c723e */ /* 0x000fe200030006ff */
[----:B------:R-:W-:Y:S01]  /*16c30*/  FFMA.FTZ R47, R15, R30, R27 ;  /* 0x0000001e0f2f7223 */ /* 0x000fe2000001001b */
[----:B------:R-:W-:Y:S01]  /*16c40*/  FFMA.FTZ R49, R6, R13, -R31 ;  /* 0x0000000d06317223 */ /* 0x000fe2000001081f */
[----:B------:R-:W-:-:S02]  /*16c50*/  HADD2.F32 R15, -RZ, R34.H1_H1 ;  /* 0x30000022ff0f7230 */ /* 0x000fc40000004100 */
[C---:B------:R-:W-:Y:S01]  /*16c60*/  FMUL.FTZ R37, R28.reuse, R41 ;  /* 0x000000291c257220 */ /* 0x040fe20000410000 */
[----:B------:R-:W-:Y:S01]  /*16c70*/  HADD2.F32 R27, -RZ, R21.H0_H0 ;  /* 0x20000015ff1b7230 */ /* 0x000fe20000004100 */
[----:B------:R-:W-:Y:S01]  /*16c80*/  F2FP.F16.E4M3.UNPACK_B R35, R35 ;  /* 0x00000023ff23723e */ /* 0x000fe200020006ff */
[----:B------:R-:W-:Y:S02]  /*16c90*/  HADD2.F32 R10, -RZ, R8.H0_H0 ;  /* 0x20000008ff0a7230 */ /* 0x000fe40000004100 */
[----:B------:R-:W-:Y:S01]  /*16ca0*/  FMUL.FTZ R28, R28, R15 ;  /* 0x0000000f1c1c7220 */ /* 0x000fe20000410000 */
[----:B------:R-:W-:Y:S01]  /*16cb0*/  HADD2.F32 R13, -RZ, R12.H0_H0 ;  /* 0x2000000cff0d7230 */ /* 0x000fe20000004100 */
[----:B------:R-:W-:Y:S01]  /*16cc0*/  F2FP.F16.E4M3.UNPACK_B R29, R29 ;  /* 0x0000001dff1d723e */ /* 0x000fe200020006ff */
[----:B------:R-:W-:Y:S02]  /*16cd0*/  HADD2.F32 R20, -RZ, R20.H1_H1 ;  /* 0x30000014ff147230 */ /* 0x000fe40000004100 */
[----:B------:R-:W-:Y:S01]  /*16ce0*/  FMUL.FTZ R31, R10, R27 ;  /* 0x0000001b0a1f7220 */ /* 0x000fe20000410000 */
[----:B------:R-:W-:-:S02]  /*16cf0*/  HADD2.F32 R6, -RZ, R4.H0_H0 ;  /* 0x20000004ff067230 */ /* 0x000fc40000004100 */
[----:B------:R-:W-:Y:S01]  /*16d00*/  FMUL.FTZ R10, R10, R13 ;  /* 0x0000000d0a0a7220 */ /* 0x000fe20000410000 */
[----:B------:R-:W-:Y:S02]  /*16d10*/  HADD2.F32 R21, -RZ, R21.H1_H1 ;  /* 0x30000015ff157230 */ /* 0x000fe40000004100 */
[----:B------:R-:W-:Y:S01]  /*16d20*/  FFMA.FTZ R41, R20, R41, R28 ;  /* 0x0000002914297223 */ /* 0x000fe2000001001c */
[----:B------:R-:W-:Y:S02]  /*16d30*/  HADD2.F32 R8, -RZ, R8.H1_H1 ;  /* 0x30000008ff087230 */ /* 0x000fe40000004100 */
[C---:B------:R-:W-:Y:S01]  /*16d40*/  FFMA.FTZ R31, R6.reuse, R13, -R31 ;  /* 0x0000000d061f7223 */ /* 0x040fe2000001081f */
[----:B------:R-:W-:Y:S01]  /*16d50*/  FFMA.FTZ R28, R6, R27, R10 ;  /* 0x0000001b061c7223 */ /* 0x000fe2000001000a */
[----:B------:R-:W-:Y:S02]  /*16d60*/  HADD2.F32 R13, -RZ, R12.H1_H1 ;  /* 0x3000000cff0d7230 */ /* 0x000fe40000004100 */
[----:B------:R-:W-:Y:S01]  /*16d70*/  FFMA.FTZ R34, R20, R15, -R37 ;  /* 0x0000000f14227223 */ /* 0x000fe20000010825 */
        /* <DEDUP_REMOVED lines=8> */
[----:B------:R-:W-:-:S02]  /*16e00*/  HADD2.F32 R10, -RZ, R35.H1_H1 ;  /* 0x30000023ff0a7230 */ /* 0x000fc40000004100 */
[C---:B------:R-:W-:Y:S01]  /*16e10*/  FMUL.FTZ R21, R6.reuse, R15 ;  /* 0x0000000f06157220 */ /* 0x040fe20000410000 */
[----:B------:R-:W-:Y:S02]  /*16e20*/  HADD2.F32 R11, -RZ, R11.H1_H1 ;  /* 0x3000000bff0b7230 */ /* 0x000fe40000004100 */
[-C--:B------:R-:W-:Y:S01]  /*16e30*/  FMUL.FTZ R27, R6, R13.reuse ;  /* 0x0000000d061b7220 */ /* 0x080fe20000410000 */
[----:B------:R-:W-:Y:S01]  /*16e40*/  HADD2.F32 R4, -RZ, R3.H0_H0 ;  /* 0x20000003ff047230 */ /* 0x000fe20000004100 */
[----:B------:R-:W-:Y:S01]  /*16e50*/  F2FP.F16.E4M3.UNPACK_B R12, R40.H1 ;  /* 0x00000028ff0c723e */ /* 0x000fe200030006ff */
[----:B------:R-:W-:Y:S02]  /*16e60*/  HADD2.F32 R6, -RZ, R29.H1_H1 ;  /* 0x3000001dff067230 */ /* 0x000fe40000004100 */
[C---:B------:R-:W-:Y:S01]  /*16e70*/  FMUL.FTZ R20, R11.reuse, R10 ;  /* 0x0000000a0b147220 */ /* 0x040fe20000410000 */
[----:B------:R-:W-:Y:S02]  /*16e80*/  HADD2.F32 R3, -RZ, R3.H1_H1 ;  /* 0x30000003ff037230 */ /* 0x000fe40000004100 */
[C---:B------:R-:W-:Y:S01]  /*16e90*/  FFMA.FTZ R21, R4.reuse, R13, -R21 ;  /* 0x0000000d04157223 */ /* 0x040fe20000010815 */
[----:B------:R-:W-:Y:S01]  /*16ea0*/  FFMA.FTZ R27, R4, R15, R27 ;  /* 0x0000000f041b7223 */ /* 0x000fe2000001001b */
[----:B------:R-:W-:Y:S01]  /*16eb0*/  F2FP.F16.E4M3.UNPACK_B R8, R33.H1 ;  /* 0x00000021ff08723e */ /* 0x000fe200030006ff */
[----:B------:R-:W-:Y:S01]  /*16ec0*/  FMUL.FTZ R11, R11, R6 ;  /* 0x000000060b0b7220 */ /* 0x000fe20000410000 */
[----:B------:R-:W-:-:S02]  /*16ed0*/  HADD2.F32 R13, -RZ, R12.H0_H0 ;  /* 0x2000000cff0d7230 */ /* 0x000fc40000004100 */
[C---:B------:R-:W-:Y:S01]  /*16ee0*/  FFMA.FTZ R20, R3.reuse, R6, -R20 ;  /* 0x0000000603147223 */ /* 0x040fe20000010814 */
[----:B------:R-:W-:Y:S02]  /*16ef0*/  HADD2.F32 R4, -RZ, R26.H0_H0 ;  /* 0x2000001aff047230 */ /* 0x000fe40000004100 */
[----:B------:R-:W-:Y:S01]  /*16f00*/  FFMA.FTZ R24, R3, R10, R11 ;  /* 0x0000000a03187223 */ /* 0x000fe2000001000b */
[--C-:B------:R-:W-:Y:S01]  /*16f10*/  HADD2.F32 R6, -RZ, R8.reuse.H0_H0 ;  /* 0x20000008ff067230 */ /* 0x100fe20000004100 */
[----:B------:R-:W-:Y:S01]  /*16f20*/  F2FP.F16.E4M3.UNPACK_B R33, R33 ;  /* 0x00000021ff21723e */ /* 0x000fe200020006ff */
[----:B------:R-:W-:Y:S02]  /*16f30*/  HADD2.F32 R11, -RZ, R8.H1_H1 ;  /* 0x30000008ff0b7230 */ /* 0x000fe40000004100 */
[C---:B------:R-:W-:Y:S01]  /*16f40*/  FMUL.FTZ R8, R4.reuse, R13 ;  /* 0x0000000d04087220 */ /* 0x040fe20000410000 */
[----:B------:R-:W-:Y:S02]  /*16f50*/  HADD2.F32 R3, -RZ, R14.H0_H0 ;  /* 0x2000000eff037230 */ /* 0x000fe40000004100 */
[----:B------:R-:W-:Y:S01]  /*16f60*/  FMUL.FTZ R4, R4, R6 ;  /* 0x0000000604047220 */ /* 0x000fe20000410000 */
[----:B------:R-:W-:Y:S01]  /*16f70*/  HADD2.F32 R15, -RZ, R12.H1_H1 ;  /* 0x3000000cff0f7230 */ /* 0x000fe20000004100 */
[----:B------:R-:W-:Y:S01]  /*16f80*/  F2FP.F16.E4M3.UNPACK_B R40, R40 ;  /* 0x00000028ff28723e */ /* 0x000fe200020006ff */
[----:B------:R-:W-:-:S02]  /*16f90*/  HADD2.F32 R26, -RZ, R26.H1_H1 ;  /* 0x3000001aff1a7230 */ /* 0x000fc40000004100 */
[C---:B------:R-:W-:Y:S01]  /*16fa0*/  FFMA.FTZ R29, R3.reuse, R6, -R8 ;  /* 0x00000006031d7223 */ /* 0x040fe20000010808 */
[----:B------:R-:W-:Y:S02]  /*16fb0*/  HADD2.F32 R14, -RZ, R14.H1_H1 ;  /* 0x3000000eff0e7230 */ /* 0x000fe40000004100 */
[----:B------:R-:W-:Y:S01]  /*16fc0*/  FFMA.FTZ R13, R3, R13, R4 ;  /* 0x0000000d030d7223 */ /* 0x000fe20000010004 */
[----:B------:R-:W-:Y:S02]  /*16fd0*/  HADD2.F32 R10, -RZ, R40.H0_H0 ;  /* 0x20000028ff0a7230 */ /* 0x000fe40000004100 */
[C---:B------:R-:W-:Y:S01]  /*16fe0*/  FMUL.FTZ R35, R26.reuse, R15 ;  /* 0x0000000f1a237220 */ /* 0x040fe20000410000 */
[----:B------:R-:W-:Y:S01]  /*16ff0*/  FMUL.FTZ R6, R26, R11 ;  /* 0x0000000b1a067220 */ /* 0x000fe20000410000 */
[----:B------:R-:W-:Y:S01]  /*17000*/  HADD2.F32 R4, -RZ, R25.H0_H0 ;  /* 0x20000019ff047230 */ /* 0x000fe20000004100 */
[----:B------:R-:W-:Y:S01]  /*17010*/  F2FP.SATFINITE.E4M3.F32.PACK_AB_MERGE_C R42, R42, R45, RZ ;  /* 0x0000002d2a2a723e */ /* 0x000fe200048070ff */
[C---:B------:R-:W-:Y:S01]  /*17020*/  FFMA.FTZ R26, R14.reuse, R11, -R35 ;  /* 0x0000000b0e1a7223 */ /* 0x040fe20000010823 */
[----:B------:R-:W-:Y:S01]  /*17030*/  FFMA.FTZ R14, R14, R15, R6 ;  /* 0x0000000f0e0e7223 */ /* 0x000fe20000010006 */
[----:B------:R-:W-:-:S02]  /*17040*/  HADD2.F32 R6, -RZ, R33.H0_H0 ;  /* 0x20000021ff067230 */ /* 0x000fc40000004100 */
[----:B------:R-:W-:Y:S01]  /*17050*/  FMUL.FTZ R12, R4, R10 ;  /* 0x0000000a040c7220 */ /* 0x000fe20000410000 */
[----:B------:R-:W-:Y:S01]  /*17060*/  HADD2.F32 R40, -RZ, R40.H1_H1 ;  /* 0x30000028ff287230 */ /* 0x000fe20000004100 */
[----:B------:R-:W-:Y:S01]  /*17070*/  F2FP.SATFINITE.E4M3.F32.PACK_AB_MERGE_C R26, R26, R29, RZ ;  /* 0x0000001d1a1a723e */ /* 0x000fe200048070ff */
        /* <DEDUP_REMOVED lines=21> */
[----:B------:R-:W-:-:S02]  /*171d0*/  F2FP.SATFINITE.E4M3.F32.PACK_AB_MERGE_C R9, R36, R9, R32 ;  /* 0x000000092409723e */ /* 0x000fc40004807020 */
[----:B------:R-:W-:Y:S01]  /*171e0*/  F2FP.SATFINITE.E4M3.F32.PACK_AB_MERGE_C R11, R47, R46, R11 ;  /* 0x0000002e2f0b723e */ /* 0x000fe2000480700b */
[----:B------:R0:W-:Y:S01]  /*171f0*/  STS.128 [R51+0x1e200], R4 ;  /* 0x01e2000433007388 */ /* 0x0001e20000000c00 */
[----:B------:R-:W-:Y:S02]  /*17200*/  F2FP.SATFINITE.E4M3.F32.PACK_AB_MERGE_C R8, R24, R27, R8 ;  /* 0x0000001b1808723e */ /* 0x000fe40004807008 */
[----:B------:R-:W-:-:S05]  /*17210*/  F2FP.SATFINITE.E4M3.F32.PACK_AB_MERGE_C R10, R25, R10, R13 ;  /* 0x0000000a190a723e */ /* 0x000fca000480700d */
[----:B------:R0:W-:Y:S02]  /*17220*/  STS.128 [R0+0x1e200], R8 ;  /* 0x01e2000800007388 */ /* 0x0001e40000000c00 */
.L_x_602:
[----:B------:R-:W-:Y:S05]  /*17230*/  BSYNC B0 ;  /* 0x0000000000007941 */ /* 0x000fea0003800000 */
.L_x_595:
[----:B------:R-:W-:Y:S01]  /*17240*/  @!PT LDS RZ, [RZ] ;  /* 0x00000000fffff984 */ /* 0x000fe20000000800 */
[----:B------:R-:W-:Y:S01]  /*17250*/  @!PT LDS RZ, [RZ] ;  /* 0x00000000fffff984 */ /* 0x000fe20000000800 */
[----:B------:R-:W-:Y:S01]  /*17260*/  @!PT LDS RZ, [RZ] ;  /* 0x00000000fffff984 */ /* 0x000fe20000000800 */
[----:B------:R-:W-:Y:S01]  /*17270*/  @!PT LDS RZ, [RZ] ;  /* 0x00000000fffff984 */ /* 0x000fe20000000800 */
[----:B------:R1:W-:Y:S06]  /*17280*/  MEMBAR.ALL.CTA ;  /* 0x0000000000007992 */ /* 0x0003ec0000008000 */
[----:B-1----:R-:W1:Y:S01]  /*17290*/  FENCE.VIEW.ASYNC.S ;  /* 0x00000000000073c6 */ /* 0x002e620000000000 */
[----:B------:R-:W-:Y:S05]  /*172a0*/  WARPSYNC.ALL ;  /* 0x0000000000007948 */ /* 0x000fea0003800000 */
[----:B-1----:R-:W-:Y:S06]  /*172b0*/  BAR.SYNC.DEFER_BLOCKING 0xd, 0x100 ;  /* 0x0344000000007b1d */ /* 0x002fec0000010000 */
.L_x_593:
[----:B0-23--:R-:W-:-:S05]  /*172c0*/  IMAD.U32 R0, RZ, RZ, UR53 ;  /* 0x00000035ff007e24 */ /* 0x00dfca000f8e00ff */
[----:B------:R-:W-:-:S13]  /*172d0*/  ISETP.NE.AND P0, PT, R0, 0x3, PT ;  /* 0x000000030000780c */ /* 0x000fda0003f05270 */
[----:B------:R-:W-:Y:S05]  /*172e0*/  @!P0 BRA `(.L_x_622) ;  /* 0x0000000000048947 */ /* 0x000fea0003800000 */
[----:B------:R-:W-:Y:S01]  /*172f0*/  BPT.TRAP 0x1 ;  /* 0x000000040000795c */ /* 0x000fe20000300000 */
.L_x_622:
[----:B------:R-:W-:Y:S01]  /*17300*/  IMAD R0, R147, 0x8, R16 ;  /* 0x0000000893007824 */ /* 0x000fe200078e0210 */
[----:B-1----:R-:W-:-:S04]  /*17310*/  SHF.L.U32 R3, R230, 0x1f, RZ ;  /* 0x0000001fe6037819 */ /* 0x002fc800000006ff */
[----:B------:R0:W1:Y:S01]  /*17320*/  SYNCS.PHASECHK.TRANS64.TRYWAIT P2, [R0+URZ+0x33430], R3 ;  /* 0x03343003000075a7 */ /* 0x000062000804017f */
[----:B------:R-:W-:Y:S05]  /*17330*/  @!P0 BRA `(.L_x_623) ;  /* 0x0000000000048947 */ /* 0x000fea0003800000 */
[----:B------:R-:W-:Y:S01]  /*17340*/  BPT.TRAP 0x1 ;  /* 0x000000040000795c */ /* 0x000fe20000300000 */
.L_x_623:
[----:B----45:R-:W2:Y:S01]  /*17350*/  S2R R4, SR_TID.X ;  /* 0x0000000000047919 */ /* 0x030ea20000002100 */
[----:B------:R-:W-:Y:S02]  /*17360*/  MOV R119, RZ ;  /* 0x000000ff00777202 */ /* 0x000fe40000000f00 */
[----:B--2---:R-:W-:-:S04]  /*17370*/  LOP3.LUT R4, R4, 0x7f, RZ, 0xc0, !PT ;  /* 0x0000007f04047812 */ /* 0x004fc800078ec0ff */
[----:B------:R-:W-:Y:S01]  /*17380*/  ISETP.NE.AND P1, PT, R4, RZ, PT ;  /* 0x000000ff0400720c */ /* 0x000fe20003f25270 */
[----:B-1----:R-:W-:-:S12]  /*17390*/  @P2 BRA `(.L_x_624) ;  /* 0x0000000000082947 */ /* 0x002fd80003800000 */
[----:B------:R-:W1:Y:S02]  /*173a0*/  SYNCS.PHASECHK.TRANS64.TRYWAIT P2, [R0+URZ+0x33430], R3 ;  /* 0x03343003000075a7 */ /* 0x000e64000804017f */
[----:B-1----:R-:W-:Y:S05]  /*173b0*/  @!P2 BRA `(.L_x_625) ;  /* 0x000001380084a947 */ /* 0x002fea0003800000 */
.L_x_624:
[----:B------:R-:W-:Y:S05]  /*173c0*/  WARPSYNC.ALL ;  /* 0x0000000000007948 */ /* 0x000fea0003800000 */
[----:B01----:R-:W-:Y:S01]  /*173d0*/  VIADD R3, R16, 0x24200 ;  /* 0x0002420010037836 */ /* 0x003fe20000000000 */
[----:B------:R-:W-:Y:S01]  /*173e0*/  R2UR UR32, R44 ;  /* 0x000000002c2072ca */ /* 0x000fe200000e0000 */
[----:B------:R-:W-:Y:S01]  /*173f0*/  IMAD.MOV.U32 R5, RZ, RZ, -0x7fffffe0 ;  /* 0x80000020ff057424 */ /* 0x000fe200078e00ff */
[----:B------:R-:W-:Y:S01]  /*17400*/  WARPGROUP.ARRIVE ;  /* 0x00000000000079c5 */ /* 0x000fe20000000000 */
[----:B------:R-:W-:Y:S01]  /*17410*/  UMOV UR29, 0x80000020 ;  /* 0x80000020001d7882 */ /* 0x000fe20000000000 */
[----:B------:R-:W-:Y:S01]  /*17420*/  SHF.R.U32.HI R3, RZ, 0x4, R3 ;  /* 0x00000004ff037819 */ /* 0x000fe20000011603 */
[----:B------:R-:W2:Y:S01]  /*17430*/  LDL R104, [R1+0x70] ;  /* 0x0000700001687983 */ /* 0x000ea20000100800 */
[----:B------:R-:W-:Y:S01]  /*17440*/  R2UR UR31, R5 ;  /* 0x00000000051f72ca */ /* 0x000fe200000e0000 */
[----:B------:R-:W-:Y:S01]  /*17450*/  IMAD.MOV.U32 R9, RZ, RZ, -0x7fffffe0 ;  /* 0x80000020ff097424 */ /* 0x000fe200078e00ff */
[----:B------:R-:W-:Y:S01]  /*17460*/  LOP3.LUT R3, R3, 0x3fff, RZ, 0xc0, !PT ;  /* 0x00003fff03037812 */ /* 0x000fe200078ec0ff */
[----:B------:R-:W-:Y:S01]  /*17470*/  UMOV UR5, UR29 ;  /* 0x0000001d00057c82 */ /* 0x000fe20008000000 */
[----:B------:R-:W-:Y:S01]  /*17480*/  MOV R7, 0x80000020 ;  /* 0x8000002000077802 */ /* 0x000fe20000000f00 */
[----:B------:R-:W-:Y:S01]  /*17490*/  UMOV UR9, UR29 ;  /* 0x0000001d00097c82 */ /* 0x000fe20008000000 */
[----:B------:R-:W-:Y:S01]  /*174a0*/  LOP3.LUT R14, R3, 0x10000, RZ, 0xfc, !PT ;  /* 0x00010000030e7812 */ /* 0x000fe200078efcff */
[----:B------:R-:W-:Y:S01]  /*174b0*/  ULOP3.LUT UR32, UR32, 0x10000, URZ, 0xfc, !UPT ;  /* 0x0001000020207892 */ /* 0x000fe2000f8efc3f */
[----:B------:R-:W-:Y:S01]  /*174c0*/  R2UR UR7, R9 ;  /* 0x00000000090772ca */ /* 0x000fe200000e0000 */
[----:B------:R-:W-:Y:S01]  /*174d0*/  IMAD.MOV.U32 R9, RZ, RZ, -0x7fffffe0 ;  /* 0x80000020ff097424 */ /* 0x000fe200078e00ff */
[----:B------:R-:W-:Y:S01]  /*174e0*/  UMOV UR13, UR29 ;  /* 0x0000001d000d7c82 */ /* 0x000fe20008000000 */
[----:B------:R-:W-:Y:S01]  /*174f0*/  IMAD R4, R147, 0x780, R14 ;  /* 0x0000078093047824 */ /* 0x000fe200078e020e */
[----:B------:R-:W-:Y:S01]  /*17500*/  UIADD3 UR48, UR32, 0x2, URZ ;  /* 0x0000000220307890 */ /* 0x000fe2000fffe03f */
[----:B------:R-:W-:Y:S01]  /*17510*/  IMAD.MOV.U32 R11, RZ, RZ, -0x7fffffe0 ;  /* 0x80000020ff0b7424 */ /* 0x000fe200078e00ff */
[----:B------:R-:W-:Y:S01]  /*17520*/  UMOV UR28, UR32 ;  /* 0x00000020001c7c82 */ /* 0x000fe20008000000 */
[C---:B------:R-:W-:Y:S01]  /*17530*/  VIADD R6, R4.reuse, 0x80 ;  /* 0x0000008004067836 */ /* 0x040fe20000000000 */
[C---:B------:R-:W-:Y:S01]  /*17540*/  R2UR UR30, R4.reuse ;  /* 0x00000000041e72ca */ /* 0x040fe200000e0000 */
[----:B------:R-:W-:Y:S01]  /*17550*/  VIADD R8, R4, 0x100 ;  /* 0x0000010004087836 */ /* 0x000fe20000000000 */
[----:B------:R-:W-:Y:S01]  /*17560*/  UMOV UR4, UR28 ;  /* 0x0000001c00047c82 */ /* 0x000fe20008000000 */
[----:B------:R-:W-:Y:S01]  /*17570*/  UMOV UR8, UR28 ;  /* 0x0000001c00087c82 */ /* 0x000fe20008000000 */
[----:B------:R-:W-:Y:S01]  /*17580*/  R2UR UR15, R9 ;  /* 0x00000000090f72ca */ /* 0x000fe200000e0000 */
[----:B------:R-:W-:Y:S01]  /*17590*/  UMOV UR12, UR28 ;  /* 0x0000001c000c7c82 */ /* 0x000fe20008000000 */
[----:B------:R-:W-:Y:S01]  /*175a0*/  R2UR UR6, R8 ;  /* 0x00000000080672ca */ /* 0x000fe200000e0000 */
[C---:B------:R-:W-:Y:S01]  /*175b0*/  VIADD R8, R4.reuse, 0x200 ;  /* 0x0000020004087836 */ /* 0x040fe20000000000 */
[----:B------:R-:W-:Y:S01]  /*175c0*/  R2UR UR51, R11 ;  /* 0x000000000b3372ca */ /* 0x000fe200000e0000 */
[----:B------:R-:W-:Y:S01]  /*175d0*/  VIADD R10, R4, 0x2 ;  /* 0x00000002040a7836 */ /* 0x000fe20000000000 */
[----:B------:R-:W-:Y:S01]  /*175e0*/  UMOV UR49, 0x80000020 ;  /* 0x8000002000317882 */ /* 0x000fe20000000000 */
[----:B------:R-:W-:Y:S01]  /*175f0*/  IMAD.MOV.U32 R9, RZ, RZ, -0x7fffffe0 ;  /* 0x80000020ff097424 */ /* 0x000fe200078e00ff */
[----:B------:R-:W-:Y:S01]  /*17600*/  R2UR UR14, R8 ;  /* 0x00000000080e72ca */ /* 0x000fe200000e0000 */
[----:B------:R-:W-:Y:S01]  /*17610*/  QGMMA.64x32x32.F32.E4M3.E4M3 R88, gdesc[UR28], RZ, !UPT, gsb0 ;  /* 0x006000001c5879f3 */ /* 0x000fe2000c0008ff */
[----:B------:R-:W-:Y:S01]  /*17620*/  R2UR UR30, R6 ;  /* 0x00000000061e72ca */ /* 0x000fe200000e0000 */
[C---:B------:R-:W-:Y:S01]  /*17630*/  VIADD R6, R4.reuse, 0x180 ;  /* 0x0000018004067836 */ /* 0x040fe20000000000 */
[----:B------:R-:W-:Y:S01]  /*17640*/  R2UR UR31, R7 ;  /* 0x00000000071f72ca */ /* 0x000fe200000e0000 */
[----:B------:R-:W-:Y:S01]  /*17650*/  VIADD R8, R4, 0x102 ;  /* 0x0000010204087836 */ /* 0x000fe20000000000 */
[----:B------:R-:W-:Y:S01]  /*17660*/  MOV R7, 0x80000020 ;  /* 0x8000002000077802 */ /* 0x000fe20000000f00 */
[----:B------:R-:W-:Y:S01]  /*17670*/  UMOV UR16, UR48 ;  /* 0x0000003000107c82 */ /* 0x000fe20008000000 */
[----:B------:R-:W-:Y:S01]  /*17680*/  R2UR UR10, R6 ;  /* 0x00000000060a72ca */ /* 0x000fe200000e0000 */
[----:B------:R-:W-:Y:S01]  /*17690*/  VIADD R6, R4, 0x82 ;  /* 0x0000008204067836 */ /* 0x000fe20000000000 */
[----:B------:R-:W-:Y:S01]  /*176a0*/  R2UR UR11, R7 ;  /* 0x00000000070b72ca */ /* 0x000fe200000e0000 */
[----:B------:R-:W-:Y:S01]  /*176b0*/  UMOV UR17, UR49 ;  /* 0x0000003100117c82 */ /* 0x000fe20008000000 */
[----:B------:R-:W-:Y:S01]  /*176c0*/  R2UR UR50, R10 ;  /* 0x000000000a3272ca */ /* 0x000fe200000e0000 */
[----:B------:R-:W-:Y:S01]  /*176d0*/  VIADD R10, R4, 0x280 ;  /* 0x00000280040a7836 */ /* 0x000fe20000000000 */
[----:B------:R-:W-:Y:S01]  /*176e0*/  MOV R7, 0x80000020 ;  /* 0x8000002000077802 */ /* 0x000fe20000000f00 */
[----:B------:R-:W-:Y:S01]  /*176f0*/  IMAD.MOV.U32 R11, RZ, RZ, -0x7fffffe0 ;  /* 0x80000020ff0b7424 */ /* 0x000fe200078e00ff */
[----:B------:R-:W-:Y:S01]  /*17700*/  MOV R5, 0x80000020 ;  /* 0x8000002000057802 */ /* 0x000fe20000000f00 */
[----:B------:R-:W-:Y:S01]  /*17710*/  ULDC UR56, c[0x0][0x988] ;  /* 0x0002620000387ab9 */ /* 0x000fe20000000800 */
[----:B------:R-:W-:-:S02]  /*17720*/  IMAD.MOV.U32 R118, RZ, RZ, R119 ;  /* 0x000000ffff767224 */ /* 0x000fc400078e0077 */
[--C-:B------:R-:W-:Y:S02]  /*17730*/  IMAD.MOV.U32 R116, RZ, RZ, R119.reuse ;  /* 0x000000ffff747224 */ /* 0x100fe400078e0077 */
[--C-:B------:R-:W-:Y:S02]  /*17740*/  IMAD.MOV.U32 R114, RZ, RZ, R119.reuse ;  /* 0x000000ffff727224 */ /* 0x100fe400078e0077 */
[--C-:B------:R-:W-:Y:S02]  /*17750*/  IMAD.MOV.U32 R112, RZ, RZ, R119.reuse ;  /* 0x000000ffff707224 */ /* 0x100fe400078e0077 */
[--C-:B------:R-:W-:Y:S02]  /*17760*/  IMAD.MOV.U32 R110, RZ, RZ, R119.reuse ;  /* 0x000000ffff6e7224 */ /* 0x100fe400078e0077 */
[--C-:B------:R-:W-:Y:S02]  /*17770*/  IMAD.MOV.U32 R108, RZ, RZ, R119.reuse ;  /* 0x000000ffff6c7224 */ /* 0x100fe400078e0077 */
[----:B------:R-:W-:Y:S01]  /*17780*/  IMAD.MOV.U32 R106, RZ, RZ, R119 ;  /* 0x000000ffff6a7224 */ /* 0x000fe200078e0077 */
[----:B------:R-:W-:-:S02]  /*17790*/  WARPGROUP.DEPBAR.LE gsb0, 0x0 ;  /* 0x00008000000079c5 */ /* 0x000fc40000010000 */
[----:B------:R-:W-:-:S06]  /*177a0*/  WARPGROUP.ARRIVE ;  /* 0x00000000000079c5 */ /* 0x000fcc0000000000 */
[----:B------:R-:W-:Y:S03]  /*177b0*/  QGMMA.64x32x32.F32.E4M3.E4M3 R72, gdesc[UR28], RZ, !UPT, gsb0 ;  /* 0x006000001c4879f3 */ /* 0x000fe6000c0008ff */
[----:B------:R-:W-:Y:S02]  /*177c0*/  WARPGROUP.DEPBAR.LE gsb0, 0x0 ;  /* 0x00008000000079c5 */ /* 0x000fe40000010000 */
[----:B------:R-:W-:-:S06]  /*177d0*/  WARPGROUP.ARRIVE ;  /* 0x00000000000079c5 */ /* 0x000fcc0000000000 */
[----:B------:R-:W-:Y:S01]  /*177e0*/  QGMMA.64x32x32.F32.E4M3.E4M3 R56, gdesc[UR4], RZ, !UPT, gsb0 ;  /* 0x00600000043879f3 */ /* 0x000fe2000c0008ff */
[----:B------:R-:W-:Y:S01]  /*177f0*/  R2UR UR6, R10 ;  /* 0x000000000a0672ca */ /* 0x000fe200000e0000 */
[----:B------:R-:W-:Y:S01]  /*17800*/  UIADD3 UR4, UR32, 0x200, URZ ;  /* 0x0000020020047890 */ /* 0x000fe2000fffe03f */
[----:B------:R-:W-:Y:S01]  /*17810*/  R2UR UR7, R11 ;  /* 0x000000000b0772ca */ /* 0x000fe200000e0000 */
[----:B------:R-:W-:Y:S01]  /*17820*/  UMOV UR5, 0x80000020 ;  /* 0x8000002000057882 */ /* 0x000fe20000000000 */
[----:B------:R-:W-:Y:S01]  /*17830*/  VIADD R10, R4, 0x282 ;  /* 0x00000282040a7836 */ /* 0x000fe20000000000 */
[----:B------:R-:W-:Y:S01]  /*17840*/  UMOV UR21, UR5 ;  /* 0x0000000500157c82 */ /* 0x000fe20008000000 */
[----:B------:R-:W-:Y:S02]  /*17850*/  IMAD.MOV.U32 R11, RZ, RZ, -0x7fffffe0 ;  /* 0x80000020ff0b7424 */ /* 0x000fe400078e00ff */
[----:B------:R-:W-:Y:S01]  /*17860*/  UMOV UR20, UR4 ;  /* 0x0000000400147c82 */ /* 0x000fe20008000000 */
[----:B------:R-:W-:-:S02]  /*17870*/  WARPGROUP.DEPBAR.LE gsb0, 0x0 ;  /* 0x00008000000079c5 */ /* 0x000fc40000010000 */
[----:B------:R-:W-:-:S06]  /*17880*/  WARPGROUP.ARRIVE ;  /* 0x00000000000079c5 */ /* 0x000fcc0000000000 */
[----:B------:R-:W-:Y:S01]  /*17890*/  QGMMA.64x32x32.F32.E4M3.E4M3 R40, gdesc[UR8], RZ, !UPT, gsb0 ;  /* 0x00600000082879f3 */ /* 0x000fe2000c0008ff */
[----:B------:R-:W-:Y:S01]  /*178a0*/  R2UR UR10, R8 ;  /* 0x00000000080a72ca */ /* 0x000fe200000e0000 */
[----:B------:R-:W-:Y:S01]  /*178b0*/  UMOV UR8, UR48 ;  /* 0x0000003000087c82 */ /* 0x000fe20008000000 */
[----:B------:R-:W-:Y:S01]  /*178c0*/  R2UR UR11, R9 ;  /* 0x00000000090b72ca */ /* 0x000fe200000e0000 */
[----:B------:R-:W-:Y:S01]  /*178d0*/  UMOV UR9, UR49 ;  /* 0x0000003100097c82 */ /* 0x000fe20008000000 */
[----:B------:R-:W-:Y:S02]  /*178e0*/  VIADD R8, R4, 0x202 ;  /* 0x0000020204087836 */ /* 0x000fe40000000000 */
[----:B------:R-:W-:-:S03]  /*178f0*/  IMAD.MOV.U32 R9, RZ, RZ, -0x7fffffe0 ;  /* 0x80000020ff097424 */ /* 0x000fc600078e00ff */
[----:B------:R-:W-:Y:S01]  /*17900*/  R2UR UR18, R8 ;  /* 0x00000000081272ca */ /* 0x000fe200000e0000 */
[----:B------:R-:W-:Y:S01]  /*17910*/  VIADD R8, R4, 0x380 ;  /* 0x0000038004087836 */ /* 0x000fe20000000000 */
[----:B------:R-:W-:Y:S01]  /*17920*/  R2UR UR19, R9 ;  /* 0x00000000091372ca */ /* 0x000fe200000e0000 */
[----:B------:R-:W-:Y:S01]  /*17930*/  IMAD.MOV.U32 R9, RZ, RZ, -0x7fffffe0 ;  /* 0x80000020ff097424 */ /* 0x000fe200078e00ff */
[----:B------:R-:W-:Y:S02]  /*17940*/  WARPGROUP.DEPBAR.LE gsb0, 0x0 ;  /* 0x00008000000079c5 */ /* 0x000fe40000010000 */
[----:B------:R-:W-:-:S06]  /*17950*/  WARPGROUP.ARRIVE ;  /* 0x00000000000079c5 */ /* 0x000fcc0000000000 */
[----:B------:R-:W-:Y:S01]  /*17960*/  QGMMA.64x32x32.F32.E4M3.E4M3 R24, gdesc[UR12], RZ, !UPT, gsb0 ;  /* 0x006000000c1879f3 */ /* 0x000fe2000c0008ff */
[----:B------:R-:W-:Y:S01]  /*17970*/  UMOV UR12, UR48 ;  /* 0x00000030000c7c82 */ /* 0x000fe20008000000 */
[----:B------:R-:W-:Y:S01]  /*17980*/  UMOV UR13, UR49 ;  /* 0x00000031000d7c82 */ /* 0x000fe20008000000 */
[----:B------:R-:W-:Y:S02]  /*17990*/  WARPGROUP.DEPBAR.LE gsb0, 0x0 ;  /* 0x00008000000079c5 */ /* 0x000fe40000010000 */
[----:B------:R-:W-:-:S06]  /*179a0*/  WARPGROUP.ARRIVE ;  /* 0x00000000000079c5 */ /* 0x000fcc0000000000 */
[----:B------:R-:W-:Y:S01]  /*179b0*/  QGMMA.64x32x32.F32.E4M3.E4M3 R88, gdesc[UR48], R88, gsb0 ;  /* 0x00600000305879f3 */ /* 0x000fe20008000858 */
[----:B------:R-:W-:Y:S01]  /*179c0*/  R2UR UR50, R6 ;  /* 0x00000000063272ca */ /* 0x000fe200000e0000 */
[----:B------:R-:W-:Y:S01]  /*179d0*/  VIADD R6, R4, 0x182 ;  /* 0x0000018204067836 */ /* 0x000fe20000000000 */
[----:B------:R-:W-:Y:S02]  /*179e0*/  R2UR UR51, R7 ;  /* 0x00000000073372ca */ /* 0x000fe400000e0000 */
[----:B------:R-:W-:Y:S02]  /*179f0*/  MOV R7, 0x80000020 ;  /* 0x8000002000077802 */ /* 0x000fe40000000f00 */
[----:B------:R-:W-:Y:S01]  /*17a00*/  R2UR UR14, R6 ;  /* 0x00000000060e72ca */ /* 0x000fe200000e0000 */
[----:B------:R-:W-:Y:S01]  /*17a10*/  VIADD R6, R4, 0x300 ;  /* 0x0000030004067836 */ /* 0x000fe20000000000 */
[----:B------:R-:W-:Y:S02]  /*17a20*/  R2UR UR15, R7 ;  /* 0x00000000070f72ca */ /* 0x000fe400000e0000 */
[----:B------:R-:W-:Y:S01]  /*17a30*/  MOV R7, 0x80000020 ;  /* 0x8000002000077802 */ /* 0x000fe20000000f00 */
[----:B------:R-:W-:-:S02]  /*17a40*/  WARPGROUP.DEPBAR.LE gsb0, 0x0 ;  /* 0x00008000000079c5 */ /* 0x000fc40000010000 */
[----:B------:R-:W-:-:S06]  /*17a50*/  WARPGROUP.ARRIVE ;  /* 0x00000000000079c5 */ /* 0x000fcc0000000000 */
[----:B------:R-:W-:Y:S03]  /*17a60*/  QGMMA.64x32x32.F32.E4M3.E4M3 R72, gdesc[UR48], R72, gsb0 ;  /* 0x00600000304879f3 */ /* 0x000fe60008000848 */
[----:B------:R-:W-:Y:S02]  /*17a70*/  WARPGROUP.DEPBAR.LE gsb0, 0x0 ;  /* 0x00008000000079c5 */ /* 0x000fe40000010000 */
[----:B------:R-:W-:-:S06]  /*17a80*/  WARPGROUP.ARRIVE ;  /* 0x00000000000079c5 */ /* 0x000fcc0000000000 */
[----:B------:R-:W-:Y:S01]  /*17a90*/  QGMMA.64x32x32.F32.E4M3.E4M3 R56, gdesc[UR8], R56, gsb0 ;  /* 0x00600000083879f3 */ /* 0x000fe20008000838 */
        /* <DEDUP_REMOVED lines=10> */
[----:B------:R-:W-:Y:S01]  /*17b40*/  QGMMA.64x32x32.F32.E4M3.E4M3 R40, gdesc[UR12], R40, gsb0 ;  /* 0x006000000c2879f3 */ /* 0x000fe20008000828 */
        /* <DEDUP_REMOVED lines=12> */
[----:B------:R-:W-:Y:S01]  /*17c10*/  QGMMA.64x32x32.F32.E4M3.E4M3 R24, gdesc[UR16], R24, gsb0 ;  /* 0x00600000101879f3 */ /* 0x000fe20008000818 */
        /* <DEDUP_REMOVED lines=15> */
[----:B------:R-:W-:Y:S01]  /*17d10*/  QGMMA.64x32x32.F32.E4M3.E4M3 R72, gdesc[UR4], R72, gsb0 ;  /* 0x00600000044879f3 */ /* 0x000fe20008000848 */
[----:B------:R-:W-:Y:S02]  /*17d20*/  ULDC UR6, c[0x0][0x988] ;  /* 0x0002620000067ab9 */ /* 0x000fe40000000800 */
[----:B------:R-:W-:Y:S02]  /*17d30*/  WARPGROUP.DEPBAR.LE gsb0, 0x0 ;  /* 0x00008000000079c5 */ /* 0x000fe40000010000 */
[----:B------:R-:W-:-:S06]  /*17d40*/  WARPGROUP.ARRIVE ;  /* 0x00000000000079c5 */ /* 0x000fcc0000000000 */
[----:B------:R-:W-:Y:S01]  /*17d50*/  QGMMA.64x32x32.F32.E4M3.E4M3 R56, gdesc[UR12], R56, gsb0 ;  /* 0x006000000c3879f3 */ /* 0x000fe20008000838 */
[----:B------:R-:W-:Y:S01]  /*17d60*/  R2UR UR14, R10 ;  /* 0x000000000a0e72ca */ /* 0x000fe200000e0000 */
[----:B------:R-:W-:Y:S01]  /*17d70*/  UIADD3 UR12, UR32, 0x400, URZ ;  /* 0x00000400200c7890 */ /* 0x000fe2000fffe03f */
[----:B------:R-:W-:Y:S01]  /*17d80*/  R2UR UR15, R11 ;  /* 0x000000000b0f72ca */ /* 0x000fe200000e0000 */
[----:B------:R-:W-:Y:S01]  /*17d90*/  UMOV UR13, 0x80000020 ;  /* 0x80000020000d7882 */ /* 0x000fe20000000000 */
[----:B------:R-:W-:Y:S01]  /*17da0*/  IMAD.MOV.U32 R11, RZ, RZ, -0x7fffffe0 ;  /* 0x80000020ff0b7424 */ /* 0x000fe200078e00ff */
[----:B------:R-:W-:Y:S01]  /*17db0*/  UMOV UR33, UR13 ;  /* 0x0000000d00217c82 */ /* 0x000fe20008000000 */
[----:B------:R-:W-:Y:S01]  /*17dc0*/  IADD3 R10, R4, 0x502, RZ ;  /* 0x00000502040a7810 */ /* 0x000fe20007ffe0ff */
[----:B------:R-:W-:Y:S02]  /*17dd0*/  WARPGROUP.DEPBAR.LE gsb0, 0x0 ;  /* 0x00008000000079c5 */ /* 0x000fe40000010000 */
        /* <DEDUP_REMOVED lines=34> */
[----:B------:R-:W-:Y:S01]  /*18000*/  UIADD3 UR16, UR32, 0x402, URZ ;  /* 0x0000040220107890 */ /* 0x000fe2000fffe03f */
[----:B------:R-:W-:Y:S01]  /*18010*/  R2UR UR18, R10 ;  /* 0x000000000a1272ca */ /* 0x000fe200000e0000 */
[----:B------:R-:W-:Y:S01]  /*18020*/  UMOV UR17, 0x80000020 ;  /* 0x8000002000117882 */ /* 0x000fe20000000000 */
[----:B------:R-:W-:Y:S01]  /*18030*/  UMOV UR32, UR12 ;  /* 0x0000000c00207c82 */ /* 0x000fe20008000000 */
[----:B------:R-:W-:Y:S01]  /*18040*/  R2UR UR19, R11 ;  /* 0x000000000b1372ca */ /* 0x000fe200000e0000 */
        /* <DEDUP_REMOVED lines=9> */
[----:B------:R-:W-:Y:S02]  /*180e0*/  R2UR UR34, R8 ;  /* 0x00000000082272ca */ /* 0x000fe400000e0000 */
[----:B------:R-:W-:Y:S01]  /*180f0*/  R2UR UR35, R9 ;  /* 0x00000000092372ca */ /* 0x000fe200000e0000 */
        /* <DEDUP_REMOVED lines=10> */
[----:B------:R-:W-:Y:S01]  /*181a0*/  R2UR UR15, R7 ;  /* 0x00000000070f72ca */ /* 0x000fe200000e0000 */
[----:B------:R-:W-:-:S03]  /*181b0*/  IMAD.MOV.U32 R7, RZ, RZ, -0x7fffffe0 ;  /* 0x80000020ff077424 */ /* 0x000fc600078e00ff */
[----:B------:R-:W-:Y:S02]  /*181c0*/  R2UR UR26, R6 ;  /* 0x00000000061a72ca */ /* 0x000fe400000e0000 */
[----:B------:R-:W-:Y:S01]  /*181d0*/  R2UR UR27, R7 ;  /* 0x00000000071b72ca */ /* 0x000fe200000e0000 */
[----:B------:R-:W-:Y:S01]  /*181e0*/  IMAD.MOV.U32 R7, RZ, RZ, -0x7fffffe0 ;  /* 0x80000020ff077424 */ /* 0x000fe200078e00ff */
[----:B------:R-:W-:Y:S01]  /*181f0*/  IADD3 R6, R4, 0x582, RZ ;  /* 0x0000058204067810 */ /* 0x000fe20007ffe0ff */
        /* <DEDUP_REMOVED lines=15> */
[----:B------:R-:W-:Y:S01]  /*182f0*/  R2UR UR18, R6 ;  /* 0x00000000061272ca */ /* 0x000fe200000e0000 */
[----:B------:R-:W-:Y:S01]  /*18300*/  VIADD R6, R4, 0x602 ;  /* 0x0000060204067836 */ /* 0x000fe20000000000 */
[----:B------:R-:W-:Y:S01]  /*18310*/  R2UR UR19, R7 ;  /* 0x00000000071372ca */ /* 0x000fe200000e0000 */
[----:B------:R-:W-:Y:S01]  /*18320*/  IMAD.MOV.U32 R7, RZ, RZ, -0x7fffffe0 ;  /* 0x80000020ff077424 */ /* 0x000fe200078e00ff */
[----:B------:R-:W-:Y:S02]  /*18330*/  WARPGROUP.DEPBAR.LE gsb0, 0x0 ;  /* 0x00008000000079c5 */ /* 0x000fe40000010000 */
[----:B------:R-:W-:Y:S01]  /*18340*/  WARPGROUP.ARRIVE ;  /* 0x00000000000079c5 */ /* 0x000fe20000000000 */
[C---:B------:R-:W-:Y:S01]  /*18350*/  FMUL.FTZ R8, R2.reuse, R88 ;  /* 0x0000005802087220 */ /* 0x040fe20000410000 */
[C---:B------:R-:W-:Y:S01]  /*18360*/  FMUL.FTZ R9, R2.reuse, R89 ;  /* 0x0000005902097220 */ /* 0x040fe20000410000 */
[C---:B------:R-:W-:Y:S01]  /*18370*/  FMUL.FTZ R20, R2.reuse, R95 ;  /* 0x0000005f02147220 */ /* 0x040fe20000410000 */
[C---:B------:R-:W-:Y:S01]  /*18380*/  FMUL.FTZ R11, R2.reuse, R92 ;  /* 0x0000005c020b7220 */ /* 0x040fe20000410000 */
[----:B------:R-:W-:-:S04]  /*18390*/  FMUL.FTZ R3, R2, R90 ;  /* 0x0000005a02037220 */ /* 0x000fc80000410000 */
[----:B------:R-:W-:Y:S01]  /*183a0*/  QGMMA.64x32x32.F32.E4M3.E4M3 R72, gdesc[UR16], R72, gsb0 ;  /* 0x00600000104879f3 */ /* 0x000fe20008000848 */
[----:B------:R-:W-:Y:S01]  /*183b0*/  R2UR UR18, R6 ;  /* 0x00000000061272ca */ /* 0x000fe200000e0000 */
[----:B------:R-:W-:Y:S01]  /*183c0*/  MUFU.TANH R8, R8 ;  /* 0x0000000800087308 */ /* 0x000fe20000002400 */
[----:B------:R-:W-:Y:S01]  /*183d0*/  R2UR UR19, R7 ;  /* 0x00000000071372ca */ /* 0x000fe200000e0000 */
[----:B------:R-:W-:Y:S01]  /*183e0*/  IMAD.MOV.U32 R7, RZ, RZ, -0x7fffffe0 ;  /* 0x80000020ff077424 */ /* 0x000fe200078e00ff */
[----:B------:R-:W-:Y:S01]  /*183f0*/  IADD3 R6, R4, 0x682, RZ ;  /* 0x0000068204067810 */ /* 0x000fe20007ffe0ff */
[C---:B------:R-:W-:Y:S01]  /*18400*/  FMUL.FTZ R10, R2.reuse, R93 ;  /* 0x0000005d020a7220 */ /* 0x040fe20000410000 */
[C---:B------:R-:W-:Y:S01]  /*18410*/  FMUL.FTZ R12, R2.reuse, R91 ;  /* 0x0000005b020c7220 */ /* 0x040fe20000410000 */
[C---:B------:R-:W-:Y:S01]  /*18420*/  FMUL.FTZ R91, R2.reuse, R98 ;  /* 0x00000062025b7220 */ /* 0x040fe20000410000 */
[C---:B------:R-:W-:Y:S01]  /*18430*/  FMUL.FTZ R15, R2.reuse, R96 ;  /* 0x00000060020f7220 */ /* 0x040fe20000410000 */
[----:B------:R-:W-:Y:S01]  /*18440*/  MUFU.TANH R9, R9 ;  /* 0x0000000900097308 */ /* 0x000fe20000002400 */
[C---:B------:R-:W-:Y:S01]  /*18450*/  FMUL.FTZ R21, R2.reuse, R94 ;  /* 0x0000005e02157220 */ /* 0x040fe20000410000 */
[----:B------:R-:W-:Y:S01]  /*18460*/  FMUL.FTZ R13, R2, R97 ;  /* 0x00000061020d7220 */ /* 0x000fe20000410000 */
[----:B------:R-:W-:-:S02]  /*18470*/  VIADD R4, R4, 0x702 ;  /* 0x0000070204047836 */ /* 0x000fc40000000000 */
[C---:B------:R-:W-:Y:S01]  /*18480*/  FMUL.FTZ R89, R2.reuse, R100 ;  /* 0x0000006402597220 */ /* 0x040fe20000410000 */
[C---:B------:R-:W-:Y:S01]  /*18490*/  FMUL.FTZ R93, R2.reuse, R102 ;  /* 0x00000066025d7220 */ /* 0x040fe20000410000 */
[C---:B------:R-:W-:Y:S01]  /*184a0*/  FMUL.FTZ R88, R2.reuse, R101 ;  /* 0x0000006502587220 */ /* 0x040fe20000410000 */
[C---:B------:R-:W-:Y:S01]  /*184b0*/  FMUL.FTZ R90, R2.reuse, R99 ;  /* 0x00000063025a7220 */ /* 0x040fe20000410000 */
[----:B------:R-:W0:Y:S01]  /*184c0*/  MUFU.TANH R20, R20 ;  /* 0x0000001400147308 */ /* 0x000e220000002400 */
[----:B------:R-:W-:-:S07]  /*184d0*/  FMUL.FTZ R92, R2, R103 ;  /* 0x00000067025c7220 */ /* 0x000fce0000410000 */
[----:B------:R-:W1:Y:S08]  /*184e0*/  MUFU.TANH R11, R11 ;  /* 0x0000000b000b7308 */ /* 0x000e700000002400 */
[----:B------:R-:W3:Y:S08]  /*184f0*/  MUFU.TANH R3, R3 ;  /* 0x0000000300037308 */ /* 0x000ef00000002400 */
[----:B------:R-:W4:Y:S08]  /*18500*/  MUFU.TANH R10, R10 ;  /* 0x0000000a000a7308 */ /* 0x000f300000002400 */
[----:B------:R-:W5:Y:S08]  /*18510*/  MUFU.TANH R12, R12 ;  /* 0x0000000c000c7308 */ /* 0x000f700000002400 */
[----:B------:R-:W5:Y:S01]  /*18520*/  MUFU.TANH R91, R91 ;  /* 0x0000005b005b7308 */ /* 0x000f620000002400 */
[----:B------:R-:W-:-:S02]  /*18530*/  WARPGROUP.DEPBAR.LE gsb0, 0x0 ;  /* 0x00008000000079c5 */ /* 0x000fc40000010000 */
[----:B------:R-:W-:Y:S01]  /*18540*/  WARPGROUP.ARRIVE ;  /* 0x00000000000079c5 */ /* 0x000fe20000000000 */
[C---:B------:R-:W-:Y:S01]  /*18550*/  FMUL.FTZ R95, R2.reuse, R75 ;  /* 0x0000004b025f7220 */ /* 0x040fe20000410000 */
[C---:B------:R-:W-:Y:S01]  /*18560*/  FMUL.FTZ R75, R2.reuse, R76 ;  /* 0x0000004c024b7220 */ /* 0x040fe20000410000 */
[C---:B------:R-:W-:Y:S01]  /*18570*/  FMUL.FTZ R76, R2.reuse, R81 ;  /* 0x00000051024c7220 */ /* 0x040fe20000410000 */
[C---:B------:R-:W-:Y:S01]  /*18580*/  FMUL.FTZ R81, R2.reuse, R83 ;  /* 0x0000005302517220 */ /* 0x040fe20000410000 */
[----:B------:R-:W-:Y:S01]  /*18590*/  FMUL.FTZ R83, R2, R86 ;  /* 0x0000005602537220 */ /* 0x000fe20000410000 */
[----:B------:R-:W-:Y:S01]  /*185a0*/  QGMMA.64x32x32.F32.E4M3.E4M3 R56, gdesc[UR16], R56, gsb0 ;  /* 0x00600000103879f3 */ /* 0x000fe20008000838 */
[----:B------:R-:W-:Y:S01]  /*185b0*/  R2UR UR18, R6 ;  /* 0x00000000061272ca */ /* 0x000fe200000e0000 */
[----:B--2---:R-:W-:Y:S01]  /*185c0*/  IMAD.IADD R6, R104, 0x1, R159 ;  /* 0x0000000168067824 */ /* 0x004fe200078e029f */
[----:B------:R-:W-:Y:S01]  /*185d0*/  R2UR UR19, R7 ;  /* 0x00000000071372ca */ /* 0x000fe200000e0000 */
[----:B------:R-:W2:Y:S01]  /*185e0*/  MUFU.TANH R15, R15 ;  /* 0x0000000f000f7308 */ /* 0x000ea20000002400 */
[----:B------:R-:W-:Y:S01]  /*185f0*/  FMUL.FTZ R96, R2, R78 ;  /* 0x0000004e02607220 */ /* 0x000fe20000410000 */
[----:B------:R-:W-:-:S02]  /*18600*/  IMAD R6, R161, -0xa0, R6 ;  /* 0xffffff60a1067824 */ /* 0x000fc400078e0206 */
[C---:B------:R-:W-:Y:S01]  /*18610*/  FMUL.FTZ R72, R2.reuse, R72 ;  /* 0x0000004802487220 */ /* 0x040fe20000410000 */
[C---:B------:R-:W-:Y:S01]  /*18620*/  FMUL.FTZ R94, R2.reuse, R74 ;  /* 0x0000004a025e7220 */ /* 0x040fe20000410000 */
[C---:B------:R-:W-:Y:S01]  /*18630*/  FMUL.FTZ R78, R2.reuse, R79 ;  /* 0x0000004f024e7220 */ /* 0x040fe20000410000 */
[----:B------:R-:W-:Y:S01]  /*18640*/  FMUL.FTZ R79, R2, R84 ;  /* 0x00000054024f7220 */ /* 0x000fe20000410000 */
[C---:B------:R-:W-:Y:S01]  /*18650*/  ISETP.GT.AND P2, PT, R6.reuse, RZ, PT ;  /* 0x000000ff0600720c */ /* 0x040fe20003f44270 */
[----:B------:R-:W2:Y:S01]  /*18660*/  MUFU.TANH R21, R21 ;  /* 0x0000001500157308 */ /* 0x000ea20000002400 */
[----:B------:R-:W-:Y:S01]  /*18670*/  ISETP.GT.AND P3, PT, R6, 0x1, PT ;  /* 0x000000010600780c */ /* 0x000fe20003f64270 */
[----:B------:R-:W-:Y:S01]  /*18680*/  FMUL.FTZ R84, R2, R87 ;  /* 0x0000005702547220 */ /* 0x000fe20000410000 */
[----:B------:R-:W-:Y:S01]  /*18690*/  ISETP.GT.AND P5, PT, R6, 0x9, PT ;  /* 0x000000090600780c */ /* 0x000fe20003fa4270 */
[----:B------:R-:W-:Y:S01]  /*186a0*/  FMUL.FTZ R74, R2, R77 ;  /* 0x0000004d024a7220 */ /* 0x000fe20000410000 */
[----:B------:R-:W-:Y:S01]  /*186b0*/  ISETP.GT.AND P4, PT, R6, 0x8, PT ;  /* 0x000000080600780c */ /* 0x000fe20003f84270 */
[----:B------:R-:W-:Y:S01]  /*186c0*/  FMUL.FTZ R77, R2, R80 ;  /* 0x00000050024d7220 */ /* 0x000fe20000410000 */
[----:B0-----:R-:W-:Y:S01]  /*186d0*/  FSEL R7, R20, -INF , P5 ;  /* 0xff80000014077808 */ /* 0x001fe20002800000 */
[----:B------:R-:W0:Y:S01]  /*186e0*/  MUFU.TANH R13, R13 ;  /* 0x0000000d000d7308 */ /* 0x000e220000002400 */
[----:B-1----:R-:W-:Y:S01]  /*186f0*/  FSEL R87, R11, -INF , P4 ;  /* 0xff8000000b577808 */ /* 0x002fe20002000000 */
[C---:B------:R-:W-:Y:S01]  /*18700*/  FMUL.FTZ R82, R2.reuse, R82 ;  /* 0x0000005202527220 */ /* 0x040fe20000410000 */
[----:B---3--:R-:W-:Y:S01]  /*18710*/  FSEL R3, R3, -INF , P2 ;  /* 0xff80000003037808 */ /* 0x008fe20001000000 */
[----:B------:R-:W-:Y:S01]  /*18720*/  FMUL.FTZ R73, R2, R73 ;  /* 0x0000004902497220 */ /* 0x000fe20000410000 */
[----:B----4-:R-:W-:Y:S01]  /*18730*/  FSEL R97, R10, -INF , P5 ;  /* 0xff8000000a617808 */ /* 0x010fe20002800000 */
[----:B------:R-:W-:Y:S01]  /*18740*/  FMUL.FTZ R80, R2, R85 ;  /* 0x0000005502507220 */ /* 0x000fe20000410000 */
[----:B------:R-:W-:Y:S01]  /*18750*/  ISETP.GT.AND P5, PT, R6, 0x19, PT ;  /* 0x000000190600780c */ /* 0x000fe20003fa4270 */
[----:B------:R-:W1:Y:S08]  /*18760*/  MUFU.TANH R89, R89 ;  /* 0x0000005900597308 */ /* 0x000e700000002400 */
[----:B------:R-:W3:Y:S08]  /*18770*/  MUFU.TANH R93, R93 ;  /* 0x0000005d005d7308 */ /* 0x000ef00000002400 */
[----:B------:R-:W4:Y:S08]  /*18780*/  MUFU.TANH R88, R88 ;  /* 0x0000005800587308 */ /* 0x000f300000002400 */
[----:B------:R-:W-:Y:S01]  /*18790*/  MUFU.TANH R72, R72 ;  /* 0x0000004800487308 */ /* 0x000fe20000002400 */
[----:B------:R-:W-:-:S02]  /*187a0*/  WARPGROUP.DEPBAR.LE gsb0, 0x0 ;  /* 0x00008000000079c5 */ /* 0x000fc40000010000 */
[----:B------:R-:W-:Y:S01]  /*187b0*/  WARPGROUP.ARRIVE ;  /* 0x00000000000079c5 */ /* 0x000fe20000000000 */
[C---:B------:R-:W-:Y:S01]  /*187c0*/  FMUL.FTZ R86, R2.reuse, R59 ;  /* 0x0000003b02567220 */ /* 0x040fe20000410000 */
[C---:B------:R-:W-:Y:S01]  /*187d0*/  FMUL.FTZ R59, R2.reuse, R60 ;  /* 0x0000003c023b7220 */ /* 0x040fe20000410000 */
[C---:B------:R-:W-:Y:S01]  /*187e0*/  FMUL.FTZ R60, R2.reuse, R64 ;  /* 0x00000040023c7220 */ /* 0x040fe20000410000 */
[C---:B------:R-:W-:Y:S01]  /*187f0*/  FMUL.FTZ R64, R2.reuse, R69 ;  /* 0x0000004502407220 */ /* 0x040fe20000410000 */
[C---:B------:R-:W-:Y:S01]  /*18800*/  FMUL.FTZ R69, R2.reuse, R70 ;  /* 0x0000004602457220 */ /* 0x040fe20000410000 */
[----:B------:R-:W-:Y:S01]  /*18810*/  QGMMA.64x32x32.F32.E4M3.E4M3 R40, gdesc[UR16], R40, gsb0 ;  /* 0x00600000102879f3 */ /* 0x000fe20008000828 */
[----:B------:R-:W-:Y:S01]  /*18820*/  FMUL.FTZ R70, R2, R71 ;  /* 0x0000004702467220 */ /* 0x000fe20000410000 */
[----:B------:R-:W-:Y:S01]  /*18830*/  FSEL R71, R8, -INF , P2 ;  /* 0xff80000008477808 */ /* 0x000fe20001000000 */
[----:B------:R-:W4:Y:S01]  /*18840*/  MUFU.TANH R94, R94 ;  /* 0x0000005e005e7308 */ /* 0x000f220000002400 */
[----:B------:R-:W-:Y:S01]  /*18850*/  FSEL R8, R9, -INF , P3 ;  /* 0xff80000009087808 */ /* 0x000fe20001800000 */
[----:B------:R-:W-:Y:S01]  /*18860*/  FMUL.FTZ R85, R2, R58 ;  /* 0x0000003a02557220 */ /* 0x000fe20000410000 */
[----:B------:R-:W-:Y:S01]  /*18870*/  R2UR UR18, R4 ;  /* 0x00000000041272ca */ /* 0x000fe200000e0000 */
[C---:B------:R-:W-:Y:S01]  /*18880*/  FMUL.FTZ R56, R2.reuse, R56 ;  /* 0x0000003802387220 */ /* 0x040fe20000410000 */
[----:B------:R-:W-:Y:S01]  /*18890*/  R2UR UR19, R5 ;  /* 0x00000000051372ca */ /* 0x000fe200000e0000 */
[----:B------:R-:W-:Y:S01]  /*188a0*/  FMUL.FTZ R58, R2, R61 ;  /* 0x0000003d023a7220 */ /* 0x000fe20000410000 */
[----:B------:R-:W-:Y:S01]  /*188b0*/  ISETP.GT.AND P2, PT, R6, 0x10, PT ;  /* 0x000000100600780c */ /* 0x000fe20003f44270 */
[----:B------:R-:W4:Y:S01]  /*188c0*/  MUFU.TANH R90, R90 ;  /* 0x0000005a005a7308 */ /* 0x000f220000002400 */
[----:B-----5:R-:W-:Y:S01]  /*188d0*/  FSEL R4, R12, -INF , P3 ;  /* 0xff8000000c047808 */ /* 0x020fe20001800000 */
[C---:B------:R-:W-:Y:S01]  /*188e0*/  FMUL.FTZ R61, R2.reuse, R62 ;  /* 0x0000003e023d7220 */ /* 0x040fe20000410000 */
[----:B------:R-:W-:Y:S01]  /*188f0*/  FSEL R9, R91, -INF , P2 ;  /* 0xff8000005b097808 */ /* 0x000fe20001000000 */
[----:B------:R-:W-:Y:S01]  /*18900*/  FMUL.FTZ R62, R2, R65 ;  /* 0x00000041023e7220 */ /* 0x000fe20000410000 */
[----:B------:R-:W-:Y:S01]  /*18910*/  ISETP.GT.AND P3, PT, R6, 0x11, PT ;  /* 0x000000110600780c */ /* 0x000fe20003f64270 */
[C---:B------:R-:W-:Y:S01]  /*18920*/  FMUL.FTZ R65, R2.reuse, R68 ;  /* 0x0000004402417220 */ /* 0x040fe20000410000 */
[----:B--2---:R-:W-:Y:S01]  /*18930*/  FSEL R91, R15, -INF , P2 ;  /* 0xff8000000f5b7808 */ /* 0x004fe20001000000 */
[----:B------:R-:W2:Y:S01]  /*18940*/  MUFU.TANH R77, R77 ;  /* 0x0000004d004d7308 */ /* 0x000ea20000002400 */
[----:B------:R-:W-:Y:S01]  /*18950*/  FSEL R5, R21, -INF , P4 ;  /* 0xff80000015057808 */ /* 0x000fe20002000000 */
[----:B------:R-:W-:Y:S01]  /*18960*/  FMUL.FTZ R57, R2, R57 ;  /* 0x0000003902397220 */ /* 0x000fe20000410000 */
[----:B------:R-:W-:Y:S01]  /*18970*/  ISETP.GT.AND P4, PT, R6, 0x18, PT ;  /* 0x000000180600780c */ /* 0x000fe20003f84270 */
[C---:B------:R-:W-:Y:S01]  /*18980*/  FMUL.FTZ R63, R2.reuse, R63 ;  /* 0x0000003f023f7220 */ /* 0x040fe20000410000 */
[----:B0-----:R-:W-:Y:S01]  /*18990*/  FSEL R99, R13, -INF , P3 ;  /* 0xff8000000d637808 */ /* 0x001fe20001800000 */
[----:B------:R-:W-:Y:S01]  /*189a0*/  FMUL.FTZ R66, R2, R66 ;  /* 0x0000004202427220 */ /* 0x000fe20000410000 */
[----:B------:R-:W-:Y:S01]  /*189b0*/  ISETP.GT.AND P2, PT, R6, 0x20, PT ;  /* 0x000000200600780c */ /* 0x000fe20003f44270 */
[----:B------:R-:W-:Y:S01]  /*189c0*/  MUFU.TANH R82, R82 ;  /* 0x0000005200527308 */ /* 0x000fe20000002400 */
[----:B-1----:R-:W-:Y:S01]  /*189d0*/  FSEL R89, R89, -INF , P4 ;  /* 0xff80000059597808 */ /* 0x002fe20002000000 */
[----:B------:R-:W-:Y:S01]  /*189e0*/  FMUL.FTZ R67, R2, R67 ;  /* 0x0000004302437220 */ /* 0x000fe20000410000 */
[----:B---3--:R-:W-:-:S02]  /*189f0*/  FSEL R13, R93, -INF , P4 ;  /* 0xff8000005d0d7808 */ /* 0x008fc40002000000 */
[----:B----4-:R-:W-:Y:S01]  /*18a00*/  FSEL R93, R88, -INF , P5 ;  /* 0xff800000585d7808 */ /* 0x010fe20002800000 */
[--C-:B------:R-:W-:Y:S01]  /*18a10*/  IMAD.MOV.U32 R88, RZ, RZ, R119.reuse ;  /* 0x000000ffff587224 */ /* 0x100fe200078e0077 */
[----:B------:R-:W-:Y:S01]  /*18a20*/  FSEL R21, R94, -INF , P2 ;  /* 0xff8000005e157808 */ /* 0x000fe20001000000 */
[----:B------:R-:W-:Y:S01]  /*18a30*/  MUFU.TANH R95, R95 ;  /* 0x0000005f005f7308 */ /* 0x000fe20000002400 */
[----:B------:R-:W-:Y:S01]  /*18a40*/  FSEL R101, R72, -INF , P2 ;  /* 0xff80000048657808 */ /* 0x000fe20001000000 */
[--C-:B------:R-:W-:Y:S01]  /*18a50*/  IMAD.MOV.U32 R94, RZ, RZ, R119.reuse ;  /* 0x000000ffff5e7224 */ /* 0x100fe200078e0077 */
[----:B------:R-:W-:Y:S02]  /*18a60*/  ISETP.GT.AND P2, PT, R6, 0x30, PT ;  /* 0x000000300600780c */ /* 0x000fe40003f44270 */
[----:B------:R-:W-:Y:S01]  /*18a70*/  FSEL R11, R90, -INF , P3 ;  /* 0xff8000005a0b7808 */ /* 0x000fe20001800000 */
[----:B------:R-:W-:Y:S01]  /*18a80*/  IMAD.MOV.U32 R90, RZ, RZ, R119 ;  /* 0x000000ffff5a7224 */ /* 0x000fe200078e0077 */
[----:B------:R-:W-:Y:S01]  /*18a90*/  ISETP.GT.AND P3, PT, R6, 0x21, PT ;  /* 0x000000210600780c */ /* 0x000fe20003f64270 */
[----:B------:R-:W-:Y:S01]  /*18aa0*/  MUFU.TANH R73, R73 ;  /* 0x0000004900497308 */ /* 0x000fe20000002400 */
[----:B--2---:R-:W-:-:S02]  /*18ab0*/  FSEL R107, R77, -INF , P2 ;  /* 0xff8000004d6b7808 */ /* 0x004fc40001000000 */
[----:B------:R-:W-:-:S05]  /*18ac0*/  ISETP.GT.AND P4, PT, R6, 0x28, PT ;  /* 0x000000280600780c */ /* 0x000fca0003f84270 */
[----:B------:R-:W-:Y:S08]  /*18ad0*/  MUFU.TANH R85, R85 ;  /* 0x0000005500557308 */ /* 0x000ff00000002400 */
[----:B------:R-:W0:Y:S01]  /*18ae0*/  MUFU.TANH R92, R92 ;  /* 0x0000005c005c7308 */ /* 0x000e220000002400 */
[----:B------:R-:W-:Y:S02]  /*18af0*/  WARPGROUP.DEPBAR.LE gsb0, 0x0 ;  /* 0x00008000000079c5 */ /* 0x000fe40000010000 */
[C---:B------:R-:W-:Y:S01]  /*18b00*/  FMUL.FTZ R50, R2.reuse, R50 ;  /* 0x0000003202327220 */ /* 0x040fe20000410000 */
[----:B------:R-:W-:Y:S01]  /*18b10*/  WARPGROUP.ARRIVE ;  /* 0x00000000000079c5 */ /* 0x000fe20000000000 */
[C---:B------:R-:W-:Y:S01]  /*18b20*/  FMUL.FTZ R47, R2.reuse, R47 ;  /* 0x0000002f022f7220 */ /* 0x040fe20000410000 */
[C---:B------:R-:W-:Y:S01]  /*18b30*/  FMUL.FTZ R68, R2.reuse, R41 ;  /* 0x0000002902447220 */ /* 0x040fe20000410000 */
[C---:B------:R-:W-:Y:S01]  /*18b40*/  FMUL.FTZ R41, R2.reuse, R48 ;  /* 0x0000003002297220 */ /* 0x040fe20000410000 */
[----:B------:R1:W-:Y:S01]  /*18b50*/  MUFU.TANH R20, R50 ;  /* 0x0000003200147308 */ /* 0x0003e20000002400 */
[C---:B------:R-:W-:Y:S01]  /*18b60*/  FMUL.FTZ R104, R2.reuse, R55 ;  /* 0x0000003702687220 */ /* 0x040fe20000410000 */
[----:B------:R-:W-:Y:S01]  /*18b70*/  QGMMA.64x32x32.F32.E4M3.E4M3 R24, gdesc[UR16], R24, gsb0 ;  /* 0x00600000101879f3 */ /* 0x000fe20008000818 */
[C---:B------:R-:W-:Y:S01]  /*18b80*/  FMUL.FTZ R98, R2.reuse, R42 ;  /* 0x0000002a02627220 */ /* 0x040fe20000410000 */
[C---:B------:R-:W-:Y:S01]  /*18b90*/  FMUL.FTZ R49, R2.reuse, R49 ;  /* 0x0000003102317220 */ /* 0x040fe20000410000 */
[C---:B------:R-:W-:Y:S01]  /*18ba0*/  FMUL.FTZ R42, R2.reuse, R43 ;  /* 0x0000002b022a7220 */ /* 0x040fe20000410000 */
[C---:B------:R-:W-:Y:S01]  /*18bb0*/  FMUL.FTZ R100, R2.reuse, R45 ;  /* 0x0000002d02647220 */ /* 0x040fe20000410000 */
[C---:B------:R-:W-:Y:S01]  /*18bc0*/  FMUL.FTZ R51, R2.reuse, R51 ;  /* 0x0000003302337220 */ /* 0x040fe20000410000 */
[----:B------:R-:W-:Y:S01]  /*18bd0*/  MUFU.TANH R56, R56 ;  /* 0x0000003800387308 */ /* 0x000fe20000002400 */
[----:B-1----:R-:W-:Y:S01]  /*18be0*/  FMNMX.FTZ R50, R71, R8, !PT ;  /* 0x0000000847327209 */ /* 0x002fe20007810000 */
[----:B------:R-:W-:Y:S01]  /*18bf0*/  FMUL.FTZ R53, R2, R53 ;  /* 0x0000003502357220 */ /* 0x000fe20000410000 */
[----:B0-----:R-:W-:Y:S01]  /*18c00*/  FSEL R15, R92, -INF , P5 ;  /* 0xff8000005c0f7808 */ /* 0x001fe20002800000 */
[C---:B------:R-:W-:Y:S01]  /*18c10*/  FMUL.FTZ R102, R2.reuse, R52 ;  /* 0x0000003402667220 */ /* 0x040fe20000410000 */
[----:B------:R-:W-:Y:S01]  /*18c20*/  FMNMX.FTZ R50, R87, R50, !PT ;  /* 0x0000003257327209 */ /* 0x000fe20007810000 */
[----:B------:R-:W-:Y:S01]  /*18c30*/  FMUL.FTZ R40, R2, R40 ;  /* 0x0000002802287220 */ /* 0x000fe20000410000 */
[----:B------:R-:W-:Y:S01]  /*18c40*/  ISETP.GT.AND P5, PT, R6, 0x29, PT ;  /* 0x000000290600780c */ /* 0x000fe20003fa4270 */
[----:B------:R-:W0:Y:S01]  /*18c50*/  MUFU.TANH R75, R75 ;  /* 0x0000004b004b7308 */ /* 0x000e220000002400 */
[----:B------:R-:W-:Y:S01]  /*18c60*/  FMNMX.FTZ R50, R97, R50, !PT ;  /* 0x0000003261327209 */ /* 0x000fe20007810000 */
[C---:B------:R-:W-:Y:S01]  /*18c70*/  FMUL.FTZ R44, R2.reuse, R44 ;  /* 0x0000002c022c7220 */ /* 0x040fe20000410000 */
[C---:B------:R-:W-:Y:S01]  /*18c80*/  FMUL.FTZ R46, R2.reuse, R46 ;  /* 0x0000002e022e7220 */ /* 0x040fe20000410000 */
[----:B------:R-:W-:Y:S01]  /*18c90*/  FMUL.FTZ R54, R2, R54 ;  /* 0x0000003602367220 */ /* 0x000fe20000410000 */
[----:B------:R-:W-:Y:S01]  /*18ca0*/  FMNMX.FTZ R50, R91, R50, !PT ;  /* 0x000000325b327209 */ /* 0x000fe20007810000 */
[----:B------:R-:W-:-:S02]  /*18cb0*/  IMAD.MOV.U32 R92, RZ, RZ, R119 ;  /* 0x000000ffff5c7224 */ /* 0x000fc400078e0077 */
[----:B------:R-:W1:Y:S01]  /*18cc0*/  MUFU.TANH R74, R74 ;  /* 0x0000004a004a7308 */ /* 0x000e620000002400 */
[----:B------:R-:W-:-:S04]  /*18cd0*/  FMNMX.FTZ R50, R99, R50, !PT ;  /* 0x0000003263327209 */ /* 0x000fc80007810000 */
[----:B------:R-:W-:-:S03]  /*18ce0*/  FMNMX.FTZ R50, R89, R50, !PT ;  /* 0x0000003259327209 */ /* 0x000fc60007810000 */
[----:B------:R-:W2:Y:S01]  /*18cf0*/  MUFU.TANH R96, R96 ;  /* 0x0000006000607308 */ /* 0x000ea20000002400 */
[----:B------:R-:W-:Y:S02]  /*18d00*/  FMNMX.FTZ R50, R93, R50, !PT ;  /* 0x000000325d327209 */ /* 0x000fe40007810000 */
[----:B0-----:R-:W-:Y:S02]  /*18d10*/  FSEL R103, R75, -INF , P4 ;  /* 0xff8000004b677808 */ /* 0x001fe40002000000 */
[----:B------:R-:W-:-:S03]  /*18d20*/  FMNMX.FTZ R50, R101, R50, !PT ;  /* 0x0000003265327209 */ /* 0x000fc60007810000 */
[----:B------:R-:W0:Y:S01]  /*18d30*/  MUFU.TANH R78, R78 ;  /* 0x0000004e004e7308 */ /* 0x000e220000002400 */
[----:B-1----:R-:W-:-:S07]  /*18d40*/  FSEL R105, R74, -INF , P5 ;  /* 0xff8000004a697808 */ /* 0x002fce0002800000 */
[----:B------:R1:W-:Y:S01]  /*18d50*/  MUFU.TANH R48, R47 ;  /* 0x0000002f00307308 */ /* 0x0003e20000002400 */
[----:B--2---:R-:W-:Y:S01]  /*18d60*/  FSEL R43, R96, -INF , P4 ;  /* 0xff800000602b7808 */ /* 0x004fe20002000000 */
[----:B------:R-:W-:Y:S01]  /*18d70*/  IMAD.MOV.U32 R96, RZ, RZ, R119 ;  /* 0x000000ffff607224 */ /* 0x000fe200078e0077 */
[----:B------:R-:W-:-:S05]  /*18d80*/  ISETP.GT.AND P4, PT, R6, 0x38, PT ;  /* 0x000000380600780c */ /* 0x000fca0003f84270 */
[----:B------:R-:W-:Y:S01]  /*18d90*/  MUFU.TANH R81, R81 ;  /* 0x0000005100517308 */ /* 0x000fe20000002400 */
[----:B-1----:R-:W-:Y:S02]  /*18da0*/  FSEL R47, R82, -INF , P2 ;  /* 0xff800000522f7808 */ /* 0x002fe40001000000 */
[----:B------:R-:W-:Y:S02]  /*18db0*/  ISETP.GT.AND P2, PT, R6, 0x40, PT ;  /* 0x000000400600780c */ /* 0x000fe40003f44270 */
[----:B0-----:R-:W-:Y:S01]  /*18dc0*/  FSEL R45, R78, -INF , P5 ;  /* 0xff8000004e2d7808 */ /* 0x001fe20002800000 */
[----:B------:R-:W-:Y:S02]  /*18dd0*/  WARPGROUP.DEPBAR.LE gsb0, 0x0 ;  /* 0x00008000000079c5 */ /* 0x000fe40000010000 */
[----:B------:R0:W-:Y:S01]  /*18de0*/  MUFU.TANH R12, R41 ;  /* 0x00000029000c7308 */ /* 0x0001e20000002400 */
[----:B------:R-:W-:Y:S01]  /*18df0*/  FSEL R55, R85, -INF , P2 ;  /* 0xff80000055377808 */ /* 0x000fe20001000000 */
[----:B------:R-:W-:Y:S01]  /*18e00*/  FMUL.FTZ R24, R2, R24 ;  /* 0x0000001802187220 */ /* 0x000fe20000410000 */
[----:B------:R-:W-:Y:S01]  /*18e10*/  FSEL R85, R56, -INF , P2 ;  /* 0xff80000038557808 */ /* 0x000fe20001000000 */
[----:B------:R-:W-:Y:S01]  /*18e20*/  FMUL.FTZ R28, R2, R28 ;  /* 0x0000001c021c7220 */ /* 0x000fe20000410000 */
[----:B------:R-:W-:Y:S01]  /*18e30*/  ISETP.GT.AND P5, PT, R6, 0x39, PT ;  /* 0x000000390600780c */ /* 0x000fe20003fa4270 */
[----:B------:R-:W-:Y:S01]  /*18e40*/  FMUL.FTZ R26, R2, R26 ;  /* 0x0000001a021a7220 */ /* 0x000fe20000410000 */
[----:B------:R-:W-:Y:S01]  /*18e50*/  ISETP.GT.AND P2, PT, R6, 0x50, PT ;  /* 0x000000500600780c */ /* 0x000fe20003f44270 */
[----:B------:R-:W-:Y:S01]  /*18e60*/  MUFU.TANH R76, R76 ;  /* 0x0000004c004c7308 */ /* 0x000fe20000002400 */
[----:B0-----:R-:W-:Y:S01]  /*18e70*/  FSEL R41, R95, -INF , P3 ;  /* 0xff8000005f297808 */ /* 0x001fe20001800000 */
[C---:B------:R-:W-:Y:S01]  /*18e80*/  FMUL.FTZ R32, R2.reuse, R32 ;  /* 0x0000002002207220 */ /* 0x040fe20000410000 */
[----:B------:R-:W-:Y:S01]  /*18e90*/  FSEL R95, R73, -INF , P3 ;  /* 0xff800000495f7808 */ /* 0x000fe20001800000 */
[----:B------:R-:W-:Y:S01]  /*18ea0*/  FMUL.FTZ R30, R2, R30 ;  /* 0x0000001e021e7220 */ /* 0x000fe20000410000 */
[----:B------:R-:W-:Y:S01]  /*18eb0*/  ISETP.GT.AND P3, PT, R6, 0x31, PT ;  /* 0x000000310600780c */ /* 0x000fe20003f64270 */
[C---:B------:R-:W-:Y:S01]  /*18ec0*/  FMUL.FTZ R36, R2.reuse, R36 ;  /* 0x0000002402247220 */ /* 0x040fe20000410000 */
[----:B------:R-:W-:Y:S01]  /*18ed0*/  FMNMX.FTZ R56, R95, R50, !PT ;  /* 0x000000325f387209 */ /* 0x000fe20007810000 */
[----:B------:R-:W-:Y:S01]  /*18ee0*/  MUFU.TANH R83, R83 ;  /* 0x0000005300537308 */ /* 0x000fe20000002400 */
[C---:B------:R-:W-:Y:S01]  /*18ef0*/  FMUL.FTZ R50, R2.reuse, R25 ;  /* 0x0000001902327220 */ /* 0x040fe20000410000 */
[----:B------:R-:W-:Y:S01]  /*18f00*/  FMUL.FTZ R38, R2, R38 ;  /* 0x0000002602267220 */ /* 0x000fe20000410000 */
[----:B------:R-:W-:-:S04]  /*18f10*/  FMNMX.FTZ R56, R103, R56, !PT ;  /* 0x0000003867387209 */ /* 0x000fc80007810000 */
[----:B------:R-:W-:Y:S01]  /*18f20*/  FMNMX.FTZ R56, R105, R56, !PT ;  /* 0x0000003869387209 */ /* 0x000fe20007810000 */
[----:B------:R-:W-:Y:S03]  /*18f30*/  MUFU.TANH R80, R80 ;  /* 0x0000005000507308 */ /* 0x000fe60000002400 */
[----:B------:R-:W-:-:S05]  /*18f40*/  FMNMX.FTZ R56, R107, R56, !PT ;  /* 0x000000386b387209 */ /* 0x000fca0007810000 */
[----:B------:R-:W-:Y:S08]  /*18f50*/  MUFU.TANH R84, R84 ;  /* 0x0000005400547308 */ /* 0x000ff00000002400 */
[----:B------:R-:W0:Y:S08]  /*18f60*/  MUFU.TANH R79, R79 ;  /* 0x0000004f004f7308 */ /* 0x000e300000002400 */
[----:B------:R-:W-:Y:S08]  /*18f70*/  MUFU.TANH R58, R58 ;  /* 0x0000003a003a7308 */ /* 0x000ff00000002400 */
[----:B------:R1:W-:Y:S01]  /*18f80*/  MUFU.TANH R10, R49 ;  /* 0x00000031000a7308 */ /* 0x0003e20000002400 */
[----:B0-----:R-:W-:-:S07]  /*18f90*/  FSEL R79, R79, -INF , P4 ;  /* 0xff8000004f4f7808 */ /* 0x001fce0002000000 */
[----:B------:R-:W0:Y:S01]  /*18fa0*/  MUFU.TANH R57, R57 ;  /* 0x0000003900397308 */ /* 0x000e220000002400 */
[----:B-1----:R-:W-:Y:S02]  /*18fb0*/  FSEL R49, R81, -INF , P3 ;  /* 0xff80000051317808 */ /* 0x002fe40001800000 */
[----:B------:R-:W-:Y:S02]  /*18fc0*/  FSEL R81, R76, -INF , P3 ;  /* 0xff8000004c517808 */ /* 0x000fe40001800000 */
[----:B------:R-:W-:Y:S02]  /*18fd0*/  ISETP.GT.AND P3, PT, R6, 0x41, PT ;  /* 0x000000410600780c */ /* 0x000fe40003f64270 */
[----:B------:R-:W-:Y:S01]  /*18fe0*/  FMNMX.FTZ R56, R81, R56, !PT ;  /* 0x0000003851387209 */ /* 0x000fe20007810000 */
[----:B------:R1:W-:Y:S08]  /*18ff0*/  MUFU.TANH R52, R51 ;  /* 0x0000003300347308 */ /* 0x0003f00000002400 */
[----:B------:R2:W-:Y:S01]  /*19000*/  MUFU.TANH R145, R53 ;  /* 0x0000003500917308 */ /* 0x0005e20000002400 */
[----:B-1----:R-:W-:-:S02]  /*19010*/  FSEL R51, R83, -INF , P4 ;  /* 0xff80000053337808 */ /* 0x002fc40002000000 */
[----:B------:R-:W-:Y:S02]  /*19020*/  FSEL R83, R80, -INF , P5 ;  /* 0xff80000050537808 */ /* 0x000fe40002800000 */
[----:B------:R-:W-:Y:S02]  /*19030*/  ISETP.GT.AND P4, PT, R6, 0x48, PT ;  /* 0x000000480600780c */ /* 0x000fe40003f84270 */
[----:B0-----:R-:W-:Y:S01]  /*19040*/  FSEL R111, R57, -INF , P3 ;  /* 0xff800000396f7808 */ /* 0x001fe20001800000 */
[----:B------:R-:W0:Y:S01]  /*19050*/  MUFU.TANH R59, R59 ;  /* 0x0000003b003b7308 */ /* 0x000e220000002400 */
[----:B--2---:R-:W-:Y:S02]  /*19060*/  FSEL R53, R84, -INF , P5 ;  /* 0xff80000054357808 */ /* 0x004fe40002800000 */
[----:B------:R-:W-:-:S04]  /*19070*/  ISETP.GT.AND P5, PT, R6, 0x49, PT ;  /* 0x000000490600780c */ /* 0x000fc80003fa4270 */
[----:B------:R-:W-:Y:S01]  /*19080*/  FSEL R121, R58, -INF , P5 ;  /* 0xff8000003a797808 */ /* 0x000fe20002800000 */
[----:B------:R-:W1:Y:S01]  /*19090*/  MUFU.TANH R60, R60 ;  /* 0x0000003c003c7308 */ /* 0x000e620000002400 */
[----:B------:R-:W-:Y:S01]  /*190a0*/  FMNMX.FTZ R58, R79, R56, !PT ;  /* 0x000000384f3a7209 */ /* 0x000fe20007810000 */
[----:B------:R-:W-:-:S03]  /*190b0*/  FMUL.FTZ R56, R2, R27 ;  /* 0x0000001b02387220 */ /* 0x000fc60000410000 */
[----:B------:R-:W-:-:S03]  /*190c0*/  FMNMX.FTZ R58, R83, R58, !PT ;  /* 0x0000003a533a7209 */ /* 0x000fc60007810000 */
[----:B------:R-:W2:Y:S01]  /*190d0*/  MUFU.TANH R86, R86 ;  /* 0x0000005600567308 */ /* 0x000ea20000002400 */
[----:B------:R-:W-:Y:S02]  /*190e0*/  FMNMX.FTZ R58, R85, R58, !PT ;  /* 0x0000003a553a7209 */ /* 0x000fe40007810000 */
[----:B0-----:R-:W-:Y:S02]  /*190f0*/  FSEL R113, R59, -INF , P4 ;  /* 0xff8000003b717808 */ /* 0x001fe40002000000 */
[----:B------:R-:W-:-:S03]  /*19100*/  FMNMX.FTZ R58, R111, R58, !PT ;  /* 0x0000003a6f3a7209 */ /* 0x000fc60007810000 */
[----:B------:R-:W0:Y:S01]  /*19110*/  MUFU.TANH R61, R61 ;  /* 0x0000003d003d7308 */ /* 0x000e220000002400 */
[----:B-1----:R-:W-:Y:S02]  /*19120*/  FSEL R123, R60, -INF , P2 ;  /* 0xff8000003c7b7808 */ /* 0x002fe40001000000 */
[----:B------:R-:W-:Y:S01]  /*19130*/  FMNMX.FTZ R60, R113, R58, !PT ;  /* 0x0000003a713c7209 */ /* 0x000fe20007810000 */
[----:B------:R-:W-:-:S03]  /*19140*/  FMUL.FTZ R58, R2, R29 ;  /* 0x0000001d023a7220 */ /* 0x000fc60000410000 */
[----:B------:R-:W-:Y:S01]  /*19150*/  FMNMX.FTZ R60, R121, R60, !PT ;  /* 0x0000003c793c7209 */ /* 0x000fe20007810000 */
[----:B------:R-:W1:Y:S01]  /*19160*/  MUFU.TANH R62, R62 ;  /* 0x0000003e003e7308 */ /* 0x000e620000002400 */
[----:B--2---:R-:W-:Y:S02]  /*19170*/  FSEL R25, R86, -INF , P3 ;  /* 0xff80000056197808 */ /* 0x004fe40001800000 */
[----:B------:R-:W-:Y:S02]  /*19180*/  ISETP.GT.AND P3, PT, R6, 0x51, PT ;  /* 0x000000510600780c */ /* 0x000fe40003f64270 */
[----:B------:R-:W-:-:S03]  /*19190*/  FMNMX.FTZ R60, R123, R60, !PT ;  /* 0x0000003c7b3c7209 */ /* 0x000fc60007810000 */
[----:B------:R-:W2:Y:S01]  /*191a0*/  MUFU.TANH R63, R63 ;  /* 0x0000003f003f7308 */ /* 0x000ea20000002400 */
[----:B0-----:R-:W-:Y:S02]  /*191b0*/  FSEL R57, R61, -INF , P4 ;  /* 0xff8000003d397808 */ /* 0x001fe40002000000 */
[----:B------:R-:W-:-:S05]  /*191c0*/  ISETP.GT.AND P4, PT, R6, 0x58, PT ;  /* 0x000000580600780c */ /* 0x000fca0003f84270 */
[----:B------:R-:W0:Y:S01]  /*191d0*/  MUFU.TANH R65, R65 ;  /* 0x0000004100417308 */ /* 0x000e220000002400 */
[----:B-1----:R-:W-:-:S04]  /*191e0*/  FSEL R125, R62, -INF , P3 ;  /* 0xff8000003e7d7808 */ /* 0x002fc80001800000 */
[----:B------:R-:W-:-:S03]  /*191f0*/  FMNMX.FTZ R60, R125, R60, !PT ;  /* 0x0000003c7d3c7209 */ /* 0x000fc60007810000 */
[----:B------:R-:W1:Y:S01]  /*19200*/  MUFU.TANH R66, R66 ;  /* 0x0000004200427308 */ /* 0x000e620000002400 */
[----:B--2---:R-:W-:Y:S02]  /*19210*/  FSEL R59, R63, -INF , P5 ;  /* 0xff8000003f3b7808 */ /* 0x004fe40002800000 */
[----:B------:R-:W-:-:S05]  /*19220*/  ISETP.GT.AND P5, PT, R6, 0x59, PT ;  /* 0x000000590600780c */ /* 0x000fca0003fa4270 */
[----:B------:R-:W2:Y:S01]  /*19230*/  MUFU.TANH R64, R64 ;  /* 0x0000004000407308 */ /* 0x000ea20000002400 */
[----:B0-----:R-:W-:-:S04]  /*19240*/  FSEL R127, R65, -INF , P4 ;  /* 0xff800000417f7808 */ /* 0x001fc80002000000 */
[----:B------:R-:W-:-:S03]  /*19250*/  FMNMX.FTZ R60, R127, R60, !PT ;  /* 0x0000003c7f3c7209 */ /* 0x000fc60007810000 */
[----:B------:R-:W0:Y:S01]  /*19260*/  MUFU.TANH R67, R67 ;  /* 0x0000004300437308 */ /* 0x000e220000002400 */
[----:B-1----:R-:W-:Y:S02]  /*19270*/  FSEL R27, R66, -INF , P2 ;  /* 0xff800000421b7808 */ /* 0x002fe40001000000 */
[----:B------:R-:W-:-:S05]  /*19280*/  ISETP.GT.AND P2, PT, R6, 0x60, PT ;  /* 0x000000600600780c */ /* 0x000fca0003f44270 */
[----:B------:R-:W1:Y:S01]  /*19290*/  MUFU.TANH R40, R40 ;  /* 0x0000002800287308 */ /* 0x000e620000002400 */
[----:B--2---:R-:W-:-:S04]  /*192a0*/  FSEL R129, R64, -INF , P5 ;  /* 0xff80000040817808 */ /* 0x004fc80002800000 */
[----:B------:R-:W-:-:S03]  /*192b0*/  FMNMX.FTZ R60, R129, R60, !PT ;  /* 0x0000003c813c7209 */ /* 0x000fc60007810000 */
[----:B------:R-:W2:Y:S01]  /*192c0*/  MUFU.TANH R69, R69 ;  /* 0x0000004500457308 */ /* 0x000ea20000002400 */
[----:B0-----:R-:W-:Y:S02]  /*192d0*/  FSEL R61, R67, -INF , P3 ;  /* 0xff800000433d7808 */ /* 0x001fe40001800000 */
[----:B------:R-:W-:-:S05]  /*192e0*/  ISETP.GT.AND P3, PT, R6, 0x61, PT ;  /* 0x000000610600780c */ /* 0x000fca0003f64270 */
[----:B------:R-:W0:Y:S01]  /*192f0*/  MUFU.TANH R68, R68 ;  /* 0x0000004400447308 */ /* 0x000e220000002400 */
[----:B-1----:R-:W-:Y:S01]  /*19300*/  FSEL R131, R40, -INF , P2 ;  /* 0xff80000028837808 */ /* 0x002fe20001000000 */
[----:B------:R-:W-:-:S03]  /*19310*/  FMUL.FTZ R40, R2, R31 ;  /* 0x0000001f02287220 */ /* 0x000fc60000410000 */
        /* <DEDUP_REMOVED lines=9> */
[----:B------:R-:W-:-:S04]  /*193b0*/  ISETP.GT.AND P5, PT, R6, 0x69, PT ;  /* 0x000000690600780c */ /* 0x000fc80003fa4270 */
[----:B------:R-:W-:Y:S01]  /*193c0*/  FSEL R69, R48, -INF , P5 ;  /* 0xff80000030457808 */ /* 0x000fe20002800000 */
[----:B------:R-:W1:Y:S01]  /*193d0*/  MUFU.TANH R100, R100 ;  /* 0x0000006400647308 */ /* 0x000e620000002400 */
[----:B--2---:R-:W-:-:S04]  /*193e0*/  FSEL R135, R44, -INF , P4 ;  /* 0xff8000002c877808 */ /* 0x004fc80002000000 */
[----:B------:R-:W-:-:S03]  /*193f0*/  FMNMX.FTZ R60, R135, R60, !PT ;  /* 0x0000003c873c7209 */ /* 0x000fc60007810000 */
[----:B------:R-:W2:Y:S01]  /*19400*/  MUFU.TANH R42, R42 ;  /* 0x0000002a002a7308 */ /* 0x000ea20000002400 */
[----:B0-----:R-:W-:Y:S01]  /*19410*/  FSEL R65, R98, -INF , P2 ;  /* 0xff80000062417808 */ /* 0x001fe20001000000 */
[----:B------:R-:W-:Y:S01]  /*19420*/  IMAD.MOV.U32 R98, RZ, RZ, R119 ;  /* 0x000000ffff627224 */ /* 0x000fe200078e0077 */
[----:B------:R-:W-:-:S04]  /*19430*/  ISETP.GT.AND P2, PT, R6, 0x70, PT ;  /* 0x000000700600780c */ /* 0x000fc80003f44270 */
[----:B------:R-:W-:Y:S01]  /*19440*/  FSEL R139, R12, -INF , P2 ;  /* 0xff8000000c8b7808 */ /* 0x000fe20001000000 */
[----:B------:R-:W0:Y:S01]  /*19450*/  MUFU.TANH R46, R46 ;  /* 0x0000002e002e7308 */ /* 0x000e220000002400 */
[----:B-1----:R-:W-:Y:S01]  /*19460*/  FSEL R137, R100, -INF , P5 ;  /* 0xff80000064897808 */ /* 0x002fe20002800000 */
[----:B------:R-:W-:Y:S01]  /*19470*/  FMUL.FTZ R12, R2, R37 ;  /* 0x00000025020c7220 */ /* 0x000fe20000410000 */
[----:B------:R-:W-:Y:S01]  /*19480*/  ISETP.GT.AND P5, PT, R6, 0x79, PT ;  /* 0x000000790600780c */ /* 0x000fe20003fa4270 */
[----:B------:R-:W-:Y:S01]  /*19490*/  IMAD.MOV.U32 R100, RZ, RZ, R119 ;  /* 0x000000ffff647224 */ /* 0x000fe200078e0077 */
[----:B------:R-:W-:Y:S02]  /*194a0*/  FMNMX.FTZ R60, R137, R60, !PT ;  /* 0x0000003c893c7209 */ /* 0x000fe40007810000 */
[----:B------:R-:W-:Y:S01]  /*194b0*/  FSEL R73, R20, -INF , P2 ;  /* 0xff80000014497808 */ /* 0x000fe20001000000 */
[----:B------:R-:W1:Y:S01]  /*194c0*/  MUFU.TANH R102, R102 ;  /* 0x0000006600667308 */ /* 0x000e620000002400 */
[----:B--2---:R-:W-:Y:S01]  /*194d0*/  FSEL R67, R42, -INF , P3 ;  /* 0xff8000002a437808 */ /* 0x004fe20001800000 */
[----:B------:R-:W-:Y:S01]  /*194e0*/  FMUL.FTZ R42, R2, R35 ;  /* 0x00000023022a7220 */ /* 0x000fe20000410000 */
[----:B------:R-:W-:-:S02]  /*194f0*/  ISETP.GT.AND P3, PT, R6, 0x71, PT ;  /* 0x000000710600780c */ /* 0x000fc40003f64270 */
[----:B------:R-:W-:Y:S02]  /*19500*/  FMNMX.FTZ R60, R139, R60, !PT ;  /* 0x0000003c8b3c7209 */ /* 0x000fe40007810000 */
[----:B------:R-:W-:Y:S01]  /*19510*/  FSEL R141, R10, -INF , P3 ;  /* 0xff8000000a8d7808 */ /* 0x000fe20001800000 */
[----:B------:R-:W2:Y:S01]  /*19520*/  MUFU.TANH R24, R24 ;  /* 0x0000001800187308 */ /* 0x000ea20000002400 */
[----:B0-----:R-:W-:Y:S01]  /*19530*/  FSEL R31, R46, -INF , P4 ;  /* 0xff8000002e1f7808 */ /* 0x001fe20002000000 */
[----:B------:R-:W-:Y:S01]  /*19540*/  FMUL.FTZ R10, R2, R33 ;  /* 0x00000021020a7220 */ /* 0x000fe20000410000 */
[C---:B------:R-:W-:Y:S02]  /*19550*/  ISETP.GT.AND P4, PT, R6.reuse, 0x78, PT ;  /* 0x000000780600780c */ /* 0x040fe40003f84270 */
[----:B------:R-:W-:Y:S02]  /*19560*/  FMNMX.FTZ R60, R141, R60, !PT ;  /* 0x0000003c8d3c7209 */ /* 0x000fe40007810000 */
[----:B------:R-:W-:Y:S01]  /*19570*/  ISETP.GT.AND P2, PT, R6, 0x80, PT ;  /* 0x000000800600780c */ /* 0x000fe20003f44270 */
[----:B------:R-:W0:Y:S01]  /*19580*/  MUFU.TANH R54, R54 ;  /* 0x0000003600367308 */ /* 0x000e220000002400 */
[----:B-1----:R-:W-:Y:S01]  /*19590*/  FSEL R143, R102, -INF , P4 ;  /* 0xff800000668f7808 */ /* 0x002fe20002000000 */
[----:B------:R-:W-:Y:S01]  /*195a0*/  IMAD.MOV.U32 R102, RZ, RZ, R119 ;  /* 0x000000ffff667224 */ /* 0x000fe200078e0077 */
[----:B------:R-:W-:-:S02]  /*195b0*/  FSEL R145, R145, -INF , P5 ;  /* 0xff80000091917808 */ /* 0x000fc40002800000 */
[----:B------:R-:W-:Y:S02]  /*195c0*/  FMNMX.FTZ R60, R143, R60, !PT ;  /* 0x0000003c8f3c7209 */ /* 0x000fe40007810000 */
[----:B------:R-:W-:Y:S01]  /*195d0*/  FSEL R75, R52, -INF , P3 ;  /* 0xff800000344b7808 */ /* 0x000fe20001800000 */
[----:B------:R-:W1:Y:S01]  /*195e0*/  MUFU.TANH R50, R50 ;  /* 0x0000003200327308 */ /* 0x000e620000002400 */
[----:B------:R-:W-:Y:S02]  /*195f0*/  ISETP.GT.AND P3, PT, R6, 0x81, PT ;  /* 0x000000810600780c */ /* 0x000fe40003f64270 */
[----:B--2---:R-:W-:Y:S02]  /*19600*/  FSEL R149, R24, -INF , P2 ;  /* 0xff80000018957808 */ /* 0x004fe40001000000 */
[----:B------:R-:W-:Y:S02]  /*19610*/  FMNMX.FTZ R60, R145, R60, !PT ;  /* 0x0000003c913c7209 */ /* 0x000fe40007810000 */
[----:B------:R-:W-:Y:S01]  /*19620*/  FMNMX.FTZ R24, R3, R4, !PT ;  /* 0x0000000403187209 */ /* 0x000fe20007810000 */
[----:B------:R2:W3:Y:S01]  /*19630*/  MUFU.TANH R77, R104 ;  /* 0x00000068004d7308 */ /* 0x0004e20000002400 */
[----:B0-----:R-:W-:-:S02]  /*19640*/  FSEL R33, R54, -INF , P4 ;  /* 0xff80000036217808 */ /* 0x001fc40002000000 */
[----:B------:R-:W-:Y:S02]  /*19650*/  ISETP.GT.AND P4, PT, R6, 0x88, PT ;  /* 0x000000880600780c */ /* 0x000fe40003f84270 */
[----:B------:R-:W-:Y:S02]  /*19660*/  FMNMX.FTZ R60, R149, R60, !PT ;  /* 0x0000003c953c7209 */ /* 0x000fe40007810000 */
[----:B------:R-:W-:Y:S01]  /*19670*/  FMNMX.FTZ R24, R5, R24, !PT ;  /* 0x0000001805187209 */ /* 0x000fe20007810000 */
[----:B------:R-:W0:Y:S01]  /*19680*/  MUFU.TANH R28, R28 ;  /* 0x0000001c001c7308 */ /* 0x000e220000002400 */
[----:B-1----:R-:W-:Y:S01]  /*19690*/  FSEL R151, R50, -INF , P3 ;  /* 0xff80000032977808 */ /* 0x002fe20001800000 */
[----:B--2---:R-:W-:-:S03]  /*196a0*/  IMAD.MOV.U32 R104, RZ, RZ, R119 ;  /* 0x000000ffff687224 */ /* 0x004fc600078e0077 */
[----:B------:R-:W-:-:S03]  /*196b0*/  FMNMX.FTZ R60, R151, R60, !PT ;  /* 0x0000003c973c7209 */ /* 0x000fc60007810000 */
[----:B------:R-:W1:Y:S01]  /*196c0*/  MUFU.TANH R26, R26 ;  /* 0x0000001a001a7308 */ /* 0x000e620000002400 */
[----:B---3--:R-:W-:Y:S02]  /*196d0*/  FSEL R77, R77, -INF , P5 ;  /* 0xff8000004d4d7808 */ /* 0x008fe40002800000 */
[----:B------:R-:W-:-:S05]  /*196e0*/  ISETP.GT.AND P5, PT, R6, 0x89, PT ;  /* 0x000000890600780c */ /* 0x000fca0003fa4270 */
[----:B------:R-:W2:Y:S01]  /*196f0*/  MUFU.TANH R58, R58 ;  /* 0x0000003a003a7308 */ /* 0x000ea20000002400 */
[----:B0-----:R-:W-:-:S04]  /*19700*/  FSEL R153, R28, -INF , P4 ;  /* 0xff8000001c997808 */ /* 0x001fc80002000000 */
[----:B------:R-:W-:-:S03]  /*19710*/  FMNMX.FTZ R60, R153, R60, !PT ;  /* 0x0000003c993c7209 */ /* 0x000fc60007810000 */
[----:B------:R-:W0:Y:S01]  /*19720*/  MUFU.TANH R56, R56 ;  /* 0x0000003800387308 */ /* 0x000e220000002400 */
[----:B-1----:R-:W-:Y:S02]  /*19730*/  FSEL R37, R26, -INF , P2 ;  /* 0xff8000001a257808 */ /* 0x002fe40001000000 */
[----:B------:R-:W-:Y:S02]  /*19740*/  ISETP.GT.AND P2, PT, R6, 0x90, PT ;  /* 0x000000900600780c */ /* 0x000fe40003f44270 */
[----:B------:R-:W-:-:S03]  /*19750*/  FMNMX.FTZ R26, R7, R24, !PT ;  /* 0x00000018071a7209 */ /* 0x000fc60007810000 */
[----:B------:R-:W1:Y:S01]  /*19760*/  MUFU.TANH R32, R32 ;  /* 0x0000002000207308 */ /* 0x000e620000002400 */
[----:B--2---:R-:W-:Y:S02]  /*19770*/  FSEL R155, R58, -INF , P5 ;  /* 0xff8000003a9b7808 */ /* 0x004fe40002800000 */
[----:B------:R-:W-:Y:S02]  /*19780*/  FMNMX.FTZ R26, R9, R26, !PT ;  /* 0x0000001a091a7209 */ /* 0x000fe40007810000 */
[----:B------:R-:W-:Y:S02]  /*19790*/  FMNMX.FTZ R60, R155, R60, !PT ;  /* 0x0000003c9b3c7209 */ /* 0x000fe40007810000 */
[----:B------:R-:W-:Y:S01]  /*197a0*/  FMNMX.FTZ R26, R11, R26, !PT ;  /* 0x0000001a0b1a7209 */ /* 0x000fe20007810000 */
[----:B------:R-:W2:Y:S01]  /*197b0*/  MUFU.TANH R30, R30 ;  /* 0x0000001e001e7308 */ /* 0x000ea20000002400 */
[----:B0-----:R-:W-:Y:S02]  /*197c0*/  FSEL R109, R56, -INF , P3 ;  /* 0xff800000386d7808 */ /* 0x001fe40001800000 */
[----:B------:R-:W-:-:S02]  /*197d0*/  ISETP.GT.AND P3, PT, R6, 0x91, PT ;  /* 0x000000910600780c */ /* 0x000fc40003f64270 */
[----:B------:R-:W-:-:S03]  /*197e0*/  FMNMX.FTZ R26, R13, R26, !PT ;  /* 0x0000001a0d1a7209 */ /* 0x000fc60007810000 */
[----:B------:R-:W0:Y:S01]  /*197f0*/  MUFU.TANH R10, R10 ;  /* 0x0000000a000a7308 */ /* 0x000e220000002400 */
[----:B-1----:R-:W-:Y:S02]  /*19800*/  FSEL R157, R32, -INF , P2 ;  /* 0xff800000209d7808 */ /* 0x002fe40001000000 */
[----:B------:R-:W-:Y:S02]  /*19810*/  FMNMX.FTZ R28, R15, R26, !PT ;  /* 0x0000001a0f1c7209 */ /* 0x000fe40007810000 */
[----:B------:R-:W-:Y:S02]  /*19820*/  FMNMX.FTZ R60, R157, R60, !PT ;  /* 0x0000003c9d3c7209 */ /* 0x000fe40007810000 */
[----:B------:R-:W-:Y:S01]  /*19830*/  FMNMX.FTZ R28, R21, R28, !PT ;  /* 0x0000001c151c7209 */ /* 0x000fe20007810000 */
[----:B------:R-:W1:Y:S01]  /*19840*/  MUFU.TANH R40, R40 ;  /* 0x0000002800287308 */ /* 0x000e620000002400 */
[----:B--2---:R-:W-:Y:S02]  /*19850*/  FSEL R115, R30, -INF , P4 ;  /* 0xff8000001e737808 */ /* 0x004fe40002000000 */
[----:B------:R-:W-:-:S02]  /*19860*/  ISETP.GT.AND P4, PT, R6, 0x98, PT ;  /* 0x000000980600780c */ /* 0x000fc40003f84270 */
[----:B------:R-:W-:-:S03]  /*19870*/  FMNMX.FTZ R28, R41, R28, !PT ;  /* 0x0000001c291c7209 */ /* 0x000fc60007810000 */
[----:B------:R-:W2:Y:S01]  /*19880*/  MUFU.TANH R36, R36 ;  /* 0x0000002400247308 */ /* 0x000ea20000002400 */
[----:B0-----:R-:W-:Y:S01]  /*19890*/  FSEL R163, R10, -INF , P3 ;  /* 0xff8000000aa37808 */ /* 0x001fe20001800000 */
[----:B------:R-:W-:Y:S01]  /*198a0*/  IMAD.U32 R10, RZ, RZ, UR6 ;  /* 0x00000006ff0a7e24 */ /* 0x000fe2000f8e00ff */
[----:B------:R-:W-:Y:S02]  /*198b0*/  FMNMX.FTZ R28, R43, R28, !PT ;  /* 0x0000001c2b1c7209 */ /* 0x000fe40007810000 */
[----:B------:R-:W-:Y:S02]  /*198c0*/  FMNMX.FTZ R60, R163, R60, !PT ;  /* 0x0000003ca33c7209 */ /* 0x000fe40007810000 */
[----:B------:R-:W-:Y:S01]  /*198d0*/  FMNMX.FTZ R32, R45, R28, !PT ;  /* 0x0000001c2d207209 */ /* 0x000fe20007810000 */
[----:B------:R-:W0:Y:S01]  /*198e0*/  MUFU.TANH R12, R12 ;  /* 0x0000000c000c7308 */ /* 0x000e220000002400 */
[----:B-1----:R-:W-:Y:S01]  /*198f0*/  FSEL R117, R40, -INF , P5 ;  /* 0xff80000028757808 */ /* 0x002fe20002800000 */
[----:B------:R-:W-:Y:S01]  /*19900*/  FMUL.FTZ R40, R2, R34 ;  /* 0x0000002202287220 */ /* 0x000fe20000410000 */
[----:B------:R-:W-:-:S02]  /*19910*/  ISETP.GT.AND P5, PT, R6, 0x99, PT ;  /* 0x000000990600780c */ /* 0x000fc40003fa4270 */
[----:B------:R-:W-:-:S03]  /*19920*/  FMNMX.FTZ R32, R47, R32, !PT ;  /* 0x000000202f207209 */ /* 0x000fc60007810000 */
[----:B------:R-:W1:Y:S01]  /*19930*/  MUFU.TANH R40, R40 ;  /* 0x0000002800287308 */ /* 0x000e620000002400 */
[----:B--2---:R-:W-:Y:S01]  /*19940*/  FSEL R165, R36, -INF , P4 ;  /* 0xff80000024a57808 */ /* 0x004fe20002000000 */
[----:B------:R-:W-:Y:S01]  /*19950*/  FMUL.FTZ R36, R2, R39 ;  /* 0x0000002702247220 */ /* 0x000fe20000410000 */
[----:B------:R-:W-:Y:S02]  /*19960*/  FMNMX.FTZ R32, R49, R32, !PT ;  /* 0x0000002031207209 */ /* 0x000fe40007810000 */
[----:B------:R-:W-:Y:S02]  /*19970*/  FMNMX.FTZ R60, R165, R60, !PT ;  /* 0x0000003ca53c7209 */ /* 0x000fe40007810000 */
[----:B------:R-:W-:Y:S01]  /*19980*/  FMNMX.FTZ R32, R51, R32, !PT ;  /* 0x0000002033207209 */ /* 0x000fe20007810000 */
[----:B------:R-:W2:Y:S01]  /*19990*/  MUFU.TANH R42, R42 ;  /* 0x0000002a002a7308 */ /* 0x000ea20000002400 */
[----:B0-----:R-:W-:Y:S02]  /*199a0*/  FSEL R167, R12, -INF , P5 ;  /* 0xff8000000ca77808 */ /* 0x001fe40002800000 */
[----:B------:R-:W-:-:S02]  /*199b0*/  FMNMX.FTZ R34, R53, R32, !PT ;  /* 0x0000002035227209 */ /* 0x000fc40007810000 */
[----:B------:R-:W-:Y:S02]  /*199c0*/  FMNMX.FTZ R60, R167, R60, !PT ;  /* 0x0000003ca73c7209 */ /* 0x000fe40007810000 */
[----:B------:R-:W-:Y:S01]  /*199d0*/  FMNMX.FTZ R34, R55, R34, !PT ;  /* 0x0000002237227209 */ /* 0x000fe20007810000 */
[----:B------:R-:W-:Y:S02]  /*199e0*/  MUFU.TANH R38, R38 ;  /* 0x0000002600267308 */ /* 0x000fe40000002400 */
[----:B------:R-:W0:Y:S01]  /*199f0*/  SHFL.BFLY PT, R169, R60, 0x2, 0x1f ;  /* 0x0c401f003ca97f89 */ /* 0x000e2200000e0000 */
[----:B------:R-:W-:-:S04]  /*19a00*/  FMNMX.FTZ R34, R25, R34, !PT ;  /* 0x0000002219227209 */ /* 0x000fc80007810000 */
[----:B------:R-:W-:Y:S01]  /*19a10*/  FMNMX.FTZ R34, R57, R34, !PT ;  /* 0x0000002239227209 */ /* 0x000fe20007810000 */
[----:B------:R-:W3:Y:S03]  /*19a20*/  MUFU.TANH R36, R36 ;  /* 0x0000002400247308 */ /* 0x000ee60000002400 */
[----:B------:R-:W-:-:S04]  /*19a30*/  FMNMX.FTZ R44, R59, R34, !PT ;  /* 0x000000223b2c7209 */ /* 0x000fc80007810000 */
[----:B------:R-:W-:-:S04]  /*19a40*/  FMNMX.FTZ R44, R27, R44, !PT ;  /* 0x0000002c1b2c7209 */ /* 0x000fc80007810000 */
[----:B------:R-:W-:-:S04]  /*19a50*/  FMNMX.FTZ R44, R61, R44, !PT ;  /* 0x0000002c3d2c7209 */ /* 0x000fc80007810000 */
[----:B------:R-:W-:Y:S02]  /*19a60*/  FMNMX.FTZ R44, R63, R44, !PT ;  /* 0x0000002c3f2c7209 */ /* 0x000fe40007810000 */
[----:B0-----:R-:W-:-:S05]  /*19a70*/  FMNMX.FTZ R169, R60, R169, !PT ;  /* 0x000000a93ca97209 */ /* 0x001fca0007810000 */
[----:B------:R-:W0:Y:S02]  /*19a80*/  SHFL.BFLY PT, R120, R169, 0x1, 0x1f ;  /* 0x0c201f00a9787f89 */ /* 0x000e2400000e0000 */
[----:B0-----:R-:W-:-:S04]  /*19a90*/  FMNMX.FTZ R120, R169, R120, !PT ;  /* 0x00000078a9787209 */ /* 0x001fc80007810000 */
[C---:B------:R-:W-:Y:S01]  /*19aa0*/  FSETP.NEU.FTZ.AND P6, PT, R120.reuse, -INF , PT ;  /* 0xff8000007800780b */ /* 0x040fe20003fdd000 */
[----:B------:R-:W-:-:S05]  /*19ab0*/  FFMA.FTZ R30, R120, R10, -8 ;  /* 0xc1000000781e7423 */ /* 0x000fca000001000a */
[----:B------:R-:W-:-:S05]  /*19ac0*/  FSEL R30, R30, RZ, P6 ;  /* 0x000000ff1e1e7208 */ /* 0x000fca0003000000 */
[-CC-:B------:R-:W-:Y:S01]  /*19ad0*/  FFMA.FTZ R46, R79, R10.reuse, -R30.reuse ;  /* 0x0000000a4f2e7223 */ /* 0x180fe2000001081e */
[----:B------:R-:W-:-:S01]  /*19ae0*/  FFMA.FTZ R39, R97, R10, -R30 ;  /* 0x0000000a61277223 */ /* 0x000fc2000001081e */
[----:B-1----:R-:W-:Y:S01]  /*19af0*/  FSEL R97, R40, -INF , P2 ;  /* 0xff80000028617808 */ /* 0x002fe20001000000 */
[----:B------:R-:W-:-:S01]  /*19b00*/  FFMA.FTZ R6, R71, R10, -R30 ;  /* 0x0000000a47067223 */ /* 0x000fc2000001081e */
[----:B------:R0:W-:Y:S01]  /*19b10*/  MUFU.EX2 R32, R46 ;  /* 0x0000002e00207308 */ /* 0x0001e20000000800 */
[----:B------:R-:W-:-:S01]  /*19b20*/  FFMA.FTZ R71, R99, R10, -R30 ;  /* 0x0000000a63477223 */ /* 0x000fc2000001081e */
[-CC-:B------:R-:W-:Y:S01]  /*19b30*/  FFMA.FTZ R103, R103, R10.reuse, -R30.reuse ;  /* 0x0000000a67677223 */ /* 0x180fe2000001081e */
[----:B--2---:R-:W-:Y:S01]  /*19b40*/  FSEL R99, R42, -INF , P3 ;  /* 0xff8000002a637808 */ /* 0x004fe20001800000 */
[-CC-:B------:R-:W-:Y:S01]  /*19b50*/  FFMA.FTZ R12, R91, R10.reuse, -R30.reuse ;  /* 0x0000000a5b0c7223 */ /* 0x180fe2000001081e */
[----:B------:R-:W-:-:S01]  /*19b60*/  FFMA.FTZ R91, R105, R10, -R30 ;  /* 0x0000000a695b7223 */ /* 0x000fc2000001081e */
[----:B---3--:R-:W-:Y:S01]  /*19b70*/  FSEL R105, R36, -INF , P5 ;  /* 0xff80000024697808 */ /* 0x008fe20002800000 */
[----:B------:R-:W-:-:S01]  /*19b80*/  FFMA.FTZ R85, R85, R10, -R30 ;  /* 0x0000000a55557223 */ /* 0x000fc2000001081e */
[----:B------:R1:W-:Y:S01]  /*19b90*/  MUFU.EX2 R26, R103 ;  /* 0x00000067001a7308 */ /* 0x0003e20000000800 */
[----:B0-----:R-:W-:Y:S01]  /*19ba0*/  FMNMX.FTZ R46, R29, R44, !PT ;  /* 0x0000002c1d2e7209 */ /* 0x001fe20007810000 */
[-CC-:B------:R-:W-:Y:S01]  /*19bb0*/  FFMA.FTZ R121, R121, R10.reuse, -R30.reuse ;  /* 0x0000000a79797223 */ /* 0x180fe2000001081e */
[----:B------:R-:W-:-:S01]  /*19bc0*/  FFMA.FTZ R35, R8, R10, -R30 ;  /* 0x0000000a08237223 */ /* 0x000fc2000001081e */
[--C-:B------:R-:W-:Y:S01]  /*19bd0*/  FFMA.FTZ R8, R87, R10, -R30.reuse ;  /* 0x0000000a57087223 */ /* 0x100fe2000001081e */
[----:B------:R-:W-:Y:S01]  /*19be0*/  FMNMX.FTZ R46, R65, R46, !PT ;  /* 0x0000002e412e7209 */ /* 0x000fe20007810000 */
[-CC-:B------:R-:W-:Y:S01]  /*19bf0*/  FFMA.FTZ R40, R131, R10.reuse, -R30.reuse ;  /* 0x0000000a83287223 */ /* 0x180fe2000001081e */
[----:B------:R-:W-:-:S01]  /*19c00*/  FFMA.FTZ R101, R101, R10, -R30 ;  /* 0x0000000a65657223 */ /* 0x000fc2000001081e */
[----:B------:R-:W-:Y:S01]  /*19c10*/  MUFU.EX2 R34, R85 ;  /* 0x0000005500227308 */ /* 0x000fe20000000800 */
[----:B------:R-:W-:Y:S01]  /*19c20*/  FMNMX.FTZ R46, R67, R46, !PT ;  /* 0x0000002e432e7209 */ /* 0x000fe20007810000 */
[-CC-:B------:R-:W-:Y:S01]  /*19c30*/  FFMA.FTZ R107, R107, R10.reuse, -R30.reuse ;  /* 0x0000000a6b6b7223 */ /* 0x180fe2000001081e */
[----:B-1----:R-:W-:Y:S01]  /*19c40*/  FSEL R103, R38, -INF , P4 ;  /* 0xff80000026677808 */ /* 0x002fe20002000000 */
[--C-:B------:R-:W-:Y:S01]  /*19c50*/  FFMA.FTZ R113, R113, R10, -R30.reuse ;  /* 0x0000000a71717223 */ /* 0x100fe2000001081e */
[----:B------:R-:W-:Y:S01]  /*19c60*/  FMNMX.FTZ R46, R31, R46, !PT ;  /* 0x0000002e1f2e7209 */ /* 0x000fe20007810000 */
[-CC-:B------:R-:W-:Y:S01]  /*19c70*/  FFMA.FTZ R123, R123, R10.reuse, -R30.reuse ;  /* 0x0000000a7b7b7223 */ /* 0x180fe2000001081e */
[----:B------:R-:W-:-:S01]  /*19c80*/  FFMA.FTZ R127, R127, R10, -R30 ;  /* 0x0000000a7f7f7223 */ /* 0x000fc2000001081e */
[----:B------:R-:W-:Y:S01]  /*19c90*/  MUFU.EX2 R85, R121 ;  /* 0x0000007900557308 */ /* 0x000fe20000000800 */
[----:B------:R-:W-:Y:S01]  /*19ca0*/  FMNMX.FTZ R48, R69, R46, !PT ;  /* 0x0000002e45307209 */ /* 0x000fe20007810000 */
        /* <DEDUP_REMOVED lines=24> */
[----:B------:R-:W-:-:S03]  /*19e30*/  FFMA.FTZ R129, R167, R10, -R30 ;  /* 0x0000000aa7817223 */ /* 0x000fc6000001081e */
[----:B------:R-:W-:-:S03]  /*19e40*/  FMNMX.FTZ R50, R115, R50, !PT ;  /* 0x0000003273327209 */ /* 0x000fc60007810000 */
[----:B------:R-:W0:Y:S01]  /*19e50*/  MUFU.EX2 R39, R39 ;  /* 0x0000002700277308 */ /* 0x000e220000000800 */
[----:B------:R-:W-:-:S04]  /*19e60*/  FMNMX.FTZ R50, R117, R50, !PT ;  /* 0x0000003275327209 */ /* 0x000fc80007810000 */
[----:B------:R-:W-:-:S03]  /*19e70*/  FMNMX.FTZ R50, R97, R50, !PT ;  /* 0x0000003261327209 */ /* 0x000fc60007810000 */
[----:B------:R1:W-:Y:S01]  /*19e80*/  MUFU.EX2 R24, R101 ;  /* 0x0000006500187308 */ /* 0x0003e20000000800 */
[----:B------:R-:W-:-:S04]  /*19e90*/  FMNMX.FTZ R50, R99, R50, !PT ;  /* 0x0000003263327209 */ /* 0x000fc80007810000 */
[----:B------:R-:W-:-:S03]  /*19ea0*/  FMNMX.FTZ R50, R103, R50, !PT ;  /* 0x0000003267327209 */ /* 0x000fc60007810000 */
[----:B------:R2:W-:Y:S01]  /*19eb0*/  MUFU.EX2 R28, R107 ;  /* 0x0000006b001c7308 */ /* 0x0005e20000000800 */
[----:B------:R-:W-:Y:S01]  /*19ec0*/  FMNMX.FTZ R50, R105, R50, !PT ;  /* 0x0000003269327209 */ /* 0x000fe20007810000 */
[----:B-1----:R-:W-:Y:S01]  /*19ed0*/  FFMA.FTZ R101, R133, R10, -R30 ;  /* 0x0000000a85657223 */ /* 0x002fe2000001081e */
[----:B0-----:R-:W-:-:S03]  /*19ee0*/  F2FP.SATFINITE.E4M3.F32.PACK_AB_MERGE_C R200, R39, R8, RZ ;  /* 0x0000000827c8723e */ /* 0x001fc600048070ff */
[----:B------:R-:W0:Y:S01]  /*19ef0*/  SHFL.BFLY PT, R121, R50, 0x2, 0x1f ;  /* 0x0c401f0032797f89 */ /* 0x000e2200000e0000 */
[----:B------:R-:W-:Y:S01]  /*19f00*/  F2FP.SATFINITE.E4M3.F32.PACK_AB_MERGE_C R200, R35, R6, R200 ;  /* 0x0000000623c8723e */ /* 0x000fe200048070c8 */
[----:B------:R1:W3:Y:S01]  /*19f10*/  MUFU.EX2 R44, R113 ;  /* 0x00000071002c7308 */ /* 0x0002e20000000800 */
[----:B--2---:R-:W-:-:S07]  /*19f20*/  FFMA.FTZ R107, R137, R10, -R30 ;  /* 0x0000000a896b7223 */ /* 0x004fce000001081e */
[----:B------:R2:W-:Y:S01]  /*19f30*/  MUFU.EX2 R46, R123 ;  /* 0x0000007b002e7308 */ /* 0x0005e20000000800 */
[----:B-1----:R-:W-:-:S07]  /*19f40*/  FFMA.FTZ R113, R145, R10, -R30 ;  /* 0x0000000a91717223 */ /* 0x002fce000001081e */
[----:B------:R1:W-:Y:S01]  /*19f50*/  MUFU.EX2 R48, R127 ;  /* 0x0000007f00307308 */ /* 0x0003e20000000800 */
[----:B--2---:R-:W-:-:S01]  /*19f60*/  FFMA.FTZ R123, R151, R10, -R30 ;  /* 0x0000000a977b7223 */ /* 0x004fc2000001081e */
[----:B---3--:R-:W-:Y:S02]  /*19f70*/  F2FP.SATFINITE.E4M3.F32.PACK_AB_MERGE_C R208, R85, R44, RZ ;  /* 0x0000002c55d0723e */ /* 0x008fe400048070ff */
[----:B0-----:R-:W-:Y:S01]  /*19f80*/  FMNMX.FTZ R56, R50, R121, !PT ;  /* 0x0000007932387209 */ /* 0x001fe20007810000 */
[----:B------:R-:W-:-:S03]  /*19f90*/  FFMA.FTZ R50, R149, R10, -R30 ;  /* 0x0000000a95327223 */ /* 0x000fc6000001081e */
[----:B------:R-:W-:Y:S01]  /*19fa0*/  MUFU.EX2 R12, R12 ;  /* 0x0000000c000c7308 */ /* 0x000fe20000000800 */
[----:B-1----:R-:W-:-:S01]  /*19fb0*/  FFMA.FTZ R127, R163, R10, -R30 ;  /* 0x0000000aa37f7223 */ /* 0x002fc2000001081e */
[----:B------:R-:W0:Y:S06]  /*19fc0*/  SHFL.BFLY PT, R121, R56, 0x1, 0x1f ;  /* 0x0c201f0038797f89 */ /* 0x000e2c00000e0000 */
[----:B------:R-:W-:Y:S08]  /*19fd0*/  MUFU.EX2 R71, R71 ;  /* 0x0000004700477308 */ /* 0x000ff00000000800 */
[----:B------:R-:W-:Y:S08]  /*19fe0*/  MUFU.EX2 R20, R20 ;  /* 0x0000001400147308 */ /* 0x000ff00000000800 */
[----:B------:R-:W1:Y:S01]  /*19ff0*/  MUFU.EX2 R87, R87 ;  /* 0x0000005700577308 */ /* 0x000e620000000800 */
[----:B0-----:R-:W-:Y:S01]  /*1a000*/  FMNMX.FTZ R121, R56, R121, !PT ;  /* 0x0000007938797209 */ /* 0x001fe20007810000 */
[----:B------:R-:W-:-:S03]  /*1a010*/  FFMA.FTZ R56, R165, R10, -R30 ;  /* 0x0000000aa5387223 */ /* 0x000fc6000001081e */
[C---:B------:R-:W-:Y:S01]  /*1a020*/  FSETP.NEU.FTZ.AND P2, PT, R121.reuse, -INF , PT ;  /* 0xff8000007900780b */ /* 0x040fe20003f5d000 */
[----:B------:R-:W-:-:S02]  /*1a030*/  FFMA.FTZ R58, R121, R10, -8 ;  /* 0xc1000000793a7423 */ /* 0x000fc4000001000a */
[----:B------:R-:W-:Y:S03]  /*1a040*/  MUFU.EX2 R89, R89 ;  /* 0x0000005900597308 */ /* 0x000fe60000000800 */
[----:B------:R-:W-:Y:S02]  /*1a050*/  FSEL R58, R58, RZ, P2 ;  /* 0x000000ff3a3a7208 */ /* 0x000fe40001000000 */
[----:B------:R-:W-:-:S03]  /*1a060*/  ISETP.GE.AND P2, PT, R159, 0xa1, PT ;  /* 0x000000a19f00780c */ /* 0x000fc60003f46270 */
[----:B------:R-:W-:Y:S01]  /*1a070*/  MUFU.EX2 R91, R91 ;  /* 0x0000005b005b7308 */ /* 0x000fe20000000800 */
[----:B------:R-:W-:-:S01]  /*1a080*/  FFMA.FTZ R3, R3, R10, -R58 ;  /* 0x0000000a03037223 */ /* 0x000fc2000001083a */
[-CC-:B------:R-:W-:Y:S01]  /*1a090*/  FFMA.FTZ R4, R4, R10.reuse, -R58.reuse ;  /* 0x0000000a04047223 */ /* 0x180fe2000001083a */
[----:B------:R-:W-:-:S01]  /*1a0a0*/  FFMA.FTZ R62, R5, R10, -R58 ;  /* 0x0000000a053e7223 */ /* 0x000fc2000001083a */
[-CC-:B------:R-:W-:Y:S01]  /*1a0b0*/  FFMA.FTZ R131, R7, R10.reuse, -R58.reuse ;  /* 0x0000000a07837223 */ /* 0x180fe2000001083a */
[----:B------:R-:W-:-:S01]  /*1a0c0*/  FFMA.FTZ R5, R9, R10, -R58 ;  /* 0x0000000a09057223 */ /* 0x000fc2000001083a */
[-CC-:B------:R-:W-:Y:S01]  /*1a0d0*/  FFMA.FTZ R30, R11, R10.reuse, -R58.reuse ;  /* 0x0000000a0b1e7223 */ /* 0x180fe2000001083a */
[----:B------:R-:W-:-:S01]  /*1a0e0*/  FFMA.FTZ R11, R13, R10, -R58 ;  /* 0x0000000a0d0b7223 */ /* 0x000fc2000001083a */
[----:B------:R-:W-:Y:S01]  /*1a0f0*/  MUFU.EX2 R3, R3 ;  /* 0x0000000300037308 */ /* 0x000fe20000000800 */
[----:B------:R-:W-:-:S01]  /*1a100*/  FFMA.FTZ R7, R21, R10, -R58 ;  /* 0x0000000a15077223 */ /* 0x000fc2000001083a */
[-CC-:B------:R-:W-:Y:S01]  /*1a110*/  FFMA.FTZ R66, R25, R10.reuse, -R58.reuse ;  /* 0x0000000a19427223 */ /* 0x180fe2000001083a */
[----:B------:R-:W-:-:S01]  /*1a120*/  FFMA.FTZ R21, R27, R10, -R58 ;  /* 0x0000000a1b157223 */ /* 0x000fc2000001083a */
[----:B------:R-:W-:Y:S01]  /*1a130*/  FADD.FTZ R25, R6, R35 ;  /* 0x0000002306197221 */ /* 0x000fe20000010000 */
[----:B------:R-:W-:-:S01]  /*1a140*/  FFMA.FTZ R68, R15, R10, -R58 ;  /* 0x0000000a0f447223 */ /* 0x000fc2000001083a */
[-CC-:B------:R-:W-:Y:S01]  /*1a150*/  FFMA.FTZ R60, R41, R10.reuse, -R58.reuse ;  /* 0x0000000a293c7223 */ /* 0x180fe2000001083a */
[----:B------:R-:W-:-:S01]  /*1a160*/  FFMA.FTZ R29, R29, R10, -R58 ;  /* 0x0000000a1d1d7223 */ /* 0x000fc2000001083a */
[----:B------:R-:W0:Y:S01]  /*1a170*/  MUFU.EX2 R4, R4 ;  /* 0x0000000400047308 */ /* 0x000e220000000800 */
[----:B------:R-:W-:-:S01]  /*1a180*/  FADD.FTZ R76, R8, R25 ;  /* 0x00000019084c7221 */ /* 0x000fc20000010000 */
[-CC-:B------:R-:W-:Y:S01]  /*1a190*/  FFMA.FTZ R15, R43, R10.reuse, -R58.reuse ;  /* 0x0000000a2b0f7223 */ /* 0x180fe2000001083a */
[----:B------:R-:W-:-:S01]  /*1a1a0*/  FFMA.FTZ R70, R45, R10, -R58 ;  /* 0x0000000a2d467223 */ /* 0x000fc2000001083a */
[-CC-:B------:R-:W-:Y:S01]  /*1a1b0*/  FFMA.FTZ R9, R47, R10.reuse, -R58.reuse ;  /* 0x0000000a2f097223 */ /* 0x180fe2000001083a */
[----:B------:R-:W-:-:S01]  /*1a1c0*/  FFMA.FTZ R64, R49, R10, -R58 ;  /* 0x0000000a31407223 */ /* 0x000fc2000001083a */
[-CC-:B------:R-:W-:Y:S01]  /*1a1d0*/  FFMA.FTZ R41, R51, R10.reuse, -R58.reuse ;  /* 0x0000000a33297223 */ /* 0x180fe2000001083a */
[----:B------:R-:W-:-:S01]  /*1a1e0*/  FFMA.FTZ R74, R53, R10, -R58 ;  /* 0x0000000a354a7223 */ /* 0x000fc2000001083a */
[----:B------:R-:W2:Y:S01]  /*1a1f0*/  MUFU.EX2 R62, R62 ;  /* 0x0000003e003e7308 */ /* 0x000ea20000000800 */
[----:B------:R-:W-:-:S01]  /*1a200*/  FFMA.FTZ R13, R55, R10, -R58 ;  /* 0x0000000a370d7223 */ /* 0x000fc2000001083a */
[-CC-:B------:R-:W-:Y:S01]  /*1a210*/  FFMA.FTZ R43, R57, R10.reuse, -R58.reuse ;  /* 0x0000000a392b7223 */ /* 0x180fe2000001083a */
[----:B------:R-:W-:-:S01]  /*1a220*/  FFMA.FTZ R59, R59, R10, -R58 ;  /* 0x0000000a3b3b7223 */ /* 0x000fc2000001083a */
[-CC-:B------:R-:W-:Y:S01]  /*1a230*/  FFMA.FTZ R72, R61, R10.reuse, -R58.reuse ;  /* 0x0000000a3d487223 */ /* 0x180fe2000001083a */
[----:B------:R-:W-:-:S01]  /*1a240*/  FFMA.FTZ R45, R63, R10, -R58 ;  /* 0x0000000a3f2d7223 */ /* 0x000fc2000001083a */
[----:B-1----:R-:W-:Y:S01]  /*1a250*/  F2FP.SATFINITE.E4M3.F32.PACK_AB_MERGE_C R202, R87, R20, RZ ;  /* 0x0000001457ca723e */ /* 0x002fe200048070ff */
[----:B------:R-:W-:Y:S01]  /*1a260*/  @!P1 VIADD R25, R0, 0x33440 ;  /* 0x0003344000199836 */ /* 0x000fe20000000000 */
[----:B------:R-:W1:Y:S01]  /*1a270*/  MUFU.EX2 R131, R131 ;  /* 0x0000008300837308 */ /* 0x000e620000000800 */
[----:B0-----:R-:W-:-:S01]  /*1a280*/  FADD.FTZ R27, R3, R4 ;  /* 0x00000004031b7221 */ /* 0x001fc20000010000 */
[----:B------:R-:W-:Y:S01]  /*1a290*/  F2FP.SATFINITE.E4M3.F32.PACK_AB_MERGE_C R204, R91, R26, RZ ;  /* 0x0000001a5bcc723e */ /* 0x000fe200048070ff */
[----:B------:R-:W-:-:S01]  /*1a2a0*/  FFMA.FTZ R65, R65, R10, -R58 ;  /* 0x0000000a41417223 */ /* 0x000fc2000001083a */
[----:B------:R-:W-:Y:S01]  /*1a2b0*/  @!P1 PRMT R25, RZ, 0x654, R25 ;  /* 0x00000654ff199816 */ /* 0x000fe20000000019 */
[----:B------:R-:W-:-:S01]  /*1a2c0*/  FFMA.FTZ R67, R67, R10, -R58 ;  /* 0x0000000a43437223 */ /* 0x000fc2000001083a */
[-CC-:B------:R-:W-:Y:S01]  /*1a2d0*/  FFMA.FTZ R31, R31, R10.reuse, -R58.reuse ;  /* 0x0000000a1f1f7223 */ /* 0x180fe2000001083a */
[----:B------:R-:W-:-:S01]  /*1a2e0*/  FFMA.FTZ R69, R69, R10, -R58 ;  /* 0x0000000a45457223 */ /* 0x000fc2000001083a */
[----:B------:R-:W0:Y:S01]  /*1a2f0*/  MUFU.EX2 R5, R5 ;  /* 0x0000000500057308 */ /* 0x000e220000000800 */
[----:B--2---:R-:W-:-:S01]  /*1a300*/  FADD.FTZ R82, R62, R27 ;  /* 0x0000001b3e527221 */ /* 0x004fc20000010000 */
[----:B------:R-:W-:Y:S01]  /*1a310*/  FADD.FTZ R27, R39, R76 ;  /* 0x0000004c271b7221 */ /* 0x000fe20000010000 */
[----:B------:R2:W-:Y:S01]  /*1a320*/  @!P1 SYNCS.ARRIVE.TRANS64.RED.A1T0 RZ, [R25+URZ], RZ ;  /* 0x000000ff19ff99a7 */ /* 0x0005e2000810043f */
[----:B------:R-:W-:Y:S01]  /*1a330*/  F2FP.SATFINITE.E4M3.F32.PACK_AB_MERGE_C R202, R71, R12, R202 ;  /* 0x0000000c47ca723e */ /* 0x000fe200048070ca */
[----:B------:R-:W-:Y:S01]  /*1a340*/  FFMA.FTZ R33, R33, R10, -R58 ;  /* 0x0000000a21217223 */ /* 0x000fe2000001083a */
[----:B------:R-:W-:-:S01]  /*1a350*/  FADD.FTZ R76, R12, R27 ;  /* 0x0000001b0c4c7221 */ /* 0x000fc20000010000 */
[----:B------:R-:W-:Y:S01]  /*1a360*/  FFMA.FTZ R77, R77, R10, -R58 ;  /* 0x0000000a4d4d7223 */ /* 0x000fe2000001083a */
[----:B------:R-:W-:Y:S01]  /*1a370*/  MUFU.EX2 R30, R30 ;  /* 0x0000001e001e7308 */ /* 0x000fe20000000800 */
[----:B-1----:R-:W-:-:S01]  /*1a380*/  FADD.FTZ R82, R131, R82 ;  /* 0x0000005283527221 */ /* 0x002fc20000010000 */
[----:B------:R-:W-:Y:S01]  /*1a390*/  F2FP.SATFINITE.E4M3.F32.PACK_AB_MERGE_C R204, R89, R24, R204 ;  /* 0x0000001859cc723e */ /* 0x000fe200048070cc */
[----:B------:R-:W-:-:S01]  /*1a3a0*/  FFMA.FTZ R37, R37, R10, -R58 ;  /* 0x0000000a25257223 */ /* 0x000fc2000001083a */
[-CC-:B------:R-:W-:Y:S01]  /*1a3b0*/  FFMA.FTZ R109, R109, R10.reuse, -R58.reuse ;  /* 0x0000000a6d6d7223 */ /* 0x180fe2000001083a */
[----:B------:R-:W-:-:S01]  /*1a3c0*/  FFMA.FTZ R115, R115, R10, -R58 ;  /* 0x0000000a73737223 */ /* 0x000fc2000001083a */
[-CC-:B------:R-:W-:Y:S01]  /*1a3d0*/  FFMA.FTZ R117, R117, R10.reuse, -R58.reuse ;  /* 0x0000000a75757223 */ /* 0x180fe2000001083a */
[----:B------:R-:W-:-:S01]  /*1a3e0*/  FFMA.FTZ R97, R97, R10, -R58 ;  /* 0x0000000a61617223 */ /* 0x000fc2000001083a */
[----:B------:R-:W-:Y:S01]  /*1a3f0*/  MUFU.EX2 R11, R11 ;  /* 0x0000000b000b7308 */ /* 0x000fe20000000800 */
[----:B0-----:R-:W-:-:S01]  /*1a400*/  FADD.FTZ R27, R5, R82 ;  /* 0x00000052051b7221 */ /* 0x001fc20000010000 */
[----:B------:R-:W-:Y:S01]  /*1a410*/  F2FP.SATFINITE.E4M3.F32.PACK_AB_MERGE_C R201, R131, R62, RZ ;  /* 0x0000003e83c9723e */ /* 0x000fe200048070ff */
[----:B------:R-:W-:-:S01]  /*1a420*/  FFMA.FTZ R99, R99, R10, -R58 ;  /* 0x0000000a63637223 */ /* 0x000fc2000001083a */
[----:B------:R-:W-:Y:S01]  /*1a430*/  FFMA.FTZ R103, R103, R10, -R58 ;  /* 0x0000000a67677223 */ /* 0x000fe2000001083a */
[----:B------:R-:W-:Y:S01]  /*1a440*/  IMAD.MOV.U32 R63, RZ, RZ, R119 ;  /* 0x000000ffff3f7224 */ /* 0x000fe200078e0077 */
[----:B------:R-:W-:Y:S01]  /*1a450*/  F2FP.SATFINITE.E4M3.F32.PACK_AB_MERGE_C R201, R4, R3, R201 ;  /* 0x0000000304c9723e */ /* 0x000fe200048070c9 */
[--C-:B------:R-:W-:Y:S01]  /*1a460*/  IMAD.MOV.U32 R62, RZ, RZ, R119.reuse ;  /* 0x000000ffff3e7224 */ /* 0x100fe200078e0077 */
[----:B------:R-:W0:Y:S01]  /*1a470*/  MUFU.EX2 R68, R68 ;  /* 0x0000004400447308 */ /* 0x000e220000000800 */
[-C--:B------:R-:W-:Y:S01]  /*1a480*/  MOV R61, R119.reuse ;  /* 0x00000077003d7202 */ /* 0x080fe20000000f00 */
[--C-:B------:R-:W-:Y:S01]  /*1a490*/  IMAD.MOV.U32 R55, RZ, RZ, R119.reuse ;  /* 0x000000ffff377224 */ /* 0x100fe200078e0077 */
[-C--:B------:R-:W-:Y:S01]  /*1a4a0*/  MOV R57, R119.reuse ;  /* 0x0000007700397202 */ /* 0x080fe20000000f00 */
[--C-:B------:R-:W-:Y:S01]  /*1a4b0*/  IMAD.MOV.U32 R51, RZ, RZ, R119.reuse ;  /* 0x000000ffff337224 */ /* 0x100fe200078e0077 */
[-C--:B------:R-:W-:Y:S01]  /*1a4c0*/  MOV R53, R119.reuse ;  /* 0x0000007700357202 */ /* 0x080fe20000000f00 */
[----:B------:R-:W-:Y:S01]  /*1a4d0*/  IMAD.MOV.U32 R35, RZ, RZ, R119 ;  /* 0x000000ffff237224 */ /* 0x000fe200078e0077 */
[----:B------:R-:W-:Y:S01]  /*1a4e0*/  MOV R49, R119 ;  /* 0x0000007700317202 */ /* 0x000fe20000000f00 */
[----:B------:R-:W1:Y:S08]  /*1a4f0*/  MUFU.EX2 R7, R7 ;  /* 0x0000000700077308 */ /* 0x000e700000000800 */
[----:B------:R3:W-:Y:S01]  /*1a500*/  MUFU.EX2 R80, R29 ;  /* 0x0000001d00507308 */ /* 0x0007e20000000800 */
[----:B0-----:R-:W-:-:S04]  /*1a510*/  F2FP.SATFINITE.E4M3.F32.PACK_AB_MERGE_C R203, R68, R11, RZ ;  /* 0x0000000b44cb723e */ /* 0x001fc800048070ff */
[----:B------:R-:W-:-:S03]  /*1a520*/  F2FP.SATFINITE.E4M3.F32.PACK_AB_MERGE_C R203, R30, R5, R203 ;  /* 0x000000051ecb723e */ /* 0x000fc600048070cb */
[----:B------:R-:W0:Y:S01]  /*1a530*/  MUFU.EX2 R60, R60 ;  /* 0x0000003c003c7308 */ /* 0x000e220000000800 */
[----:B---3--:R-:W-:-:S01]  /*1a540*/  FADD.FTZ R29, R71, R76 ;  /* 0x0000004c471d7221 */ /* 0x008fc20000010000 */
[----:B------:R-:W-:Y:S01]  /*1a550*/  FADD.FTZ R76, R30, R27 ;  /* 0x0000001b1e4c7221 */ /* 0x000fe20000010000 */
[----:B------:R-:W-:-:S01]  /*1a560*/  FFMA.FTZ R27, R73, R10, -R58 ;  /* 0x0000000a491b7223 */ /* 0x000fc2000001083a */
[----:B------:R-:W-:Y:S01]  /*1a570*/  MOV R73, R119 ;  /* 0x0000007700497202 */ /* 0x000fe20000000f00 */
[----:B------:R-:W-:-:S01]  /*1a580*/  FADD.FTZ R82, R20, R29 ;  /* 0x0000001d14527221 */ /* 0x000fc20000010000 */
[----:B------:R-:W-:Y:S01]  /*1a590*/  FADD.FTZ R29, R11, R76 ;  /* 0x0000004c0b1d7221 */ /* 0x000fe20000010000 */
[----:B------:R-:W-:-:S01]  /*1a5a0*/  FFMA.FTZ R76, R75, R10, -R58 ;  /* 0x0000000a4b4c7223 */ /* 0x000fc2000001083a */
[----:B------:R-:W3:Y:S01]  /*1a5b0*/  MUFU.EX2 R15, R15 ;  /* 0x0000000f000f7308 */ /* 0x000ee20000000800 */
[----:B------:R-:W-:-:S01]  /*1a5c0*/  FADD.FTZ R47, R87, R82 ;  /* 0x00000052572f7221 */ /* 0x000fc20000010000 */
[----:B------:R-:W-:Y:S01]  /*1a5d0*/  FADD.FTZ R82, R68, R29 ;  /* 0x0000001d44527221 */ /* 0x000fe20000010000 */
[----:B------:R-:W-:-:S01]  /*1a5e0*/  FFMA.FTZ R58, R105, R10, -R58 ;  /* 0x0000000a693a7223 */ /* 0x000fc2000001083a */
[----:B------:R-:W-:Y:S01]  /*1a5f0*/  MOV R105, R119 ;  /* 0x0000007700697202 */ /* 0x000fe20000000f00 */
[----:B------:R-:W-:-:S01]  /*1a600*/  FADD.FTZ R84, R24, R47 ;  /* 0x0000002f18547221 */ /* 0x000fc20000010000 */
[----:B-1----:R-:W-:Y:S01]  /*1a610*/  FADD.FTZ R29, R7, R82 ;  /* 0x00000052071d7221 */ /* 0x002fe20000010000 */
[----:B------:R-:W-:Y:S01]  /*1a620*/  IMAD.MOV.U32 R87, RZ, RZ, R119 ;  /* 0x000000ffff577224 */ /* 0x000fe200078e0077 */
[----:B------:R-:W1:Y:S01]  /*1a630*/  MUFU.EX2 R70, R70 ;  /* 0x0000004600467308 */ /* 0x000e620000000800 */
[----:B------:R-:W-:-:S01]  /*1a640*/  FADD.FTZ R47, R89, R84 ;  /* 0x00000054592f7221 */ /* 0x000fc20000010000 */
[----:B0-----:R-:W-:Y:S01]  /*1a650*/  FADD.FTZ R84, R60, R29 ;  /* 0x0000001d3c547221 */ /* 0x001fe20000010000 */
[----:B------:R-:W-:Y:S01]  /*1a660*/  MOV R89, R119 ;  /* 0x0000007700597202 */ /* 0x000fe20000000f00 */
[----:B------:R-:W-:-:S02]  /*1a670*/  IMAD.MOV.U32 R75, RZ, RZ, R119 ;  /* 0x000000ffff4b7224 */ /* 0x000fc400078e0077 */
[----:B------:R-:W-:-:S01]  /*1a680*/  FADD.FTZ R86, R26, R47 ;  /* 0x0000002f1a567221 */ /* 0x000fc20000010000 */
[----:B------:R-:W-:Y:S01]  /*1a690*/  IMAD.MOV.U32 R71, RZ, RZ, R119 ;  /* 0x000000ffff477224 */ /* 0x000fe200078e0077 */
[----:B------:R-:W0:Y:S01]  /*1a6a0*/  MUFU.EX2 R9, R9 ;  /* 0x0000000900097308 */ /* 0x000e220000000800 */
[----:B---3--:R-:W-:-:S01]  /*1a6b0*/  FADD.FTZ R29, R15, R84 ;  /* 0x000000540f1d7221 */ /* 0x008fc20000010000 */
[----:B------:R-:W-:Y:S01]  /*1a6c0*/  FADD.FTZ R47, R91, R86 ;  /* 0x000000565b2f7221 */ /* 0x000fe20000010000 */
[--C-:B------:R-:W-:Y:S02]  /*1a6d0*/  IMAD.MOV.U32 R91, RZ, RZ, R119.reuse ;  /* 0x000000ffff5b7224 */ /* 0x100fe400078e0077 */
[----:B------:R-:W-:Y:S02]  /*1a6e0*/  IMAD.MOV.U32 R68, RZ, RZ, R119 ;  /* 0x000000ffff447224 */ /* 0x000fe400078e0077 */
[----:B------:R-:W-:-:S01]  /*1a6f0*/  FADD.FTZ R86, R28, R47 ;  /* 0x0000002f1c567221 */ /* 0x000fc20000010000 */
[----:B------:R-:W-:Y:S01]  /*1a700*/  IMAD.MOV.U32 R30, RZ, RZ, R119 ;  /* 0x000000ffff1e7224 */ /* 0x000fe200078e0077 */
[----:B------:R-:W3:Y:S01]  /*1a710*/  MUFU.EX2 R81, R81 ;  /* 0x0000005100517308 */ /* 0x000ee20000000800 */
[----:B-1----:R-:W-:-:S01]  /*1a720*/  FADD.FTZ R84, R70, R29 ;  /* 0x0000001d46547221 */ /* 0x002fc20000010000 */
[----:B------:R-:W-:Y:S01]  /*1a730*/  F2FP.SATFINITE.E4M3.F32.PACK_AB_MERGE_C R205, R70, R15, RZ ;  /* 0x0000000f46cd723e */ /* 0x000fe200048070ff */
[----:B------:R-:W-:-:S03]  /*1a740*/  IMAD.MOV.U32 R70, RZ, RZ, R119 ;  /* 0x000000ffff467224 */ /* 0x000fc600078e0077 */
[----:B------:R-:W-:Y:S01]  /*1a750*/  F2FP.SATFINITE.E4M3.F32.PACK_AB_MERGE_C R205, R60, R7, R205 ;  /* 0x000000073ccd723e */ /* 0x000fe200048070cd */
[----:B------:R-:W-:Y:S01]  /*1a760*/  IMAD.MOV.U32 R60, RZ, RZ, R119 ;  /* 0x000000ffff3c7224 */ /* 0x000fe200078e0077 */
[----:B------:R-:W1:Y:S01]  /*1a770*/  MUFU.EX2 R64, R64 ;  /* 0x0000004000407308 */ /* 0x000e620000000800 */
[----:B0-----:R-:W-:-:S07]  /*1a780*/  FADD.FTZ R29, R9, R84 ;  /* 0x00000054091d7221 */ /* 0x001fce0000010000 */
[----:B------:R-:W0:Y:S01]  /*1a790*/  MUFU.EX2 R41, R41 ;  /* 0x0000002900297308 */ /* 0x000e220000000800 */
[----:B---3--:R-:W-:-:S04]  /*1a7a0*/  FADD.FTZ R47, R81, R86 ;  /* 0x00000056512f7221 */ /* 0x008fc80000010000 */
[----:B------:R-:W-:-:S03]  /*1a7b0*/  FADD.FTZ R86, R32, R47 ;  /* 0x0000002f20567221 */ /* 0x000fc60000010000 */
[----:B------:R-:W3:Y:S01]  /*1a7c0*/  MUFU.EX2 R79, R79 ;  /* 0x0000004f004f7308 */ /* 0x000ee20000000800 */
[----:B-1----:R-:W-:-:S07]  /*1a7d0*/  FADD.FTZ R84, R64, R29 ;  /* 0x0000001d40547221 */ /* 0x002fce0000010000 */
[----:B------:R-:W1:Y:S01]  /*1a7e0*/  MUFU.EX2 R74, R74 ;  /* 0x0000004a004a7308 */ /* 0x000e620000000800 */
[----:B0-----:R-:W-:-:S07]  /*1a7f0*/  FADD.FTZ R29, R41, R84 ;  /* 0x00000054291d7221 */ /* 0x001fce0000010000 */
[----:B------:R-:W0:Y:S01]  /*1a800*/  MUFU.EX2 R13, R13 ;  /* 0x0000000d000d7308 */ /* 0x000e220000000800 */
[----:B---3--:R-:W-:-:S01]  /*1a810*/  FADD.FTZ R47, R79, R86 ;  /* 0x000000564f2f7221 */ /* 0x008fc20000010000 */
[----:B------:R-:W-:Y:S01]  /*1a820*/  F2FP.SATFINITE.E4M3.F32.PACK_AB_MERGE_C R206, R79, R32, RZ ;  /* 0x000000204fce723e */ /* 0x000fe200048070ff */
[----:B------:R-:W-:Y:S02]  /*1a830*/  IMAD.MOV.U32 R86, RZ, RZ, R119 ;  /* 0x000000ffff567224 */ /* 0x000fe400078e0077 */
[----:B------:R-:W-:Y:S01]  /*1a840*/  FADD.FTZ R84, R34, R47 ;  /* 0x0000002f22547221 */ /* 0x000fe20000010000 */
[----:B------:R-:W-:Y:S01]  /*1a850*/  F2FP.SATFINITE.E4M3.F32.PACK_AB_MERGE_C R206, R81, R28, R206 ;  /* 0x0000001c51ce723e */ /* 0x000fe200048070ce */
[----:B------:R-:W-:Y:S01]  /*1a860*/  IMAD.MOV.U32 R79, RZ, RZ, R119 ;  /* 0x000000ffff4f7224 */ /* 0x000fe200078e0077 */
[----:B------:R-:W3:Y:S01]  /*1a870*/  MUFU.EX2 R83, R83 ;  /* 0x0000005300537308 */ /* 0x000ee20000000800 */
[----:B-1----:R-:W-:-:S01]  /*1a880*/  FADD.FTZ R8, R74, R29 ;  /* 0x0000001d4a087221 */ /* 0x002fc20000010000 */
[----:B------:R-:W-:Y:S01]  /*1a890*/  F2FP.SATFINITE.E4M3.F32.PACK_AB_MERGE_C R41, R74, R41, RZ ;  /* 0x000000294a29723e */ /* 0x000fe200048070ff */
[--C-:B------:R-:W-:Y:S01]  /*1a8a0*/  IMAD.MOV.U32 R74, RZ, RZ, R119.reuse ;  /* 0x000000ffff4a7224 */ /* 0x100fe200078e0077 */
[----:B------:R-:W-:Y:S01]  /*1a8b0*/  MOV R81, R119 ;  /* 0x0000007700517202 */ /* 0x000fe20000000f00 */
[----:B------:R-:W-:Y:S01]  /*1a8c0*/  IMAD.MOV.U32 R47, RZ, RZ, R119 ;  /* 0x000000ffff2f7224 */ /* 0x000fe200078e0077 */
[----:B------:R-:W-:Y:S01]  /*1a8d0*/  F2FP.SATFINITE.E4M3.F32.PACK_AB_MERGE_C R207, R64, R9, R41 ;  /* 0x0000000940cf723e */ /* 0x000fe20004807029 */
[----:B------:R-:W-:Y:S01]  /*1a8e0*/  IMAD.MOV.U32 R64, RZ, RZ, R119 ;  /* 0x000000ffff407224 */ /* 0x000fe200078e0077 */
[----:B------:R-:W1:Y:S01]  /*1a8f0*/  MUFU.EX2 R66, R66 ;  /* 0x0000004200427308 */ /* 0x000e620000000800 */
[----:B0-----:R-:W-:-:S01]  /*1a900*/  FADD.FTZ R29, R13, R8 ;  /* 0x000000080d1d7221 */ /* 0x001fc20000010000 */
[----:B------:R-:W-:Y:S01]  /*1a910*/  MOV R41, R119 ;  /* 0x0000007700297202 */ /* 0x000fe20000000f00 */
[----:B------:R-:W-:-:S05]  /*1a920*/  IMAD.MOV.U32 R28, RZ, RZ, R119 ;  /* 0x000000ffff1c7224 */ /* 0x000fca00078e0077 */
[----:B------:R-:W0:Y:S01]  /*1a930*/  MUFU.EX2 R43, R43 ;  /* 0x0000002b002b7308 */ /* 0x000e220000000800 */
[----:B---3--:R-:W-:-:S01]  /*1a940*/  FADD.FTZ R39, R83, R84 ;  /* 0x0000005453277221 */ /* 0x008fc20000010000 */
[----:B------:R-:W-:Y:S01]  /*1a950*/  F2FP.SATFINITE.E4M3.F32.PACK_AB_MERGE_C R208, R83, R34, R208 ;  /* 0x0000002253d0723e */ /* 0x000fe200048070d0 */
[----:B------:R-:W-:Y:S02]  /*1a960*/  IMAD.MOV.U32 R84, RZ, RZ, R119 ;  /* 0x000000ffff547224 */ /* 0x000fe400078e0077 */
[----:B------:R-:W-:Y:S01]  /*1a970*/  FADD.FTZ R26, R44, R39 ;  /* 0x000000272c1a7221 */ /* 0x000fe20000010000 */
[----:B------:R-:W-:Y:S02]  /*1a980*/  IMAD.MOV.U32 R83, RZ, RZ, R119 ;  /* 0x000000ffff537224 */ /* 0x000fe400078e0077 */
[----:B------:R3:W4:Y:S01]  /*1a990*/  MUFU.EX2 R78, R59 ;  /* 0x0000003b004e7308 */ /* 0x0007220000000800 */
[----:B-1----:R-:W-:-:S01]  /*1a9a0*/  FADD.FTZ R20, R66, R29 ;  /* 0x0000001d42147221 */ /* 0x002fc20000010000 */
[----:B------:R-:W-:Y:S01]  /*1a9b0*/  FADD.FTZ R85, R85, R26 ;  /* 0x0000001a55557221 */ /* 0x000fe20000010000 */
[----:B------:R-:W-:-:S02]  /*1a9c0*/  IMAD.MOV.U32 R44, RZ, RZ, R119 ;  /* 0x000000ffff2c7224 */ /* 0x000fc400078e0077 */
[----:B------:R-:W-:Y:S02]  /*1a9d0*/  IMAD.MOV.U32 R39, RZ, RZ, R119 ;  /* 0x000000ffff277224 */ /* 0x000fe400078e0077 */
[----:B------:R-:W-:-:S01]  /*1a9e0*/  FADD.FTZ R26, R46, R85 ;  /* 0x000000552e1a7221 */ /* 0x000fc20000010000 */
[----:B------:R-:W-:Y:S01]  /*1a9f0*/  MOV R85, R119 ;  /* 0x0000007700557202 */ /* 0x000fe20000000f00 */
[----:B------:R-:W1:Y:S01]  /*1aa00*/  MUFU.EX2 R21, R21 ;  /* 0x0000001500157308 */ /* 0x000e620000000800 */
[----:B0-----:R-:W-:-:S01]  /*1aa10*/  FADD.FTZ R29, R43, R20 ;  /* 0x000000142b1d7221 */ /* 0x001fc20000010000 */
[--C-:B---3--:R-:W-:Y:S02]  /*1aa20*/  IMAD.MOV.U32 R59, RZ, RZ, R119.reuse ;  /* 0x000000ffff3b7224 */ /* 0x108fe400078e0077 */
[----:B------:R-:W-:-:S04]  /*1aa30*/  IMAD.MOV.U32 R34, RZ, RZ, R119 ;  /* 0x000000ffff227224 */ /* 0x000fc800078e0077 */
[----:B------:R-:W0:Y:S01]  /*1aa40*/  MUFU.EX2 R93, R93 ;  /* 0x0000005d005d7308 */ /* 0x000e220000000800 */
[----:B----4-:R-:W-:-:S01]  /*1aa50*/  FADD.FTZ R20, R78, R29 ;  /* 0x0000001d4e147221 */ /* 0x010fc20000010000 */
[----:B------:R-:W-:Y:S01]  /*1aa60*/  F2FP.SATFINITE.E4M3.F32.PACK_AB_MERGE_C R43, R78, R43, RZ ;  /* 0x0000002b4e2b723e */ /* 0x000fe200048070ff */
[----:B------:R-:W-:Y:S01]  /*1aa70*/  IMAD.MOV.U32 R78, RZ, RZ, R119 ;  /* 0x000000ffff4e7224 */ /* 0x000fe200078e0077 */
[----:B------:R-:W-:Y:S02]  /*1aa80*/  MOV R29, R119 ;  /* 0x00000077001d7202 */ /* 0x000fe40000000f00 */
[----:B------:R-:W-:Y:S01]  /*1aa90*/  F2FP.SATFINITE.E4M3.F32.PACK_AB_MERGE_C R209, R66, R13, R43 ;  /* 0x0000000d42d1723e */ /* 0x000fe2000480702b */
[----:B------:R-:W-:Y:S01]  /*1aaa0*/  IMAD.MOV.U32 R66, RZ, RZ, R119 ;  /* 0x000000ffff427224 */ /* 0x000fe200078e0077 */
[----:B------:R-:W3:Y:S01]  /*1aab0*/  MUFU.EX2 R72, R72 ;  /* 0x0000004800487308 */ /* 0x000ee20000000800 */
[----:B-1----:R-:W-:-:S01]  /*1aac0*/  FADD.FTZ R11, R21, R20 ;  /* 0x00000014150b7221 */ /* 0x002fc20000010000 */
[----:B------:R-:W-:-:S06]  /*1aad0*/  IMAD.MOV.U32 R43, RZ, RZ, R119 ;  /* 0x000000ffff2b7224 */ /* 0x000fcc00078e0077 */
[----:B------:R-:W1:Y:S01]  /*1aae0*/  MUFU.EX2 R45, R45 ;  /* 0x0000002d002d7308 */ /* 0x000e620000000800 */
[----:B0-----:R-:W-:-:S04]  /*1aaf0*/  FADD.FTZ R15, R93, R26 ;  /* 0x0000001a5d0f7221 */ /* 0x001fc80000010000 */
[----:B------:R-:W-:-:S03]  /*1ab00*/  FADD.FTZ R32, R48, R15 ;  /* 0x0000000f30207221 */ /* 0x000fc60000010000 */
[----:B------:R-:W0:Y:S01]  /*1ab10*/  MUFU.EX2 R95, R95 ;  /* 0x0000005f005f7308 */ /* 0x000e220000000800 */
[----:B---3--:R-:W-:-:S07]  /*1ab20*/  FADD.FTZ R26, R72, R11 ;  /* 0x0000000b481a7221 */ /* 0x008fce0000010000 */
[----:B------:R-:W3:Y:S01]  /*1ab30*/  MUFU.EX2 R40, R40 ;  /* 0x0000002800287308 */ /* 0x000ee20000000800 */
[----:B-1----:R-:W-:-:S01]  /*1ab40*/  FADD.FTZ R11, R45, R26 ;  /* 0x0000001a2d0b7221 */ /* 0x002fc20000010000 */
[C---:B------:R-:W-:Y:S01]  /*1ab50*/  F2FP.SATFINITE.E4M3.F32.PACK_AB_MERGE_C R45, R80.reuse, R45, RZ ;  /* 0x0000002d502d723e */ /* 0x040fe200048070ff */
[----:B------:R-:W-:Y:S02]  /*1ab60*/  IMAD.MOV.U32 R26, RZ, RZ, R119 ;  /* 0x000000ffff1a7224 */ /* 0x000fe400078e0077 */
[----:B------:R-:W-:Y:S01]  /*1ab70*/  FADD.FTZ R11, R80, R11 ;  /* 0x0000000b500b7221 */ /* 0x000fe20000010000 */
[----:B------:R-:W-:Y:S01]  /*1ab80*/  F2FP.SATFINITE.E4M3.F32.PACK_AB_MERGE_C R211, R72, R21, R45 ;  /* 0x0000001548d3723e */ /* 0x000fe2000480702d */
[--C-:B------:R-:W-:Y:S01]  /*1ab90*/  IMAD.MOV.U32 R80, RZ, RZ, R119.reuse ;  /* 0x000000ffff507224 */ /* 0x100fe200078e0077 */
[----:B------:R1:W4:Y:S01]  /*1aba0*/  MUFU.EX2 R0, R65 ;  /* 0x0000004100007308 */ /* 0x0003220000000800 */
[C---:B0-----:R-:W-:Y:S01]  /*1abb0*/  F2FP.SATFINITE.E4M3.F32.PACK_AB_MERGE_C R210, R95.reuse, R48, RZ ;  /* 0x000000305fd2723e */ /* 0x041fe200048070ff */
[----:B------:R-:W-:Y:S01]  /*1abc0*/  FADD.FTZ R95, R95, R32 ;  /* 0x000000205f5f7221 */ /* 0x000fe20000010000 */
[--C-:B------:R-:W-:Y:S01]  /*1abd0*/  IMAD.MOV.U32 R72, RZ, RZ, R119.reuse ;  /* 0x000000ffff487224 */ /* 0x100fe200078e0077 */
[----:B------:R-:W-:Y:S01]  /*1abe0*/  MOV R45, R119 ;  /* 0x00000077002d7202 */ /* 0x000fe20000000f00 */
[--C-:B------:R-:W-:Y:S01]  /*1abf0*/  IMAD.MOV.U32 R48, RZ, RZ, R119.reuse ;  /* 0x000000ffff307224 */ /* 0x100fe200078e0077 */
[----:B------:R-:W-:Y:S01]  /*1ac00*/  F2FP.SATFINITE.E4M3.F32.PACK_AB_MERGE_C R210, R93, R46, R210 ;  /* 0x0000002e5dd2723e */ /* 0x000fe200048070d2 */
[----:B------:R-:W-:Y:S01]  /*1ac10*/  IMAD.MOV.U32 R46, RZ, RZ, R119 ;  /* 0x000000ffff2e7224 */ /* 0x000fe200078e0077 */
[----:B------:R-:W0:Y:S01]  /*1ac20*/  MUFU.EX2 R101, R101 ;  /* 0x0000006500657308 */ /* 0x000e220000000800 */
[----:B---3--:R-:W-:-:S01]  /*1ac30*/  FADD.FTZ R6, R40, R95 ;  /* 0x0000005f28067221 */ /* 0x008fc20000010000 */
[--C-:B------:R-:W-:Y:S01]  /*1ac40*/  IMAD.MOV.U32 R95, RZ, RZ, R119.reuse ;  /* 0x000000ffff5f7224 */ /* 0x100fe200078e0077 */
[-C--:B------:R-:W-:Y:S01]  /*1ac50*/  MOV R93, R119.reuse ;  /* 0x00000077005d7202 */ /* 0x080fe20000000f00 */
[----:B------:R-:W-:Y:S01]  /*1ac60*/  IMAD.MOV.U32 R32, RZ, RZ, R119 ;  /* 0x000000ffff207224 */ /* 0x000fe200078e0077 */
[----:B-1----:R-:W-:-:S03]  /*1ac70*/  MOV R65, R119 ;  /* 0x0000007700417202 */ /* 0x002fc60000000f00 */
[----:B--2---:R1:W2:Y:S01]  /*1ac80*/  MUFU.EX2 R25, R67 ;  /* 0x0000004300197308 */ /* 0x0042a20000000800 */
[----:B----4-:R-:W-:-:S07]  /*1ac90*/  FADD.FTZ R12, R0, R11 ;  /* 0x0000000b000c7221 */ /* 0x010fce0000010000 */
[----:B------:R-:W3:Y:S01]  /*1aca0*/  MUFU.EX2 R36, R36 ;  /* 0x0000002400247308 */ /* 0x000ee20000000800 */
[----:B0-----:R-:W-:-:S01]  /*1acb0*/  FADD.FTZ R11, R101, R6 ;  /* 0x00000006650b7221 */ /* 0x001fc20000010000 */
[----:B-1----:R-:W-:-:S06]  /*1acc0*/  IMAD.MOV.U32 R67, RZ, RZ, R119 ;  /* 0x000000ffff437224 */ /* 0x002fcc00078e0077 */
[----:B------:R-:W0:Y:S01]  /*1acd0*/  MUFU.EX2 R31, R31 ;  /* 0x0000001f001f7308 */ /* 0x000e220000000800 */
[----:B--2---:R-:W-:-:S07]  /*1ace0*/  FADD.FTZ R12, R25, R12 ;  /* 0x0000000c190c7221 */ /* 0x004fce0000010000 */
[----:B------:R-:W1:Y:S01]  /*1acf0*/  MUFU.EX2 R107, R107 ;  /* 0x0000006b006b7308 */ /* 0x000e620000000800 */
[----:B---3--:R-:W-:-:S07]  /*1ad00*/  FADD.FTZ R24, R36, R11 ;  /* 0x0000000b24187221 */ /* 0x008fce0000010000 */
[----:B------:R2:W3:Y:S01]  /*1ad10*/  MUFU.EX2 R82, R69 ;  /* 0x0000004500527308 */ /* 0x0004e20000000800 */
[----:B0-----:R-:W-:-:S07]  /*1ad20*/  FADD.FTZ R11, R31, R12 ;  /* 0x0000000c1f0b7221 */ /* 0x001fce0000010000 */
[----:B------:R-:W0:Y:S01]  /*1ad30*/  MUFU.EX2 R38, R38 ;  /* 0x0000002600267308 */ /* 0x000e220000000800 */
[C---:B-1----:R-:W-:Y:S01]  /*1ad40*/  F2FP.SATFINITE.E4M3.F32.PACK_AB_MERGE_C R212, R107.reuse, R36, RZ ;  /* 0x000000246bd4723e */ /* 0x042fe200048070ff */
[----:B------:R-:W-:Y:S01]  /*1ad50*/  FADD.FTZ R107, R107, R24 ;  /* 0x000000186b6b7221 */ /* 0x000fe20000010000 */
[-C--:B--2---:R-:W-:Y:S01]  /*1ad60*/  MOV R69, R119.reuse ;  /* 0x0000007700457202 */ /* 0x084fe20000000f00 */
[--C-:B------:R-:W-:Y:S01]  /*1ad70*/  IMAD.MOV.U32 R36, RZ, RZ, R119.reuse ;  /* 0x000000ffff247224 */ /* 0x100fe200078e0077 */
[----:B------:R-:W-:Y:S01]  /*1ad80*/  F2FP.SATFINITE.E4M3.F32.PACK_AB_MERGE_C R212, R101, R40, R212 ;  /* 0x0000002865d4723e */ /* 0x000fe200048070d4 */
[----:B------:R-:W-:Y:S01]  /*1ad90*/  IMAD.MOV.U32 R40, RZ, RZ, R119 ;  /* 0x000000ffff287224 */ /* 0x000fe200078e0077 */
[----:B------:R-:W-:Y:S01]  /*1ada0*/  MOV R101, R119 ;  /* 0x0000007700657202 */ /* 0x000fe20000000f00 */
[----:B------:R-:W1:Y:S01]  /*1adb0*/  MUFU.EX2 R27, R27 ;  /* 0x0000001b001b7308 */ /* 0x000e620000000800 */
[C---:B---3--:R-:W-:Y:S01]  /*1adc0*/  F2FP.SATFINITE.E4M3.F32.PACK_AB_MERGE_C R31, R82.reuse, R31, RZ ;  /* 0x0000001f521f723e */ /* 0x048fe200048070ff */
[----:B------:R-:W-:-:S03]  /*1add0*/  FADD.FTZ R82, R82, R11 ;  /* 0x0000000b52527221 */ /* 0x000fc60000010000 */
[----:B------:R-:W-:Y:S01]  /*1ade0*/  F2FP.SATFINITE.E4M3.F32.PACK_AB_MERGE_C R213, R25, R0, R31 ;  /* 0x0000000019d5723e */ /* 0x000fe2000480701f */
[----:B------:R-:W-:Y:S01]  /*1adf0*/  IMAD.MOV.U32 R31, RZ, RZ, R119 ;  /* 0x000000ffff1f7224 */ /* 0x000fe200078e0077 */
[----:B------:R-:W-:Y:S01]  /*1ae00*/  MOV R25, R119 ;  /* 0x0000007700197202 */ /* 0x000fe20000000f00 */
[----:B------:R-:W2:Y:S01]  /*1ae10*/  MUFU.EX2 R111, R111 ;  /* 0x0000006f006f7308 */ /* 0x000ea20000000800 */
[----:B0-----:R-:W-:-:S01]  /*1ae20*/  FADD.FTZ R12, R38, R107 ;  /* 0x0000006b260c7221 */ /* 0x001fc20000010000 */
[----:B------:R-:W-:-:S06]  /*1ae30*/  IMAD.MOV.U32 R107, RZ, RZ, R119 ;  /* 0x000000ffff6b7224 */ /* 0x000fcc00078e0077 */
[----:B------:R-:W0:Y:S01]  /*1ae40*/  MUFU.EX2 R76, R76 ;  /* 0x0000004c004c7308 */ /* 0x000e220000000800 */
[----:B-1----:R-:W-:-:S01]  /*1ae50*/  FADD.FTZ R11, R27, R82 ;  /* 0x000000521b0b7221 */ /* 0x002fc20000010000 */
[----:B------:R-:W-:-:S06]  /*1ae60*/  IMAD.MOV.U32 R82, RZ, RZ, R119 ;  /* 0x000000ffff527224 */ /* 0x000fcc00078e0077 */
[----:B------:R-:W-:Y:S01]  /*1ae70*/  MUFU.EX2 R42, R42 ;  /* 0x0000002a002a7308 */ /* 0x000fe20000000800 */
[----:B--2---:R-:W-:-:S07]  /*1ae80*/  FADD.FTZ R15, R111, R12 ;  /* 0x0000000c6f0f7221 */ /* 0x004fce0000010000 */
[----:B------:R-:W1:Y:S01]  /*1ae90*/  MUFU.EX2 R113, R113 ;  /* 0x0000007100717308 */ /* 0x000e620000000800 */
[----:B0-----:R-:W-:-:S07]  /*1aea0*/  FADD.FTZ R24, R76, R11 ;  /* 0x0000000b4c187221 */ /* 0x001fce0000010000 */
[----:B------:R-:W0:Y:S08]  /*1aeb0*/  MUFU.EX2 R33, R33 ;  /* 0x0000002100217308 */ /* 0x000e300000000800 */
[----:B------:R2:W3:Y:S01]  /*1aec0*/  MUFU.EX2 R8, R77 ;  /* 0x0000004d00087308 */ /* 0x0004e20000000800 */
[----:B-1----:R-:W-:Y:S01]  /*1aed0*/  F2FP.SATFINITE.E4M3.F32.PACK_AB_MERGE_C R214, R113, R42, RZ ;  /* 0x0000002a71d6723e */ /* 0x002fe200048070ff */
[----:B------:R-:W-:-:S03]  /*1aee0*/  FADD.FTZ R42, R42, R15 ;  /* 0x0000000f2a2a7221 */ /* 0x000fc60000010000 */
[----:B------:R-:W-:Y:S01]  /*1aef0*/  F2FP.SATFINITE.E4M3.F32.PACK_AB_MERGE_C R214, R111, R38, R214 ;  /* 0x000000266fd6723e */ /* 0x000fe200048070d6 */
[----:B------:R-:W-:-:S01]  /*1af00*/  FADD.FTZ R113, R113, R42 ;  /* 0x0000002a71717221 */ /* 0x000fc20000010000 */
[----:B------:R-:W-:Y:S01]  /*1af10*/  IMAD.MOV.U32 R111, RZ, RZ, R119 ;  /* 0x000000ffff6f7224 */ /* 0x000fe200078e0077 */
[----:B------:R-:W-:Y:S01]  /*1af20*/  MUFU.EX2 R52, R52 ;  /* 0x0000003400347308 */ /* 0x000fe20000000800 */
[----:B0-----:R-:W-:-:S01]  /*1af30*/  FADD.FTZ R11, R33, R24 ;  /* 0x00000018210b7221 */ /* 0x001fc20000010000 */
[----:B--2---:R-:W-:Y:S01]  /*1af40*/  MOV R77, R119 ;  /* 0x00000077004d7202 */ /* 0x004fe20000000f00 */
[--C-:B------:R-:W-:Y:S02]  /*1af50*/  IMAD.MOV.U32 R42, RZ, RZ, R119.reuse ;  /* 0x000000ffff2a7224 */ /* 0x100fe400078e0077 */
[--C-:B------:R-:W-:Y:S02]  /*1af60*/  IMAD.MOV.U32 R38, RZ, RZ, R119.reuse ;  /* 0x000000ffff267224 */ /* 0x100fe400078e0077 */
[----:B------:R-:W-:Y:S01]  /*1af70*/  IMAD.MOV.U32 R24, RZ, RZ, R119 ;  /* 0x000000ffff187224 */ /* 0x000fe200078e0077 */
[----:B------:R-:W0:Y:S01]  /*1af80*/  MUFU.EX2 R125, R125 ;  /* 0x0000007d007d7308 */ /* 0x000e220000000800 */
[C---:B---3--:R-:W-:Y:S01]  /*1af90*/  F2FP.SATFINITE.E4M3.F32.PACK_AB_MERGE_C R33, R8.reuse, R33, RZ ;  /* 0x000000210821723e */ /* 0x048fe200048070ff */
[----:B------:R-:W-:-:S03]  /*1afa0*/  FADD.FTZ R8, R8, R11 ;  /* 0x0000000b08087221 */ /* 0x000fc60000010000 */
[----:B------:R-:W-:Y:S01]  /*1afb0*/  F2FP.SATFINITE.E4M3.F32.PACK_AB_MERGE_C R215, R76, R27, R33 ;  /* 0x0000001b4cd7723e */ /* 0x000fe20004807021 */
[--C-:B------:R-:W-:Y:S01]  /*1afc0*/  IMAD.MOV.U32 R76, RZ, RZ, R119.reuse ;  /* 0x000000ffff4c7224 */ /* 0x100fe200078e0077 */
[----:B------:R-:W-:Y:S01]  /*1afd0*/  MOV R33, R119 ;  /* 0x0000007700217202 */ /* 0x000fe20000000f00 */
[----:B------:R-:W1:Y:S01]  /*1afe0*/  MUFU.EX2 R50, R50 ;  /* 0x0000003200327308 */ /* 0x000e620000000800 */
[----:B------:R-:W-:-:S07]  /*1aff0*/  IMAD.MOV.U32 R27, RZ, RZ, R119 ;  /* 0x000000ffff1b7224 */ /* 0x000fce00078e0077 */
[----:B------:R-:W2:Y:S01]  /*1b000*/  MUFU.EX2 R37, R37 ;  /* 0x0000002500257308 */ /* 0x000ea20000000800 */
[----:B0-----:R-:W-:-:S07]  /*1b010*/  F2FP.SATFINITE.E4M3.F32.PACK_AB_MERGE_C R216, R125, R52, RZ ;  /* 0x000000347dd8723e */ /* 0x001fce00048070ff */
[----:B------:R-:W0:Y:S01]  /*1b020*/  MUFU.EX2 R123, R123 ;  /* 0x0000007b007b7308 */ /* 0x000e220000000800 */
[----:B-1----:R-:W-:-:S01]  /*1b030*/  FADD.FTZ R4, R50, R113 ;  /* 0x0000007132047221 */ /* 0x002fc20000010000 */
[----:B------:R-:W-:-:S06]  /*1b040*/  MOV R113, R119 ;  /* 0x0000007700717202 */ /* 0x000fcc0000000f00 */
[----:B------:R1:W3:Y:S01]  /*1b050*/  MUFU.EX2 R20, R109 ;  /* 0x0000006d00147308 */ /* 0x0002e20000000800 */
[----:B--2---:R-:W-:-:S07]  /*1b060*/  FADD.FTZ R3, R37, R8 ;  /* 0x0000000825037221 */ /* 0x004fce0000010000 */
[----:B------:R-:W2:Y:S01]  /*1b070*/  MUFU.EX2 R115, R115 ;  /* 0x0000007300737308 */ /* 0x000ea20000000800 */
[C---:B0-----:R-:W-:Y:S01]  /*1b080*/  F2FP.SATFINITE.E4M3.F32.PACK_AB_MERGE_C R216, R123.reuse, R50, R216 ;  /* 0x000000327bd8723e */ /* 0x041fe200048070d8 */
[----:B------:R-:W-:Y:S01]  /*1b090*/  FADD.FTZ R123, R123, R4 ;  /* 0x000000047b7b7221 */ /* 0x000fe20000010000 */
[----:B-1----:R-:W-:Y:S01]  /*1b0a0*/  MOV R109, R119 ;  /* 0x00000077006d7202 */ /* 0x002fe20000000f00 */
[----:B------:R-:W-:Y:S02]  /*1b0b0*/  IMAD.MOV.U32 R50, RZ, RZ, R119 ;  /* 0x000000ffff327224 */ /* 0x000fe400078e0077 */
[----:B------:R-:W-:-:S02]  /*1b0c0*/  FADD.FTZ R52, R52, R123 ;  /* 0x0000007b34347221 */ /* 0x000fc40000010000 */
[----:B------:R0:W1:Y:S01]  /*1b0d0*/  MUFU.EX2 R6, R117 ;  /* 0x0000007500067308 */ /* 0x0000620000000800 */
[----:B---3--:R-:W-:-:S01]  /*1b0e0*/  FADD.FTZ R4, R20, R3 ;  /* 0x0000000314047221 */ /* 0x008fc20000010000 */
[----:B------:R-:W-:Y:S01]  /*1b0f0*/  FADD.FTZ R125, R125, R52 ;  /* 0x000000347d7d7221 */ /* 0x000fe20000010000 */
[----:B------:R-:W-:-:S05]  /*1b100*/  IMAD.MOV.U32 R52, RZ, RZ, R119 ;  /* 0x000000ffff347224 */ /* 0x000fca00078e0077 */
[----:B------:R-:W-:Y:S01]  /*1b110*/  MUFU.EX2 R56, R56 ;  /* 0x0000003800387308 */ /* 0x000fe20000000800 */
[----:B--2---:R-:W-:-:S01]  /*1b120*/  FADD.FTZ R3, R115, R4 ;  /* 0x0000000473037221 */ /* 0x004fc20000010000 */
[----:B0-----:R-:W-:-:S06]  /*1b130*/  MOV R117, R119 ;  /* 0x0000007700757202 */ /* 0x001fcc0000000f00 */
[----:B------:R-:W0:Y:S01]  /*1b140*/  MUFU.EX2 R129, R129 ;  /* 0x0000008100817308 */ /* 0x000e220000000800 */
[C---:B-1----:R-:W-:Y:S01]  /*1b150*/  F2FP.SATFINITE.E4M3.F32.PACK_AB_MERGE_C R115, R6.reuse, R115, RZ ;  /* 0x000000730673723e */ /* 0x042fe200048070ff */
[----:B------:R-:W-:-:S03]  /*1b160*/  FADD.FTZ R6, R6, R3 ;  /* 0x0000000306067221 */ /* 0x000fc60000010000 */
[----:B------:R-:W-:Y:S01]  /*1b170*/  F2FP.SATFINITE.E4M3.F32.PACK_AB_MERGE_C R217, R20, R37, R115 ;  /* 0x0000002514d9723e */ /* 0x000fe20004807073 */
[----:B------:R-:W-:Y:S01]  /*1b180*/  IMAD.MOV.U32 R115, RZ, RZ, R119 ;  /* 0x000000ffff737224 */ /* 0x000fe200078e0077 */
[----:B------:R-:W-:Y:S01]  /*1b190*/  MOV R37, R119 ;  /* 0x0000007700257202 */ /* 0x000fe20000000f00 */
[----:B------:R-:W1:Y:S08]  /*1b1a0*/  MUFU.EX2 R54, R54 ;  /* 0x0000003600367308 */ /* 0x000e700000000800 */
[----:B------:R-:W2:Y:S01]  /*1b1b0*/  MUFU.EX2 R97, R97 ;  /* 0x0000006100617308 */ /* 0x000ea20000000800 */
[----:B0-----:R-:W-:-:S07]  /*1b1c0*/  F2FP.SATFINITE.E4M3.F32.PACK_AB_MERGE_C R5, R129, R56, RZ ;  /* 0x000000388105723e */ /* 0x001fce00048070ff */
[----:B------:R-:W0:Y:S01]  /*1b1d0*/  MUFU.EX2 R127, R127 ;  /* 0x0000007f007f7308 */ /* 0x000e220000000800 */
[----:B-1----:R-:W-:-:S07]  /*1b1e0*/  FADD.FTZ R4, R54, R125 ;  /* 0x0000007d36047221 */ /* 0x002fce0000010000 */
[----:B------:R1:W3:Y:S01]  /*1b1f0*/  MUFU.EX2 R12, R99 ;  /* 0x00000063000c7308 */ /* 0x0002e20000000800 */
[----:B--2---:R-:W-:-:S07]  /*1b200*/  FADD.FTZ R3, R97, R6 ;  /* 0x0000000661037221 */ /* 0x004fce0000010000 */
[----:B------:R-:W-:Y:S01]  /*1b210*/  MUFU.EX2 R103, R103 ;  /* 0x0000006700677308 */ /* 0x000fe20000000800 */
[C---:B0-----:R-:W-:Y:S01]  /*1b220*/  F2FP.SATFINITE.E4M3.F32.PACK_AB_MERGE_C R218, R127.reuse, R54, R5 ;  /* 0x000000367fda723e */ /* 0x041fe20004807005 */
[----:B------:R-:W-:Y:S01]  /*1b230*/  FADD.FTZ R127, R127, R4 ;  /* 0x000000047f7f7221 */ /* 0x000fe20000010000 */
[--C-:B-1----:R-:W-:Y:S02]  /*1b240*/  IMAD.MOV.U32 R99, RZ, RZ, R119.reuse ;  /* 0x000000ffff637224 */ /* 0x102fe400078e0077 */
[----:B------:R-:W-:Y:S02]  /*1b250*/  IMAD.MOV.U32 R54, RZ, RZ, R119 ;  /* 0x000000ffff367224 */ /* 0x000fe400078e0077 */
[----:B------:R-:W-:-:S01]  /*1b260*/  FADD.FTZ R56, R56, R127 ;  /* 0x0000007f38387221 */ /* 0x000fc20000010000 */
[----:B------:R-:W0:Y:S01]  /*1b270*/  MUFU.EX2 R58, R58 ;  /* 0x0000003a003a7308 */ /* 0x000e220000000800 */
[----:B---3--:R-:W-:-:S02]  /*1b280*/  FADD.FTZ R0, R12, R3 ;  /* 0x000000030c007221 */ /* 0x008fc40000010000 */
[----:B------:R-:W-:Y:S01]  /*1b290*/  FADD.FTZ R9, R129, R56 ;  /* 0x0000003881097221 */ /* 0x000fe20000010000 */
[----:B------:R-:W-:Y:S01]  /*1b2a0*/  IMAD.MOV.U32 R56, RZ, RZ, R119 ;  /* 0x000000ffff387224 */ /* 0x000fe200078e0077 */
[----:B0-----:R-:W-:Y:S01]  /*1b2b0*/  F2FP.SATFINITE.E4M3.F32.PACK_AB_MERGE_C R3, R58, R103, RZ ;  /* 0x000000673a03723e */ /* 0x001fe200048070ff */
[----:B------:R-:W-:-:S03]  /*1b2c0*/  FADD.FTZ R103, R103, R0 ;  /* 0x0000000067677221 */ /* 0x000fc60000010000 */
[----:B------:R-:W-:Y:S01]  /*1b2d0*/  F2FP.SATFINITE.E4M3.F32.PACK_AB_MERGE_C R219, R12, R97, R3 ;  /* 0x000000610cdb723e */ /* 0x000fe20004807003 */
[----:B------:R-:W-:-:S01]  /*1b2e0*/  FADD.FTZ R0, R58, R103 ;  /* 0x000000673a007221 */ /* 0x000fc20000010000 */
[--C-:B------:R-:W-:Y:S01]  /*1b2f0*/  IMAD.MOV.U32 R103, RZ, RZ, R119.reuse ;  /* 0x000000ffff677224 */ /* 0x100fe200078e0077 */
[----:B------:R-:W-:Y:S01]  /*1b300*/  MOV R97, R119 ;  /* 0x0000007700617202 */ /* 0x000fe20000000f00 */
[----:B------:R-:W-:Y:S01]  /*1b310*/  IMAD.MOV.U32 R58, RZ, RZ, R119 ;  /* 0x000000ffff3a7224 */ /* 0x000fe200078e0077 */
[----:B------:R-:W-:Y:S06]  /*1b320*/  @!P2 BRA `(.L_x_626) ;  /* 0x000000400060a947 */ /* 0x000fec0003800000 */
[----:B------:R-:W-:Y:S01]  /*1b330*/  VIADD R3, R161, 0xfffffffe ;  /* 0xfffffffea1037836 */ /* 0x000fe20000000000 */
[----:B------:R-:W-:Y:S01]  /*1b340*/  MOV R5, R120 ;  /* 0x0000007800057202 */ /* 0x000fe20000000f00 */
[----:B------:R-:W-:Y:S01]  /*1b350*/  IMAD.MOV.U32 R4, RZ, RZ, R121 ;  /* 0x000000ffff047224 */ /* 0x000fe200078e0079 */
[----:B------:R-:W-:Y:S01]  /*1b360*/  CS2R R118, SRZ ;  /* 0x0000000000767805 */ /* 0x000fe2000001ff00 */
[----:B------:R-:W-:Y:S01]  /*1b370*/  IMAD.MOV.U32 R6, RZ, RZ, R230 ;  /* 0x000000ffff067224 */ /* 0x000fe200078e00e6 */
[----:B------:R-:W-:Y:S01]  /*1b380*/  CS2R R116, SRZ ;  /* 0x0000000000747805 */ /* 0x000fe2000001ff00 */
[----:B------:R-:W-:Y:S01]  /*1b390*/  IMAD.MOV.U32 R7, RZ, RZ, R147 ;  /* 0x000000ffff077224 */ /* 0x000fe200078e0093 */
        /* <DEDUP_REMOVED lines=45> */
[----:B------:R-:W-:-:S07]  /*1b670*/  CS2R R24, SRZ ;  /* 0x0000000000187805 */ /* 0x000fce000001ff00 */
.L_x_637:
[----:B------:R-:W-:Y:S01]  /*1b680*/  ISETP.NE.AND P1, PT, R7, 0x1, PT ;  /* 0x000000010700780c */ /* 0x000fe20003f25270 */
[----:B------:R-:W-:Y:S05]  /*1b690*/  YIELD ;  /* 0x0000000000007946 */ /* 0x000fea0003800000 */
[----:B------:R-:W-:Y:S02]  /*1b6a0*/  SEL R11, RZ, 0x1, P1 ;  /* 0x00000001ff0b7807 */ /* 0x000fe40000800000 */
[----:B------:R-:W-:Y:S02]  /*1b6b0*/  ISETP.NE.AND P1, PT, R233, RZ, PT ;  /* 0x000000ffe900720c */ /* 0x000fe40003f25270 */
[----:B------:R-:W-:-:S11]  /*1b6c0*/  LOP3.LUT R230, R6, R11, RZ, 0x3c, !PT ;  /* 0x0000000b06e67212 */ /* 0x000fd600078e3cff */
[----:B------:R-:W-:Y:S05]  /*1b6d0*/  @P1 BRA `(.L_x_627) ;  /* 0x00000000003c1947 */ /* 0x000fea0003800000 */
[----:B------:R-:W-:Y:S05]  /*1b6e0*/  @!P0 BRA `(.L_x_628) ;  /* 0x0000000000048947 */ /* 0x000fea0003800000 */
[----:B------:R-:W-:Y:S01]  /*1b6f0*/  BPT.TRAP 0x1 ;  /* 0x000000040000795c */ /* 0x000fe20000300000 */
.L_x_628:
[----:B------:R-:W-:-:S05]  /*1b700*/  VIADD R8, R7, 0x1 ;  /* 0x0000000107087836 */ /* 0x000fca0000000000 */
[----:B------:R-:W-:-:S04]  /*1b710*/  ISETP.NE.AND P2, PT, R8, 0x2, PT ;  /* 0x000000020800780c */ /* 0x000fc80003f45270 */
[----:B------:R-:W-:Y:S02]  /*1b720*/  SEL R11, R8, RZ, P2 ;  /* 0x000000ff080b7207 */ /* 0x000fe40001000000 */
[----:B------:R-:W-:Y:S02]  /*1b730*/  SHF.L.U32 R8, R230, 0x1f, RZ ;  /* 0x0000001fe6087819 */ /* 0x000fe400000006ff */
[----:B------:R-:W-:-:S04]  /*1b740*/  LEA R11, R11, R16, 0x3 ;  /* 0x000000100b0b7211 */ /* 0x000fc800078e18ff */
[----:B------:R0:W1:Y:S01]  /*1b750*/  SYNCS.PHASECHK.TRANS64.TRYWAIT P2, [R11+URZ+0x33430], R8 ;  /* 0x033430080b0075a7 */ /* 0x000062000804017f */
[----:B------:R-:W-:Y:S05]  /*1b760*/  @!P0 BRA `(.L_x_629) ;  /* 0x0000000000048947 */ /* 0x000fea0003800000 */
[----:B------:R-:W-:Y:S01]  /*1b770*/  BPT.TRAP 0x1 ;  /* 0x000000040000795c */ /* 0x000fe20000300000 */
.L_x_629:
[----:B------:R-:W-:Y:S04]  /*1b780*/  BSSY B0, `(.L_x_627) ;  /* 0x0000004000007945 */ /* 0x000fe80003800000 */
[----:B-1----:R-:W-:Y:S05]  /*1b790*/  @P2 BRA `(.L_x_630) ;  /* 0x0000000000082947 */ /* 0x002fea0003800000 */
[----:B------:R-:W1:Y:S02]  /*1b7a0*/  SYNCS.PHASECHK.TRANS64.TRYWAIT P2, [R11+URZ+0x33430], R8 ;  /* 0x033430080b0075a7 */ /* 0x000e64000804017f */
[----:B-1----:R-:W-:Y:S05]  /*1b7b0*/  @!P2 BRA `(.L_x_631) ;  /* 0x000000f40098a947 */ /* 0x002fea0003800000 */
.L_x_630:
[----:B------:R-:W-:Y:S05]  /*1b7c0*/  BSYNC B0 ;  /* 0x0000000000007941 */ /* 0x000fea0003800000 */
.L_x_627:
[----:B01----:R-:W0:Y:S01]  /*1b7d0*/  S2R R8, SR_TID.X ;  /* 0x0000000000087919 */ /* 0x003e220000002100 */
[----:B------:R-:W-:Y:S05]  /*1b7e0*/  WARPSYNC.ALL ;  /* 0x0000000000007948 */ /* 0x000fea0003800000 */
[----:B------:R-:W-:Y:S01]  /*1b7f0*/  MOV R11, 0x80000020 ;  /* 0x80000020000b7802 */ /* 0x000fe20000000f00 */
[----:B------:R-:W-:Y:S01]  /*1b800*/  UMOV UR20, UR28 ;  /* 0x0000001c00147c82 */ /* 0x000fe20008000000 */
[----:B------:R-:W-:Y:S01]  /*1b810*/  UMOV UR21, UR29 ;  /* 0x0000001d00157c82 */ /* 0x000fe20008000000 */
[----:B------:R-:W-:Y:S01]  /*1b820*/  IMAD.MOV.U32 R121, RZ, RZ, -0x7fffffe0 ;  /* 0x80000020ff797424 */ /* 0x000fe200078e00ff */
[----:B------:R-:W-:Y:S01]  /*1b830*/  R2UR UR23, R11 ;  /* 0x000000000b1772ca */ /* 0x000fe200000e0000 */
[----:B------:R-:W-:Y:S01]  /*1b840*/  UMOV UR24, UR28 ;  /* 0x0000001c00187c82 */ /* 0x000fe20008000000 */
[----:B------:R-:W-:Y:S01]  /*1b850*/  UMOV UR25, UR29 ;  /* 0x0000001d00197c82 */ /* 0x000fe20008000000 */
[----:B------:R-:W-:Y:S01]  /*1b860*/  IMAD.MOV.U32 R13, RZ, RZ, -0x7fffffe0 ;  /* 0x80000020ff0d7424 */ /* 0x000fe200078e00ff */
[----:B------:R-:W-:Y:S01]  /*1b870*/  R2UR UR27, R121 ;  /* 0x00000000791b72ca */ /* 0x000fe200000e0000 */
[----:B------:R-:W-:Y:S01]  /*1b880*/  IMAD.MOV.U32 R21, RZ, RZ, -0x7fffffe0 ;  /* 0x80000020ff157424 */ /* 0x000fe200078e00ff */
[----:B------:R-:W-:Y:S01]  /*1b890*/  UMOV UR32, UR28 ;  /* 0x0000001c00207c82 */ /* 0x000fe20008000000 */
[----:B------:R-:W-:Y:S01]  /*1b8a0*/  UMOV UR33, UR29 ;  /* 0x0000001d00217c82 */ /* 0x000fe20008000000 */
[----:B------:R-:W-:Y:S01]  /*1b8b0*/  R2UR UR31, R13 ;  /* 0x000000000d1f72ca */ /* 0x000fe200000e0000 */
[----:B------:R-:W-:Y:S01]  /*1b8c0*/  UMOV UR44, UR28 ;  /* 0x0000001c002c7c82 */ /* 0x000fe20008000000 */
[----:B------:R-:W-:Y:S01]  /*1b8d0*/  R2UR UR35, R21 ;  /* 0x00000000152372ca */ /* 0x000fe200000e0000 */
[----:B------:R-:W-:Y:S01]  /*1b8e0*/  UMOV UR45, UR29 ;  /* 0x0000001d002d7c82 */ /* 0x000fe20008000000 */
[----:B------:R-:W-:Y:S01]  /*1b8f0*/  R2UR UR47, R121 ;  /* 0x00000000792f72ca */ /* 0x000fe200000e0000 */
[----:B------:R-:W-:Y:S01]  /*1b900*/  IMAD.MOV.U32 R21, RZ, RZ, -0x7fffffe0 ;  /* 0x80000020ff157424 */ /* 0x000fe200078e00ff */
[----:B------:R-:W-:Y:S01]  /*1b910*/  R2UR UR51, R13 ;  /* 0x000000000d3372ca */ /* 0x000fe200000e0000 */
[----:B------:R-:W-:-:S02]  /*1b920*/  IMAD.MOV.U32 R13, RZ, RZ, -0x7fffffe0 ;  /* 0x80000020ff0d7424 */ /* 0x000fc400078e00ff */
[----:B------:R-:W-:Y:S01]  /*1b930*/  IMAD.MOV.U32 R11, RZ, RZ, -0x7fffffe0 ;  /* 0x80000020ff0b7424 */ /* 0x000fe200078e00ff */
[----:B0-----:R-:W-:Y:S01]  /*1b940*/  SHF.R.U32.HI R10, RZ, 0x7, R8 ;  /* 0x00000007ff0a7819 */ /* 0x001fe20000011608 */
[----:B------:R-:W-:-:S04]  /*1b950*/  VIADD R8, R7, 0x1 ;  /* 0x0000000107087836 */ /* 0x000fc80000000000 */
[----:B------:R-:W-:-:S05]  /*1b960*/  VIADD R15, R10, 0x8 ;  /* 0x000000080a0f7836 */ /* 0x000fca0000000000 */
[----:B------:R0:W-:Y:S01]  /*1b970*/  BAR.SYNC.DEFER_BLOCKING R15, 0x100 ;  /* 0x0004000f0000751d */ /* 0x0001e20000010000 */
[----:B------:R-:W-:-:S04]  /*1b980*/  ISETP.NE.AND P2, PT, R8, 0x2, PT ;  /* 0x000000020800780c */ /* 0x000fc80003f45270 */
[----:B------:R-:W-:-:S05]  /*1b990*/  SEL R8, R8, RZ, P2 ;  /* 0x000000ff08087207 */ /* 0x000fca0001000000 */
[----:B------:R-:W-:-:S04]  /*1b9a0*/  IMAD R10, R8, 0x780, R14 ;  /* 0x00000780080a7824 */ /* 0x000fc800078e020e */
[C---:B------:R-:W-:Y:S01]  /*1b9b0*/  VIADD R120, R10.reuse, 0x80 ;  /* 0x000000800a787836 */ /* 0x040fe20000000000 */
[C---:B------:R-:W-:Y:S01]  /*1b9c0*/  R2UR UR22, R10.reuse ;  /* 0x000000000a1672ca */ /* 0x040fe200000e0000 */
[C---:B------:R-:W-:Y:S02]  /*1b9d0*/  VIADD R12, R10.reuse, 0x100 ;  /* 0x000001000a0c7836 */ /* 0x040fe40000000000 */
[----:B------:R-:W-:Y:S01]  /*1b9e0*/  VIADD R20, R10, 0x180 ;  /* 0x000001800a147836 */ /* 0x000fe20000000000 */
[----:B------:R-:W-:Y:S02]  /*1b9f0*/  R2UR UR26, R120 ;  /* 0x00000000781a72ca */ /* 0x000fe400000e0000 */
[----:B------:R-:W-:Y:S01]  /*1ba00*/  R2UR UR30, R12 ;  /* 0x000000000c1e72ca */ /* 0x000fe200000e0000 */
[----:B------:R-:W-:Y:S01]  /*1ba10*/  VIADD R12, R10, 0x2 ;  /* 0x000000020a0c7836 */ /* 0x000fe20000000000 */
[----:B------:R-:W-:Y:S01]  /*1ba20*/  R2UR UR34, R20 ;  /* 0x00000000142272ca */ /* 0x000fe200000e0000 */
[----:B------:R-:W-:Y:S01]  /*1ba30*/  WARPGROUP.ARRIVE ;  /* 0x00000000000079c5 */ /* 0x000fe20000000000 */
[----:B------:R-:W-:-:S02]  /*1ba40*/  IADD3 R120, R10, 0x200, RZ ;  /* 0x000002000a787810 */ /* 0x000fc40007ffe0ff */
[----:B------:R-:W-:Y:S01]  /*1ba50*/  R2UR UR50, R12 ;  /* 0x000000000c3272ca */ /* 0x000fe200000e0000 */
[----:B------:R-:W-:Y:S01]  /*1ba60*/  VIADD R12, R10, 0x102 ;  /* 0x000001020a0c7836 */ /* 0x000fe20000000000 */
[----:B------:R-:W-:Y:S01]  /*1ba70*/  R2UR UR46, R120 ;  /* 0x00000000782e72ca */ /* 0x000fe200000e0000 */
[----:B------:R-:W-:Y:S01]  /*1ba80*/  QGMMA.64x32x32.F32.E4M3.E4M3 R184, gdesc[UR20], RZ, !UPT, gsb0 ;  /* 0x0060000014b879f3 */ /* 0x000fe2000c0008ff */
[----:B------:R-:W-:Y:S01]  /*1ba90*/  IADD3 R20, R10, 0x82, RZ ;  /* 0x000000820a147810 */ /* 0x000fe20007ffe0ff */
[----:B------:R-:W-:Y:S01]  /*1baa0*/  UMOV UR20, UR48 ;  /* 0x0000003000147c82 */ /* 0x000fe20008000000 */
[----:B------:R-:W-:Y:S01]  /*1bab0*/  R2UR UR23, R21 ;  /* 0x00000000151772ca */ /* 0x000fe200000e0000 */
[----:B------:R-:W-:Y:S01]  /*1bac0*/  UMOV UR21, UR49 ;  /* 0x0000003100157c82 */ /* 0x000fe20008000000 */
[----:B------:R-:W-:Y:S01]  /*1bad0*/  R2UR UR22, R20 ;  /* 0x00000000141672ca */ /* 0x000fe200000e0000 */
[----:B------:R-:W-:Y:S02]  /*1bae0*/  WARPGROUP.DEPBAR.LE gsb0, 0x0 ;  /* 0x00008000000079c5 */ /* 0x000fe40000010000 */
[----:B------:R-:W-:-:S06]  /*1baf0*/  WARPGROUP.ARRIVE ;  /* 0x00000000000079c5 */ /* 0x000fcc0000000000 */
[----:B------:R-:W-:Y:S01]  /*1bb00*/  QGMMA.64x32x32.F32.E4M3.E4M3 R168, gdesc[UR24], RZ, !UPT, gsb0 ;  /* 0x0060000018a879f3 */ /* 0x000fe2000c0008ff */
[----:B------:R-:W-:Y:S01]  /*1bb10*/  R2UR UR26, R12 ;  /* 0x000000000c1a72ca */ /* 0x000fe200000e0000 */
[----:B------:R-:W-:Y:S01]  /*1bb20*/  UMOV UR24, UR48 ;  /* 0x0000003000187c82 */ /* 0x000fe20008000000 */
[----:B------:R-:W-:Y:S01]  /*1bb30*/  R2UR UR27, R13 ;  /* 0x000000000d1b72ca */ /* 0x000fe200000e0000 */
[----:B------:R-:W-:Y:S01]  /*1bb40*/  UMOV UR25, UR49 ;  /* 0x0000003100197c82 */ /* 0x000fe20008000000 */
[----:B------:R-:W-:Y:S01]  /*1bb50*/  IMAD.MOV.U32 R13, RZ, RZ, -0x7fffffe0 ;  /* 0x80000020ff0d7424 */ /* 0x000fe200078e00ff */
[----:B------:R-:W-:Y:S01]  /*1bb60*/  IADD3 R12, R10, 0x182, RZ ;  /* 0x000001820a0c7810 */ /* 0x000fe20007ffe0ff */
[----:B------:R-:W-:Y:S02]  /*1bb70*/  WARPGROUP.DEPBAR.LE gsb0, 0x0 ;  /* 0x00008000000079c5 */ /* 0x000fe40000010000 */
[----:B------:R-:W-:-:S06]  /*1bb80*/  WARPGROUP.ARRIVE ;  /* 0x00000000000079c5 */ /* 0x000fcc0000000000 */
[----:B------:R-:W-:Y:S03]  /*1bb90*/  QGMMA.64x32x32.F32.E4M3.E4M3 R152, gdesc[UR28], RZ, !UPT, gsb0 ;  /* 0x006000001c9879f3 */ /* 0x000fe6000c0008ff */
[----:B------:R-:W-:Y:S02]  /*1bba0*/  WARPGROUP.DEPBAR.LE gsb0, 0x0 ;  /* 0x00008000000079c5 */ /* 0x000fe40000010000 */
[----:B------:R-:W-:-:S06]  /*1bbb0*/  WARPGROUP.ARRIVE ;  /* 0x00000000000079c5 */ /* 0x000fcc0000000000 */
[----:B------:R-:W-:Y:S01]  /*1bbc0*/  QGMMA.64x32x32.F32.E4M3.E4M3 R136, gdesc[UR32], RZ, !UPT, gsb0 ;  /* 0x00600000208879f3 */ /* 0x000fe2000c0008ff */
[----:B------:R-:W-:Y:S01]  /*1bbd0*/  R2UR UR34, R12 ;  /* 0x000000000c2272ca */ /* 0x000fe200000e0000 */
[----:B------:R-:W-:Y:S01]  /*1bbe0*/  UMOV UR32, UR48 ;  /* 0x0000003000207c82 */ /* 0x000fe20008000000 */
[----:B------:R-:W-:Y:S01]  /*1bbf0*/  R2UR UR35, R13 ;  /* 0x000000000d2372ca */ /* 0x000fe200000e0000 */
[----:B------:R-:W-:Y:S01]  /*1bc00*/  UMOV UR33, UR49 ;  /* 0x0000003100217c82 */ /* 0x000fe20008000000 */
[----:B------:R-:W-:Y:S02]  /*1bc10*/  VIADD R12, R10, 0x202 ;  /* 0x000002020a0c7836 */ /* 0x000fe40000000000 */
[----:B------:R-:W-:Y:S01]  /*1bc20*/  IMAD.MOV.U32 R13, RZ, RZ, -0x7fffffe0 ;  /* 0x80000020ff0d7424 */ /* 0x000fe200078e00ff */
        /* <DEDUP_REMOVED lines=8> */
[----:B------:R-:W-:-:S04]  /*1bcb0*/  IADD3 R12, R10, 0x280, RZ ;  /* 0x000002800a0c7810 */ /* 0x000fc80007ffe0ff */
[----:B------:R-:W-:Y:S01]  /*1bcc0*/  R2UR UR6, R12 ;  /* 0x000000000c0672ca */ /* 0x000fe200000e0000 */
[----:B------:R-:W-:Y:S01]  /*1bcd0*/  VIADD R12, R10, 0x300 ;  /* 0x000003000a0c7836 */ /* 0x000fe20000000000 */
[----:B------:R-:W-:Y:S01]  /*1bce0*/  R2UR UR7, R13 ;  /* 0x000000000d0772ca */ /* 0x000fe200000e0000 */
[----:B------:R-:W-:Y:S01]  /*1bcf0*/  IMAD.MOV.U32 R13, RZ, RZ, -0x7fffffe0 ;  /* 0x80000020ff0d7424 */ /* 0x000fe200078e00ff */
[----:B------:R-:W-:Y:S02]  /*1bd00*/  WARPGROUP.DEPBAR.LE gsb0, 0x0 ;  /* 0x00008000000079c5 */ /* 0x000fe40000010000 */
[----:B------:R-:W-:-:S06]  /*1bd10*/  WARPGROUP.ARRIVE ;  /* 0x00000000000079c5 */ /* 0x000fcc0000000000 */
[----:B------:R-:W-:Y:S03]  /*1bd20*/  QGMMA.64x32x32.F32.E4M3.E4M3 R184, gdesc[UR48], R184, gsb0 ;  /* 0x0060000030b879f3 */ /* 0x000fe600080008b8 */
[----:B------:R-:W-:Y:S02]  /*1bd30*/  WARPGROUP.DEPBAR.LE gsb0, 0x0 ;  /* 0x00008000000079c5 */ /* 0x000fe40000010000 */
[----:B------:R-:W-:-:S06]  /*1bd40*/  WARPGROUP.ARRIVE ;  /* 0x00000000000079c5 */ /* 0x000fcc0000000000 */
[----:B------:R-:W-:Y:S01]  /*1bd50*/  QGMMA.64x32x32.F32.E4M3.E4M3 R168, gdesc[UR20], R168, gsb0 ;  /* 0x0060000014a879f3 */ /* 0x000fe200080008a8 */
        /* <DEDUP_REMOVED lines=143> */
[C---:B------:R-:W-:Y:S01]  /*1c650*/  IADD3 R12, R10.reuse, 0x682, RZ ;  /* 0x000006820a0c7810 */ /* 0x040fe20007ffe0ff */
[----:B------:R-:W-:Y:S01]  /*1c660*/  VIADD R10, R10, 0x702 ;  /* 0x000007020a0a7836 */ /* 0x000fe20000000000 */
[----:B------:R-:W-:Y:S02]  /*1c670*/  WARPGROUP.DEPBAR.LE gsb0, 0x0 ;  /* 0x00008000000079c5 */ /* 0x000fe40000010000 */
[----:B------:R-:W-:-:S06]  /*1c680*/  WARPGROUP.ARRIVE ;  /* 0x00000000000079c5 */ /* 0x000fcc0000000000 */
[----:B------:R-:W-:Y:S01]  /*1c690*/  QGMMA.64x32x32.F32.E4M3.E4M3 R136, gdesc[UR32], R136, gsb0 ;  /* 0x00600000208879f3 */ /* 0x000fe20008000888 */
[----:B------:R-:W-:Y:S01]  /*1c6a0*/  R2UR UR34, R12 ;  /* 0x000000000c2272ca */ /* 0x000fe200000e0000 */
[----:B------:R-:W-:Y:S01]  /*1c6b0*/  UMOV UR32, UR16 ;  /* 0x0000001000207c82 */ /* 0x000fe20008000000 */
[----:B------:R-:W-:Y:S01]  /*1c6c0*/  R2UR UR35, R13 ;  /* 0x000000000d2372ca */ /* 0x000fe200000e0000 */
[----:B------:R-:W-:Y:S01]  /*1c6d0*/  UMOV UR33, UR17 ;  /* 0x0000001100217c82 */ /* 0x000fe20008000000 */
        /* <DEDUP_REMOVED lines=23> */
[----:B0-----:R-:W-:Y:S05]  /*1c850*/  @P1 BRA `(.L_x_632) ;  /* 0x0000000000281947 */ /* 0x001fea0003800000 */
[----:B------:R-:W-:Y:S05]  /*1c860*/  @!P0 BRA `(.L_x_633) ;  /* 0x0000000000048947 */ /* 0x000fea0003800000 */
[----:B------:R-:W-:Y:S01]  /*1c870*/  BPT.TRAP 0x1 ;  /* 0x000000040000795c */ /* 0x000fe20000300000 */
.L_x_633:
[----:B------:R-:W-:Y:S02]  /*1c880*/  SHF.L.U32 R6, R6, 0x1f, RZ ;  /* 0x0000001f06067819 */ /* 0x000fe400000006ff */
[----:B------:R-:W-:-:S04]  /*1c890*/  LEA R10, R7, R16, 0x3 ;  /* 0x00000010070a7211 */ /* 0x000fc800078e18ff */
[----:B------:R0:W1:Y:S01]  /*1c8a0*/  SYNCS.PHASECHK.TRANS64.TRYWAIT P1, [R10+URZ+0x33450], R6 ;  /* 0x033450060a0075a7 */ /* 0x000062000802017f */
[----:B------:R-:W-:Y:S05]  /*1c8b0*/  @!P0 BRA `(.L_x_634) ;  /* 0x0000000000048947 */ /* 0x000fea0003800000 */
[----:B------:R-:W-:Y:S01]  /*1c8c0*/  BPT.TRAP 0x1 ;  /* 0x000000040000795c */ /* 0x000fe20000300000 */
.L_x_634:
[----:B-1----:R-:W-:Y:S05]  /*1c8d0*/  @P1 BRA `(.L_x_632) ;  /* 0x0000000000081947 */ /* 0x002fea0003800000 */
[----:B------:R-:W1:Y:S02]  /*1c8e0*/  SYNCS.PHASECHK.TRANS64.TRYWAIT P1, [R10+URZ+0x33450], R6 ;  /* 0x033450060a0075a7 */ /* 0x000e64000802017f */
[----:B-1----:R-:W-:Y:S05]  /*1c8f0*/  @!P1 BRA `(.L_x_635) ;  /* 0x000000e4005c9947 */ /* 0x002fea0003800000 */
.L_x_632:
[----:B01----:R-:W-:Y:S01]  /*1c900*/  VIADD R6, R16, 0x200 ;  /* 0x0000020010067836 */ /* 0x003fe20000000000 */
[----:B------:R-:W-:Y:S05]  /*1c910*/  WARPSYNC.ALL ;  /* 0x0000000000007948 */ /* 0x000fea0003800000 */
[----:B------:R-:W-:Y:S01]  /*1c920*/  SHF.R.U32.HI R6, RZ, 0x4, R6 ;  /* 0x00000004ff067819 */ /* 0x000fe20000011606 */
[----:B------:R-:W-:Y:S01]  /*1c930*/  IMAD.MOV.U32 R11, RZ, RZ, -0x3ffffff0 ;  /* 0xc0000010ff0b7424 */ /* 0x000fe200078e00ff */
[----:B------:R-:W-:Y:S01]  /*1c940*/  WARPGROUP.ARRIVE ;  /* 0x00000000000079c5 */ /* 0x000fe20000000000 */
[----:B------:R-:W-:Y:S01]  /*1c950*/  MOV R13, 0xc0000010 ;  /* 0xc0000010000d7802 */ /* 0x000fe20000000f00 */
[----:B------:R-:W-:Y:S01]  /*1c960*/  FMUL.FTZ R15, R2, R188 ;  /* 0x000000bc020f7220 */ /* 0x000fe20000410000 */
[----:B------:R-:W-:Y:S01]  /*1c970*/  LOP3.LUT R6, R6, 0x3fff, RZ, 0xc0, !PT ;  /* 0x00003fff06067812 */ /* 0x000fe200078ec0ff */
[C---:B------:R-:W-:Y:S01]  /*1c980*/  FMUL.FTZ R21, R2.reuse, R190 ;  /* 0x000000be02157220 */ /* 0x040fe20000410000 */
[----:B------:R-:W-:Y:S01]  /*1c990*/  R2UR UR7, R11 ;  /* 0x000000000b0772ca */ /* 0x000fe200000e0000 */
[----:B------:R-:W-:Y:S01]  /*1c9a0*/  FMUL.FTZ R11, R2, R185 ;  /* 0x000000b9020b7220 */ /* 0x000fe20000410000 */
[----:B------:R-:W-:Y:S01]  /*1c9b0*/  LOP3.LUT R6, R6, 0x10000, RZ, 0xfc, !PT ;  /* 0x0001000006067812 */ /* 0x000fe200078efcff */
[C---:B------:R-:W-:Y:S01]  /*1c9c0*/  FMUL.FTZ R20, R2.reuse, R189 ;  /* 0x000000bd02147220 */ /* 0x040fe20000410000 */
[----:B------:R-:W-:Y:S01]  /*1c9d0*/  MUFU.TANH R15, R15 ;  /* 0x0000000f000f7308 */ /* 0x000fe20000002400 */
[C---:B------:R-:W-:Y:S01]  /*1c9e0*/  FMUL.FTZ R185, R2.reuse, R192 ;  /* 0x000000c002b97220 */ /* 0x040fe20000410000 */
[----:B------:R-:W-:Y:S01]  /*1c9f0*/  FMUL.FTZ R188, R2, R195 ;  /* 0x000000c302bc7220 */ /* 0x000fe20000410000 */
[----:B------:R-:W-:-:S02]  /*1ca00*/  IMAD R10, R7, 0x780, R6 ;  /* 0x00000780070a7824 */ /* 0x000fc400078e0206 */
[C---:B------:R-:W-:Y:S01]  /*1ca10*/  FMUL.FTZ R6, R2.reuse, R184 ;  /* 0x000000b802067220 */ /* 0x040fe20000410000 */
[C---:B------:R-:W-:Y:S01]  /*1ca20*/  FMUL.FTZ R184, R2.reuse, R191 ;  /* 0x000000bf02b87220 */ /* 0x040fe20000410000 */
[----:B------:R-:W-:Y:S01]  /*1ca30*/  FMUL.FTZ R189, R2, R196 ;  /* 0x000000c402bd7220 */ /* 0x000fe20000410000 */
[C---:B------:R-:W-:Y:S01]  /*1ca40*/  VIADD R12, R10.reuse, 0x180 ;  /* 0x000001800a0c7836 */ /* 0x040fe20000000000 */
[----:B------:R-:W-:Y:S01]  /*1ca50*/  R2UR UR6, R10 ;  /* 0x000000000a0672ca */ /* 0x000fe200000e0000 */
        /* <DEDUP_REMOVED lines=11> */
[----:B------:R-:W-:Y:S01]  /*1cb10*/  FMUL.FTZ R173, R2, R173 ;  /* 0x000000ad02ad7220 */ /* 0x000fe20000410000 */
[----:B------:R-:W-:Y:S01]  /*1cb20*/  QGMMA.64x192x32.F32.E4M3.E4M3 R24, R200, gdesc[UR4], R24, gsb0 ;  /* 0x02e00004c8187df3 */ /* 0x000fe20008000818 */
[----:B------:R-:W-:Y:S01]  /*1cb30*/  R2UR UR6, R12 ;  /* 0x000000000c0672ca */ /* 0x000fe200000e0000 */
[----:B------:R-:W-:Y:S01]  /*1cb40*/  VIADD R12, R10, 0x300 ;  /* 0x000003000a0c7836 */ /* 0x000fe20000000000 */
[----:B------:R-:W-:Y:S01]  /*1cb50*/  R2UR UR7, R13 ;  /* 0x000000000d0772ca */ /* 0x000fe200000e0000 */
[----:B------:R-:W-:Y:S01]  /*1cb60*/  IMAD.MOV.U32 R13, RZ, RZ, -0x3ffffff0 ;  /* 0xc0000010ff0d7424 */ /* 0x000fe200078e00ff */
        /* <DEDUP_REMOVED lines=62> */
[----:B------:R-:W-:-:S02]  /*1cf50*/  FMUL.FTZ R135, R2, R135 ;  /* 0x0000008702877220 */ /* 0x000fc40000410000 */
[----:B------:R-:W-:Y:S08]  /*1cf60*/  MUFU.TANH R192, R192 ;  /* 0x000000c000c07308 */ /* 0x000ff00000002400 */
        /* <DEDUP_REMOVED lines=16> */
[----:B------:R-:W-:Y:S01]  /*1d070*/  MUFU.TANH R152, R152 ;  /* 0x0000009800987308 */ /* 0x000fe20000002400 */
[----:B------:R-:W-:-:S02]  /*1d080*/  WARPGROUP.DEPBAR.LE gsb0, 0x0 ;  /* 0x00008000000079c5 */ /* 0x000fc40000010000 */
[----:B------:R-:W-:-:S06]  /*1d090*/  WARPGROUP.ARRIVE ;  /* 0x00000000000079c5 */ /* 0x000fcc0000000000 */
[----:B------:R-:W3:Y:S01]  /*1d0a0*/  S2R R203, SR_TID.X ;  /* 0x0000000000cb7919 */ /* 0x000ee20000002100 */
[----:B------:R-:W-:Y:S01]  /*1d0b0*/  MUFU.TANH R154, R154 ;  /* 0x0000009a009a7308 */ /* 0x000fe20000002400 */
[----:B------:R-:W-:Y:S01]  /*1d0c0*/  QGMMA.64x192x32.F32.E4M3.E4M3 R24, R204, gdesc[UR4], R24, gsb0 ;  /* 0x02e00004cc187df3 */ /* 0x000fe20008000818 */
[----:B------:R-:W-:Y:S01]  /*1d0d0*/  R2UR UR6, R12 ;  /* 0x000000000c0672ca */ /* 0x000fe200000e0000 */
[----:B------:R-:W-:Y:S01]  /*1d0e0*/  VIADD R12, R10, 0x480 ;  /* 0x000004800a0c7836 */ /* 0x000fe20000000000 */
[----:B------:R-:W-:Y:S02]  /*1d0f0*/  R2UR UR7, R13 ;  /* 0x000000000d0772ca */ /* 0x000fe400000e0000 */
[----:B------:R-:W-:Y:S02]  /*1d100*/  MOV R13, 0xc0000010 ;  /* 0xc0000010000d7802 */ /* 0x000fe40000000f00 */
[----:B------:R-:W-:Y:S08]  /*1d110*/  MUFU.TANH R153, R153 ;  /* 0x0000009900997308 */ /* 0x000ff00000002400 */
[----:B------:R-:W-:Y:S08]  /*1d120*/  MUFU.TANH R155, R155 ;  /* 0x0000009b009b7308 */ /* 0x000ff00000002400 */
[----:B------:R-:W-:Y:S01]  /*1d130*/  MUFU.TANH R156, R156 ;  /* 0x0000009c009c7308 */ /* 0x000fe20000002400 */
[----:B---3--:R-:W-:-:S07]  /*1d140*/  LOP3.LUT R203, R203, 0x7f, RZ, 0xc0, !PT ;  /* 0x0000007fcbcb7812 */ /* 0x008fce00078ec0ff */
[----:B------:R-:W-:Y:S01]  /*1d150*/  MUFU.TANH R158, R158 ;  /* 0x0000009e009e7308 */ /* 0x000fe20000002400 */
[----:B------:R-:W-:Y:S02]  /*1d160*/  ISETP.NE.AND P1, PT, R203, RZ, PT ;  /* 0x000000ffcb00720c */ /* 0x000fe40003f25270 */
[----:B------:R-:W3:Y:S05]  /*1d170*/  S2R R203, SR_TID.X ;  /* 0x0000000000cb7919 */ /* 0x000eea0000002100 */
[----:B------:R-:W-:Y:S08]  /*1d180*/  MUFU.TANH R157, R157 ;  /* 0x0000009d009d7308 */ /* 0x000ff00000002400 */
[----:B------:R-:W-:Y:S08]  /*1d190*/  MUFU.TANH R159, R159 ;  /* 0x0000009f009f7308 */ /* 0x000ff00000002400 */
[----:B------:R-:W-:Y:S08]  /*1d1a0*/  MUFU.TANH R160, R160 ;  /* 0x000000a000a07308 */ /* 0x000ff00000002400 */
[----:B------:R-:W-:Y:S01]  /*1d1b0*/  MUFU.TANH R162, R162 ;  /* 0x000000a200a27308 */ /* 0x000fe20000002400 */
[----:B---3--:R-:W-:-:S07]  /*1d1c0*/  SHF.R.U32.HI R203, RZ, 0x7, R203 ;  /* 0x00000007ffcb7819 */ /* 0x008fce00000116cb */
        /* <DEDUP_REMOVED lines=18> */
[----:B------:R-:W-:-:S05]  /*1d2f0*/  WARPGROUP.ARRIVE ;  /* 0x00000000000079c5 */ /* 0x000fca0000000000 */
[----:B------:R-:W-:Y:S01]  /*1d300*/  MUFU.TANH R147, R147 ;  /* 0x0000009300937308 */ /* 0x000fe20000002400 */
[----:B------:R-:W-:Y:S01]  /*1d310*/  QGMMA.64x192x32.F32.E4M3.E4M3 R24, R208, gdesc[UR4], R24, gsb0 ;  /* 0x02e00004d0187df3 */ /* 0x000fe20008000818 */
[----:B------:R-:W-:Y:S01]  /*1d320*/  R2UR UR6, R12 ;  /* 0x000000000c0672ca */ /* 0x000fe200000e0000 */
[C---:B------:R-:W-:Y:S01]  /*1d330*/  FMUL.FTZ R12, R2.reuse, R186 ;  /* 0x000000ba020c7220 */ /* 0x040fe20000410000 */
[----:B------:R-:W-:Y:S01]  /*1d340*/  R2UR UR7, R13 ;  /* 0x000000000d0772ca */ /* 0x000fe200000e0000 */
[C---:B------:R-:W-:Y:S01]  /*1d350*/  FMUL.FTZ R13, R2.reuse, R187 ;  /* 0x000000bb020d7220 */ /* 0x040fe20000410000 */
[C---:B------:R-:W-:Y:S01]  /*1d360*/  FMUL.FTZ R187, R2.reuse, R194 ;  /* 0x000000c202bb7220 */ /* 0x040fe20000410000 */
[----:B------:R-:W-:Y:S01]  /*1d370*/  FMUL.FTZ R186, R2, R193 ;  /* 0x000000c102ba7220 */ /* 0x000fe20000410000 */
[----:B0-----:R-:W-:Y:S01]  /*1d380*/  FMNMX.FTZ R194, R6, R5, !PT ;  /* 0x0000000506c27209 */ /* 0x001fe20007810000 */
[----:B------:R-:W0:Y:S01]  /*1d390*/  MUFU.TANH R12, R12 ;  /* 0x0000000c000c7308 */ /* 0x000e220000002400 */
[----:B------:R-:W-:-:S02]  /*1d3a0*/  FMUL.FTZ R193, R2, R120 ;  /* 0x0000007802c17220 */ /* 0x000fc40000410000 */
[----:B------:R-:W-:-:S04]  /*1d3b0*/  FMNMX.FTZ R194, R11, R194, !PT ;  /* 0x000000c20bc27209 */ /* 0x000fc80007810000 */
[----:B------:R-:W-:Y:S01]  /*1d3c0*/  FMNMX.FTZ R194, R15, R194, !PT ;  /* 0x000000c20fc27209 */ /* 0x000fe20007810000 */
[----:B------:R-:W3:Y:S03]  /*1d3d0*/  MUFU.TANH R13, R13 ;  /* 0x0000000d000d7308 */ /* 0x000ee60000002400 */
[----:B-1----:R-:W-:-:S04]  /*1d3e0*/  FMNMX.FTZ R194, R20, R194, !PT ;  /* 0x000000c214c27209 */ /* 0x002fc80007810000 */
[----:B--2---:R-:W-:Y:S01]  /*1d3f0*/  FMNMX.FTZ R194, R185, R194, !PT ;  /* 0x000000c2b9c27209 */ /* 0x004fe20007810000 */
[----:B------:R-:W1:Y:S01]  /*1d400*/  MUFU.TANH R187, R187 ;  /* 0x000000bb00bb7308 */ /* 0x000e620000002400 */
[----:B0-----:R-:W-:-:S07]  /*1d410*/  FMNMX.FTZ R195, R12, R4, !PT ;  /* 0x000000040cc37209 */ /* 0x001fce0007810000 */
[----:B------:R-:W0:Y:S01]  /*1d420*/  MUFU.TANH R186, R186 ;  /* 0x000000ba00ba7308 */ /* 0x000e220000002400 */
[----:B---3--:R-:W-:-:S04]  /*1d430*/  FMNMX.FTZ R195, R13, R195, !PT ;  /* 0x000000c30dc37209 */ /* 0x008fc80007810000 */
[----:B------:R-:W-:-:S03]  /*1d440*/  FMNMX.FTZ R195, R21, R195, !PT ;  /* 0x000000c315c37209 */ /* 0x000fc60007810000 */
[----:B------:R-:W2:Y:S01]  /*1d450*/  MUFU.TANH R148, R148 ;  /* 0x0000009400947308 */ /* 0x000ea20000002400 */
[----:B------:R-:W-:-:S04]  /*1d460*/  FMNMX.FTZ R195, R184, R195, !PT ;  /* 0x000000c3b8c37209 */ /* 0x000fc80007810000 */
[----:B-1----:R-:W-:Y:S01]  /*1d470*/  FMNMX.FTZ R120, R187, R195, !PT ;  /* 0x000000c3bb787209 */ /* 0x002fe20007810000 */
[----:B------:R-:W-:Y:S02]  /*1d480*/  FMUL.FTZ R195, R2, R121 ;  /* 0x0000007902c37220 */ /* 0x000fe40000410000 */
[----:B------:R-:W1:Y:S01]  /*1d490*/  MUFU.TANH R150, R150 ;  /* 0x0000009600967308 */ /* 0x000e620000002400 */
[----:B0-----:R-:W-:Y:S02]  /*1d4a0*/  FMNMX.FTZ R194, R186, R194, !PT ;  /* 0x000000c2bac27209 */ /* 0x001fe40007810000 */
[----:B------:R-:W-:Y:S02]  /*1d4b0*/  FMNMX.FTZ R120, R188, R120, !PT ;  /* 0x00000078bc787209 */ /* 0x000fe40007810000 */
[----:B------:R-:W-:Y:S02]  /*1d4c0*/  FMNMX.FTZ R194, R189, R194, !PT ;  /* 0x000000c2bdc27209 */ /* 0x000fe40007810000 */
[----:B------:R-:W-:Y:S01]  /*1d4d0*/  FMNMX.FTZ R120, R191, R120, !PT ;  /* 0x00000078bf787209 */ /* 0x000fe20007810000 */
[----:B------:R-:W0:Y:S01]  /*1d4e0*/  MUFU.TANH R149, R149 ;  /* 0x0000009500957308 */ /* 0x000e220000002400 */
[----:B------:R-:W-:-:S02]  /*1d4f0*/  FMNMX.FTZ R121, R190, R194, !PT ;  /* 0x000000c2be797209 */ /* 0x000fc40007810000 */
[----:B------:R-:W-:Y:S02]  /*1d500*/  FMNMX.FTZ R120, R192, R120, !PT ;  /* 0x00000078c0787209 */ /* 0x000fe40007810000 */
[----:B------:R-:W-:Y:S02]  /*1d510*/  FMNMX.FTZ R121, R168, R121, !PT ;  /* 0x00000079a8797209 */ /* 0x000fe40007810000 */
[----:B------:R-:W-:Y:S01]  /*1d520*/  FMNMX.FTZ R120, R170, R120, !PT ;  /* 0x00000078aa787209 */ /* 0x000fe20007810000 */
[----:B------:R-:W3:Y:S01]  /*1d530*/  MUFU.TANH R151, R151 ;  /* 0x0000009700977308 */ /* 0x000ee20000002400 */
[----:B------:R-:W-:Y:S02]  /*1d540*/  FMNMX.FTZ R121, R169, R121, !PT ;  /* 0x00000079a9797209 */ /* 0x000fe40007810000 */
[----:B------:R-:W-:Y:S02]  /*1d550*/  FMNMX.FTZ R120, R171, R120, !PT ;  /* 0x00000078ab787209 */ /* 0x000fe40007810000 */
[----:B------:R-:W-:-:S02]  /*1d560*/  FMNMX.FTZ R121, R172, R121, !PT ;  /* 0x00000079ac797209 */ /* 0x000fc40007810000 */
[----:B------:R-:W-:Y:S01]  /*1d570*/  FMNMX.FTZ R120, R174, R120, !PT ;  /* 0x00000078ae787209 */ /* 0x000fe20007810000 */
[----:B------:R-:W4:Y:S01]  /*1d580*/  MUFU.TANH R193, R193 ;  /* 0x000000c100c17308 */ /* 0x000f220000002400 */
[----:B------:R-:W-:Y:S02]  /*1d590*/  FMNMX.FTZ R121, R173, R121, !PT ;  /* 0x00000079ad797209 */ /* 0x000fe40007810000 */
[----:B------:R-:W-:Y:S02]  /*1d5a0*/  FMNMX.FTZ R120, R175, R120, !PT ;  /* 0x00000078af787209 */ /* 0x000fe40007810000 */
[----:B------:R-:W-:Y:S02]  /*1d5b0*/  FMNMX.FTZ R121, R176, R121, !PT ;  /* 0x00000079b0797209 */ /* 0x000fe40007810000 */
[----:B------:R-:W-:Y:S01]  /*1d5c0*/  FMNMX.FTZ R120, R178, R120, !PT ;  /* 0x00000078b2787209 */ /* 0x000fe20007810000 */
[----:B------:R-:W5:Y:S01]  /*1d5d0*/  MUFU.TANH R122, R122 ;  /* 0x0000007a007a7308 */ /* 0x000f620000002400 */
[----:B------:R-:W-:-:S02]  /*1d5e0*/  FMNMX.FTZ R121, R177, R121, !PT ;  /* 0x00000079b1797209 */ /* 0x000fc40007810000 */
[----:B------:R-:W-:Y:S02]  /*1d5f0*/  FMNMX.FTZ R120, R179, R120, !PT ;  /* 0x00000078b3787209 */ /* 0x000fe40007810000 */
[----:B------:R-:W-:Y:S02]  /*1d600*/  FMNMX.FTZ R121, R180, R121, !PT ;  /* 0x00000079b4797209 */ /* 0x000fe40007810000 */
[----:B------:R-:W-:Y:S01]  /*1d610*/  FMNMX.FTZ R120, R182, R120, !PT ;  /* 0x00000078b6787209 */ /* 0x000fe20007810000 */
[----:B------:R-:W5:Y:S01]  /*1d620*/  MUFU.TANH R194, R195 ;  /* 0x000000c300c27308 */ /* 0x000f620000002400 */
[----:B------:R-:W-:Y:S02]  /*1d630*/  FMNMX.FTZ R121, R181, R121, !PT ;  /* 0x00000079b5797209 */ /* 0x000fe40007810000 */
[----:B------:R-:W-:Y:S02]  /*1d640*/  FMNMX.FTZ R120, R183, R120, !PT ;  /* 0x00000078b7787209 */ /* 0x000fe40007810000 */
[----:B------:R-:W-:-:S02]  /*1d650*/  FMNMX.FTZ R121, R152, R121, !PT ;  /* 0x0000007998797209 */ /* 0x000fc40007810000 */
[----:B------:R-:W-:Y:S01]  /*1d660*/  FMNMX.FTZ R120, R154, R120, !PT ;  /* 0x000000789a787209 */ /* 0x000fe20007810000 */
[----:B------:R-:W5:Y:S01]  /*1d670*/  MUFU.TANH R123, R123 ;  /* 0x0000007b007b7308 */ /* 0x000f620000002400 */
        /* <DEDUP_REMOVED lines=32> */
[----:B--2---:R-:W-:Y:S02]  /*1d880*/  FMNMX.FTZ R121, R148, R121, !PT ;  /* 0x0000007994797209 */ /* 0x004fe40007810000 */
[----:B-1----:R-:W-:Y:S01]  /*1d890*/  FMNMX.FTZ R120, R150, R120, !PT ;  /* 0x0000007896787209 */ /* 0x002fe20007810000 */
[----:B------:R-:W1:Y:S01]  /*1d8a0*/  MUFU.TANH R129, R129 ;  /* 0x0000008100817308 */ /* 0x000e620000002400 */
[----:B0-----:R-:W-:-:S02]  /*1d8b0*/  FMNMX.FTZ R121, R149, R121, !PT ;  /* 0x0000007995797209 */ /* 0x001fc40007810000 */
[----:B---3--:R-:W-:Y:S02]  /*1d8c0*/  FMNMX.FTZ R120, R151, R120, !PT ;  /* 0x0000007897787209 */ /* 0x008fe40007810000 */
[----:B----4-:R-:W-:Y:S02]  /*1d8d0*/  FMNMX.FTZ R121, R193, R121, !PT ;  /* 0x00000079c1797209 */ /* 0x010fe40007810000 */
[----:B-----5:R-:W-:Y:S01]  /*1d8e0*/  FMNMX.FTZ R120, R122, R120, !PT ;  /* 0x000000787a787209 */ /* 0x020fe20007810000 */
[----:B------:R-:W0:Y:S01]  /*1d8f0*/  MUFU.TANH R131, R131 ;  /* 0x0000008300837308 */ /* 0x000e220000002400 */
[----:B------:R-:W-:Y:S02]  /*1d900*/  FMNMX.FTZ R121, R194, R121, !PT ;  /* 0x00000079c2797209 */ /* 0x000fe40007810000 */
[----:B------:R-:W-:Y:S02]  /*1d910*/  FMNMX.FTZ R120, R123, R120, !PT ;  /* 0x000000787b787209 */ /* 0x000fe40007810000 */
[----:B------:R-:W-:-:S02]  /*1d920*/  FMNMX.FTZ R121, R124, R121, !PT ;  /* 0x000000797c797209 */ /* 0x000fc40007810000 */
[----:B------:R-:W-:Y:S01]  /*1d930*/  FMNMX.FTZ R120, R126, R120, !PT ;  /* 0x000000787e787209 */ /* 0x000fe20007810000 */
[----:B------:R-:W2:Y:S01]  /*1d940*/  MUFU.TANH R132, R132 ;  /* 0x0000008400847308 */ /* 0x000ea20000002400 */
[----:B------:R-:W-:Y:S02]  /*1d950*/  FMNMX.FTZ R121, R125, R121, !PT ;  /* 0x000000797d797209 */ /* 0x000fe40007810000 */
[----:B------:R-:W-:Y:S02]  /*1d960*/  FMNMX.FTZ R120, R127, R120, !PT ;  /* 0x000000787f787209 */ /* 0x000fe40007810000 */
[----:B------:R-:W-:Y:S02]  /*1d970*/  FMNMX.FTZ R121, R128, R121, !PT ;  /* 0x0000007980797209 */ /* 0x000fe40007810000 */
[----:B------:R-:W-:Y:S01]  /*1d980*/  FMNMX.FTZ R120, R130, R120, !PT ;  /* 0x0000007882787209 */ /* 0x000fe20007810000 */
[----:B------:R-:W3:Y:S01]  /*1d990*/  MUFU.TANH R134, R134 ;  /* 0x0000008600867308 */ /* 0x000ee20000002400 */
[----:B-1----:R-:W-:-:S02]  /*1d9a0*/  FMNMX.FTZ R121, R129, R121, !PT ;  /* 0x0000007981797209 */ /* 0x002fc40007810000 */
[----:B0-----:R-:W-:-:S05]  /*1d9b0*/  FMNMX.FTZ R120, R131, R120, !PT ;  /* 0x0000007883787209 */ /* 0x001fca0007810000 */
[----:B------:R-:W0:Y:S01]  /*1d9c0*/  MUFU.TANH R133, R133 ;  /* 0x0000008500857308 */ /* 0x000e220000002400 */
[----:B--2---:R-:W-:-:S07]  /*1d9d0*/  FMNMX.FTZ R121, R132, R121, !PT ;  /* 0x0000007984797209 */ /* 0x004fce0007810000 */
[----:B------:R-:W1:Y:S01]  /*1d9e0*/  MUFU.TANH R135, R135 ;  /* 0x0000008700877308 */ /* 0x000e620000002400 */
[----:B---3--:R-:W-:Y:S02]  /*1d9f0*/  FMNMX.FTZ R120, R134, R120, !PT ;  /* 0x0000007886787209 */ /* 0x008fe40007810000 */
[----:B0-----:R-:W-:Y:S01]  /*1da00*/  FMNMX.FTZ R196, R133, R121, !PT ;  /* 0x0000007985c47209 */ /* 0x001fe20007810000 */
[----:B------:R-:W-:Y:S02]  /*1da10*/  WARPGROUP.DEPBAR.LE gsb0, 0x0 ;  /* 0x00008000000079c5 */ /* 0x000fe40000010000 */
[----:B------:R-:W-:Y:S01]  /*1da20*/  WARPGROUP.ARRIVE ;  /* 0x00000000000079c5 */ /* 0x000fe20000000000 */
[----:B-1----:R-:W-:Y:S01]  /*1da30*/  FMNMX.FTZ R195, R135, R120, !PT ;  /* 0x0000007887c37209 */ /* 0x002fe20007810000 */
[----:B------:R-:W0:Y:S04]  /*1da40*/  SHFL.BFLY PT, R121, R196, 0x2, 0x1f ;  /* 0x0c401f00c4797f89 */ /* 0x000e2800000e0000 */
[----:B------:R-:W-:Y:S01]  /*1da50*/  QGMMA.64x192x32.F32.E4M3.E4M3 R24, R212, gdesc[UR4], R24, gsb0 ;  /* 0x02e00004d4187df3 */ /* 0x000fe20008000818 */
[----:B------:R-:W1:Y:S01]  /*1da60*/  SHFL.BFLY PT, R120, R195, 0x2, 0x1f ;  /* 0x0c401f00c3787f89 */ /* 0x000e6200000e0000 */
[----:B0-----:R-:W-:Y:S01]  /*1da70*/  FMNMX.FTZ R196, R196, R121, !PT ;  /* 0x00000079c4c47209 */ /* 0x001fe20007810000 */
[----:B------:R-:W-:Y:S01]  /*1da80*/  IMAD.MOV.U32 R121, RZ, RZ, -0x3ffffff0 ;  /* 0xc0000010ff797424 */ /* 0x000fe200078e00ff */
[----:B-1----:R-:W-:Y:S01]  /*1da90*/  FMNMX.FTZ R195, R195, R120, !PT ;  /* 0x00000078c3c37209 */ /* 0x002fe20007810000 */
[----:B------:R-:W-:-:S02]  /*1daa0*/  VIADD R120, R10, 0x600 ;  /* 0x000006000a787836 */ /* 0x000fc40000000000 */
[----:B------:R-:W0:Y:S01]  /*1dab0*/  SHFL.BFLY PT, R197, R196, 0x1, 0x1f ;  /* 0x0c201f00c4c57f89 */ /* 0x000e2200000e0000 */
[----:B------:R-:W-:-:S03]  /*1dac0*/  R2UR UR7, R121 ;  /* 0x00000000790772ca */ /* 0x000fc600000e0000 */
[----:B------:R-:W1:Y:S01]  /*1dad0*/  SHFL.BFLY PT, R10, R195, 0x1, 0x1f ;  /* 0x0c201f00c30a7f89 */ /* 0x000e6200000e0000 */
[----:B------:R-:W-:Y:S02]  /*1dae0*/  R2UR UR6, R120 ;  /* 0x00000000780672ca */ /* 0x000fe400000e0000 */
[----:B0-----:R-:W-:Y:S02]  /*1daf0*/  FMNMX.FTZ R120, R196, R197, !PT ;  /* 0x000000c5c4787209 */ /* 0x001fe40007810000 */
[----:B------:R-:W-:Y:S02]  /*1db00*/  @!P1 LEA R196, R8, R16, 0x3 ;  /* 0x0000001008c49211 */ /* 0x000fe400078e18ff */
[----:B-1----:R-:W-:Y:S01]  /*1db10*/  FMNMX.FTZ R121, R195, R10, !PT ;  /* 0x0000000ac3797209 */ /* 0x002fe20007810000 */
[----:B------:R-:W-:Y:S02]  /*1db20*/  IMAD.U32 R10, RZ, RZ, UR56 ;  /* 0x00000038ff0a7e24 */ /* 0x000fe4000f8e00ff */
[----:B------:R-:W-:-:S01]  /*1db30*/  FADD.FTZ R5, -R120, R5 ;  /* 0x0000000578057221 */ /* 0x000fc20000010100 */
[----:B------:R-:W-:Y:S01]  /*1db40*/  @!P1 VIADD R196, R196, 0x33440 ;  /* 0x00033440c4c49836 */ /* 0x000fe20000000000 */
[----:B------:R-:W-:Y:S01]  /*1db50*/  IADD3 R197, -R203, 0xb, RZ ;  /* 0x0000000bcbc57810 */ /* 0x000fe20007ffe1ff */
[----:B------:R-:W-:Y:S01]  /*1db60*/  FFMA.FTZ R195, R120, R10, -8 ;  /* 0xc100000078c37423 */ /* 0x000fe2000001000a */
[----:B------:R-:W-:-:S01]  /*1db70*/  FADD.FTZ R4, -R121, R4 ;  /* 0x0000000479047221 */ /* 0x000fc20000010100 */
[-C--:B------:R-:W-:Y:S01]  /*1db80*/  FMUL.FTZ R5, R5, R10.reuse ;  /* 0x0000000a05057220 */ /* 0x080fe20000410000 */
[----:B------:R-:W-:Y:S01]  /*1db90*/  @!P1 PRMT R196, RZ, 0x654, R196 ;  /* 0x00000654ffc49816 */ /* 0x000fe200000000c4 */
[-CC-:B------:R-:W-:Y:S01]  /*1dba0*/  FFMA.FTZ R6, R6, R10.reuse, -R195.reuse ;  /* 0x0000000a06067223 */ /* 0x180fe200000108c3 */
[----:B------:R-:W-:-:S01]  /*1dbb0*/  FFMA.FTZ R11, R11, R10, -R195 ;  /* 0x0000000a0b0b7223 */ /* 0x000fc200000108c3 */
        /* <DEDUP_REMOVED lines=38> */
[-C--:B------:R-:W-:Y:S01]  /*1de20*/  FFMA.FTZ R195, R121, R10.reuse, -8 ;  /* 0xc100000079c37423 */ /* 0x080fe2000001000a */
[-C--:B------:R-:W-:Y:S01]  /*1de30*/  FMUL.FTZ R4, R4, R10.reuse ;  /* 0x0000000a04047220 */ /* 0x080fe20000410000 */
[----:B------:R-:W-:Y:S02]  /*1de40*/  MUFU.EX2 R5, R5 ;  /* 0x0000000500057308 */ /* 0x000fe40000000800 */
[----:B------:R-:W-:-:S01]  /*1de50*/  FFMA.FTZ R12, R12, R10, -R195 ;  /* 0x0000000a0c0c7223 */ /* 0x000fc200000108c3 */
[-CC-:B------:R-:W-:Y:S01]  /*1de60*/  FFMA.FTZ R13, R13, R10.reuse, -R195.reuse ;  /* 0x0000000a0d0d7223 */ /* 0x180fe200000108c3 */
[----:B------:R-:W-:-:S01]  /*1de70*/  FFMA.FTZ R21, R21, R10, -R195 ;  /* 0x0000000a15157223 */ /* 0x000fc200000108c3 */
[-CC-:B------:R-:W-:Y:S01]  /*1de80*/  FFMA.FTZ R184, R184, R10.reuse, -R195.reuse ;  /* 0x0000000ab8b87223 */ /* 0x180fe200000108c3 */
[----:B------:R-:W-:-:S01]  /*1de90*/  FFMA.FTZ R187, R187, R10, -R195 ;  /* 0x0000000abbbb7223 */ /* 0x000fc200000108c3 */
[-CC-:B------:R-:W-:Y:S01]  /*1dea0*/  FFMA.FTZ R188, R188, R10.reuse, -R195.reuse ;  /* 0x0000000abcbc7223 */ /* 0x180fe200000108c3 */
        /* <DEDUP_REMOVED lines=8> */
[----:B------:R-:W0:Y:S01]  /*1df30*/  MUFU.EX2 R6, R6 ;  /* 0x0000000600067308 */ /* 0x000e220000000800 */
[----:B------:R-:W-:-:S01]  /*1df40*/  FFMA.FTZ R179, R179, R10, -R195 ;  /* 0x0000000ab3b37223 */ /* 0x000fc200000108c3 */
[-CC-:B------:R-:W-:Y:S01]  /*1df50*/  FFMA.FTZ R182, R182, R10.reuse, -R195.reuse ;  /* 0x0000000ab6b67223 */ /* 0x180fe200000108c3 */
[----:B------:R-:W-:-:S01]  /*1df60*/  FFMA.FTZ R183, R183, R10, -R195 ;  /* 0x0000000ab7b77223 */ /* 0x000fc200000108c3 */
[-CC-:B------:R-:W-:Y:S01]  /*1df70*/  FFMA.FTZ R154, R154, R10.reuse, -R195.reuse ;  /* 0x0000000a9a9a7223 */ /* 0x180fe200000108c3 */
[----:B------:R-:W-:-:S01]  /*1df80*/  FFMA.FTZ R155, R155, R10, -R195 ;  /* 0x0000000a9b9b7223 */ /* 0x000fc200000108c3 */
[-CC-:B------:R-:W-:Y:S01]  /*1df90*/  FFMA.FTZ R158, R158, R10.reuse, -R195.reuse ;  /* 0x0000000a9e9e7223 */ /* 0x180fe200000108c3 */
[----:B------:R-:W-:-:S01]  /*1dfa0*/  FFMA.FTZ R159, R159, R10, -R195 ;  /* 0x0000000a9f9f7223 */ /* 0x000fc200000108c3 */
[----:B------:R-:W1:Y:S01]  /*1dfb0*/  MUFU.EX2 R12, R12 ;  /* 0x0000000c000c7308 */ /* 0x000e620000000800 */
[----:B------:R-:W-:-:S01]  /*1dfc0*/  FFMA.FTZ R162, R162, R10, -R195 ;  /* 0x0000000aa2a27223 */ /* 0x000fc200000108c3 */
[-CC-:B------:R-:W-:Y:S01]  /*1dfd0*/  FFMA.FTZ R163, R163, R10.reuse, -R195.reuse ;  /* 0x0000000aa3a37223 */ /* 0x180fe200000108c3 */
[----:B------:R-:W-:-:S01]  /*1dfe0*/  FFMA.FTZ R166, R166, R10, -R195 ;  /* 0x0000000aa6a67223 */ /* 0x000fc200000108c3 */
[-CC-:B------:R-:W-:Y:S01]  /*1dff0*/  FFMA.FTZ R167, R167, R10.reuse, -R195.reuse ;  /* 0x0000000aa7a77223 */ /* 0x180fe200000108c3 */
[----:B------:R-:W-:-:S01]  /*1e000*/  FFMA.FTZ R138, R138, R10, -R195 ;  /* 0x0000000a8a8a7223 */ /* 0x000fc200000108c3 */
[-CC-:B------:R-:W-:Y:S01]  /*1e010*/  FFMA.FTZ R139, R139, R10.reuse, -R195.reuse ;  /* 0x0000000a8b8b7223 */ /* 0x180fe200000108c3 */
[----:B------:R-:W-:-:S01]  /*1e020*/  FFMA.FTZ R142, R142, R10, -R195 ;  /* 0x0000000a8e8e7223 */ /* 0x000fc200000108c3 */
[----:B------:R-:W2:Y:S01]  /*1e030*/  MUFU.EX2 R11, R11 ;  /* 0x0000000b000b7308 */ /* 0x000ea20000000800 */
[----:B0-----:R-:W-:-:S01]  /*1e040*/  FFMA.FTZ R9, R5, R9, R6 ;  /* 0x0000000905097223 */ /* 0x001fc20000010006 */
[-CC-:B------:R-:W-:Y:S01]  /*1e050*/  FFMA.FTZ R143, R143, R10.reuse, -R195.reuse ;  /* 0x0000000a8f8f7223 */ /* 0x180fe200000108c3 */
[----:B------:R-:W-:-:S01]  /*1e060*/  FFMA.FTZ R146, R146, R10, -R195 ;  /* 0x0000000a92927223 */ /* 0x000fc200000108c3 */
[-CC-:B------:R-:W-:Y:S01]  /*1e070*/  FFMA.FTZ R147, R147, R10.reuse, -R195.reuse ;  /* 0x0000000a93937223 */ /* 0x180fe200000108c3 */
[----:B------:R-:W-:-:S01]  /*1e080*/  FFMA.FTZ R150, R150, R10, -R195 ;  /* 0x0000000a96967223 */ /* 0x000fc200000108c3 */
[-CC-:B------:R-:W-:Y:S01]  /*1e090*/  FFMA.FTZ R151, R151, R10.reuse, -R195.reuse ;  /* 0x0000000a97977223 */ /* 0x180fe200000108c3 */
[----:B------:R-:W-:-:S01]  /*1e0a0*/  FFMA.FTZ R122, R122, R10, -R195 ;  /* 0x0000000a7a7a7223 */ /* 0x000fc200000108c3 */
[----:B------:R-:W0:Y:S01]  /*1e0b0*/  MUFU.EX2 R13, R13 ;  /* 0x0000000d000d7308 */ /* 0x000e220000000800 */
[----:B-1----:R-:W-:-:S01]  /*1e0c0*/  FFMA.FTZ R0, R4, R0, R12 ;  /* 0x0000000004007223 */ /* 0x002fc2000001000c */
[-CC-:B------:R-:W-:Y:S01]  /*1e0d0*/  FFMA.FTZ R123, R123, R10.reuse, -R195.reuse ;  /* 0x0000000a7b7b7223 */ /* 0x180fe200000108c3 */
[----:B------:R-:W-:-:S01]  /*1e0e0*/  FFMA.FTZ R126, R126, R10, -R195 ;  /* 0x0000000a7e7e7223 */ /* 0x000fc200000108c3 */
[-CC-:B------:R-:W-:Y:S01]  /*1e0f0*/  FFMA.FTZ R127, R127, R10.reuse, -R195.reuse ;  /* 0x0000000a7f7f7223 */ /* 0x180fe200000108c3 */
[----:B------:R-:W-:-:S01]  /*1e100*/  FFMA.FTZ R130, R130, R10, -R195 ;  /* 0x0000000a82827223 */ /* 0x000fc200000108c3 */
[-CC-:B------:R-:W-:Y:S01]  /*1e110*/  FFMA.FTZ R131, R131, R10.reuse, -R195.reuse ;  /* 0x0000000a83837223 */ /* 0x180fe200000108c3 */
[----:B------:R-:W-:-:S01]  /*1e120*/  FFMA.FTZ R134, R134, R10, -R195 ;  /* 0x0000000a86867223 */ /* 0x000fc200000108c3 */
[----:B------:R-:W1:Y:S01]  /*1e130*/  MUFU.EX2 R15, R15 ;  /* 0x0000000f000f7308 */ /* 0x000e620000000800 */
[----:B--2---:R-:W-:-:S01]  /*1e140*/  FADD.FTZ R9, R11, R9 ;  /* 0x000000090b097221 */ /* 0x004fc20000010000 */
[----:B------:R-:W-:-:S06]  /*1e150*/  FFMA.FTZ R135, R135, R10, -R195 ;  /* 0x0000000a87877223 */ /* 0x000fcc00000108c3 */
        /* <DEDUP_REMOVED lines=12> */
[----:B------:R-:W-:Y:S02]  /*1e220*/  WARPGROUP.DEPBAR.LE gsb0, 0x0 ;  /* 0x00008000000079c5 */ /* 0x000fe40000010000 */
[----:B------:R-:W-:-:S04]  /*1e230*/  WARPGROUP.ARRIVE ;  /* 0x00000000000079c5 */ /* 0x000fc80000000000 */
[----:B------:R-:W2:Y:S01]  /*1e240*/  MUFU.EX2 R188, R188 ;  /* 0x000000bc00bc7308 */ /* 0x000ea20000000800 */
[----:B0-----:R-:W-:-:S01]  /*1e250*/  FADD.FTZ R0, R187, R0 ;  /* 0x00000000bb007221 */ /* 0x001fc20000010000 */
[----:B------:R-:W-:Y:S06]  /*1e260*/  QGMMA.64x192x32.F32.E4M3.E4M3 R24, R216, gdesc[UR4], R24, gsb0 ;  /* 0x02e00004d8187df3 */ /* 0x000fec0008000818 */
        /* <DEDUP_REMOVED lines=53> */
[----:B------:R2:W-:Y:S06]  /*1e5c0*/  BAR.ARV R197, 0x100 ;  /* 0x000400c50000751d */ /* 0x0005ec0000002000 */
[----:B------:R-:W3:Y:S01]  /*1e5d0*/  MUFU.EX2 R157, R157 ;  /* 0x0000009d009d7308 */ /* 0x000ee20000000800 */
[----:B0-----:R-:W-:-:S01]  /*1e5e0*/  FADD.FTZ R9, R156, R9 ;  /* 0x000000099c097221 */ /* 0x001fc20000010000 */
[----:B------:R2:W-:Y:S01]  /*1e5f0*/  @!P1 SYNCS.ARRIVE.TRANS64.RED.A1T0 RZ, [R196+URZ], RZ ;  /* 0x000000ffc4ff99a7 */ /* 0x0005e2000810043f */
[----:B-1----:R-:W-:-:S05]  /*1e600*/  FADD.FTZ R0, R158, R0 ;  /* 0x000000009e007221 */ /* 0x002fca0000010000 */
[----:B------:R-:W0:Y:S08]  /*1e610*/  MUFU.EX2 R159, R159 ;  /* 0x0000009f009f7308 */ /* 0x000e300000000800 */
[----:B------:R-:W1:Y:S01]  /*1e620*/  MUFU.EX2 R160, R160 ;  /* 0x000000a000a07308 */ /* 0x000e620000000800 */
[----:B---3--:R-:W-:-:S07]  /*1e630*/  FADD.FTZ R9, R157, R9 ;  /* 0x000000099d097221 */ /* 0x008fce0000010000 */
[----:B------:R-:W3:Y:S01]  /*1e640*/  MUFU.EX2 R162, R162 ;  /* 0x000000a200a27308 */ /* 0x000ee20000000800 */
[----:B0-----:R-:W-:-:S07]  /*1e650*/  FADD.FTZ R0, R159, R0 ;  /* 0x000000009f007221 */ /* 0x001fce0000010000 */
[----:B------:R-:W0:Y:S01]  /*1e660*/  MUFU.EX2 R161, R161 ;  /* 0x000000a100a17308 */ /* 0x000e220000000800 */
[----:B-1----:R-:W-:-:S07]  /*1e670*/  FADD.FTZ R9, R160, R9 ;  /* 0x00000009a0097221 */ /* 0x002fce0000010000 */
        /* <DEDUP_REMOVED lines=73> */
[----:B---3--:R-:W-:-:S01]  /*1eb10*/  FADD.FTZ R0, R134, R0 ;  /* 0x0000000086007221 */ /* 0x008fc20000010000 */
[----:B0-----:R-:W-:-:S03]  /*1eb20*/  FADD.FTZ R9, R133, R9 ;  /* 0x0000000985097221 */ /* 0x001fc60000010000 */
[----:B-1----:R-:W-:Y:S01]  /*1eb30*/  FADD.FTZ R0, R135, R0 ;  /* 0x0000000087007221 */ /* 0x002fe20000010000 */
[----:B--2---:R-:W-:Y:S06]  /*1eb40*/  @!P0 BRA `(.L_x_636) ;  /* 0x0000000000048947 */ /* 0x004fec0003800000 */
[----:B------:R-:W-:Y:S01]  /*1eb50*/  BPT.TRAP 0x1 ;  /* 0x000000040000795c */ /* 0x000fe20000300000 */
.L_x_636:
[----:B------:R-:W-:Y:S01]  /*1eb60*/  IMAD R7, R7, 0x8, R16 ;  /* 0x0000000807077824 */ /* 0x000fe200078e0210 */
[----:B------:R-:W-:Y:S01]  /*1eb70*/  ISETP.GT.AND P1, PT, R3, RZ, PT ;  /* 0x000000ff0300720c */ /* 0x000fe20003f24270 */
[----:B------:R-:W-:Y:S01]  /*1eb80*/  FMUL.FTZ R24, R24, R5 ;  /* 0x0000000518187220 */ /* 0x000fe20000410000 */
[----:B------:R-:W-:Y:S01]  /*1eb90*/  MOV R195, UR42 ;  /* 0x0000002a00c37c02 */ /* 0x000fe20008000f00 */
[----:B------:R-:W-:Y:S01]  /*1eba0*/  VIADD R7, R7, 0x33460 ;  /* 0x0003346007077836 */ /* 0x000fe20000000000 */
[----:B------:R-:W-:Y:S01]  /*1ebb0*/  F2FP.SATFINITE.E4M3.F32.PACK_AB_MERGE_C R15, R20, R15, RZ ;  /* 0x0000000f140f723e */ /* 0x000fe200048070ff */
[----:B------:R-:W-:Y:S01]  /*1ebc0*/  FMUL.FTZ R25, R25, R5 ;  /* 0x0000000519197220 */ /* 0x000fe20000410000 */
[----:B------:R-:W-:Y:S01]  /*1ebd0*/  F2FP.SATFINITE.E4M3.F32.PACK_AB_MERGE_C R21, R184, R21, RZ ;  /* 0x00000015b815723e */ /* 0x000fe200048070ff */
[-C--:B------:R-:W-:Y:S01]  /*1ebe0*/  FMUL.FTZ R28, R28, R5.reuse ;  /* 0x000000051c1c7220 */ /* 0x080fe20000410000 */
[----:B------:R-:W-:Y:S01]  /*1ebf0*/  PRMT R7, R195, 0x654, R7 ;  /* 0x00000654c3077816 */ /* 0x000fe20000000007 */
[----:B------:R-:W-:Y:S01]  /*1ec00*/  FMUL.FTZ R29, R29, R5 ;  /* 0x000000051d1d7220 */ /* 0x000fe20000410000 */
[----:B------:R-:W-:Y:S01]  /*1ec10*/  F2FP.SATFINITE.E4M3.F32.PACK_AB_MERGE_C R189, R190, R189, RZ ;  /* 0x000000bdbebd723e */ /* 0x000fe200048070ff */
[----:B------:R-:W-:Y:S01]  /*1ec20*/  FMUL.FTZ R32, R32, R5 ;  /* 0x0000000520207220 */ /* 0x000fe20000410000 */
        /* <DEDUP_REMOVED lines=34> */
[----:B------:R-:W-:Y:S01]  /*1ee50*/  F2FP.SATFINITE.E4M3.F32.PACK_AB_MERGE_C R200, R11, R6, R15 ;  /* 0x000000060bc8723e */ /* 0x000fe2000480700f */
        /* <DEDUP_REMOVED lines=76> */
[----:B------:R-:W-:Y:S01]  /*1f320*/  VIADD R3, R3, 0xffffffff ;  /* 0xffffffff03037836 */ /* 0x000fe20000000000 */
[----:B------:R-:W-:Y:S01]  /*1f330*/  F2FP.SATFINITE.E4M3.F32.PACK_AB_MERGE_C R202, R186, R185, R189 ;  /* 0x000000b9baca723e */ /* 0x000fe200048070bd */
[----:B------:R-:W-:Y:S01]  /*1f340*/  IMAD.MOV.U32 R4, RZ, RZ, R121 ;  /* 0x000000ffff047224 */ /* 0x000fe200078e0079 */
[----:B------:R-:W-:Y:S01]  /*1f350*/  F2FP.SATFINITE.E4M3.F32.PACK_AB_MERGE_C R203, R188, R187, R191 ;  /* 0x000000bbbccb723e */ /* 0x000fe200048070bf */
[----:B------:R-:W-:Y:S01]  /*1f360*/  IMAD.MOV.U32 R5, RZ, RZ, R120 ;  /* 0x000000ffff057224 */ /* 0x000fe200078e0078 */
[----:B------:R-:W-:Y:S01]  /*1f370*/  F2FP.SATFINITE.E4M3.F32.PACK_AB_MERGE_C R204, R169, R168, R172 ;  /* 0x000000a8a9cc723e */ /* 0x000fe200048070ac */
[----:B0-----:R-:W-:Y:S01]  /*1f380*/  IMAD.MOV.U32 R7, RZ, RZ, R8 ;  /* 0x000000ffff077224 */ /* 0x001fe200078e0008 */
        /* <DEDUP_REMOVED lines=15> */
[----:B------:R-:W-:Y:S01]  /*1f480*/  MOV R6, R230 ;  /* 0x000000e600067202 */ /* 0x000fe20000000f00 */
[----:B------:R-:W-:Y:S06]  /*1f490*/  @P1 BRA `(.L_x_637) ;  /* 0xffffffc000781947 */ /* 0x000fec000383ffff */
[----:B------:R-:W-:-:S07]  /*1f4a0*/  IMAD.MOV.U32 R147, RZ, RZ, R8 ;  /* 0x000000ffff937224 */ /* 0x000fce00078e0008 */
.L_x_626:
[----:B------:R-:W-:Y:S05]  /*1f4b0*/  WARPSYNC.ALL ;  /* 0x0000000000007948 */ /* 0x000fea0003800000 */
[----:B------:R-:W-:Y:S06]  /*1f4c0*/  BAR.ARV 0x8, 0x180 ;  /* 0x0206000000007b1d */ /* 0x000fec0000002000 */
[----:B------:R-:W-:Y:S05]  /*1f4d0*/  @!P0 BRA `(.L_x_638) ;  /* 0x0000000000048947 */ /* 0x000fea0003800000 */
[----:B------:R-:W-:Y:S01]  /*1f4e0*/  BPT.TRAP 0x1 ;  /* 0x000000040000795c */ /* 0x000fe20000300000 */
.L_x_638:
[----:B------:R-:W-:Y:S01]  /*1f4f0*/  IMAD R8, R147, 0x8, R16 ;  /* 0x0000000893087824 */ /* 0x000fe200078e0210 */
[----:B------:R-:W-:-:S04]  /*1f500*/  SHF.L.U32 R3, R230, 0x1f, RZ ;  /* 0x0000001fe6037819 */ /* 0x000fc800000006ff */
[----:B------:R0:W1:Y:S01]  /*1f510*/  SYNCS.PHASECHK.TRANS64.TRYWAIT P1, [R8+URZ+0x33450], R3 ;  /* 0x03345003080075a7 */ /* 0x000062000802017f */
[----:B------:R-:W-:Y:S05]  /*1f520*/  @!P0 BRA `(.L_x_639) ;  /* 0x0000000000048947 */ /* 0x000fea0003800000 */
[----:B------:R-:W-:Y:S01]  /*1f530*/  BPT.TRAP 0x1 ;  /* 0x000000040000795c */ /* 0x000fe20000300000 */
.L_x_639:
[----:B------:R-:W-:-:S04]  /*1f540*/  IADD3 R16, R16, 0x200, RZ ;  /* 0x0000020010107810 */ /* 0x000fc80007ffe0ff */
[----:B------:R-:W-:-:S04]  /*1f550*/  SHF.R.U32.HI R16, RZ, 0x4, R16 ;  /* 0x00000004ff107819 */ /* 0x000fc80000011610 */
[----:B------:R-:W-:-:S04]  /*1f560*/  LOP3.LUT R16, R16, 0x3fff, RZ, 0xc0, !PT ;  /* 0x00003fff10107812 */ /* 0x000fc800078ec0ff */
[----:B------:R-:W-:Y:S01]  /*1f570*/  LOP3.LUT R16, R16, 0x10000, RZ, 0xfc, !PT ;  /* 0x0001000010107812 */ /* 0x000fe200078efcff */
[----:B-1----:R-:W-:Y:S06]  /*1f580*/  @P1 BRA `(.L_x_640) ;  /* 0x0000000000081947 */ /* 0x002fec0003800000 */
[----:B------:R-:W1:Y:S02]  /*1f590*/  SYNCS.PHASECHK.TRANS64.TRYWAIT P1, [R8+URZ+0x33450], R3 ;  /* 0x03345003080075a7 */ /* 0x000e64000802017f */
[----:B-1----:R-:W-:Y:S05]  /*1f5a0*/  @!P1 BRA `(.L_x_641) ;  /* 0x000000b800449947 */ /* 0x002fea0003800000 */
.L_x_640:
[----:B------:R-:W-:Y:S01]  /*1f5b0*/  IMAD R2, R147, 0x780, R16 ;  /* 0x0000078093027824 */ /* 0x000fe200078e0210 */
[----:B------:R-:W2:Y:S01]  /*1f5c0*/  LDL R11, [R1+0x2c] ;  /* 0x00002c00010b7983 */ /* 0x000ea20000100800 */
[----:B01----:R-:W-:Y:S01]  /*1f5d0*/  IMAD.MOV.U32 R3, RZ, RZ, -0x3ffffff0 ;  /* 0xc0000010ff037424 */ /* 0x003fe200078e00ff */
[----:B------:R-:W-:Y:S05]  /*1f5e0*/  WARPSYNC.ALL ;  /* 0x0000000000007948 */ /* 0x000fea0003800000 */
[C---:B------:R-:W-:Y:S01]  /*1f5f0*/  R2UR UR6, R2.reuse ;  /* 0x00000000020672ca */ /* 0x040fe200000e0000 */
[----:B------:R-:W3:Y:S01]  /*1f600*/  LDL R14, [R1] ;  /* 0x00000000010e7983 */ /* 0x000ee20000100800 */
[----:B------:R-:W-:Y:S01]  /*1f610*/  R2UR UR7, R3 ;  /* 0x00000000030772ca */ /* 0x000fe200000e0000 */
[----:B------:R-:W-:Y:S01]  /*1f620*/  WARPGROUP.ARRIVE ;  /* 0x00000000000079c5 */ /* 0x000fe20000000000 */
[----:B------:R-:W-:Y:S01]  /*1f630*/  VIADD R4, R2, 0x180 ;  /* 0x0000018002047836 */ /* 0x000fe20000000000 */
[----:B------:R-:W4:Y:S01]  /*1f640*/  LDL.LU R13, [R1+0x18] ;  /* 0x00001800010d7983 */ /* 0x000f220000300800 */
[----:B------:R-:W-:Y:S01]  /*1f650*/  IMAD.MOV.U32 R5, RZ, RZ, -0x3ffffff0 ;  /* 0xc0000010ff057424 */ /* 0x000fe200078e00ff */
[----:B------:R-:W-:-:S02]  /*1f660*/  ULDC.64 UR4, c[0x0][0x9a0] ;  /* 0x0002680000047ab9 */ /* 0x000fc40000000a00 */
[----:B------:R-:W-:-:S04]  /*1f670*/  ISETP.NE.U32.AND P1, PT, RZ, UR4, PT ;  /* 0x00000004ff007c0c */ /* 0x000fc8000bf25070 */
[----:B------:R-:W-:Y:S02]  /*1f680*/  ISETP.NE.AND.EX P1, PT, RZ, UR5, PT, P1 ;  /* 0x00000005ff007c0c */ /* 0x000fe4000bf25310 */
[----:B------:R-:W-:Y:S01]  /*1f690*/  QGMMA.64x192x32.F32.E4M3.E4M3 R24, R200, gdesc[UR4], R24, gsb0 ;  /* 0x02e00004c8187df3 */ /* 0x000fe20008000818 */
[----:B------:R-:W-:Y:S02]  /*1f6a0*/  R2UR UR6, R4 ;  /* 0x00000000040672ca */ /* 0x000fe400000e0000 */
[----:B------:R-:W-:Y:S01]  /*1f6b0*/  R2UR UR7, R5 ;  /* 0x00000000050772ca */ /* 0x000fe200000e0000 */
[----:B------:R-:W-:Y:S01]  /*1f6c0*/  IMAD.MOV.U32 R5, RZ, RZ, -0x3ffffff0 ;  /* 0xc0000010ff057424 */ /* 0x000fe200078e00ff */
[----:B------:R-:W-:-:S06]  /*1f6d0*/  IADD3 R4, R2, 0x300, RZ ;  /* 0x0000030002047810 */ /* 0x000fcc0007ffe0ff */
[----:B------:R-:W2:Y:S01]  /*1f6e0*/  @P1 LDC.64 R6, c[0x0][0x9c8] ;  /* 0x00027200ff061b82 */ /* 0x000ea20000000a00 */
[----:B------:R-:W-:Y:S02]  /*1f6f0*/  WARPGROUP.DEPBAR.LE gsb0, 0x0 ;  /* 0x00008000000079c5 */ /* 0x000fe40000010000 */
[----:B------:R-:W-:-:S06]  /*1f700*/  WARPGROUP.ARRIVE ;  /* 0x00000000000079c5 */ /* 0x000fcc0000000000 */
[----:B------:R-:W-:Y:S01]  /*1f710*/  QGMMA.64x192x32.F32.E4M3.E4M3 R24, R204, gdesc[UR4], R24, gsb0 ;  /* 0x02e00004cc187df3 */ /* 0x000fe20008000818 */
[----:B------:R-:W-:Y:S02]  /*1f720*/  R2UR UR6, R4 ;  /* 0x00000000040672ca */ /* 0x000fe400000e0000 */
[----:B------:R-:W-:Y:S02]  /*1f730*/  R2UR UR7, R5 ;  /* 0x00000000050772ca */ /* 0x000fe400000e0000 */
[----:B------:R-:W0:Y:S01]  /*1f740*/  @P1 LDC.64 R4, c[0x0][0x9d0] ;  /* 0x00027400ff041b82 */ /* 0x000e220000000a00 */
[----:B--2---:R-:W-:-:S04]  /*1f750*/  @P1 IMAD R12, R11, R6, RZ ;  /* 0x000000060b0c1224 */ /* 0x004fc800078e02ff */
[C---:B---3--:R-:W-:Y:S02]  /*1f760*/  @P1 IMAD R3, R14.reuse, R7, R12 ;  /* 0x000000070e031224 */ /* 0x048fe400078e020c */
[----:B------:R-:W-:Y:S01]  /*1f770*/  @P1 IMAD.WIDE.U32 R6, R14, R6, RZ ;  /* 0x000000060e061225 */ /* 0x000fe200078e00ff */
[----:B----4-:R-:W-:-:S03]  /*1f780*/  @P1 SHF.R.S32.HI R11, RZ, 0x1f, R13 ;  /* 0x0000001fff0b1819 */ /* 0x010fc6000001140d */
[----:B------:R-:W-:Y:S02]  /*1f790*/  @P1 IMAD.IADD R7, R7, 0x1, R3 ;  /* 0x0000000107071824 */ /* 0x000fe400078e0203 */
[-C--:B0-----:R-:W-:Y:S01]  /*1f7a0*/  @P1 IMAD R12, R11, R4.reuse, RZ ;  /* 0x000000040b0c1224 */ /* 0x081fe200078e02ff */
[----:B------:R-:W-:Y:S01]  /*1f7b0*/  MOV R11, 0x3f800000 ;  /* 0x3f800000000b7802 */ /* 0x000fe20000000f00 */
[----:B------:R-:W-:-:S04]  /*1f7c0*/  @P1 IMAD.WIDE.U32 R6, R13, R4, R6 ;  /* 0x000000040d061225 */ /* 0x000fc800078e0006 */
[----:B------:R-:W-:Y:S01]  /*1f7d0*/  @P1 IMAD R3, R13, R5, R12 ;  /* 0x000000050d031224 */ /* 0x000fe200078e020c */
[----:B------:R-:W-:-:S03]  /*1f7e0*/  @P1 LEA R4, P2, R6, UR4, 0x2 ;  /* 0x0000000406041c11 */ /* 0x000fc6000f8410ff */
[----:B------:R-:W-:-:S05]  /*1f7f0*/  @P1 IMAD.IADD R3, R7, 0x1, R3 ;  /* 0x0000000107031824 */ /* 0x000fca00078e0203 */
[----:B------:R-:W-:-:S05]  /*1f800*/  @P1 LEA.HI.X R5, R6, UR5, R3, 0x2, P2 ;  /* 0x0000000506051c11 */ /* 0x000fca00090f1403 */
[----:B------:R0:W2:Y:S01]  /*1f810*/  @P1 LDG.E R11, desc[UR54][R4.64] ;  /* 0x00000036040b1981 */ /* 0x0000a2000c1e1900 */
[----:B------:R-:W-:Y:S02]  /*1f820*/  WARPGROUP.DEPBAR.LE gsb0, 0x0 ;  /* 0x00008000000079c5 */ /* 0x000fe40000010000 */
[----:B------:R-:W-:-:S06]  /*1f830*/  WARPGROUP.ARRIVE ;  /* 0x00000000000079c5 */ /* 0x000fcc0000000000 */
[----:B------:R-:W-:Y:S01]  /*1f840*/  QGMMA.64x192x32.F32.E4M3.E4M3 R24, R208, gdesc[UR4], R24, gsb0 ;  /* 0x02e00004d0187df3 */ /* 0x000fe20008000818 */
[----:B------:R-:W-:Y:S02]  /*1f850*/  VIADD R6, R2, 0x480 ;  /* 0x0000048002067836 */ /* 0x000fe40000000000 */
[----:B------:R-:W-:-:S03]  /*1f860*/  IMAD.MOV.U32 R7, RZ, RZ, -0x3ffffff0 ;  /* 0xc0000010ff077424 */ /* 0x000fc600078e00ff */
[----:B------:R-:W-:Y:S02]  /*1f870*/  R2UR UR6, R6 ;  /* 0x00000000060672ca */ /* 0x000fe400000e0000 */
[----:B------:R-:W-:Y:S01]  /*1f880*/  R2UR UR7, R7 ;  /* 0x00000000070772ca */ /* 0x000fe200000e0000 */
[----:B------:R-:W-:Y:S01]  /*1f890*/  VIADD R2, R2, 0x600 ;  /* 0x0000060002027836 */ /* 0x000fe20000000000 */
[----:B------:R-:W-:Y:S01]  /*1f8a0*/  MOV R3, 0xc0000010 ;  /* 0xc000001000037802 */ /* 0x000fe20000000f00 */
[----:B------:R-:W1:Y:S01]  /*1f8b0*/  SHFL.BFLY PT, R7, R0, 0x2, 0x1f ;  /* 0x0c401f0000077f89 */ /* 0x000e6200000e0000 */
[----:B------:R-:W-:Y:S02]  /*1f8c0*/  WARPGROUP.DEPBAR.LE gsb0, 0x0 ;  /* 0x00008000000079c5 */ /* 0x000fe40000010000 */
[----:B------:R-:W-:-:S07]  /*1f8d0*/  WARPGROUP.ARRIVE ;  /* 0x00000000000079c5 */ /* 0x000fce0000000000 */
[----:B------:R-:W-:Y:S01]  /*1f8e0*/  QGMMA.64x192x32.F32.E4M3.E4M3 R24, R212, gdesc[UR4], R24, gsb0 ;  /* 0x02e00004d4187df3 */ /* 0x000fe20008000818 */
[----:B------:R-:W-:Y:S02]  /*1f8f0*/  R2UR UR6, R2 ;  /* 0x00000000020672ca */ /* 0x000fe400000e0000 */
[----:B------:R-:W-:Y:S01]  /*1f900*/  R2UR UR7, R3 ;  /* 0x00000000030772ca */ /* 0x000fe200000e0000 */
[----:B------:R-:W3:Y:S01]  /*1f910*/  SHFL.BFLY PT, R2, R9, 0x2, 0x1f ;  /* 0x0c401f0009027f89 */ /* 0x000ee200000e0000 */
[----:B-1----:R-:W-:-:S05]  /*1f920*/  FADD.FTZ R7, R7, R0 ;  /* 0x0000000007077221 */ /* 0x002fca0000010000 */
[----:B0-----:R-:W0:Y:S01]  /*1f930*/  SHFL.BFLY PT, R4, R7, 0x1, 0x1f ;  /* 0x0c201f0007047f89 */ /* 0x001e2200000e0000 */
[----:B---3--:R-:W-:-:S05]  /*1f940*/  FADD.FTZ R2, R2, R9 ;  /* 0x0000000902027221 */ /* 0x008fca0000010000 */
[----:B------:R-:W1:Y:S01]  /*1f950*/  SHFL.BFLY PT, R3, R2, 0x1, 0x1f ;  /* 0x0c201f0002037f89 */ /* 0x000e6200000e0000 */
[----:B0-----:R-:W-:-:S01]  /*1f960*/  FADD.FTZ R12, R7, R4 ;  /* 0x00000004070c7221 */ /* 0x001fc20000010000 */
[----:B------:R-:W-:-:S03]  /*1f970*/  IMAD.MOV.U32 R4, RZ, RZ, RZ ;  /* 0x000000ffff047224 */ /* 0x000fc600078e00ff */
[----:B------:R-:W-:Y:S01]  /*1f980*/  FMUL.FTZ R5, R12, 0.00390625 ;  /* 0x3b8000000c057820 */ /* 0x000fe20000410000 */
[----:B-1----:R-:W-:-:S05]  /*1f990*/  FADD.FTZ R6, R2, R3 ;  /* 0x0000000302067221 */ /* 0x002fca0000010000 */
[C---:B------:R-:W-:Y:S01]  /*1f9a0*/  FSETP.NE.FTZ.AND P1, PT, R6.reuse, RZ, PT ;  /* 0x000000ff0600720b */ /* 0x040fe20003f35000 */
[----:B------:R-:W-:Y:S01]  /*1f9b0*/  FMUL.FTZ R13, R6, 0.00390625 ;  /* 0x3b800000060d7820 */ /* 0x000fe20000410000 */
[----:B------:R-:W-:-:S04]  /*1f9c0*/  FSETP.NE.FTZ.AND P3, PT, R5, RZ, PT ;  /* 0x000000ff0500720b */ /* 0x000fc80003f75000 */
[----:B------:R-:W-:-:S07]  /*1f9d0*/  FSETP.NE.FTZ.AND P2, PT, R13, RZ, PT ;  /* 0x000000ff0d00720b */ /* 0x000fce0003f55000 */
        /* <DEDUP_REMOVED lines=9> */
[----:B------:R-:W-:Y:S01]  /*1fa70*/  @P2 FMUL.FTZ R3, R10, 0.69314718246459960938 ;  /* 0x3f3172180a032820 */ /* 0x000fe20000410000 */
[----:B0-----:R-:W-:Y:S01]  /*1fa80*/  @P2 FMUL.FTZ R0, R0, 0.69314718246459960938 ;  /* 0x3f31721800002820 */ /* 0x001fe20000410000 */
[----:B------:R-:W-:Y:S01]  /*1fa90*/  @P3 FMUL.FTZ R7, R10, 0.69314718246459960938 ;  /* 0x3f3172180a073820 */ /* 0x000fe20000410000 */
[----:B------:R-:W-:Y:S01]  /*1faa0*/  IMAD.MOV.U32 R122, RZ, RZ, -0x800000 ;  /* 0xff800000ff7a7424 */ /* 0x000fe200078e00ff */
[----:B------:R-:W-:Y:S01]  /*1fab0*/  MOV R123, 0xff800000 ;  /* 0xff800000007b7802 */ /* 0x000fe20000000f00 */
[----:B------:R-:W-:Y:S01]  /*1fac0*/  @P2 FFMA.FTZ R122, R3, R120, R0 ;  /* 0x00000078037a2223 */ /* 0x000fe20000010000 */
[----:B-1----:R-:W-:Y:S01]  /*1fad0*/  @P3 FMUL.FTZ R6, R5, 0.69314718246459960938 ;  /* 0x3f31721805063820 */ /* 0x002fe20000410000 */
[----:B--2---:R-:W-:-:S03]  /*1fae0*/  FMUL.FTZ R3, R4, R11 ;  /* 0x0000000b04037220 */ /* 0x004fc60000410000 */
[----:B------:R-:W-:Y:S01]  /*1faf0*/  @P3 FFMA.FTZ R123, R7, R121, R6 ;  /* 0x00000079077b3223 */ /* 0x000fe20000010006 */
[----:B---3--:R-:W-:Y:S01]  /*1fb00*/  FMUL.FTZ R0, R2, R11 ;  /* 0x0000000b02007220 */ /* 0x008fe20000410000 */
[----:B------:R-:W-:Y:S02]  /*1fb10*/  WARPGROUP.DEPBAR.LE gsb0, 0x0 ;  /* 0x00008000000079c5 */ /* 0x000fe40000010000 */
[----:B------:R-:W-:Y:S05]  /*1fb20*/  @!P0 BRA `(.L_x_642) ;  /* 0x0000000000048947 */ /* 0x000fea0003800000 */
[----:B------:R-:W-:Y:S01]  /*1fb30*/  BPT.TRAP 0x1 ;  /* 0x000000040000795c */ /* 0x000fe20000300000 */
.L_x_642:
[----:B------:R-:W-:Y:S02]  /*1fb40*/  VIADD R8, R8, 0x33460 ;  /* 0x0003346008087836 */ /* 0x000fe40000000000 */
[-C--:B------:R-:W-:Y:S01]  /*1fb50*/  FMUL.FTZ R126, R52, R3.reuse ;  /* 0x00000003347e7220 */ /* 0x080fe20000410000 */
[----:B------:R-:W-:Y:S02]  /*1fb60*/  IMAD.U32 R7, RZ, RZ, UR42 ;  /* 0x0000002aff077e24 */ /* 0x000fe4000f8e00ff */
[-C--:B------:R-:W-:Y:S01]  /*1fb70*/  FMUL.FTZ R4, R25, R3.reuse ;  /* 0x0000000319047220 */ /* 0x080fe20000410000 */
[----:B------:R-:W-:Y:S02]  /*1fb80*/  VIADD R147, R147, 0x1 ;  /* 0x0000000193937836 */ /* 0x000fe40000000000 */
[-C--:B------:R-:W-:Y:S01]  /*1fb90*/  FMUL.FTZ R52, R53, R3.reuse ;  /* 0x0000000335347220 */ /* 0x080fe20000410000 */
[-C--:B------:R-:W-:Y:S01]  /*1fba0*/  FMUL.FTZ R5, R24, R3.reuse ;  /* 0x0000000318057220 */ /* 0x080fe20000410000 */
[----:B------:R-:W-:Y:S01]  /*1fbb0*/  PRMT R2, R7, 0x654, R8 ;  /* 0x0000065407027816 */ /* 0x000fe20000000008 */
[-C--:B------:R-:W-:Y:S01]  /*1fbc0*/  FMUL.FTZ R120, R28, R3.reuse ;  /* 0x000000031c787220 */ /* 0x080fe20000410000 */
[----:B------:R-:W-:Y:S01]  /*1fbd0*/  ISETP.NE.AND P0, PT, R147, 0x2, PT ;  /* 0x000000029300780c */ /* 0x000fe20003f05270 */
        /* <DEDUP_REMOVED lines=44> */
[----:B------:R-:W-:Y:S01]  /*1fea0*/  SEL R3, RZ, 0x1, P0 ;  /* 0x00000001ff037807 */ /* 0x000fe20000000000 */
        /* <DEDUP_REMOVED lines=48> */
[----:B------:R-:W-:Y:S01]  /*201b0*/  FMUL.FTZ R93, R119, R0 ;  /* 0x00000000775d7220 */ /* 0x000fe20000410000 */
[----:B------:R-:W-:Y:S01]  /*201c0*/  LOP3.LUT R230, R230, R3, RZ, 0x3c, !PT ;  /* 0x00000003e6e67212 */ /* 0x000fe200078e3cff */
[----:B------:R-:W-:Y:S01]  /*201d0*/  UIADD3 UR43, UR43, 0x1, URZ ;  /* 0x000000012b2b7890 */ /* 0x000fe2000fffe03f */
[----:B0-----:R-:W-:-:S11]  /*201e0*/  SEL R147, R147, RZ, P0 ;  /* 0x000000ff93937207 */ /* 0x001fd60000000000 */
.L_x_586:
[----:B------:R-:W-:Y:S05]  /*201f0*/  WARPSYNC.ALL ;  /* 0x0000000000007948 */ /* 0x000fea0003800000 */
[----:B------:R-:W0:Y:S08]  /*20200*/  S2UR UR42, SR_CgaCtaId ;  /* 0x00000000002a79c3 */ /* 0x000e300000008800 */
[----:B------:R-:W-:Y:S06]  /*20210*/  BAR.SYNC.DEFER_BLOCKING 0x5, 0x180 ;  /* 0x0146000000007b1d */ /* 0x000fec0000010000 */
[----:B------:R-:W-:Y:S01]  /*20220*/  UMOV UR4, 0x400 ;  /* 0x0000040000047882 */ /* 0x000fe20000000000 */
[----:B------:R-:W-:Y:S01]  /*20230*/  BSSY B0, `(.L_x_643) ;  /* 0x000033a000007945 */ /* 0x000fe20003800000 */
[----:B0-----:R-:W-:-:S06]  /*20240*/  ULEA UR4, UR42, UR4, 0x18 ;  /* 0x000000042a047291 */ /* 0x001fcc000f8ec03f */
[----:B------:R-:W-:-:S05]  /*20250*/  MOV R16, UR4 ;  /* 0x0000000400107c02 */ /* 0x000fca0008000f00 */
[----:B------:R-:W0:Y:S04]  /*20260*/  LDS.128 R132, [R16+0x334d0] ;  /* 0x0334d00010847984 */ /* 0x000e280000000c00 */
[----:B0-----:R0:W-:Y:S04]  /*20270*/  STL.64 [R1+0x10], R132 ;  /* 0x0000108401007387 */ /* 0x0011e80000100a00 */
[----:B------:R0:W-:Y:S01]  /*20280*/  STL.64 [R1+0x18], R134 ;  /* 0x0000188601007387 */ /* 0x0001e20000100a00 */
[----:B------:R-:W-:Y:S06]  /*20290*/  BAR.ARV 0x4, 0x180 ;  /* 0x0106000000007b1d */ /* 0x000fec0000002000 */
[----:B------:R-:W-:Y:S05]  /*202a0*/  @P1 BRA `(.L_x_644) ;  /* 0x0000002400301947 */ /* 0x000fea0003800000 */
[----:B------:R-:W2:Y:S01]  /*202b0*/  LDL R83, [R1+0x78] ;  /* 0x0000780001537983 */ /* 0x000ea20000100800 */
[----:B------:R-:W-:Y:S01]  /*202c0*/  ULDC.64 UR4, c[0x4][0x38] ;  /* 0x01000e0000047ab9 */ /* 0x000fe20000000a00 */
[----:B------:R-:W1:Y:S02]  /*202d0*/  S2R R90, SR_TID.X ;  /* 0x00000000005a7919 */ /* 0x000e640000002100 */
[----:B-1----:R-:W-:-:S05]  /*202e0*/  IMAD.SHL.U32 R0, R90, 0x4, RZ ;  /* 0x000000045a007824 */ /* 0x002fca00078e00ff */
[----:B------:R-:W-:-:S04]  /*202f0*/  LOP3.LUT R0, R0, 0xc, RZ, 0xc0, !PT ;  /* 0x0000000c00007812 */ /* 0x000fc800078ec0ff */
[----:B------:R-:W-:-:S05]  /*20300*/  IADD3 R2, P0, R0, UR4, RZ ;  /* 0x0000000400027c10 */ /* 0x000fca000ff1e0ff */
[----:B------:R-:W-:-:S05]  /*20310*/  IMAD.X R3, RZ, RZ, UR5, P0 ;  /* 0x00000005ff037e24 */ /* 0x000fca00080e06ff */
[----:B------:R1:W3:Y:S01]  /*20320*/  LDG.E.CONSTANT R0, desc[UR54][R2.64] ;  /* 0x0000003602007981 */ /* 0x0002e2000c1e9900 */
[----:B------:R-:W-:Y:S01]  /*20330*/  F2FP.BF16.F32.PACK_AB R51, R51, R46 ;  /* 0x0000002e3333723e */ /* 0x000fe200000010ff */
[----:B------:R-:W-:Y:S01]  /*20340*/  UMOV UR4, 0xffffffff ;  /* 0xffffffff00047882 */ /* 0x000fe20000000000 */
[----:B------:R-:W-:Y:S02]  /*20350*/  F2FP.BF16.F32.PACK_AB R55, R55, R50 ;  /* 0x000000323737723e */ /* 0x000fe400000010ff */
[----:B------:R-:W-:Y:S02]  /*20360*/  F2FP.BF16.F32.PACK_AB R46, R60, R21 ;  /* 0x000000153c2e723e */ /* 0x000fe400000010ff */
[----:B------:R-:W-:Y:S02]  /*20370*/  F2FP.BF16.F32.PACK_AB R50, R61, R14 ;  /* 0x0000000e3d32723e */ /* 0x000fe400000010ff */
[----:B------:R-:W-:Y:S01]  /*20380*/  F2FP.BF16.F32.PACK_AB R68, R68, R39 ;  /* 0x000000274444723e */ /* 0x000fe200000010ff */
[----:B-1----:R-:W1:Y:S01]  /*20390*/  S2R R3, SR_SWINHI ;  /* 0x0000000000037919 */ /* 0x002e620000002f00 */
        /* <DEDUP_REMOVED lines=16> */
[----:B------:R-:W-:Y:S02]  /*204a0*/  MOV R60, R16 ;  /* 0x00000010003c7202 */ /* 0x000fe40000000f00 */
[----:B-1----:R-:W-:Y:S02]  /*204b0*/  MOV R61, R3 ;  /* 0x00000003003d7202 */ /* 0x002fe40000000f00 */
[----:B------:R-:W-:-:S02]  /*204c0*/  F2FP.BF16.F32.PACK_AB R93, R93, R26 ;  /* 0x0000001a5d5d723e */ /* 0x000fc400000010ff */
[----:B------:R-:W-:Y:S02]  /*204d0*/  LOP3.LUT P0, R2, R90, 0x3, RZ, 0xc0, !PT ;  /* 0x000000035a027812 */ /* 0x000fe4000780c0ff */
[----:B------:R-:W-:Y:S02]  /*204e0*/  F2FP.BF16.F32.PACK_AB R5, R120, R5 ;  /* 0x000000057805723e */ /* 0x000fe400000010ff */
[----:B------:R-:W-:Y:S02]  /*204f0*/  F2FP.BF16.F32.PACK_AB R4, R121, R4 ;  /* 0x000000047904723e */ /* 0x000fe400000010ff */
[----:B------:R-:W-:Y:S02]  /*20500*/  ISETP.EQ.OR P0, PT, R2, 0x3, !P0 ;  /* 0x000000030200780c */ /* 0x000fe40004702670 */
[----:B------:R-:W-:Y:S02]  /*20510*/  F2FP.BF16.F32.PACK_AB R35, R124, R13 ;  /* 0x0000000d7c23723e */ /* 0x000fe400000010ff */
[----:B------:R-:W-:-:S02]  /*20520*/  SEL R13, R5, R4, P0 ;  /* 0x00000004050d7207 */ /* 0x000fc40000000000 */
[----:B------:R-:W-:Y:S02]  /*20530*/  SEL R2, R4, R5, P0 ;  /* 0x0000000504027207 */ /* 0x000fe40000000000 */
        /* <DEDUP_REMOVED lines=22> */
[----:B------:R-:W-:Y:S01]  /*206a0*/  F2FP.BF16.F32.PACK_AB R41, R76, R41 ;  /* 0x000000294c29723e */ /* 0x000fe200000010ff */
[----:B--2---:R-:W-:-:S03]  /*206b0*/  IMAD.WIDE R30, R83, 0x2, R60 ;  /* 0x00000002531e7825 */ /* 0x004fc600078e023c */
[C---:B------:R-:W-:Y:S02]  /*206c0*/  IADD3 R33, P3, R30.reuse, 0x8060, RZ ;  /* 0x000080601e217810 */ /* 0x040fe40007f7e0ff */
[C---:B------:R-:W-:Y:S02]  /*206d0*/  IADD3 R29, P2, R30.reuse, 0x8040, RZ ;  /* 0x000080401e1d7810 */ /* 0x040fe40007f5e0ff */
[----:B------:R-:W-:Y:S02]  /*206e0*/  LOP3.LUT R32, R33, 0x380, RZ, 0xc0, !PT ;  /* 0x0000038021207812 */ /* 0x000fe400078ec0ff */
[----:B------:R-:W-:Y:S02]  /*206f0*/  IADD3 R27, P1, R30, 0x8020, RZ ;  /* 0x000080201e1b7810 */ /* 0x000fe40007f3e0ff */
[----:B------:R-:W-:Y:S02]  /*20700*/  SHF.R.U64 R32, R32, 0x3, RZ ;  /* 0x0000000320207819 */ /* 0x000fe400000012ff */
[----:B------:R-:W-:-:S02]  /*20710*/  IADD3 R25, P5, R30, 0x8000, RZ ;  /* 0x000080001e197810 */ /* 0x000fc40007fbe0ff */
[----:B------:R-:W-:Y:S01]  /*20720*/  LOP3.LUT R32, R32, R33, RZ, 0x3c, !PT ;  /* 0x0000002120207212 */ /* 0x000fe200078e3cff */
[----:B------:R-:W-:Y:S01]  /*20730*/  IMAD.X R33, RZ, RZ, R31, P3 ;  /* 0x000000ffff217224 */ /* 0x000fe200018e061f */
[C---:B------:R-:W-:Y:S02]  /*20740*/  IADD3 R21, P4, R30.reuse, 0x4060, RZ ;  /* 0x000040601e157810 */ /* 0x040fe40007f9e0ff */
[----:B------:R-:W-:Y:S02]  /*20750*/  IADD3 R15, P3, R30, 0x4040, RZ ;  /* 0x000040401e0f7810 */ /* 0x000fe40007f7e0ff */
[----:B------:R-:W-:Y:S02]  /*20760*/  LOP3.LUT R28, R29, 0x380, RZ, 0xc0, !PT ;  /* 0x000003801d1c7812 */ /* 0x000fe400078ec0ff */
[----:B------:R-:W-:Y:S02]  /*20770*/  LOP3.LUT R26, R27, 0x380, RZ, 0xc0, !PT ;  /* 0x000003801b1a7812 */ /* 0x000fe400078ec0ff */
[----:B------:R-:W-:-:S02]  /*20780*/  LOP3.LUT R24, R25, 0x380, RZ, 0xc0, !PT ;  /* 0x0000038019187812 */ /* 0x000fc400078ec0ff */
[----:B------:R-:W-:Y:S02]  /*20790*/  LOP3.LUT R20, R21, 0x380, RZ, 0xc0, !PT ;  /* 0x0000038015147812 */ /* 0x000fe400078ec0ff */
[----:B------:R-:W-:Y:S02]  /*207a0*/  LOP3.LUT R14, R15, 0x380, RZ, 0xc0, !PT ;  /* 0x000003800f0e7812 */ /* 0x000fe400078ec0ff */
[----:B------:R-:W-:Y:S02]  /*207b0*/  SHF.R.U64 R28, R28, 0x3, RZ ;  /* 0x000000031c1c7819 */ /* 0x000fe400000012ff */
[----:B------:R-:W-:Y:S02]  /*207c0*/  SHF.R.U64 R26, R26, 0x3, RZ ;  /* 0x000000031a1a7819 */ /* 0x000fe400000012ff */
[----:B------:R-:W-:Y:S02]  /*207d0*/  SHF.R.U64 R24, R24, 0x3, RZ ;  /* 0x0000000318187819 */ /* 0x000fe400000012ff */
[----:B------:R-:W-:-:S02]  /*207e0*/  SHF.R.U64 R20, R20, 0x3, RZ ;  /* 0x0000000314147819 */ /* 0x000fc400000012ff */
[----:B------:R-:W-:Y:S02]  /*207f0*/  SHF.R.U64 R14, R14, 0x3, RZ ;  /* 0x000000030e0e7819 */ /* 0x000fe400000012ff */
[----:B------:R-:W-:Y:S02]  /*20800*/  LOP3.LUT R28, R28, R29, RZ, 0x3c, !PT ;  /* 0x0000001d1c1c7212 */ /* 0x000fe400078e3cff */
[----:B------:R-:W-:Y:S01]  /*20810*/  LOP3.LUT R26, R26, R27, RZ, 0x3c, !PT ;  /* 0x0000001b1a1a7212 */ /* 0x000fe200078e3cff */
[--C-:B------:R-:W-:Y:S01]  /*20820*/  IMAD.X R27, RZ, RZ, R31.reuse, P1 ;  /* 0x000000ffff1b7224 */ /* 0x100fe200008e061f */
[----:B------:R-:W-:Y:S01]  /*20830*/  LOP3.LUT R24, R24, R25, RZ, 0x3c, !PT ;  /* 0x0000001918187212 */ /* 0x000fe200078e3cff */
[--C-:B------:R-:W-:Y:S01]  /*20840*/  IMAD.X R25, RZ, RZ, R31.reuse, P5 ;  /* 0x000000ffff197224 */ /* 0x100fe200028e061f */
[----:B------:R-:W-:Y:S01]  /*20850*/  LOP3.LUT R20, R20, R21, RZ, 0x3c, !PT ;  /* 0x0000001514147212 */ /* 0x000fe200078e3cff */
[----:B------:R-:W-:Y:S01]  /*20860*/  IMAD.X R21, RZ, RZ, R31, P4 ;  /* 0x000000ffff157224 */ /* 0x000fe200020e061f */
[----:B------:R-:W-:-:S02]  /*20870*/  LOP3.LUT R14, R14, R15, RZ, 0x3c, !PT ;  /* 0x0000000f0e0e7212 */ /* 0x000fc400078e3cff */
[-C--:B------:R-:W-:Y:S02]  /*20880*/  IADD3.X R29, RZ, R31.reuse, RZ, P2, !PT ;  /* 0x0000001fff1d7210 */ /* 0x080fe400017fe4ff */
[----:B------:R-:W-:Y:S02]  /*20890*/  IADD3.X R15, RZ, R31, RZ, P3, !PT ;  /* 0x0000001fff0f7210 */ /* 0x000fe40001ffe4ff */
[C---:B------:R-:W-:Y:S02]  /*208a0*/  IADD3 R11, P2, R30.reuse, 0x4020, RZ ;  /* 0x000040201e0b7810 */ /* 0x040fe40007f5e0ff */
[C---:B------:R-:W-:Y:S02]  /*208b0*/  IADD3 R9, P1, R30.reuse, 0x4000, RZ ;  /* 0x000040001e097810 */ /* 0x040fe40007f3e0ff */
[C---:B------:R-:W-:Y:S02]  /*208c0*/  IADD3 R7, P5, R30.reuse, 0x60, RZ ;  /* 0x000000601e077810 */ /* 0x040fe40007fbe0ff */
[----:B------:R-:W-:-:S02]  /*208d0*/  IADD3 R87, P4, R30, 0x40, RZ ;  /* 0x000000401e577810 */ /* 0x000fc40007f9e0ff */
[----:B------:R-:W-:Y:S02]  /*208e0*/  IADD3 R5, P3, R30, 0x20, RZ ;  /* 0x000000201e057810 */ /* 0x000fe40007f7e0ff */
[----:B------:R-:W-:Y:S02]  /*208f0*/  LOP3.LUT R10, R11, 0x380, RZ, 0xc0, !PT ;  /* 0x000003800b0a7812 */ /* 0x000fe400078ec0ff */
[----:B------:R-:W-:Y:S02]  /*20900*/  LOP3.LUT R8, R9, 0x380, RZ, 0xc0, !PT ;  /* 0x0000038009087812 */ /* 0x000fe400078ec0ff */
[----:B------:R-:W-:Y:S02]  /*20910*/  LOP3.LUT R6, R7, 0x380, RZ, 0xc0, !PT ;  /* 0x0000038007067812 */ /* 0x000fe400078ec0ff */
[----:B------:R-:W-:Y:S02]  /*20920*/  LOP3.LUT R86, R87, 0x380, RZ, 0xc0, !PT ;  /* 0x0000038057567812 */ /* 0x000fe400078ec0ff */
[----:B------:R-:W-:-:S02]  /*20930*/  LOP3.LUT R4, R5, 0x380, RZ, 0xc0, !PT ;  /* 0x0000038005047812 */ /* 0x000fc400078ec0ff */
[----:B------:R-:W-:Y:S02]  /*20940*/  LOP3.LUT R3, R30, 0x380, RZ, 0xc0, !PT ;  /* 0x000003801e037812 */ /* 0x000fe400078ec0ff */
[----:B------:R-:W-:Y:S02]  /*20950*/  SHF.R.U64 R10, R10, 0x3, RZ ;  /* 0x000000030a0a7819 */ /* 0x000fe400000012ff */
[----:B------:R-:W-:Y:S02]  /*20960*/  SHF.R.U64 R8, R8, 0x3, RZ ;  /* 0x0000000308087819 */ /* 0x000fe400000012ff */
[----:B------:R-:W-:Y:S02]  /*20970*/  SHF.R.U64 R6, R6, 0x3, RZ ;  /* 0x0000000306067819 */ /* 0x000fe400000012ff */
[----:B------:R-:W-:Y:S02]  /*20980*/  SHF.R.U64 R86, R86, 0x3, RZ ;  /* 0x0000000356567819 */ /* 0x000fe400000012ff */
[----:B------:R-:W-:-:S02]  /*20990*/  SHF.R.U64 R4, R4, 0x3, RZ ;  /* 0x0000000304047819 */ /* 0x000fc400000012ff */
[----:B------:R-:W-:Y:S02]  /*209a0*/  SHF.R.U64 R3, R3, 0x3, RZ ;  /* 0x0000000303037819 */ /* 0x000fe400000012ff */
[----:B------:R-:W-:Y:S01]  /*209b0*/  LOP3.LUT R10, R10, R11, RZ, 0x3c, !PT ;  /* 0x0000000b0a0a7212 */ /* 0x000fe200078e3cff */
[--C-:B------:R-:W-:Y:S01]  /*209c0*/  IMAD.X R11, RZ, RZ, R31.reuse, P2 ;  /* 0x000000ffff0b7224 */ /* 0x100fe200010e061f */
[----:B------:R-:W-:Y:S01]  /*209d0*/  LOP3.LUT R8, R8, R9, RZ, 0x3c, !PT ;  /* 0x0000000908087212 */ /* 0x000fe200078e3cff */
[--C-:B------:R-:W-:Y:S01]  /*209e0*/  IMAD.X R9, RZ, RZ, R31.reuse, P1 ;  /* 0x000000ffff097224 */ /* 0x100fe200008e061f */
[----:B------:R-:W-:Y:S01]  /*209f0*/  LOP3.LUT R6, R6, R7, RZ, 0x3c, !PT ;  /* 0x0000000706067212 */ /* 0x000fe200078e3cff */
[--C-:B------:R-:W-:Y:S01]  /*20a00*/  IMAD.X R7, RZ, RZ, R31.reuse, P5 ;  /* 0x000000ffff077224 */ /* 0x100fe200028e061f */
[----:B------:R-:W-:Y:S02]  /*20a10*/  LOP3.LUT R86, R86, R87, RZ, 0x3c, !PT ;  /* 0x0000005756567212 */ /* 0x000fe400078e3cff */
[----:B------:R-:W-:Y:S01]  /*20a20*/  LOP3.LUT R4, R4, R5, RZ, 0x3c, !PT ;  /* 0x0000000504047212 */ /* 0x000fe200078e3cff */
[----:B------:R-:W-:Y:S01]  /*20a30*/  IMAD.X R5, RZ, RZ, R31, P3 ;  /* 0x000000ffff057224 */ /* 0x000fe200018e061f */
[----:B------:R-:W-:-:S02]  /*20a40*/  IADD3.X R87, RZ, R31, RZ, P4, !PT ;  /* 0x0000001fff577210 */ /* 0x000fc400027fe4ff */
[----:B------:R-:W-:Y:S02]  /*20a50*/  LOP3.LUT R30, R3, R30, RZ, 0x3c, !PT ;  /* 0x0000001e031e7212 */ /* 0x000fe400078e3cff */
[----:B------:R-:W-:Y:S02]  /*20a60*/  MOV R86, R86 ;  /* 0x0000005600567202 */ /* 0x000fe40000000f00 */
[----:B------:R-:W-:Y:S02]  /*20a70*/  MOV R77, R30 ;  /* 0x0000001e004d7202 */ /* 0x000fe40000000f00 */
[----:B------:R-:W-:Y:S02]  /*20a80*/  MOV R73, R32 ;  /* 0x0000002000497202 */ /* 0x000fe40000000f00 */
[----:B------:R-:W-:Y:S02]  /*20a90*/  MOV R71, R28 ;  /* 0x0000001c00477202 */ /* 0x000fe40000000f00 */
[----:B------:R-:W-:-:S02]  /*20aa0*/  MOV R69, R26 ;  /* 0x0000001a00457202 */ /* 0x000fc40000000f00 */
[----:B------:R-:W-:Y:S02]  /*20ab0*/  MOV R67, R24 ;  /* 0x0000001800437202 */ /* 0x000fe40000000f00 */
[----:B------:R-:W-:Y:S02]  /*20ac0*/  MOV R75, R20 ;  /* 0x00000014004b7202 */ /* 0x000fe40000000f00 */
[----:B------:R-:W-:Y:S02]  /*20ad0*/  MOV R79, R14 ;  /* 0x0000000e004f7202 */ /* 0x000fe40000000f00 */
[----:B------:R-:W-:Y:S02]  /*20ae0*/  MOV R81, R10 ;  /* 0x0000000a00517202 */ /* 0x000fe40000000f00 */
[----:B------:R-:W-:Y:S02]  /*20af0*/  MOV R83, R8 ;  /* 0x0000000800537202 */ /* 0x000fe40000000f00 */
[----:B------:R-:W-:-:S02]  /*20b00*/  MOV R85, R6 ;  /* 0x0000000600557202 */ /* 0x000fc40000000f00 */
[----:B------:R-:W-:Y:S02]  /*20b10*/  MOV R87, R4 ;  /* 0x0000000400577202 */ /* 0x000fe40000000f00 */
[----:B---3--:R-:W-:Y:S01]  /*20b20*/  LOP3.LUT R3, R0, 0x2, RZ, 0x3c, !PT ;  /* 0x0000000200037812 */ /* 0x008fe200078e3cff */
[----:B------:R-:W-:Y:S06]  /*20b30*/  BRA.DIV UR4, `(.L_x_645) ;  /* 0x000000a204f47947 */ /* 0x000fec000b800000 */
[----:B------:R-:W-:Y:S01]  /*20b40*/  SEL R7, R128, R35, P0 ;  /* 0x0000002380077207 */ /* 0x000fe20000000000 */
[----:B------:R-:W-:Y:S01]  /*20b50*/  SHFL.IDX PT, R6, R13, R0, 0x1c1f ;  /* 0x001c1f000d067589 */ /* 0x000fe200000e0000 */
[----:B------:R-:W-:Y:S02]  /*20b60*/  SEL R8, R35, R128, P0 ;  /* 0x0000008023087207 */ /* 0x000fe40000000000 */
[----:B------:R-:W-:Y:S01]  /*20b70*/  SEL R29, R48, R91, P0 ;  /* 0x0000005b301d7207 */ /* 0x000fe20000000000 */
[----:B------:R-:W-:Y:S01]  /*20b80*/  SHFL.IDX PT, R10, R7, R0, 0x1c1f ;  /* 0x001c1f00070a7589 */ /* 0x000fe200000e0000 */
[----:B------:R-:W-:Y:S02]  /*20b90*/  SEL R36, R91, R48, P0 ;  /* 0x000000305b247207 */ /* 0x000fe40000000000 */
[----:B------:R-:W-:Y:S01]  /*20ba0*/  SEL R33, R56, R37, P0 ;  /* 0x0000002538217207 */ /* 0x000fe20000000000 */
[----:B------:R1:W2:Y:S01]  /*20bb0*/  SHFL.IDX PT, R5, R2, R3, 0x1c1f ;  /* 0x001c1f0302057589 */ /* 0x0002a200000e0000 */
[----:B------:R-:W-:-:S02]  /*20bc0*/  SEL R44, R37, R56, P0 ;  /* 0x00000038252c7207 */ /* 0x000fc40000000000 */
[----:B------:R-:W-:Y:S01]  /*20bd0*/  SEL R35, R52, R97, P0 ;  /* 0x0000006134237207 */ /* 0x000fe20000000000 */
[----:B------:R-:W3:Y:S01]  /*20be0*/  SHFL.IDX PT, R7, R8, R3, 0x1c1f ;  /* 0x001c1f0308077589 */ /* 0x000ee200000e0000 */
[----:B------:R-:W-:Y:S02]  /*20bf0*/  SEL R48, R97, R52, P0 ;  /* 0x0000003461307207 */ /* 0x000fe40000000000 */
[----:B------:R-:W-:Y:S02]  /*20c00*/  SEL R37, R80, R41, P0 ;  /* 0x0000002950257207 */ /* 0x000fe40000000000 */
[----:B------:R-:W-:Y:S01]  /*20c10*/  SEL R52, R41, R80, P0 ;  /* 0x0000005029347207 */ /* 0x000fe20000000000 */
[----:B-1----:R-:W-:Y:S01]  /*20c20*/  IMAD.MOV.U32 R2, RZ, RZ, RZ ;  /* 0x000000ffff027224 */ /* 0x002fe200078e00ff */
[----:B------:R-:W-:Y:S01]  /*20c30*/  SEL R41, R62, R43, P0 ;  /* 0x0000002b3e297207 */ /* 0x000fe20000000000 */
[----:B------:R-:W-:Y:S01]  /*20c40*/  SHFL.IDX PT, R54, R37, R0, 0x1c1f ;  /* 0x001c1f0025367589 */ /* 0x000fe200000e0000 */
[----:B------:R-:W-:-:S02]  /*20c50*/  SEL R62, R43, R62, P0 ;  /* 0x0000003e2b3e7207 */ /* 0x000fc40000000000 */
[----:B------:R-:W-:Y:S01]  /*20c60*/  SEL R43, R64, R45, P0 ;  /* 0x0000002d402b7207 */ /* 0x000fe20000000000 */
[----:B------:R-:W1:Y:S01]  /*20c70*/  SHFL.IDX PT, R37, R52, R3, 0x1c1f ;  /* 0x001c1f0334257589 */ /* 0x000e6200000e0000 */
[----:B------:R-:W-:Y:S02]  /*20c80*/  SEL R64, R45, R64, P0 ;  /* 0x000000402d407207 */ /* 0x000fe40000000000 */
[----:B------:R-:W-:Y:S01]  /*20c90*/  SEL R45, R66, R47, P0 ;  /* 0x0000002f422d7207 */ /* 0x000fe20000000000 */
[----:B------:R-:W-:Y:S01]  /*20ca0*/  SHFL.IDX PT, R41, R41, R0, 0x1c1f ;  /* 0x001c1f0029297589 */ /* 0x000fe200000e0000 */
[----:B------:R-:W-:Y:S02]  /*20cb0*/  SEL R66, R47, R66, P0 ;  /* 0x000000422f427207 */ /* 0x000fe40000000000 */
[----:B------:R-:W-:Y:S01]  /*20cc0*/  SEL R47, R68, R49, P0 ;  /* 0x00000031442f7207 */ /* 0x000fe20000000000 */
[----:B------:R-:W-:Y:S01]  /*20cd0*/  SHFL.IDX PT, R43, R43, R0, 0x1c1f ;  /* 0x001c1f002b2b7589 */ /* 0x000fe200000e0000 */
[----:B------:R-:W-:-:S02]  /*20ce0*/  SEL R68, R49, R68, P0 ;  /* 0x0000004431447207 */ /* 0x000fc40000000000 */
[----:B------:R-:W-:Y:S01]  /*20cf0*/  SEL R49, R70, R51, P0 ;  /* 0x0000003346317207 */ /* 0x000fe20000000000 */
[----:B------:R-:W4:Y:S01]  /*20d00*/  SHFL.IDX PT, R62, R62, R3, 0x1c1f ;  /* 0x001c1f033e3e7589 */ /* 0x000f2200000e0000 */
[----:B------:R-:W-:Y:S02]  /*20d10*/  SEL R70, R51, R70, P0 ;  /* 0x0000004633467207 */ /* 0x000fe40000000000 */
[----:B------:R-:W-:Y:S01]  /*20d20*/  SEL R51, R72, R53, P0 ;  /* 0x0000003548337207 */ /* 0x000fe20000000000 */
[----:B------:R-:W0:Y:S01]  /*20d30*/  SHFL.IDX PT, R64, R64, R3, 0x1c1f ;  /* 0x001c1f0340407589 */ /* 0x000e2200000e0000 */
[----:B------:R-:W-:Y:S02]  /*20d40*/  SEL R72, R53, R72, P0 ;  /* 0x0000004835487207 */ /* 0x000fe40000000000 */
[----:B------:R-:W-:Y:S01]  /*20d50*/  SEL R53, R74, R55, P0 ;  /* 0x000000374a357207 */ /* 0x000fe20000000000 */
[----:B------:R-:W-:Y:S01]  /*20d60*/  SHFL.IDX PT, R45, R45, R0, 0x1c1f ;  /* 0x001c1f002d2d7589 */ /* 0x000fe200000e0000 */
[----:B------:R-:W-:-:S02]  /*20d70*/  SEL R74, R55, R74, P0 ;  /* 0x0000004a374a7207 */ /* 0x000fc40000000000 */
[----:B------:R-:W-:Y:S01]  /*20d80*/  SEL R55, R34, R57, P0 ;  /* 0x0000003922377207 */ /* 0x000fe20000000000 */
[----:B------:R-:W-:Y:S01]  /*20d90*/  SHFL.IDX PT, R47, R47, R0, 0x1c1f ;  /* 0x001c1f002f2f7589 */ /* 0x000fe200000e0000 */
        /* <DEDUP_REMOVED lines=31> */
[----:B--2---:R-:W-:Y:S01]  /*20f90*/  SEL R4, R6, R5, P0 ;  /* 0x0000000506047207 */ /* 0x004fe20000000000 */
[----:B------:R-:W-:Y:S01]  /*20fa0*/  SHFL.IDX PT, R58, R39, R0, 0x1c1f ;  /* 0x001c1f00273a7589 */ /* 0x000fe200000e0000 */
[----:B---3--:R-:W-:-:S02]  /*20fb0*/  SEL R8, R10, R7, P0 ;  /* 0x000000070a087207 */ /* 0x008fc40000000000 */
[----:B------:R-:W-:Y:S01]  /*20fc0*/  SEL R6, R5, R6, P0 ;  /* 0x0000000605067207 */ /* 0x000fe20000000000 */
[----:B------:R-:W2:Y:S01]  /*20fd0*/  SHFL.IDX PT, R20, R20, R3, 0x1c1f ;  /* 0x001c1f0314147589 */ /* 0x000ea200000e0000 */
[----:B------:R-:W-:Y:S02]  /*20fe0*/  SEL R10, R7, R10, P0 ;  /* 0x0000000a070a7207 */ /* 0x000fe40000000000 */
[----:B-1----:R-:W-:Y:S01]  /*20ff0*/  SEL R52, R54, R37, P0 ;  /* 0x0000002536347207 */ /* 0x002fe20000000000 */
[----:B------:R-:W1:Y:S01]  /*21000*/  SHFL.IDX PT, R25, R28, R3, 0x1c1f ;  /* 0x001c1f031c197589 */ /* 0x000e6200000e0000 */
[----:B------:R-:W-:Y:S02]  /*21010*/  SEL R54, R37, R54, P0 ;  /* 0x0000003625367207 */ /* 0x000fe40000000000 */
[----:B----4-:R-:W-:Y:S01]  /*21020*/  SEL R5, R41, R62, P0 ;  /* 0x0000003e29057207 */ /* 0x010fe20000000000 */
[----:B------:R-:W3:Y:S01]  /*21030*/  SHFL.IDX PT, R27, R32, R3, 0x1c1f ;  /* 0x001c1f03201b7589 */ /* 0x000ee200000e0000 */
[----:B------:R-:W-:-:S02]  /*21040*/  SEL R7, R62, R41, P0 ;  /* 0x000000293e077207 */ /* 0x000fc40000000000 */
[----:B0-----:R-:W-:Y:S01]  /*21050*/  SEL R11, R64, R43, P0 ;  /* 0x0000002b400b7207 */ /* 0x001fe20000000000 */
[----:B------:R-:W0:Y:S04]  /*21060*/  SHFL.IDX PT, R29, R36, R3, 0x1c1f ;  /* 0x001c1f03241d7589 */ /* 0x000e2800000e0000 */
[----:B------:R-:W4:Y:S04]  /*21070*/  SHFL.IDX PT, R31, R40, R3, 0x1c1f ;  /* 0x001c1f03281f7589 */ /* 0x000f2800000e0000 */
[----:B------:R-:W4:Y:S04]  /*21080*/  SHFL.IDX PT, R33, R44, R3, 0x1c1f ;  /* 0x001c1f032c217589 */ /* 0x000f2800000e0000 */
[----:B------:R-:W4:Y:S01]  /*21090*/  SHFL.IDX PT, R35, R48, R3, 0x1c1f ;  /* 0x001c1f0330237589 */ /* 0x000f2200000e0000 */
[----:B--2---:R-:W-:-:S02]  /*210a0*/  SEL R12, R9, R20, P0 ;  /* 0x00000014090c7207 */ /* 0x004fc40000000000 */
[----:B------:R-:W-:Y:S01]  /*210b0*/  SEL R14, R20, R9, P0 ;  /* 0x00000009140e7207 */ /* 0x000fe20000000000 */
[----:B------:R-:W2:Y:S01]  /*210c0*/  SHFL.IDX PT, R39, R56, R3, 0x1c1f ;  /* 0x001c1f0338277589 */ /* 0x000ea200000e0000 */
[----:B-1----:R-:W-:Y:S02]  /*210d0*/  SEL R28, R30, R25, P0 ;  /* 0x000000191e1c7207 */ /* 0x002fe40000000000 */
[----:B------:R-:W-:Y:S01]  /*210e0*/  SEL R30, R25, R30, P0 ;  /* 0x0000001e191e7207 */ /* 0x000fe20000000000 */
[----:B------:R-:W-:Y:S01]  /*210f0*/  SHFL.IDX PT, R53, R53, R0, 0x1c1f ;  /* 0x001c1f0035357589 */ /* 0x000fe200000e0000 */
[----:B---3--:R-:W-:Y:S02]  /*21100*/  SEL R32, R34, R27, P0 ;  /* 0x0000001b22207207 */ /* 0x008fe40000000000 */
[----:B------:R-:W-:Y:S01]  /*21110*/  SEL R34, R27, R34, P0 ;  /* 0x000000221b227207 */ /* 0x000fe20000000000 */
[----:B------:R-:W-:Y:S01]  /*21120*/  SHFL.IDX PT, R55, R55, R0, 0x1c1f ;  /* 0x001c1f0037377589 */ /* 0x000fe200000e0000 */
[----:B0-----:R-:W-:-:S02]  /*21130*/  SEL R36, R38, R29, P0 ;  /* 0x0000001d26247207 */ /* 0x001fc40000000000 */
[----:B------:R-:W-:Y:S01]  /*21140*/  SEL R38, R29, R38, P0 ;  /* 0x000000261d267207 */ /* 0x000fe20000000000 */
[----:B------:R-:W0:Y:S01]  /*21150*/  SHFL.IDX PT, R21, R24, R3, 0x1c1f ;  /* 0x001c1f0318157589 */ /* 0x000e2200000e0000 */
[----:B----4-:R-:W-:Y:S02]  /*21160*/  SEL R40, R42, R31, P0 ;  /* 0x0000001f2a287207 */ /* 0x010fe40000000000 */
[----:B------:R-:W-:Y:S01]  /*21170*/  SEL R42, R31, R42, P0 ;  /* 0x0000002a1f2a7207 */ /* 0x000fe20000000000 */
[----:B------:R-:W1:Y:S01]  /*21180*/  SHFL.IDX PT, R66, R66, R3, 0x1c1f ;  /* 0x001c1f0342427589 */ /* 0x000e6200000e0000 */
[----:B------:R-:W-:Y:S02]  /*21190*/  SEL R44, R46, R33, P0 ;  /* 0x000000212e2c7207 */ /* 0x000fe40000000000 */
[----:B------:R-:W-:Y:S01]  /*211a0*/  SEL R46, R33, R46, P0 ;  /* 0x0000002e212e7207 */ /* 0x000fe20000000000 */
[----:B------:R-:W3:Y:S01]  /*211b0*/  SHFL.IDX PT, R68, R68, R3, 0x1c1f ;  /* 0x001c1f0344447589 */ /* 0x000ee200000e0000 */
[----:B------:R-:W-:-:S02]  /*211c0*/  SEL R48, R50, R35, P0 ;  /* 0x0000002332307207 */ /* 0x000fc40000000000 */
[----:B------:R-:W-:Y:S01]  /*211d0*/  SEL R50, R35, R50, P0 ;  /* 0x0000003223327207 */ /* 0x000fe20000000000 */
[----:B------:R-:W4:Y:S01]  /*211e0*/  SHFL.IDX PT, R70, R70, R3, 0x1c1f ;  /* 0x001c1f0346467589 */ /* 0x000f2200000e0000 */
[----:B--2---:R-:W-:Y:S02]  /*211f0*/  SEL R56, R58, R39, P0 ;  /* 0x000000273a387207 */ /* 0x004fe40000000000 */
[----:B------:R-:W-:Y:S01]  /*21200*/  SEL R58, R39, R58, P0 ;  /* 0x0000003a273a7207 */ /* 0x000fe20000000000 */
[----:B------:R-:W2:Y:S01]  /*21210*/  SHFL.IDX PT, R72, R72, R3, 0x1c1f ;  /* 0x001c1f0348487589 */ /* 0x000ea200000e0000 */
[----:B------:R-:W-:-:S03]  /*21220*/  SEL R9, R43, R64, P0 ;  /* 0x000000402b097207 */ /* 0x000fc60000000000 */
[----:B------:R-:W2:Y:S04]  /*21230*/  SHFL.IDX PT, R74, R74, R3, 0x1c1f ;  /* 0x001c1f034a4a7589 */ /* 0x000ea800000e0000 */
[----:B------:R-:W2:Y:S01]  /*21240*/  SHFL.IDX PT, R76, R76, R3, 0x1c1f ;  /* 0x001c1f034c4c7589 */ /* 0x000ea200000e0000 */
[----:B0-----:R-:W-:Y:S02]  /*21250*/  SEL R24, R26, R21, P0 ;  /* 0x000000151a187207 */ /* 0x001fe40000000000 */
[----:B------:R-:W-:Y:S01]  /*21260*/  SEL R26, R21, R26, P0 ;  /* 0x0000001a151a7207 */ /* 0x000fe20000000000 */
[----:B------:R-:W-:Y:S01]  /*21270*/  SHFL.IDX PT, R57, R57, R0, 0x1c1f ;  /* 0x001c1f0039397589 */ /* 0x000fe200000e0000 */
[----:B-1----:R-:W-:Y:S02]  /*21280*/  SEL R13, R45, R66, P0 ;  /* 0x000000422d0d7207 */ /* 0x002fe40000000000 */
[----:B------:R-:W-:Y:S01]  /*21290*/  SEL R15, R66, R45, P0 ;  /* 0x0000002d420f7207 */ /* 0x000fe20000000000 */
[----:B------:R-:W-:Y:S01]  /*212a0*/  SHFL.IDX PT, R59, R59, R0, 0x1c1f ;  /* 0x001c1f003b3b7589 */ /* 0x000fe200000e0000 */
[----:B---3--:R-:W-:-:S02]  /*212b0*/  SEL R25, R47, R68, P0 ;  /* 0x000000442f197207 */ /* 0x008fc40000000000 */
[----:B------:R-:W-:Y:S01]  /*212c0*/  SEL R27, R68, R47, P0 ;  /* 0x0000002f441b7207 */ /* 0x000fe20000000000 */
[----:B------:R-:W-:Y:S01]  /*212d0*/  SHFL.IDX PT, R63, R63, R0, 0x1c1f ;  /* 0x001c1f003f3f7589 */ /* 0x000fe200000e0000 */
[----:B----4-:R-:W-:Y:S02]  /*212e0*/  SEL R29, R49, R70, P0 ;  /* 0x00000046311d7207 */ /* 0x010fe40000000000 */
[----:B------:R-:W-:Y:S01]  /*212f0*/  SEL R31, R70, R49, P0 ;  /* 0x00000031461f7207 */ /* 0x000fe20000000000 */
[----:B------:R-:W0:Y:S01]  /*21300*/  SHFL.IDX PT, R78, R78, R3, 0x1c1f ;  /* 0x001c1f034e4e7589 */ /* 0x000e2200000e0000 */
[----:B--2---:R-:W-:Y:S02]  /*21310*/  SEL R33, R51, R72, P0 ;  /* 0x0000004833217207 */ /* 0x004fe40000000000 */
[----:B------:R-:W-:Y:S01]  /*21320*/  SEL R35, R72, R51, P0 ;  /* 0x0000003348237207 */ /* 0x000fe20000000000 */
[----:B------:R-:W1:Y:S01]  /*21330*/  SHFL.IDX PT, R80, R80, R3, 0x1c1f ;  /* 0x001c1f0350507589 */ /* 0x000e6200000e0000 */
[----:B------:R-:W-:-:S02]  /*21340*/  SEL R37, R53, R74, P0 ;  /* 0x0000004a35257207 */ /* 0x000fc40000000000 */
[----:B------:R-:W-:Y:S01]  /*21350*/  SEL R39, R74, R53, P0 ;  /* 0x000000354a277207 */ /* 0x000fe20000000000 */
[----:B------:R-:W2:Y:S01]  /*21360*/  SHFL.IDX PT, R82, R82, R3, 0x1c1f ;  /* 0x001c1f0352527589 */ /* 0x000ea200000e0000 */
[----:B------:R-:W-:Y:S02]  /*21370*/  SEL R41, R55, R76, P0 ;  /* 0x0000004c37297207 */ /* 0x000fe40000000000 */
[----:B------:R-:W-:Y:S01]  /*21380*/  SEL R43, R76, R55, P0 ;  /* 0x000000374c2b7207 */ /* 0x000fe20000000000 */
[----:B------:R3:W4:Y:S04]  /*21390*/  SHFL.IDX PT, R65, R65, R0, 0x1c1f ;  /* 0x001c1f0041417589 */ /* 0x00072800000e0000 */
[----:B------:R3:W3:Y:S01]  /*213a0*/  SHFL.IDX PT, R84, R84, R3, 0x1c1f ;  /* 0x001c1f0354547589 */ /* 0x0006e200000e0000 */
[----:B0-----:R-:W-:-:S02]  /*213b0*/  SEL R45, R57, R78, P0 ;  /* 0x0000004e392d7207 */ /* 0x001fc40000000000 */
[----:B------:R-:W-:Y:S02]  /*213c0*/  SEL R47, R78, R57, P0 ;  /* 0x000000394e2f7207 */ /* 0x000fe40000000000 */
[----:B-1----:R-:W-:Y:S02]  /*213d0*/  SEL R49, R59, R80, P0 ;  /* 0x000000503b317207 */ /* 0x002fe40000000000 */
[----:B------:R-:W-:Y:S02]  /*213e0*/  SEL R51, R80, R59, P0 ;  /* 0x0000003b50337207 */ /* 0x000fe40000000000 */
[----:B--2---:R-:W-:Y:S02]  /*213f0*/  SEL R53, R63, R82, P0 ;  /* 0x000000523f357207 */ /* 0x004fe40000000000 */
[----:B------:R-:W-:-:S07]  /*21400*/  SEL R55, R82, R63, P0 ;  /* 0x0000003f52377207 */ /* 0x000fce0000000000 */
.L_x_877:
[----:B------:R-:W2:Y:S01]  /*21410*/  LDL.LU R64, [R1+0x24] ;  /* 0x0000240001407983 */ /* 0x000ea20000300800 */
[----:B------:R-:W-:Y:S05]  /*21420*/  WARPSYNC.ALL ;  /* 0x0000000000007948 */ /* 0x000fea0003800000 */
[----:B------:R-:W2:Y:S01]  /*21430*/  LDL.LU R63, [R1+0x28] ;  /* 0x00002800013f7983 */ /* 0x000ea20000300800 */
[----:B------:R-:W-:Y:S01]  /*21440*/  ULDC.64 UR4, c[0x0][0xc00] ;  /* 0x0003000000047ab9 */ /* 0x000fe20000000a00 */
[----:B---34-:R-:W-:Y:S01]  /*21450*/  SEL R57, R65, R84, P0 ;  /* 0x0000005441397207 */ /* 0x018fe20000000000 */
[----:B------:R-:W0:Y:S08]  /*21460*/  LDC R0, c[0x0][0xbe8] ;  /* 0x0002fa00ff007b82 */ /* 0x000e300000000800 */
[----:B------:R-:W-:Y:S01]  /*21470*/  BAR.SYNC.DEFER_BLOCKING 0x1, 0x100 ;  /* 0x0044000000007b1d */ /* 0x000fe20000010000 */
[----:B------:R-:W-:-:S02]  /*21480*/  ISETP.NE.U32.AND P1, PT, RZ, UR4, PT ;  /* 0x00000004ff007c0c */ /* 0x000fc4000bf25070 */
[----:B------:R-:W-:Y:S02]  /*21490*/  SEL R59, R84, R65, P0 ;  /* 0x00000041543b7207 */ /* 0x000fe40000000000 */
[----:B------:R-:W-:Y:S01]  /*214a0*/  ISETP.NE.AND.EX P1, PT, RZ, UR5, PT, P1 ;  /* 0x00000005ff007c0c */ /* 0x000fe2000bf25310 */
[----:B------:R-:W3:Y:S04]  /*214b0*/  LDL R62, [R1+0x74] ;  /* 0x00007400013e7983 */ /* 0x000ee80000100800 */
[----:B------:R-:W3:Y:S04]  /*214c0*/  LDL R66, [R1+0x30] ;  /* 0x0000300001427983 */ /* 0x000ee80000100800 */
[----:B------:R-:W-:Y:S04]  /*214d0*/  STSM.16.M88.4 [R77], R4 ;  /* 0x000000044d007844 */ /* 0x000fe80000000200 */
[----:B------:R3:W-:Y:S04]  /*214e0*/  STSM.16.M88.4 [R87], R8 ;  /* 0x0000000857007844 */ /* 0x0007e80000000200 */
        /* <DEDUP_REMOVED lines=9> */
[----:B------:R1:W-:Y:S01]  /*21580*/  STSM.16.M88.4 [R73], R56 ;  /* 0x0000003849007844 */ /* 0x0003e20000000200 */
[----:B------:R-:W-:Y:S01]  /*21590*/  BAR.SYNC.DEFER_BLOCKING 0x1, 0x100 ;  /* 0x0044000000007b1d */ /* 0x000fe20000010000 */
[----:B--2---:R-:W-:-:S04]  /*215a0*/  IADD3 R20, P2, R64, UR4, RZ ;  /* 0x0000000440147c10 */ /* 0x004fc8000ff5e0ff */
[----:B------:R-:W-:Y:S01]  /*215b0*/  IADD3.X R21, R63, UR5, RZ, P2, !PT ;  /* 0x000000053f157c10 */ /* 0x000fe200097fe4ff */
[----:B------:R-:W-:Y:S02]  /*215c0*/  ULDC.64 UR4, c[0x0][0xc08] ;  /* 0x0003020000047ab9 */ /* 0x000fe40000000a00 */
[----:B------:R-:W-:Y:S02]  /*215d0*/  ISETP.NE.U32.AND P0, PT, RZ, UR4, PT ;  /* 0x00000004ff007c0c */ /* 0x000fe4000bf05070 */
[----:B------:R1:W5:Y:S01]  /*215e0*/  @P1 LDG.E R2, desc[UR54][R20.64] ;  /* 0x0000003614021981 */ /* 0x000362000c1e1900 */
[----:B0-----:R-:W-:Y:S02]  /*215f0*/  ISETP.NE.AND P2, PT, R0, 0x1, PT ;  /* 0x000000010000780c */ /* 0x001fe40003f45270 */
[----:B------:R-:W-:Y:S02]  /*21600*/  ISETP.NE.AND.EX P0, PT, RZ, UR5, PT, P0 ;  /* 0x00000005ff007c0c */ /* 0x000fe4000bf05300 */
[----:B---3--:R-:W-:-:S09]  /*21610*/  LEA R8, R66, R62, 0x7 ;  /* 0x0000003e42087211 */ /* 0x008fd200078e38ff */
[----:B------:R-:W0:Y:S02]  /*21620*/  @P2 LDC R3, c[0x0][0xbec] ;  /* 0x0002fb00ff032b82 */ /* 0x000e240000000800 */
[----:B------:R-:W-:Y:S01]  /*21630*/  @P0 IADD3 R4, P3, R64, UR4, RZ ;  /* 0x0000000440040c10 */ /* 0x000fe2000ff7e0ff */
[----:B------:R-:W-:Y:S02]  /*21640*/  ULDC UR4, c[0x0][0xa88] ;  /* 0x0002a20000047ab9 */ /* 0x000fe40000000800 */
[----:B------:R-:W-:Y:S01]  /*21650*/  IMAD.U32 R7, RZ, RZ, UR4 ;  /* 0x00000004ff077e24 */ /* 0x000fe2000f8e00ff */
[----:B------:R-:W-:Y:S02]  /*21660*/  @P0 IADD3.X R5, R63, UR5, RZ, P3, !PT ;  /* 0x000000053f050c10 */ /* 0x000fe40009ffe4ff */
[----:B------:R-:W2:Y:S03]  /*21670*/  @P2 LDC R11, c[0x0][0xbf0] ;  /* 0x0002fc00ff0b2b82 */ /* 0x000ea60000000800 */
[----:B------:R1:W5:Y:S01]  /*21680*/  @P0 LDG.E R7, desc[UR54][R4.64] ;  /* 0x0000003604070981 */ /* 0x000362000c1e1900 */
[----:B------:R-:W-:Y:S05]  /*21690*/  @P0 BRA `(.L_x_646) ;  /* 0x0000000000100947 */ /* 0x000fea0003800000 */
[----:B------:R-:W-:Y:S05]  /*216a0*/  @!P1 BRA `(.L_x_646) ;  /* 0x00000000000c9947 */ /* 0x000fea0003800000 */
[----:B-1----:R-:W3:Y:S04]  /*216b0*/  LDG.E R4, desc[UR54][R20.64] ;  /* 0x0000003614047981 */ /* 0x002ee8000c1e1900 */
[----:B-----5:R-:W3:Y:S02]  /*216c0*/  LDG.E R7, desc[UR54][R20.64+0x4] ;  /* 0x0000043614077981 */ /* 0x020ee4000c1e1900 */
[----:B---3--:R-:W-:-:S07]  /*216d0*/  IMAD.IADD R7, R7, 0x1, -R4 ;  /* 0x0000000107077824 */ /* 0x008fce00078e0a04 */
.L_x_646:
[----:B-1----:R-:W3:Y:S01]  /*216e0*/  LDL.LU R12, [R1+0x2c] ;  /* 0x00002c00010c7983 */ /* 0x002ee20000300800 */
[----:B------:R-:W-:Y:S01]  /*216f0*/  VIADD R67, R90, 0xffffff80 ;  /* 0xffffff805a437836 */ /* 0x000fe20000000000 */
[----:B------:R-:W-:Y:S02]  /*21700*/  ULDC.64 UR4, c[0x0][0xb90] ;  /* 0x0002e40000047ab9 */ /* 0x000fe40000000a00 */
[----:B------:R-:W4:Y:S04]  /*21710*/  LDL.LU R10, [R1] ;  /* 0x00000000010a7983 */ /* 0x000f280000300800 */
[----:B------:R-:W4:Y:S01]  /*21720*/  LDL.LU R69, [R1+0x20] ;  /* 0x0000200001457983 */ /* 0x000f220000300800 */
[----:B0-----:R-:W-:Y:S01]  /*21730*/  @P2 IMAD.HI.U32 R4, R8, R3, RZ ;  /* 0x0000000308042227 */ /* 0x001fe200078e00ff */
[----:B-----5:R-:W-:-:S02]  /*21740*/  SHF.R.S32.HI R3, RZ, 0x1f, R2 ;  /* 0x0000001fff037819 */ /* 0x020fc40000011402 */
[----:B------:R-:W4:Y:S01]  /*21750*/  LDL R14, [R1+0x6c] ;  /* 0x00006c00010e7983 */ /* 0x000f220000100800 */
[----:B------:R-:W-:Y:S01]  /*21760*/  SHF.R.S32.HI R68, RZ, 0x1f, R67 ;  /* 0x0000001fff447819 */ /* 0x000fe20000011443 */
[----:B------:R-:W-:Y:S01]  /*21770*/  IMAD.MOV.U32 R9, RZ, RZ, R8 ;  /* 0x000000ffff097224 */ /* 0x000fe200078e0008 */
[----:B--2---:R-:W-:Y:S01]  /*21780*/  @P2 SHF.R.U32.HI R9, RZ, R11, R4 ;  /* 0x0000000bff092219 */ /* 0x004fe20000011604 */
[----:B------:R-:W0:Y:S01]  /*21790*/  S2R R20, SR_TID.X ;  /* 0x0000000000147919 */ /* 0x000e220000002100 */
[----:B------:R-:W-:-:S03]  /*217a0*/  LEA.HI R68, R68, R67, RZ, 0x3 ;  /* 0x0000004344447211 */ /* 0x000fc600078f18ff */
[----:B------:R-:W-:Y:S01]  /*217b0*/  IMAD.MOV R15, RZ, RZ, -R9 ;  /* 0x000000ffff0f7224 */ /* 0x000fe200078e0a09 */
[----:B------:R-:W-:-:S04]  /*217c0*/  SHF.R.S32.HI R68, RZ, 0x3, R68 ;  /* 0x00000003ff447819 */ /* 0x000fc80000011444 */
[----:B------:R-:W-:-:S05]  /*217d0*/  LEA R13, R68, R234, 0x6 ;  /* 0x000000ea440d7211 */ /* 0x000fca00078e30ff */
[----:B------:R-:W-:Y:S01]  /*217e0*/  IMAD.WIDE R60, R13, 0x2, R60 ;  /* 0x000000020d3c7825 */ /* 0x000fe200078e023c */
[----:B------:R-:W-:Y:S02]  /*217f0*/  SHF.R.S32.HI R13, RZ, 0x1f, R9 ;  /* 0x0000001fff0d7819 */ /* 0x000fe40000011409 */
[----:B------:R-:W-:Y:S02]  /*21800*/  IADD3 R25, P3, R60, 0x3000, RZ ;  /* 0x000030003c197810 */ /* 0x000fe40007f7e0ff */
[----:B0-----:R-:W-:-:S04]  /*21810*/  IADD3 R21, R20, -0x80, RZ ;  /* 0xffffff8014157810 */ /* 0x001fc80007ffe0ff */
[----:B------:R-:W-:-:S04]  /*21820*/  SHF.R.S32.HI R20, RZ, 0x1f, R21 ;  /* 0x0000001fff147819 */ /* 0x000fc80000011415 */
[----:B------:R-:W-:Y:S02]  /*21830*/  LEA.HI R20, R20, R21, RZ, 0x7 ;  /* 0x0000001514147211 */ /* 0x000fe400078f38ff */
[----:B------:R-:W-:Y:S02]  /*21840*/  LOP3.LUT R24, R25, 0x380, RZ, 0xc0, !PT ;  /* 0x0000038019187812 */ /* 0x000fe400078ec0ff */
[----:B------:R-:W-:Y:S02]  /*21850*/  LOP3.LUT R20, R20, 0xffffff80, RZ, 0xc0, !PT ;  /* 0xffffff8014147812 */ /* 0x000fe400078ec0ff */
[----:B------:R-:W-:-:S03]  /*21860*/  SHF.R.U64 R24, R24, 0x3, RZ ;  /* 0x0000000318187819 */ /* 0x000fc600000012ff */
[----:B------:R-:W-:Y:S01]  /*21870*/  IMAD.IADD R20, R21, 0x1, -R20 ;  /* 0x0000000115147824 */ /* 0x000fe200078e0a14 */
[----:B------:R-:W-:Y:S01]  /*21880*/  LOP3.LUT R24, R24, R25, RZ, 0x3c, !PT ;  /* 0x0000001918187212 */ /* 0x000fe200078e3cff */
[----:B------:R-:W-:Y:S01]  /*21890*/  IMAD.X R25, RZ, RZ, R61, P3 ;  /* 0x000000ffff197224 */ /* 0x000fe200018e063d */
[C---:B------:R-:W-:Y:S02]  /*218a0*/  IADD3 R45, P3, R60.reuse, 0x8000, RZ ;  /* 0x000080003c2d7810 */ /* 0x040fe40007f7e0ff */
[----:B------:R-:W-:Y:S01]  /*218b0*/  IADD3 R29, P5, R60, 0x4000, RZ ;  /* 0x000040003c1d7810 */ /* 0x000fe20007fbe0ff */
[----:B------:R-:W-:Y:S01]  /*218c0*/  IMAD R65, R7, R0, RZ ;  /* 0x0000000007417224 */ /* 0x000fe200078e02ff */
[----:B------:R-:W-:Y:S02]  /*218d0*/  LOP3.LUT R44, R45, 0x380, RZ, 0xc0, !PT ;  /* 0x000003802d2c7812 */ /* 0x000fe400078ec0ff */
[----:B------:R-:W-:Y:S02]  /*218e0*/  LOP3.LUT R28, R29, 0x380, RZ, 0xc0, !PT ;  /* 0x000003801d1c7812 */ /* 0x000fe400078ec0ff */
[----:B------:R-:W-:-:S02]  /*218f0*/  SHF.R.U64 R44, R44, 0x3, RZ ;  /* 0x000000032c2c7819 */ /* 0x000fc400000012ff */
[----:B------:R-:W-:Y:S02]  /*21900*/  SHF.R.U64 R28, R28, 0x3, RZ ;  /* 0x000000031c1c7819 */ /* 0x000fe400000012ff */
[----:B------:R-:W-:Y:S01]  /*21910*/  LOP3.LUT R44, R44, R45, RZ, 0x3c, !PT ;  /* 0x0000002d2c2c7212 */ /* 0x000fe200078e3cff */
[--C-:B------:R-:W-:Y:S01]  /*21920*/  IMAD.X R45, RZ, RZ, R61.reuse, P3 ;  /* 0x000000ffff2d7224 */ /* 0x100fe200018e063d */
[----:B------:R-:W-:Y:S01]  /*21930*/  LOP3.LUT R28, R28, R29, RZ, 0x3c, !PT ;  /* 0x0000001d1c1c7212 */ /* 0x000fe200078e3cff */
[----:B------:R-:W-:Y:S01]  /*21940*/  IMAD.X R29, RZ, RZ, R61, P5 ;  /* 0x000000ffff1d7224 */ /* 0x000fe200028e063d */
[C---:B------:R-:W-:Y:S02]  /*21950*/  IADD3 R49, P5, R60.reuse, 0x9000, RZ ;  /* 0x000090003c317810 */ /* 0x040fe40007fbe0ff */
[----:B------:R-:W-:Y:S02]  /*21960*/  LOP3.LUT R7, R60, 0x380, RZ, 0xc0, !PT ;  /* 0x000003803c077812 */ /* 0x000fe400078ec0ff */
[----:B------:R-:W-:-:S02]  /*21970*/  LOP3.LUT R48, R49, 0x380, RZ, 0xc0, !PT ;  /* 0x0000038031307812 */ /* 0x000fc400078ec0ff */
[----:B------:R-:W-:Y:S02]  /*21980*/  SHF.R.U64 R7, R7, 0x3, RZ ;  /* 0x0000000307077819 */ /* 0x000fe400000012ff */
[----:B------:R-:W-:Y:S02]  /*21990*/  SHF.R.S32.HI R70, RZ, 0x1f, R67 ;  /* 0x0000001fff467819 */ /* 0x000fe40000011443 */
[----:B------:R-:W-:Y:S02]  /*219a0*/  SHF.R.U64 R48, R48, 0x3, RZ ;  /* 0x0000000330307819 */ /* 0x000fe400000012ff */
[----:B------:R-:W-:Y:S02]  /*219b0*/  LEA.HI R70, R70, R67, RZ, 0x3 ;  /* 0x0000004346467211 */ /* 0x000fe400078f18ff */
[----:B------:R-:W-:Y:S02]  /*219c0*/  LOP3.LUT R48, R48, R49, RZ, 0x3c, !PT ;  /* 0x0000003130307212 */ /* 0x000fe400078e3cff */
[----:B------:R-:W-:-:S02]  /*219d0*/  IADD3.X R49, RZ, R61, RZ, P5, !PT ;  /* 0x0000003dff317210 */ /* 0x000fc40002ffe4ff */
[----:B------:R-:W-:-:S05]  /*219e0*/  LOP3.LUT R70, R70, 0xfffffff8, RZ, 0xc0, !PT ;  /* 0xfffffff846467812 */ /* 0x000fca00078ec0ff */
[----:B------:R-:W-:Y:S02]  /*219f0*/  IMAD.IADD R70, R67, 0x1, -R70 ;  /* 0x0000000143467824 */ /* 0x000fe400078e0a46 */
[----:B------:R-:W0:Y:S01]  /*21a00*/  @P2 LDC R67, c[0x0][0xbf0] ;  /* 0x0002fc00ff432b82 */ /* 0x000e220000000800 */
[----:B------:R-:W-:Y:S01]  /*21a10*/  BSSY B1, `(.L_x_647) ;  /* 0x000009d000017945 */ /* 0x000fe20003800000 */
[----:B---3--:R-:W-:Y:S02]  /*21a20*/  SEL R62, R12, RZ, !P1 ;  /* 0x000000ff0c3e7207 */ /* 0x008fe40004800000 */
[----:B----4-:R-:W-:Y:S02]  /*21a30*/  SEL R63, R10, RZ, !P1 ;  /* 0x000000ff0a3f7207 */ /* 0x010fe40004800000 */
[----:B------:R-:W-:Y:S01]  /*21a40*/  SHF.R.S32.HI R64, RZ, 0x1f, R69 ;  /* 0x0000001fff407819 */ /* 0x000fe20000011445 */
[----:B------:R-:W-:-:S04]  /*21a50*/  IMAD.WIDE.U32 R4, R69, UR4, R2 ;  /* 0x0000000445047c25 */ /* 0x000fc8000f8e0002 */
[----:B------:R-:W-:-:S04]  /*21a60*/  IMAD R6, R64, UR4, RZ ;  /* 0x0000000440067c24 */ /* 0x000fc8000f8e02ff */
[----:B------:R-:W-:Y:S01]  /*21a70*/  IMAD R11, R69, UR5, R6 ;  /* 0x00000005450b7c24 */ /* 0x000fe2000f8e0206 */
[----:B------:R-:W-:-:S03]  /*21a80*/  ULDC.64 UR4, c[0x0][0xb98] ;  /* 0x0002e60000047ab9 */ /* 0x000fc60000000a00 */
[----:B------:R-:W-:Y:S02]  /*21a90*/  IMAD.IADD R5, R5, 0x1, R11 ;  /* 0x0000000105057824 */ /* 0x000fe400078e020b */
[----:B------:R-:W-:Y:S02]  /*21aa0*/  IMAD R11, R0, R15, R8 ;  /* 0x0000000f000b7224 */ /* 0x000fe400078e0208 */
[----:B------:R-:W-:Y:S02]  /*21ab0*/  IMAD R6, R62, UR4, RZ ;  /* 0x000000043e067c24 */ /* 0x000fe4000f8e02ff */
[----:B------:R-:W-:-:S04]  /*21ac0*/  IMAD.WIDE.U32 R4, R63, UR4, R4 ;  /* 0x000000043f047c25 */ /* 0x000fc8000f8e0004 */
[----:B------:R-:W-:Y:S01]  /*21ad0*/  IMAD R8, R63, UR5, R6 ;  /* 0x000000053f087c24 */ /* 0x000fe2000f8e0206 */
[----:B------:R-:W-:Y:S01]  /*21ae0*/  SHF.R.S32.HI R6, RZ, 0x1f, R11 ;  /* 0x0000001fff067819 */ /* 0x000fe2000001140b */
[----:B------:R-:W-:Y:S01]  /*21af0*/  ULDC.64 UR4, c[0x0][0xb88] ;  /* 0x0002e20000047ab9 */ /* 0x000fe20000000a00 */
[----:B------:R-:W-:-:S03]  /*21b00*/  IADD3 R4, P0, R9, R4, RZ ;  /* 0x0000000409047210 */ /* 0x000fc60007f1e0ff */
[----:B------:R-:W-:Y:S01]  /*21b10*/  IMAD R6, R6, UR4, RZ ;  /* 0x0000000406067c24 */ /* 0x000fe2000f8e02ff */
[----:B------:R-:W-:-:S03]  /*21b20*/  IADD3.X R5, R13, R5, R8, P0, !PT ;  /* 0x000000050d057210 */ /* 0x000fc600007fe408 */
[C---:B------:R-:W-:Y:S02]  /*21b30*/  IMAD R13, R11.reuse, UR5, R6 ;  /* 0x000000050b0d7c24 */ /* 0x040fe4000f8e0206 */
[----:B------:R-:W-:Y:S01]  /*21b40*/  IMAD.WIDE.U32 R4, R11, UR4, R4 ;  /* 0x000000040b047c25 */ /* 0x000fe2000f8e0004 */
[----:B------:R-:W-:-:S03]  /*21b50*/  ULDC.64 UR4, c[0x0][0xb50] ;  /* 0x0002d40000047ab9 */ /* 0x000fc60000000a00 */
[----:B------:R-:W-:Y:S01]  /*21b60*/  IMAD.IADD R5, R5, 0x1, R13 ;  /* 0x0000000105057824 */ /* 0x000fe200078e020d */
[----:B------:R-:W-:Y:S02]  /*21b70*/  IADD3 R13, P1, R60, 0x2000, RZ ;  /* 0x000020003c0d7810 */ /* 0x000fe40007f3e0ff */
[C---:B------:R-:W-:Y:S02]  /*21b80*/  LEA R6, P0, R4.reuse, UR4, 0x2 ;  /* 0x0000000404067c11 */ /* 0x040fe4000f8010ff */
[----:B------:R-:W-:Y:S02]  /*21b90*/  LOP3.LUT R12, R13, 0x380, RZ, 0xc0, !PT ;  /* 0x000003800d0c7812 */ /* 0x000fe400078ec0ff */
[----:B------:R-:W-:Y:S02]  /*21ba0*/  LEA.HI.X R10, R4, UR5, R5, 0x2, P0 ;  /* 0x00000005040a7c11 */ /* 0x000fe400080f1405 */
[----:B------:R-:W-:Y:S02]  /*21bb0*/  IADD3 R9, P4, R60, 0x1000, RZ ;  /* 0x000010003c097810 */ /* 0x000fe40007f9e0ff */
[----:B------:R-:W-:Y:S01]  /*21bc0*/  SHF.R.U64 R12, R12, 0x3, RZ ;  /* 0x000000030c0c7819 */ /* 0x000fe200000012ff */
[----:B------:R-:W-:Y:S01]  /*21bd0*/  IMAD R4, R66, 0x80, R14 ;  /* 0x0000008042047824 */ /* 0x000fe200078e020e */
[----:B------:R-:W-:Y:S01]  /*21be0*/  IADD3 R33, P0, R60, 0x5000, RZ ;  /* 0x000050003c217810 */ /* 0x000fe20007f1e0ff */
[----:B------:R-:W-:Y:S01]  /*21bf0*/  SHFL.IDX PT, R54, R6, 0x1, 0x1c1f ;  /* 0x003c1f0006367f89 */ /* 0x000fe200000e0000 */
[----:B------:R-:W-:Y:S01]  /*21c00*/  LOP3.LUT R8, R9, 0x380, RZ, 0xc0, !PT ;  /* 0x0000038009087812 */ /* 0x000fe200078ec0ff */
[----:B------:R-:W-:Y:S01]  /*21c10*/  ULDC.64 UR4, c[0x0][0xaa0] ;  /* 0x0002a80000047ab9 */ /* 0x000fe20000000a00 */
[----:B------:R-:W-:-:S02]  /*21c20*/  LOP3.LUT R32, R33, 0x380, RZ, 0xc0, !PT ;  /* 0x0000038021207812 */ /* 0x000fc400078ec0ff */
[----:B------:R-:W-:Y:S01]  /*21c30*/  LOP3.LUT R12, R12, R13, RZ, 0x3c, !PT ;  /* 0x0000000d0c0c7212 */ /* 0x000fe200078e3cff */
[----:B------:R-:W-:Y:S01]  /*21c40*/  IMAD.X R13, RZ, RZ, R61, P1 ;  /* 0x000000ffff0d7224 */ /* 0x000fe200008e063d */
[----:B------:R-:W-:Y:S02]  /*21c50*/  IADD3 R41, P1, R60, 0x7000, RZ ;  /* 0x000070003c297810 */ /* 0x000fe40007f3e0ff */
[----:B------:R-:W-:Y:S02]  /*21c60*/  SHF.R.U64 R8, R8, 0x3, RZ ;  /* 0x0000000308087819 */ /* 0x000fe400000012ff */
[----:B------:R-:W-:Y:S02]  /*21c70*/  SHF.R.U64 R32, R32, 0x3, RZ ;  /* 0x0000000320207819 */ /* 0x000fe400000012ff */
[----:B------:R-:W-:Y:S02]  /*21c80*/  LOP3.LUT R40, R41, 0x380, RZ, 0xc0, !PT ;  /* 0x0000038029287812 */ /* 0x000fe400078ec0ff */
[----:B------:R-:W-:-:S02]  /*21c90*/  LOP3.LUT R8, R8, R9, RZ, 0x3c, !PT ;  /* 0x0000000908087212 */ /* 0x000fc400078e3cff */
[----:B------:R-:W-:Y:S01]  /*21ca0*/  LOP3.LUT R32, R32, R33, RZ, 0x3c, !PT ;  /* 0x0000002120207212 */ /* 0x000fe200078e3cff */
[----:B------:R-:W-:Y:S01]  /*21cb0*/  IMAD.X R33, RZ, RZ, R61, P0 ;  /* 0x000000ffff217224 */ /* 0x000fe200000e063d */
[----:B------:R-:W-:Y:S01]  /*21cc0*/  IADD3.X R9, RZ, R61, RZ, P4, !PT ;  /* 0x0000003dff097210 */ /* 0x000fe200027fe4ff */
[----:B------:R-:W-:Y:S01]  /*21cd0*/  SHFL.IDX PT, R21, R10, RZ, 0x1c1f ;  /* 0x001c1fff0a157589 */ /* 0x000fe200000e0000 */
[----:B------:R-:W-:Y:S02]  /*21ce0*/  IADD3 R37, P4, R60, 0x6000, RZ ;  /* 0x000060003c257810 */ /* 0x000fe40007f9e0ff */
[----:B------:R-:W-:Y:S01]  /*21cf0*/  LOP3.LUT P0, RZ, R20, 0x3, RZ, 0xc0, !PT ;  /* 0x0000000314ff7812 */ /* 0x000fe2000780c0ff */
[----:B------:R-:W-:Y:S01]  /*21d00*/  SHFL.IDX PT, R55, R10, 0x1, 0x1c1f ;  /* 0x003c1f000a377f89 */ /* 0x000fe200000e0000 */
[----:B------:R-:W-:-:S03]  /*21d10*/  SHF.R.U64 R40, R40, 0x3, RZ ;  /* 0x0000000328287819 */ /* 0x000fc600000012ff */
[----:B------:R-:W1:Y:S01]  /*21d20*/  SHFL.IDX PT, R20, R6, RZ, 0x1c1f ;  /* 0x001c1fff06147589 */ /* 0x000e6200000e0000 */
[----:B------:R-:W-:Y:S02]  /*21d30*/  LOP3.LUT R36, R37, 0x380, RZ, 0xc0, !PT ;  /* 0x0000038025247812 */ /* 0x000fe400078ec0ff */
[----:B------:R-:W-:Y:S01]  /*21d40*/  LOP3.LUT R40, R40, R41, RZ, 0x3c, !PT ;  /* 0x0000002928287212 */ /* 0x000fe200078e3cff */
[----:B------:R-:W-:Y:S01]  /*21d50*/  IMAD.X R41, RZ, RZ, R61, P1 ;  /* 0x000000ffff297224 */ /* 0x000fe200008e063d */
[C---:B------:R-:W-:Y:S01]  /*21d60*/  ISETP.GE.OR P1, PT, R4.reuse, R65, P0 ;  /* 0x000000410400720c */ /* 0x040fe20000726670 */
[----:B------:R-:W-:Y:S01]  /*21d70*/  VIADD R4, R4, 0x8 ;  /* 0x0000000804047836 */ /* 0x000fe20000000000 */
[----:B------:R-:W-:Y:S02]  /*21d80*/  SHF.R.U64 R36, R36, 0x3, RZ ;  /* 0x0000000324247819 */ /* 0x000fe400000012ff */
[----:B------:R-:W-:Y:S02]  /*21d90*/  IADD3 R5, P3, R60, 0xb000, RZ ;  /* 0x0000b0003c057810 */ /* 0x000fe40007f7e0ff */
[----:B------:R-:W-:-:S02]  /*21da0*/  LOP3.LUT R36, R36, R37, RZ, 0x3c, !PT ;  /* 0x0000002524247212 */ /* 0x000fc400078e3cff */
[----:B------:R-:W-:Y:S02]  /*21db0*/  IADD3.X R37, RZ, R61, RZ, P4, !PT ;  /* 0x0000003dff257210 */ /* 0x000fe400027fe4ff */
[----:B------:R-:W-:Y:S02]  /*21dc0*/  ISETP.GE.OR P0, PT, R4, R65, P0 ;  /* 0x000000410400720c */ /* 0x000fe40000706670 */
[----:B------:R-:W-:Y:S02]  /*21dd0*/  IADD3 R53, P4, R60, 0xa000, RZ ;  /* 0x0000a0003c357810 */ /* 0x000fe40007f9e0ff */
[----:B------:R-:W-:Y:S02]  /*21de0*/  LOP3.LUT R4, R5, 0x380, RZ, 0xc0, !PT ;  /* 0x0000038005047812 */ /* 0x000fe400078ec0ff */
[----:B------:R-:W-:Y:S02]  /*21df0*/  LOP3.LUT R52, R53, 0x380, RZ, 0xc0, !PT ;  /* 0x0000038035347812 */ /* 0x000fe400078ec0ff */
[----:B------:R-:W-:-:S02]  /*21e00*/  SHF.R.U64 R4, R4, 0x3, RZ ;  /* 0x0000000304047819 */ /* 0x000fc400000012ff */
[----:B------:R-:W-:Y:S02]  /*21e10*/  SHF.R.U64 R52, R52, 0x3, RZ ;  /* 0x0000000334347819 */ /* 0x000fe400000012ff */
[----:B------:R-:W-:Y:S01]  /*21e20*/  LOP3.LUT R60, R7, R60, RZ, 0x3c, !PT ;  /* 0x0000003c073c7212 */ /* 0x000fe200078e3cff */
[----:B-1----:R1:W-:Y:S01]  /*21e30*/  @!P1 ST.E desc[UR54][R20.64], R122 ;  /* 0x0000007a14009985 */ /* 0x0023e2000c101936 */
[----:B------:R-:W-:Y:S01]  /*21e40*/  LOP3.LUT R52, R52, R53, RZ, 0x3c, !PT ;  /* 0x0000003534347212 */ /* 0x000fe200078e3cff */
[--C-:B------:R-:W-:Y:S01]  /*21e50*/  IMAD.X R53, RZ, RZ, R61.reuse, P4 ;  /* 0x000000ffff357224 */ /* 0x100fe200020e063d */
[----:B------:R-:W-:Y:S01]  /*21e60*/  LOP3.LUT R56, R4, R5, RZ, 0x3c, !PT ;  /* 0x0000000504387212 */ /* 0x000fe200078e3cff */
[----:B------:R2:W-:Y:S01]  /*21e70*/  @!P0 ST.E desc[UR54][R54.64], R123 ;  /* 0x0000007b36008985 */ /* 0x0005e2000c101936 */
[----:B------:R-:W-:-:S03]  /*21e80*/  IMAD.X R57, RZ, RZ, R61, P3 ;  /* 0x000000ffff397224 */ /* 0x000fc600018e063d */
[----:B------:R3:W5:Y:S01]  /*21e90*/  LD.E.128 R4, desc[UR54][R60.64] ;  /* 0x000000363c047980 */ /* 0x000762000c101d00 */
[----:B------:R-:W-:Y:S02]  /*21ea0*/  IMAD R3, R3, UR4, RZ ;  /* 0x0000000403037c24 */ /* 0x000fe4000f8e02ff */
[----:B-1----:R-:W-:Y:S01]  /*21eb0*/  IMAD R20, R70, 0x20, R68 ;  /* 0x0000002046147824 */ /* 0x002fe200078e0244 */
[----:B------:R-:W5:Y:S04]  /*21ec0*/  LD.E.128 R8, desc[UR54][R8.64] ;  /* 0x0000003608087980 */ /* 0x000f68000c101d00 */
[----:B------:R-:W5:Y:S01]  /*21ed0*/  LD.E.128 R12, desc[UR54][R12.64] ;  /* 0x000000360c0c7980 */ /* 0x000f62000c101d00 */
[----:B---3--:R-:W1:Y:S01]  /*21ee0*/  @P2 LDC R61, c[0x0][0xbec] ;  /* 0x0002fb00ff3d2b82 */ /* 0x008e620000000800 */
[----:B------:R-:W-:-:S02]  /*21ef0*/  IMAD R21, R2, UR5, R3 ;  /* 0x0000000502157c24 */ /* 0x000fc4000f8e0203 */
[----:B------:R-:W-:Y:S01]  /*21f00*/  IMAD.WIDE.U32 R2, R2, UR4, RZ ;  /* 0x0000000402027c25 */ /* 0x000fe2000f8e00ff */
[----:B------:R-:W-:Y:S01]  /*21f10*/  ULDC.64 UR4, c[0x0][0xae8] ;  /* 0x0002ba0000047ab9 */ /* 0x000fe20000000a00 */
[----:B------:R-:W5:Y:S03]  /*21f20*/  LD.E.128 R24, desc[UR54][R24.64] ;  /* 0x0000003618187980 */ /* 0x000f66000c101d00 */
[----:B------:R-:W-:Y:S01]  /*21f30*/  IADD3 R3, R3, R21, RZ ;  /* 0x0000001503037210 */ /* 0x000fe20007ffe0ff */
[----:B------:R-:W-:Y:S01]  /*21f40*/  IMAD R21, R64, UR4, RZ ;  /* 0x0000000440157c24 */ /* 0x000fe2000f8e02ff */
[----:B------:R-:W5:Y:S01]  /*21f50*/  LD.E.128 R28, desc[UR54][R28.64] ;  /* 0x000000361c1c7980 */ /* 0x000f62000c101d00 */
[----:B------:R-:W-:Y:S02]  /*21f60*/  IMAD R64, R66, 0x80, R20 ;  /* 0x0000008042407824 */ /* 0x000fe400078e0214 */
[C---:B------:R-:W-:Y:S01]  /*21f70*/  IMAD R21, R69.reuse, UR5, R21 ;  /* 0x0000000545157c24 */ /* 0x040fe2000f8e0215 */
[----:B------:R-:W5:Y:S01]  /*21f80*/  LD.E.128 R32, desc[UR54][R32.64] ;  /* 0x0000003620207980 */ /* 0x000f62000c101d00 */
[----:B------:R-:W-:Y:S01]  /*21f90*/  IMAD.WIDE.U32 R2, R69, UR4, R2 ;  /* 0x0000000445027c25 */ /* 0x000fe2000f8e0002 */
[----:B------:R-:W-:-:S02]  /*21fa0*/  ULDC.64 UR4, c[0x0][0xaf0] ;  /* 0x0002bc0000047ab9 */ /* 0x000fc40000000a00 */
[----:B------:R-:W5:Y:S01]  /*21fb0*/  LD.E.128 R36, desc[UR54][R36.64] ;  /* 0x0000003624247980 */ /* 0x000f62000c101d00 */
[----:B------:R-:W-:Y:S01]  /*21fc0*/  IMAD.IADD R3, R3, 0x1, R21 ;  /* 0x0000000103037824 */ /* 0x000fe200078e0215 */
[----:B------:R-:W-:Y:S02]  /*21fd0*/  MOV R21, R64 ;  /* 0x0000004000157202 */ /* 0x000fe40000000f00 */
[----:B------:R-:W5:Y:S01]  /*21fe0*/  LD.E.128 R40, desc[UR54][R40.64] ;  /* 0x0000003628287980 */ /* 0x000f62000c101d00 */
[----:B-1----:R-:W-:-:S03]  /*21ff0*/  @P2 IMAD.HI.U32 R20, R64, R61, RZ ;  /* 0x0000003d40142227 */ /* 0x002fc600078e00ff */
[----:B------:R-:W5:Y:S01]  /*22000*/  LD.E.128 R44, desc[UR54][R44.64] ;  /* 0x000000362c2c7980 */ /* 0x000f62000c101d00 */
[----:B------:R-:W-:Y:S01]  /*22010*/  IMAD R60, R62, UR4, RZ ;  /* 0x000000043e3c7c24 */ /* 0x000fe2000f8e02ff */
[----:B0-----:R-:W-:Y:S01]  /*22020*/  @P2 SHF.R.U32.HI R21, RZ, R67, R20 ;  /* 0x00000043ff152219 */ /* 0x001fe20000011614 */
[C---:B------:R-:W-:Y:S01]  /*22030*/  IMAD.WIDE.U32 R2, R63.reuse, UR4, R2 ;  /* 0x000000043f027c25 */ /* 0x040fe2000f8e0002 */
[----:B------:R-:W5:Y:S02]  /*22040*/  LD.E.128 R48, desc[UR54][R48.64] ;  /* 0x0000003630307980 */ /* 0x000f64000c101d00 */
[--C-:B------:R-:W-:Y:S01]  /*22050*/  SHF.R.S32.HI R20, RZ, 0x1f, R21.reuse ;  /* 0x0000001fff147819 */ /* 0x100fe20000011415 */
[----:B------:R-:W-:Y:S01]  /*22060*/  IMAD R61, R63, UR5, R60 ;  /* 0x000000053f3d7c24 */ /* 0x000fe2000f8e023c */
[----:B------:R-:W-:Y:S01]  /*22070*/  ULDC.64 UR4, c[0x0][0xae0] ;  /* 0x0002b80000047ab9 */ /* 0x000fe20000000a00 */
[----:B------:R-:W-:Y:S01]  /*22080*/  IMAD.MOV R63, RZ, RZ, -R21 ;  /* 0x000000ffff3f7224 */ /* 0x000fe200078e0a15 */
[----:B--2---:R-:W5:Y:S01]  /*22090*/  LD.E.128 R52, desc[UR54][R52.64] ;  /* 0x0000003634347980 */ /* 0x004f62000c101d00 */
[----:B------:R-:W-:-:S02]  /*220a0*/  IMAD.IADD R3, R3, 0x1, R61 ;  /* 0x0000000103037824 */ /* 0x000fc400078e023d */
[----:B------:R-:W-:Y:S01]  /*220b0*/  IMAD R20, R20, UR4, RZ ;  /* 0x0000000414147c24 */ /* 0x000fe2000f8e02ff */
[----:B------:R-:W5:Y:S01]  /*220c0*/  LD.E.128 R56, desc[UR54][R56.64] ;  /* 0x0000003638387980 */ /* 0x000f62000c101d00 */
[----:B------:R-:W-:Y:S02]  /*220d0*/  IMAD R61, R0, R63, R64 ;  /* 0x0000003f003d7224 */ /* 0x000fe400078e0240 */
[C---:B------:R-:W-:Y:S01]  /*220e0*/  IMAD R63, R21.reuse, UR5, R20 ;  /* 0x00000005153f7c24 */ /* 0x040fe2000f8e0214 */
[----:B------:R-:W-:Y:S01]  /*220f0*/  @!PT LDS RZ, [RZ] ;  /* 0x00000000fffff984 */ /* 0x000fe20000000800 */
[----:B------:R-:W-:Y:S01]  /*22100*/  @!PT LDS RZ, [RZ] ;  /* 0x00000000fffff984 */ /* 0x000fe20000000800 */
[----:B------:R-:W-:Y:S01]  /*22110*/  @!PT LDS RZ, [RZ] ;  /* 0x00000000fffff984 */ /* 0x000fe20000000800 */
[----:B------:R-:W-:Y:S01]  /*22120*/  @!PT LDS RZ, [RZ] ;  /* 0x00000000fffff984 */ /* 0x000fe20000000800 */
[----:B------:R0:W-:Y:S06]  /*22130*/  MEMBAR.ALL.CTA ;  /* 0x0000000000007992 */ /* 0x0001ec0000008000 */
[----:B0-----:R-:W0:Y:S01]  /*22140*/  FENCE.VIEW.ASYNC.S ;  /* 0x00000000000073c6 */ /* 0x001e220000000000 */
[----:B------:R-:W-:Y:S01]  /*22150*/  IMAD.WIDE.U32 R2, R21, UR4, R2 ;  /* 0x0000000415027c25 */ /* 0x000fe2000f8e0002 */
[----:B------:R-:W-:Y:S01]  /*22160*/  SHF.R.S32.HI R0, RZ, 0x1f, R61 ;  /* 0x0000001fff007819 */ /* 0x000fe2000001143d */
[----:B------:R-:W-:-:S02]  /*22170*/  ULDC.64 UR4, c[0x0][0xad8] ;  /* 0x0002b60000047ab9 */ /* 0x000fc40000000a00 */
[----:B------:R-:W-:Y:S01]  /*22180*/  IMAD R64, R66, 0x80, R68 ;  /* 0x0000008042407824 */ /* 0x000fe200078e0244 */
[----:B------:R-:W-:Y:S01]  /*22190*/  IADD3 R3, R3, R63, RZ ;  /* 0x0000003f03037210 */ /* 0x000fe20007ffe0ff */
[----:B------:R-:W-:Y:S02]  /*221a0*/  IMAD R20, R0, UR4, RZ ;  /* 0x0000000400147c24 */ /* 0x000fe4000f8e02ff */
[----:B------:R-:W-:Y:S02]  /*221b0*/  VIADD R0, R64, 0x20 ;  /* 0x0000002040007836 */ /* 0x000fe40000000000 */
[C---:B------:R-:W-:Y:S02]  /*221c0*/  IMAD R21, R61.reuse, UR5, R20 ;  /* 0x000000053d157c24 */ /* 0x040fe4000f8e0214 */
[----:B------:R-:W-:Y:S01]  /*221d0*/  IMAD.WIDE.U32 R2, R61, UR4, R2 ;  /* 0x000000043d027c25 */ /* 0x000fe2000f8e0002 */
[-C--:B------:R-:W-:Y:S01]  /*221e0*/  ISETP.GE.AND P1, PT, R0, R65.reuse, PT ;  /* 0x000000410000720c */ /* 0x080fe20003f26270 */
[----:B------:R-:W-:Y:S01]  /*221f0*/  ULDC.64 UR4, c[0x0][0xa80] ;  /* 0x0002a00000047ab9 */ /* 0x000fe20000000a00 */
[----:B------:R-:W-:Y:S01]  /*22200*/  ISETP.GE.AND P2, PT, R64, R65, PT ;  /* 0x000000414000720c */ /* 0x000fe20003f46270 */
[----:B------:R-:W-:Y:S01]  /*22210*/  VIADD R0, R16, 0x33420 ;  /* 0x0003342010007836 */ /* 0x000fe20000000000 */
[----:B------:R-:W-:-:S02]  /*22220*/  IADD3 R3, R3, R21, RZ ;  /* 0x0000001503037210 */ /* 0x000fc40007ffe0ff */
[C---:B------:R-:W-:Y:S02]  /*22230*/  LEA R62, P3, R2.reuse, UR4, 0x1 ;  /* 0x00000004023e7c11 */ /* 0x040fe4000f8608ff */
[----:B------:R-:W-:Y:S02]  /*22240*/  PRMT R0, RZ, 0x654, R0 ;  /* 0x00000654ff007816 */ /* 0x000fe40000000000 */
[----:B------:R-:W-:Y:S01]  /*22250*/  LEA.HI.X R63, R2, UR5, R3, 0x1, P3 ;  /* 0x00000005023f7c11 */ /* 0x000fe200098f0c03 */
[----:B------:R-:W-:Y:S01]  /*22260*/  VIADD R20, R64, 0x40 ;  /* 0x0000004040147836 */ /* 0x000fe20000000000 */
[----:B0-----:R0:W-:Y:S01]  /*22270*/  SYNCS.ARRIVE.TRANS64.RED.A1T0 RZ, [R0+URZ], RZ ;  /* 0x000000ff00ff79a7 */ /* 0x0011e2000810043f */
[C---:B------:R-:W-:Y:S01]  /*22280*/  VIADD R67, R234.reuse, 0x80 ;  /* 0x00000080ea437836 */ /* 0x040fe20000000000 */
[----:B------:R1:W2:Y:S01]  /*22290*/  SHFL.IDX PT, R60, R62, RZ, 0x181f ;  /* 0x00181fff3e3c7589 */ /* 0x0002a200000e0000 */
[----:B------:R-:W-:Y:S01]  /*222a0*/  VIADD R66, R234, 0x80 ;  /* 0x00000080ea427836 */ /* 0x000fe20000000000 */
[----:B------:R-:W-:-:S02]  /*222b0*/  ISETP.GE.AND P0, PT, R20, R65, PT ;  /* 0x000000411400720c */ /* 0x000fc40003f06270 */
[----:B0-----:R1:W0:Y:S01]  /*222c0*/  SHFL.IDX PT, R0, R63, RZ, 0x181f ;  /* 0x00181fff3f007589 */ /* 0x00122200000e0000 */
[----:B------:R-:W-:Y:S02]  /*222d0*/  SHF.R.S32.HI R67, RZ, 0x1f, R67 ;  /* 0x0000001fff437819 */ /* 0x000fe40000011443 */
[----:B------:R-:W-:Y:S02]  /*222e0*/  SHF.R.S32.HI R68, RZ, 0x1f, R237 ;  /* 0x0000001fff447819 */ /* 0x000fe400000114ed */
[----:B------:R-:W-:Y:S01]  /*222f0*/  SHF.R.S32.HI R69, RZ, 0x1f, R234 ;  /* 0x0000001fff457819 */ /* 0x000fe200000114ea */
[----:B------:R-:W-:Y:S06]  /*22300*/  @P2 BRA `(.L_x_648) ;  /* 0x0000000000342947 */ /* 0x000fec0003800000 */
[----:B------:R-:W-:Y:S02]  /*22310*/  ULDC UR4, c[0x0][0xac8] ;  /* 0x0002b20000047ab9 */ /* 0x000fe40000000800 */
[----:B------:R-:W-:Y:S02]  /*22320*/  ISETP.GE.AND P4, PT, R234, UR4, PT ;  /* 0x00000004ea007c0c */ /* 0x000fe4000bf86270 */
[----:B------:R-:W-:Y:S02]  /*22330*/  ISETP.GE.AND P3, PT, R237, UR4, PT ;  /* 0x00000004ed007c0c */ /* 0x000fe4000bf66270 */
[----:B------:R-:W-:-:S09]  /*22340*/  ISETP.GE.AND P2, PT, R66, UR4, PT ;  /* 0x0000000442007c0c */ /* 0x000fd2000bf46270 */
[----:B--2---:R-:W-:-:S04]  /*22350*/  @!P4 LEA R2, P5, R234, R60, 0x1 ;  /* 0x0000003cea02c211 */ /* 0x004fc800078a08ff */
[----:B0-----:R-:W-:Y:S02]  /*22360*/  @!P4 LEA.HI.X R3, R234, R0, R69, 0x1, P5 ;  /* 0x00000000ea03c211 */ /* 0x001fe400028f0c45 */
[----:B------:R-:W-:-:S03]  /*22370*/  @!P3 LEA R20, P5, R237, R60, 0x1 ;  /* 0x0000003ced14b211 */ /* 0x000fc600078a08ff */
[----:B-----5:R3:W-:Y:S01]  /*22380*/  @!P4 ST.E.128 desc[UR54][R2.64], R4 ;  /* 0x000000040200c985 */ /* 0x0207e2000c101d36 */
[----:B------:R-:W-:Y:S02]  /*22390*/  @!P3 LEA.HI.X R21, R237, R0, R68, 0x1, P5 ;  /* 0x00000000ed15b211 */ /* 0x000fe400028f0c44 */
[----:B------:R-:W-:-:S03]  /*223a0*/  @!P2 LEA R60, P5, R66, R60, 0x1 ;  /* 0x0000003c423ca211 */ /* 0x000fc600078a08ff */
[----:B------:R3:W-:Y:S01]  /*223b0*/  @!P3 ST.E.128 desc[UR54][R20.64], R28 ;  /* 0x0000001c1400b985 */ /* 0x0007e2000c101d36 */
[----:B------:R-:W-:-:S05]  /*223c0*/  @!P2 LEA.HI.X R61, R66, R0, R67, 0x1, P5 ;  /* 0x00000000423da211 */ /* 0x000fca00028f0c43 */
[----:B------:R3:W-:Y:S04]  /*223d0*/  @!P2 ST.E.128 desc[UR54][R60.64], R44 ;  /* 0x0000002c3c00a985 */ /* 0x0007e8000c101d36 */
.L_x_648:
[----:B------:R-:W-:Y:S05]  /*223e0*/  BSYNC B1 ;  /* 0x0000000000017941 */ /* 0x000fea0003800000 */
.L_x_647:
[----:B0-----:R0:W4:Y:S01]  /*223f0*/  SHFL.IDX PT, R0, R63, 0x1, 0x181f ;  /* 0x00381f003f007f89 */ /* 0x00112200000e0000 */
[----:B------:R-:W-:Y:S03]  /*22400*/  BSSY B1, `(.L_x_649) ;  /* 0x0000010000017945 */ /* 0x000fe60003800000 */
[----:B---3-5:R0:W3:Y:S01]  /*22410*/  SHFL.IDX PT, R6, R62, 0x1, 0x181f ;  /* 0x00381f003e067f89 */ /* 0x0280e200000e0000 */
[----:B------:R-:W-:Y:S05]  /*22420*/  @P1 BRA `(.L_x_650) ;  /* 0x0000000000341947 */ /* 0x000fea0003800000 */
[----:B------:R-:W-:Y:S02]  /*22430*/  ULDC UR4, c[0x0][0xac8] ;  /* 0x0002b20000047ab9 */ /* 0x000fe40000000800 */
[----:B------:R-:W-:Y:S02]  /*22440*/  ISETP.GE.AND P3, PT, R234, UR4, PT ;  /* 0x00000004ea007c0c */ /* 0x000fe4000bf66270 */
[----:B------:R-:W-:Y:S02]  /*22450*/  ISETP.GE.AND P2, PT, R237, UR4, PT ;  /* 0x00000004ed007c0c */ /* 0x000fe4000bf46270 */
[----:B------:R-:W-:-:S09]  /*22460*/  ISETP.GE.AND P1, PT, R66, UR4, PT ;  /* 0x0000000442007c0c */ /* 0x000fd2000bf26270 */
[CC--:B---3--:R-:W-:Y:S02]  /*22470*/  @!P3 LEA R2, P5, R234.reuse, R6.reuse, 0x1 ;  /* 0x00000006ea02b211 */ /* 0x0c8fe400078a08ff */
[C---:B------:R-:W-:Y:S02]  /*22480*/  @!P2 LEA R4, P4, R237.reuse, R6, 0x1 ;  /* 0x00000006ed04a211 */ /* 0x040fe400078808ff */
[----:B----4-:R-:W-:Y:S02]  /*22490*/  @!P3 LEA.HI.X R3, R234, R0, R69, 0x1, P5 ;  /* 0x00000000ea03b211 */ /* 0x010fe400028f0c45 */
[C---:B------:R-:W-:Y:S02]  /*224a0*/  @!P1 LEA R6, P5, R66.reuse, R6, 0x1 ;  /* 0x0000000642069211 */ /* 0x040fe400078a08ff */
[-C--:B------:R-:W-:Y:S01]  /*224b0*/  @!P2 LEA.HI.X R5, R237, R0.reuse, R68, 0x1, P4 ;  /* 0x00000000ed05a211 */ /* 0x080fe200020f0c44 */
[----:B------:R3:W-:Y:S01]  /*224c0*/  @!P3 ST.E.128 desc[UR54][R2.64], R8 ;  /* 0x000000080200b985 */ /* 0x0007e2000c101d36 */
[----:B------:R-:W-:-:S03]  /*224d0*/  @!P1 LEA.HI.X R7, R66, R0, R67, 0x1, P5 ;  /* 0x0000000042079211 */ /* 0x000fc600028f0c43 */
[----:B------:R3:W-:Y:S04]  /*224e0*/  @!P2 ST.E.128 desc[UR54][R4.64], R32 ;  /* 0x000000200400a985 */ /* 0x0007e8000c101d36 */
[----:B------:R3:W-:Y:S02]  /*224f0*/  @!P1 ST.E.128 desc[UR54][R6.64], R48 ;  /* 0x0000003006009985 */ /* 0x0007e4000c101d36 */
.L_x_650:
[----:B------:R-:W-:Y:S05]  /*22500*/  BSYNC B1 ;  /* 0x0000000000017941 */ /* 0x000fea0003800000 */
.L_x_649:
        /* <DEDUP_REMOVED lines=9> */
[CC--:B------:R-:W-:Y:S02]  /*225a0*/  @!P4 LEA R4, P1, R237.reuse, R6.reuse, 0x1 ;  /* 0x00000006ed04c211 */ /* 0x0c0fe400078208ff */
[----:B------:R-:W-:Y:S02]  /*225b0*/  @!P5 LEA R6, P2, R66, R6, 0x1 ;  /* 0x000000064206d211 */ /* 0x000fe400078408ff */
[-C--:B0-----:R-:W-:Y:S02]  /*225c0*/  @!P3 LEA.HI.X R3, R234, R0.reuse, R69, 0x1, P0 ;  /* 0x00000000ea03b211 */ /* 0x081fe400000f0c45 */
[-C--:B------:R-:W-:Y:S02]  /*225d0*/  @!P4 LEA.HI.X R5, R237, R0.reuse, R68, 0x1, P1 ;  /* 0x00000000ed05c211 */ /* 0x080fe400008f0c44 */
[----:B------:R-:W-:Y:S01]  /*225e0*/  @!P5 LEA.HI.X R7, R66, R0, R67, 0x1, P2 ;  /* 0x000000004207d211 */ /* 0x000fe200010f0c43 */
[----:B------:R0:W-:Y:S04]  /*225f0*/  @!P3 ST.E.128 desc[UR54][R2.64], R12 ;  /* 0x0000000c0200b985 */ /* 0x0001e8000c101d36 */
[----:B------:R0:W-:Y:S04]  /*22600*/  @!P4 ST.E.128 desc[UR54][R4.64], R36 ;  /* 0x000000240400c985 */ /* 0x0001e8000c101d36 */
[----:B------:R0:W-:Y:S02]  /*22610*/  @!P5 ST.E.128 desc[UR54][R6.64], R52 ;  /* 0x000000340600d985 */ /* 0x0001e4000c101d36 */
.L_x_652:
[----:B------:R-:W-:Y:S05]  /*22620*/  BSYNC B1 ;  /* 0x0000000000017941 */ /* 0x000fea0003800000 */
.L_x_651:
[----:B0-----:R-:W-:Y:S01]  /*22630*/  VIADD R0, R64, 0x60 ;  /* 0x0000006040007836 */ /* 0x001fe20000000000 */
[----:B-1--4-:R-:W0:Y:S04]  /*22640*/  SHFL.IDX PT, R63, R63, 0x3, 0x181f ;  /* 0x00781f003f3f7f89 */ /* 0x012e2800000e0000 */
[----:B------:R-:W-:Y:S01]  /*22650*/  ISETP.GE.AND P0, PT, R0, R65, PT ;  /* 0x000000410000720c */ /* 0x000fe20003f06270 */
[----:B------:R-:W1:-:S12]  /*22660*/  SHFL.IDX PT, R62, R62, 0x3, 0x181f ;  /* 0x00781f003e3e7f89 */ /* 0x000e5800000e0000 */
[----:B------:R-:W-:Y:S05]  /*22670*/  @P0 BRA `(.L_x_653) ;  /* 0x0000000c00d40947 */ /* 0x000fea0003800000 */
[----:B------:R-:W-:Y:S02]  /*22680*/  ULDC UR4, c[0x0][0xac8] ;  /* 0x0002b20000047ab9 */ /* 0x000fe40000000800 */
[----:B------:R-:W-:Y:S02]  /*22690*/  ISETP.GE.AND P2, PT, R234, UR4, PT ;  /* 0x00000004ea007c0c */ /* 0x000fe4000bf46270 */
[----:B------:R-:W-:-:S11]  /*226a0*/  ISETP.GE.AND P3, PT, R237, UR4, PT ;  /* 0x00000004ed007c0c */ /* 0x000fd6000bf66270 */
[CC--:B-1----:R-:W-:Y:S02]  /*226b0*/  @!P2 LEA R2, P0, R234.reuse, R62.reuse, 0x1 ;  /* 0x0000003eea02a211 */ /* 0x0c2fe400078008ff */
[C---:B------:R-:W-:Y:S02]  /*226c0*/  @!P3 LEA R4, P1, R237.reuse, R62, 0x1 ;  /* 0x0000003eed04b211 */ /* 0x040fe400078208ff */
[-C--:B0-----:R-:W-:Y:S02]  /*226d0*/  @!P2 LEA.HI.X R3, R234, R63.reuse, R69, 0x1, P0 ;  /* 0x0000003fea03a211 */ /* 0x081fe400000f0c45 */
[----:B------:R-:W-:Y:S02]  /*226e0*/  @!P3 LEA.HI.X R5, R237, R63, R68, 0x1, P1 ;  /* 0x0000003fed05b211 */ /* 0x000fe400008f0c44 */
[----:B------:R-:W-:Y:S01]  /*226f0*/  ISETP.GE.AND P0, PT, R66, UR4, PT ;  /* 0x0000000442007c0c */ /* 0x000fe2000bf06270 */
[----:B------:R4:W-:Y:S04]  /*22700*/  @!P2 ST.E.128 desc[UR54][R2.64], R24 ;  /* 0x000000180200a985 */ /* 0x0009e8000c101d36 */
[----:B------:R4:W-:Y:S08]  /*22710*/  @!P3 ST.E.128 desc[UR54][R4.64], R40 ;  /* 0x000000280400b985 */ /* 0x0009f0000c101d36 */
[----:B------:R-:W-:Y:S05]  /*22720*/  @P0 BRA `(.L_x_653) ;  /* 0x0000000c00a80947 */ /* 0x000fea0003800000 */
[----:B----4-:R-:W-:-:S04]  /*22730*/  LEA R2, P0, R66, R62, 0x1 ;  /* 0x0000003e42027211 */ /* 0x010fc800078008ff */
[----:B------:R-:W-:-:S05]  /*22740*/  LEA.HI.X R3, R66, R63, R67, 0x1, P0 ;  /* 0x0000003f42037211 */ /* 0x000fca00000f0c43 */
[----:B------:R0:W-:Y:S01]  /*22750*/  ST.E.128 desc[UR54][R2.64], R56 ;  /* 0x0000003802007985 */ /* 0x0001e2000c101d36 */
[----:B------:R-:W-:Y:S05]  /*22760*/  BRA `(.L_x_653) ;  /* 0x0000000c00987947 */ /* 0x000fea0003800000 */
.L_x_644:
[----:B------:R-:W2:Y:S01]  /*22770*/  LDL.LU R4, [R1+0x24] ;  /* 0x0000240001047983 */ /* 0x000ea20000300800 */
[----:B------:R-:W-:Y:S01]  /*22780*/  ULDC.64 UR4, c[0x0][0xc00] ;  /* 0x0003000000047ab9 */ /* 0x000fe20000000a00 */
[----:B------:R-:W-:Y:S01]  /*22790*/  MOV R0, RZ ;  /* 0x000000ff00007202 */ /* 0x000fe20000000f00 */
[----:B------:R-:W1:Y:S01]  /*227a0*/  LDC R25, c[0x0][0xbe8] ;  /* 0x0002fa00ff197b82 */ /* 0x000e620000000800 */
[----:B------:R-:W3:Y:S01]  /*227b0*/  LDL.LU R6, [R1+0x28] ;  /* 0x0000280001067983 */ /* 0x000ee20000300800 */
[----:B------:R-:W-:-:S04]  /*227c0*/  ISETP.NE.U32.AND P0, PT, RZ, UR4, PT ;  /* 0x00000004ff007c0c */ /* 0x000fc8000bf05070 */
[----:B------:R-:W-:Y:S02]  /*227d0*/  ISETP.NE.AND.EX P0, PT, RZ, UR5, PT, P0 ;  /* 0x00000005ff007c0c */ /* 0x000fe4000bf05300 */
[----:B--2---:R-:W-:-:S04]  /*227e0*/  IADD3 R2, P1, R4, UR4, RZ ;  /* 0x0000000404027c10 */ /* 0x004fc8000ff3e0ff */
[----:B---3--:R-:W-:Y:S01]  /*227f0*/  IADD3.X R3, R6, UR5, RZ, P1, !PT ;  /* 0x0000000506037c10 */ /* 0x008fe20008ffe4ff */
[----:B------:R-:W-:Y:S02]  /*22800*/  ULDC.64 UR4, c[0x0][0xc08] ;  /* 0x0003020000047ab9 */ /* 0x000fe40000000a00 */
[----:B------:R-:W-:-:S04]  /*22810*/  ISETP.NE.U32.AND P1, PT, RZ, UR4, PT ;  /* 0x00000004ff007c0c */ /* 0x000fc8000bf25070 */
[----:B------:R2:W5:Y:S01]  /*22820*/  @P0 LDG.E R0, desc[UR54][R2.64] ;  /* 0x0000003602000981 */ /* 0x000562000c1e1900 */
[----:B------:R-:W-:Y:S01]  /*22830*/  ISETP.NE.AND.EX P1, PT, RZ, UR5, PT, P1 ;  /* 0x00000005ff007c0c */ /* 0x000fe2000bf25310 */
[----:B------:R-:W3:-:S12]  /*22840*/  S2R R7, SR_TID.X ;  /* 0x0000000000077919 */ /* 0x000ed80000002100 */
[----:B------:R-:W-:Y:S01]  /*22850*/  @P1 IADD3 R4, P2, R4, UR4, RZ ;  /* 0x0000000404041c10 */ /* 0x000fe2000ff5e0ff */
[----:B------:R-:W-:-:S03]  /*22860*/  ULDC UR4, c[0x0][0xa88] ;  /* 0x0002a20000047ab9 */ /* 0x000fc60000000800 */
[----:B------:R-:W-:Y:S01]  /*22870*/  @P1 IADD3.X R5, R6, UR5, RZ, P2, !PT ;  /* 0x0000000506051c10 */ /* 0x000fe200097fe4ff */
[----:B------:R-:W-:-:S06]  /*22880*/  IMAD.U32 R6, RZ, RZ, UR4 ;  /* 0x00000004ff067e24 */ /* 0x000fcc000f8e00ff */
[----:B------:R2:W5:Y:S01]  /*22890*/  @P1 LDG.E R6, desc[UR54][R4.64] ;  /* 0x0000003604061981 */ /* 0x000562000c1e1900 */
[----:B-1----:R-:W-:Y:S01]  /*228a0*/  ISETP.NE.AND P2, PT, R25, 0x1, PT ;  /* 0x000000011900780c */ /* 0x002fe20003f45270 */
[----:B---3--:R-:W-:-:S12]  /*228b0*/  VIADD R26, R7, 0xffffff80 ;  /* 0xffffff80071a7836 */ /* 0x008fd80000000000 */
[----:B------:R-:W1:Y:S01]  /*228c0*/  @P2 LDC R14, c[0x0][0xbec] ;  /* 0x0002fb00ff0e2b82 */ /* 0x000e620000000800 */
[----:B------:R-:W-:-:S07]  /*228d0*/  ISETP.GE.AND P3, PT, R26, 0x80, PT ;  /* 0x000000801a00780c */ /* 0x000fce0003f66270 */
[----:B------:R-:W3:Y:S01]  /*228e0*/  @P2 LDC R27, c[0x0][0xbf0] ;  /* 0x0002fc00ff1b2b82 */ /* 0x000ee20000000800 */
[----:B--2---:R-:W-:Y:S05]  /*228f0*/  @P1 BRA `(.L_x_654) ;  /* 0x0000000000101947 */ /* 0x004fea0003800000 */
[----:B------:R-:W-:Y:S05]  /*22900*/  @!P0 BRA `(.L_x_654) ;  /* 0x00000000000c8947 */ /* 0x000fea0003800000 */
[----:B------:R-:W2:Y:S04]  /*22910*/  LDG.E R5, desc[UR54][R2.64] ;  /* 0x0000003602057981 */ /* 0x000ea8000c1e1900 */
[----:B-----5:R-:W2:Y:S02]  /*22920*/  LDG.E R6, desc[UR54][R2.64+0x4] ;  /* 0x0000043602067981 */ /* 0x020ea4000c1e1900 */
[----:B--2---:R-:W-:-:S07]  /*22930*/  IMAD.IADD R6, R6, 0x1, -R5 ;  /* 0x0000000106067824 */ /* 0x004fce00078e0a05 */
.L_x_654:
[----:B------:R-:W2:Y:S04]  /*22940*/  LDL.LU R3, [R1] ;  /* 0x0000000001037983 */ /* 0x000ea80000300800 */
[----:B------:R-:W4:Y:S04]  /*22950*/  LDL.LU R2, [R1+0x2c] ;  /* 0x00002c0001027983 */ /* 0x000f280000300800 */
[----:B------:R-:W3:Y:S04]  /*22960*/  LDL R24, [R1+0x20] ;  /* 0x0000200001187983 */ /* 0x000ee80000100800 */
[----:B------:R0:W5:Y:S01]  /*22970*/  LDL R20, [R1+0x30] ;  /* 0x0000300001147983 */ /* 0x0001620000100800 */
[----:B------:R-:W-:Y:S01]  /*22980*/  BSSY B1, `(.L_x_655) ;  /* 0x000002d000017945 */ /* 0x000fe20003800000 */
[----:B-----5:R-:W-:-:S02]  /*22990*/  SHF.R.S32.HI R11, RZ, 0x1f, R0 ;  /* 0x0000001fff0b7819 */ /* 0x020fc40000011400 */
[----:B--2---:R-:W-:Y:S02]  /*229a0*/  SEL R13, R3, RZ, !P0 ;  /* 0x000000ff030d7207 */ /* 0x004fe40004000000 */
[----:B----4-:R-:W-:Y:S02]  /*229b0*/  SEL R12, R2, RZ, !P0 ;  /* 0x000000ff020c7207 */ /* 0x010fe40004000000 */
[----:B---3--:R-:W-:Y:S01]  /*229c0*/  SHF.R.S32.HI R10, RZ, 0x1f, R24 ;  /* 0x0000001fff0a7819 */ /* 0x008fe20000011418 */
[----:B0-----:R-:W-:Y:S06]  /*229d0*/  @P3 BRA `(.L_x_656) ;  /* 0x00000000009c3947 */ /* 0x001fec0003800000 */
[----:B------:R-:W0:Y:S01]  /*229e0*/  LDC R9, c[0x0][0xbe8] ;  /* 0x0002fa00ff097b82 */ /* 0x000e220000000800 */
[----:B------:R-:W-:-:S05]  /*229f0*/  LEA R2, R20, R7, 0x7 ;  /* 0x0000000714027211 */ /* 0x000fca00078e38ff */
[----:B------:R-:W-:Y:S02]  /*22a00*/  VIADD R8, R2, 0xffffff80 ;  /* 0xffffff8002087836 */ /* 0x000fe40000000000 */
[----:B0-----:R-:W-:-:S05]  /*22a10*/  IMAD R3, R6, R9, RZ ;  /* 0x0000000906037224 */ /* 0x001fca00078e02ff */
[----:B------:R-:W-:-:S13]  /*22a20*/  ISETP.GE.AND P0, PT, R8, R3, PT ;  /* 0x000000030800720c */ /* 0x000fda0003f06270 */
[----:B------:R-:W-:Y:S05]  /*22a30*/  @P0 BRA `(.L_x_656) ;  /* 0x0000000000840947 */ /* 0x000fea0003800000 */
[----:B------:R-:W-:Y:S01]  /*22a40*/  ISETP.NE.AND P0, PT, R9, 0x1, PT ;  /* 0x000000010900780c */ /* 0x000fe20003f05270 */
[----:B------:R-:W-:Y:S01]  /*22a50*/  ULDC.64 UR4, c[0x0][0xb90] ;  /* 0x0002e40000047ab9 */ /* 0x000fe20000000a00 */
[----:B------:R-:W-:Y:S01]  /*22a60*/  MOV R3, R11 ;  /* 0x0000000b00037202 */ /* 0x000fe20000000f00 */
[----:B------:R-:W-:Y:S02]  /*22a70*/  IMAD R7, R10, UR4, RZ ;  /* 0x000000040a077c24 */ /* 0x000fe4000f8e02ff */
[----:B------:R-:W-:Y:S02]  /*22a80*/  IMAD.MOV.U32 R2, RZ, RZ, R0 ;  /* 0x000000ffff027224 */ /* 0x000fe400078e0000 */
[----:B------:R-:W-:Y:S02]  /*22a90*/  IMAD.MOV.U32 R5, RZ, RZ, R8 ;  /* 0x000000ffff057224 */ /* 0x000fe400078e0008 */
[----:B------:R-:W-:-:S04]  /*22aa0*/  IMAD.WIDE.U32 R2, R24, UR4, R2 ;  /* 0x0000000418027c25 */ /* 0x000fc8000f8e0002 */
[----:B------:R-:W0:Y:S01]  /*22ab0*/  @P0 LDC R15, c[0x0][0xbec] ;  /* 0x0002fb00ff0f0b82 */ /* 0x000e220000000800 */
[----:B------:R-:W-:Y:S01]  /*22ac0*/  IMAD R7, R24, UR5, R7 ;  /* 0x0000000518077c24 */ /* 0x000fe2000f8e0207 */
[----:B------:R-:W-:-:S03]  /*22ad0*/  ULDC.64 UR4, c[0x0][0xb98] ;  /* 0x0002e60000047ab9 */ /* 0x000fc60000000a00 */
[----:B------:R-:W-:-:S03]  /*22ae0*/  IMAD.IADD R3, R3, 0x1, R7 ;  /* 0x0000000103037824 */ /* 0x000fc600078e0207 */
[----:B------:R-:W2:Y:S01]  /*22af0*/  @P0 LDC R21, c[0x0][0xbf0] ;  /* 0x0002fc00ff150b82 */ /* 0x000ea20000000800 */
[----:B------:R-:W-:-:S04]  /*22b00*/  IMAD.WIDE.U32 R2, R13, UR4, R2 ;  /* 0x000000040d027c25 */ /* 0x000fc8000f8e0002 */
[----:B0-----:R-:W-:-:S05]  /*22b10*/  @P0 IMAD.HI.U32 R4, R8, R15, RZ ;  /* 0x0000000f08040227 */ /* 0x001fca00078e00ff */
[----:B--2---:R-:W-:Y:S01]  /*22b20*/  @P0 SHF.R.U32.HI R5, RZ, R21, R4 ;  /* 0x00000015ff050219 */ /* 0x004fe20000011604 */
[----:B------:R-:W-:-:S03]  /*22b30*/  IMAD R4, R12, UR4, RZ ;  /* 0x000000040c047c24 */ /* 0x000fc6000f8e02ff */
[----:B------:R-:W-:Y:S01]  /*22b40*/  IADD3 R2, P0, R5, R2, RZ ;  /* 0x0000000205027210 */ /* 0x000fe20007f1e0ff */
[----:B------:R-:W-:-:S04]  /*22b50*/  IMAD.MOV R7, RZ, RZ, -R5 ;  /* 0x000000ffff077224 */ /* 0x000fc800078e0a05 */
[----:B------:R-:W-:Y:S01]  /*22b60*/  IMAD R7, R9, R7, R8 ;  /* 0x0000000709077224 */ /* 0x000fe200078e0208 */
[----:B------:R-:W-:Y:S01]  /*22b70*/  SHF.R.S32.HI R9, RZ, 0x1f, R5 ;  /* 0x0000001fff097819 */ /* 0x000fe20000011405 */
[----:B------:R-:W-:Y:S01]  /*22b80*/  IMAD R8, R13, UR5, R4 ;  /* 0x000000050d087c24 */ /* 0x000fe2000f8e0204 */
[----:B------:R-:W-:Y:S02]  /*22b90*/  ULDC.64 UR4, c[0x0][0xb88] ;  /* 0x0002e20000047ab9 */ /* 0x000fe40000000a00 */
[----:B------:R-:W-:Y:S02]  /*22ba0*/  SHF.R.S32.HI R4, RZ, 0x1f, R7 ;  /* 0x0000001fff047819 */ /* 0x000fe40000011407 */
[----:B------:R-:W-:-:S03]  /*22bb0*/  IADD3.X R3, R9, R3, R8, P0, !PT ;  /* 0x0000000309037210 */ /* 0x000fc600007fe408 */
[----:B------:R-:W-:Y:S02]  /*22bc0*/  IMAD R4, R4, UR4, RZ ;  /* 0x0000000404047c24 */ /* 0x000fe4000f8e02ff */
[----:B------:R-:W-:-:S04]  /*22bd0*/  IMAD.WIDE.U32 R2, R7, UR4, R2 ;  /* 0x0000000407027c25 */ /* 0x000fc8000f8e0002 */
[----:B------:R-:W-:Y:S01]  /*22be0*/  IMAD R5, R7, UR5, R4 ;  /* 0x0000000507057c24 */ /* 0x000fe2000f8e0204 */
[----:B------:R-:W-:Y:S02]  /*22bf0*/  ULDC.64 UR4, c[0x0][0xb50] ;  /* 0x0002d40000047ab9 */ /* 0x000fe40000000a00 */
[----:B------:R-:W-:Y:S01]  /*22c00*/  LEA R4, P0, R2, UR4, 0x2 ;  /* 0x0000000402047c11 */ /* 0x000fe2000f8010ff */
[----:B------:R-:W-:-:S05]  /*22c10*/  IMAD.IADD R3, R3, 0x1, R5 ;  /* 0x0000000103037824 */ /* 0x000fca00078e0205 */
[----:B------:R-:W-:Y:S02]  /*22c20*/  LEA.HI.X R5, R2, UR5, R3, 0x2, P0 ;  /* 0x0000000502057c11 */ /* 0x000fe400080f1403 */
[----:B------:R-:W-:-:S05]  /*22c30*/  MOV R3, 0xff800000 ;  /* 0xff80000000037802 */ /* 0x000fca0000000f00 */
[----:B------:R0:W-:Y:S02]  /*22c40*/  STG.E desc[UR54][R4.64], R3 ;  /* 0x0000000304007986 */ /* 0x0001e4000c101936 */
.L_x_656:
[----:B------:R-:W-:Y:S05]  /*22c50*/  BSYNC B1 ;  /* 0x0000000000017941 */ /* 0x000fea0003800000 */
.L_x_655:
[--C-:B0-----:R-:W-:Y:S01]  /*22c60*/  SHF.R.S32.HI R4, RZ, 0x1f, R26.reuse ;  /* 0x0000001fff047819 */ /* 0x101fe2000001141a */
[----:B------:R-:W-:Y:S01]  /*22c70*/  ULDC.64 UR4, c[0x0][0xaa0] ;  /* 0x0002a80000047ab9 */ /* 0x000fe20000000a00 */
[----:B------:R-:W-:Y:S01]  /*22c80*/  SHF.R.S32.HI R8, RZ, 0x1f, R26 ;  /* 0x0000001fff087819 */ /* 0x000fe2000001141a */
[----:B------:R-:W-:Y:S01]  /*22c90*/  IMAD R3, R11, UR4, RZ ;  /* 0x000000040b037c24 */ /* 0x000fe2000f8e02ff */
[-C--:B------:R-:W-:Y:S02]  /*22ca0*/  LEA.HI R4, R4, R26.reuse, RZ, 0x3 ;  /* 0x0000001a04047211 */ /* 0x080fe400078f18ff */
[----:B------:R-:W-:Y:S01]  /*22cb0*/  LEA.HI R8, R8, R26, RZ, 0x3 ;  /* 0x0000001a08087211 */ /* 0x000fe200078f18ff */
[----:B------:R-:W-:Y:S01]  /*22cc0*/  IMAD R5, R0, UR5, R3 ;  /* 0x0000000500057c24 */ /* 0x000fe2000f8e0203 */
[----:B------:R-:W-:Y:S01]  /*22cd0*/  LOP3.LUT R4, R4, 0xfffffff8, RZ, 0xc0, !PT ;  /* 0xfffffff804047812 */ /* 0x000fe200078ec0ff */
[----:B------:R-:W-:Y:S01]  /*22ce0*/  IMAD.WIDE.U32 R2, R0, UR4, RZ ;  /* 0x0000000400027c25 */ /* 0x000fe2000f8e00ff */
[----:B------:R-:W-:Y:S01]  /*22cf0*/  SHF.R.S32.HI R8, RZ, 0x3, R8 ;  /* 0x00000003ff087819 */ /* 0x000fe20000011408 */
[----:B------:R-:W-:-:S02]  /*22d00*/  ULDC.64 UR4, c[0x0][0xae8] ;  /* 0x0002ba0000047ab9 */ /* 0x000fc40000000a00 */
[----:B------:R-:W-:Y:S02]  /*22d10*/  IMAD.IADD R4, R26, 0x1, -R4 ;  /* 0x000000011a047824 */ /* 0x000fe400078e0a04 */
[----:B------:R-:W-:Y:S02]  /*22d20*/  IMAD.IADD R3, R3, 0x1, R5 ;  /* 0x0000000103037824 */ /* 0x000fe400078e0205 */
[----:B------:R-:W-:Y:S02]  /*22d30*/  IMAD R0, R4, 0x20, R8 ;  /* 0x0000002004007824 */ /* 0x000fe400078e0208 */
[----:B------:R-:W-:Y:S02]  /*22d40*/  IMAD R4, R10, UR4, RZ ;  /* 0x000000040a047c24 */ /* 0x000fe4000f8e02ff */
[----:B------:R-:W-:Y:S01]  /*22d50*/  IMAD.WIDE.U32 R2, R24, UR4, R2 ;  /* 0x0000000418027c25 */ /* 0x000fe2000f8e0002 */
[----:B------:R-:W-:-:S03]  /*22d60*/  LEA R9, R20, R0, 0x7 ;  /* 0x0000000014097211 */ /* 0x000fc600078e38ff */
[----:B------:R-:W-:Y:S01]  /*22d70*/  IMAD R7, R24, UR5, R4 ;  /* 0x0000000518077c24 */ /* 0x000fe2000f8e0204 */
[----:B------:R-:W-:Y:S01]  /*22d80*/  ULDC.64 UR4, c[0x0][0xaf0] ;  /* 0x0002bc0000047ab9 */ /* 0x000fe20000000a00 */
[----:B-1----:R-:W-:-:S04]  /*22d90*/  @P2 IMAD.HI.U32 R0, R9, R14, RZ ;  /* 0x0000000e09002227 */ /* 0x002fc800078e00ff */
[----:B------:R-:W-:Y:S01]  /*22da0*/  IMAD.MOV.U32 R5, RZ, RZ, R9 ;  /* 0x000000ffff057224 */ /* 0x000fe200078e0009 */
[----:B------:R-:W-:Y:S01]  /*22db0*/  @P2 SHF.R.U32.HI R5, RZ, R27, R0 ;  /* 0x0000001bff052219 */ /* 0x000fe20000011600 */
[----:B------:R-:W-:Y:S02]  /*22dc0*/  IMAD R4, R12, UR4, RZ ;  /* 0x000000040c047c24 */ /* 0x000fe4000f8e02ff */
[----:B------:R-:W-:Y:S01]  /*22dd0*/  IMAD.IADD R3, R3, 0x1, R7 ;  /* 0x0000000103037824 */ /* 0x000fe200078e0207 */
[----:B------:R-:W-:Y:S01]  /*22de0*/  SHF.R.S32.HI R0, RZ, 0x1f, R5 ;  /* 0x0000001fff007819 */ /* 0x000fe20000011405 */
[C---:B------:R-:W-:Y:S02]  /*22df0*/  IMAD R7, R13.reuse, UR5, R4 ;  /* 0x000000050d077c24 */ /* 0x040fe4000f8e0204 */
[----:B------:R-:W-:Y:S01]  /*22e00*/  IMAD.WIDE.U32 R2, R13, UR4, R2 ;  /* 0x000000040d027c25 */ /* 0x000fe2000f8e0002 */
[----:B------:R-:W-:-:S03]  /*22e10*/  ULDC.64 UR4, c[0x0][0xae0] ;  /* 0x0002b80000047ab9 */ /* 0x000fc60000000a00 */
[----:B------:R-:W-:Y:S01]  /*22e20*/  IMAD.MOV R4, RZ, RZ, -R5 ;  /* 0x000000ffff047224 */ /* 0x000fe200078e0a05 */
[----:B------:R-:W-:Y:S01]  /*22e30*/  IADD3 R3, R3, R7, RZ ;  /* 0x0000000703037210 */ /* 0x000fe20007ffe0ff */
[----:B------:R-:W-:Y:S02]  /*22e40*/  IMAD R0, R0, UR4, RZ ;  /* 0x0000000400007c24 */ /* 0x000fe4000f8e02ff */
[----:B------:R-:W-:Y:S02]  /*22e50*/  IMAD R7, R25, R4, R9 ;  /* 0x0000000419077224 */ /* 0x000fe400078e0209 */
[C---:B------:R-:W-:Y:S02]  /*22e60*/  IMAD R9, R5.reuse, UR5, R0 ;  /* 0x0000000505097c24 */ /* 0x040fe4000f8e0200 */
[----:B------:R-:W-:Y:S01]  /*22e70*/  IMAD.WIDE.U32 R2, R5, UR4, R2 ;  /* 0x0000000405027c25 */ /* 0x000fe2000f8e0002 */
[----:B------:R-:W-:Y:S01]  /*22e80*/  SHF.R.S32.HI R0, RZ, 0x1f, R7 ;  /* 0x0000001fff007819 */ /* 0x000fe20000011407 */
[----:B------:R-:W-:-:S02]  /*22e90*/  ULDC.64 UR4, c[0x0][0xad8] ;  /* 0x0002b60000047ab9 */ /* 0x000fc40000000a00 */
[----:B------:R-:W-:Y:S02]  /*22ea0*/  IMAD.IADD R3, R3, 0x1, R9 ;  /* 0x0000000103037824 */ /* 0x000fe400078e0209 */
[----:B------:R-:W-:Y:S02]  /*22eb0*/  IMAD R0, R0, UR4, RZ ;  /* 0x0000000400007c24 */ /* 0x000fe4000f8e02ff */
[----:B------:R-:W-:-:S04]  /*22ec0*/  IMAD.WIDE.U32 R4, R7, UR4, R2 ;  /* 0x0000000407047c25 */ /* 0x000fc8000f8e0002 */
[----:B------:R-:W-:Y:S01]  /*22ed0*/  IMAD R3, R7, UR5, R0 ;  /* 0x0000000507037c24 */ /* 0x000fe2000f8e0200 */
[----:B------:R-:W-:Y:S02]  /*22ee0*/  ULDC.64 UR4, c[0x0][0xa80] ;  /* 0x0002a00000047ab9 */ /* 0x000fe40000000a00 */
[----:B------:R-:W-:Y:S01]  /*22ef0*/  LEA R2, P0, R4, UR4, 0x1 ;  /* 0x0000000404027c11 */ /* 0x000fe2000f8008ff */
[----:B------:R-:W-:Y:S01]  /*22f00*/  IMAD.IADD R3, R5, 0x1, R3 ;  /* 0x0000000105037824 */ /* 0x000fe200078e0203 */
[----:B------:R-:W-:-:S04]  /*22f10*/  UMOV UR4, 0xffffffff ;  /* 0xffffffff00047882 */ /* 0x000fc80000000000 */
[----:B------:R-:W-:Y:S01]  /*22f20*/  LEA.HI.X R3, R4, UR5, R3, 0x1, P0 ;  /* 0x0000000504037c11 */ /* 0x000fe200080f0c03 */
[----:B------:R-:W-:Y:S06]  /*22f30*/  BRA.DIV UR4, `(.L_x_657) ;  /* 0x0000009604f07947 */ /* 0x000fec000b800000 */
[----:B------:R0:W1:Y:S04]  /*22f40*/  SHFL.IDX PT, R0, R3, RZ, 0x181f ;  /* 0x00181fff03007589 */ /* 0x00006800000e0000 */
[----:B------:R0:W2:Y:S02]  /*22f50*/  SHFL.IDX PT, R14, R2, RZ, 0x181f ;  /* 0x00181fff020e7589 */ /* 0x0000a400000e0000 */
.L_x_880:
[----:B------:R-:W-:Y:S01]  /*22f60*/  IMAD R25, R6, R25, RZ ;  /* 0x0000001906197224 */ /* 0x000fe200078e02ff */
[----:B------:R-:W-:Y:S01]  /*22f70*/  BSSY B1, `(.L_x_658) ;  /* 0x0000016000017945 */ /* 0x000fe20003800000 */
[----:B------:R-:W-:-:S05]  /*22f80*/  IMAD R6, R20, 0x80, R8 ;  /* 0x0000008014067824 */ /* 0x000fca00078e0208 */
[----:B------:R-:W-:-:S13]  /*22f90*/  ISETP.GE.AND P0, PT, R6, R25, PT ;  /* 0x000000190600720c */ /* 0x000fda0003f06270 */
[----:B------:R-:W-:Y:S05]  /*22fa0*/  @P0 BRA `(.L_x_659) ;  /* 0x0000000000480947 */ /* 0x000fea0003800000 */
[C---:B------:R-:W-:Y:S01]  /*22fb0*/  IADD3 R7, R234.reuse, 0x80, RZ ;  /* 0x00000080ea077810 */ /* 0x040fe20007ffe0ff */
[----:B------:R-:W-:Y:S01]  /*22fc0*/  ULDC UR4, c[0x0][0xac8] ;  /* 0x0002b20000047ab9 */ /* 0x000fe20000000800 */
[C---:B------:R-:W-:Y:S01]  /*22fd0*/  VIADD R10, R234.reuse, 0x80 ;  /* 0x00000080ea0a7836 */ /* 0x040fe20000000000 */
[----:B------:R-:W-:Y:S02]  /*22fe0*/  ISETP.GE.AND P3, PT, R234, UR4, PT ;  /* 0x00000004ea007c0c */ /* 0x000fe4000bf66270 */
[----:B------:R-:W-:Y:S02]  /*22ff0*/  ISETP.GE.AND P4, PT, R237, UR4, PT ;  /* 0x00000004ed007c0c */ /* 0x000fe4000bf86270 */
[----:B------:R-:W-:Y:S02]  /*23000*/  ISETP.GE.AND P5, PT, R7, UR4, PT ;  /* 0x0000000407007c0c */ /* 0x000fe4000bfa6270 */
[----:B------:R-:W-:Y:S02]  /*23010*/  SHF.R.S32.HI R12, RZ, 0x1f, R234 ;  /* 0x0000001fff0c7819 */ /* 0x000fe400000114ea */
[----:B------:R-:W-:-:S02]  /*23020*/  SHF.R.S32.HI R11, RZ, 0x1f, R237 ;  /* 0x0000001fff0b7819 */ /* 0x000fc400000114ed */
[----:B------:R-:W-:-:S03]  /*23030*/  SHF.R.S32.HI R10, RZ, 0x1f, R10 ;  /* 0x0000001fff0a7819 */ /* 0x000fc6000001140a */
[CC--:B--2---:R-:W-:Y:S02]  /*23040*/  @!P3 LEA R4, P0, R234.reuse, R14.reuse, 0x1 ;  /* 0x0000000eea04b211 */ /* 0x0c4fe400078008ff */
[-C--:B------:R-:W-:Y:S02]  /*23050*/  @!P4 LEA R8, P1, R237, R14.reuse, 0x1 ;  /* 0x0000000eed08c211 */ /* 0x080fe400078208ff */
[----:B------:R-:W-:Y:S02]  /*23060*/  @!P5 LEA R14, P2, R7, R14, 0x1 ;  /* 0x0000000e070ed211 */ /* 0x000fe400078408ff */
[-C--:B-1----:R-:W-:Y:S02]  /*23070*/  @!P3 LEA.HI.X R5, R234, R0.reuse, R12, 0x1, P0 ;  /* 0x00000000ea05b211 */ /* 0x082fe400000f0c0c */
[-C--:B------:R-:W-:Y:S02]  /*23080*/  @!P4 LEA.HI.X R9, R237, R0.reuse, R11, 0x1, P1 ;  /* 0x00000000ed09c211 */ /* 0x080fe400008f0c0b */
[----:B------:R-:W-:Y:S01]  /*23090*/  @!P5 LEA.HI.X R15, R7, R0, R10, 0x1, P2 ;  /* 0x00000000070fd211 */ /* 0x000fe200010f0c0a */
[----:B------:R3:W-:Y:S04]  /*230a0*/  @!P3 ST.E.128 desc[UR54][R4.64], RZ ;  /* 0x000000ff0400b985 */ /* 0x0007e8000c101d36 */
[----:B------:R3:W-:Y:S04]  /*230b0*/  @!P4 ST.E.128 desc[UR54][R8.64], RZ ;  /* 0x000000ff0800c985 */ /* 0x0007e8000c101d36 */
[----:B------:R3:W-:Y:S02]  /*230c0*/  @!P5 ST.E.128 desc[UR54][R14.64], RZ ;  /* 0x000000ff0e00d985 */ /* 0x0007e4000c101d36 */
.L_x_659:
[----:B------:R-:W-:Y:S05]  /*230d0*/  BSYNC B1 ;  /* 0x0000000000017941 */ /* 0x000fea0003800000 */
.L_x_658:
[----:B------:R-:W-:-:S03]  /*230e0*/  UMOV UR4, 0xffffffff ;  /* 0xffffffff00047882 */ /* 0x000fc60000000000 */
[----:B------:R-:W-:Y:S05]  /*230f0*/  BRA.DIV UR4, `(.L_x_660) ;  /* 0x0000009604b47947 */ /* 0x000fea000b800000 */
[----:B-1----:R1:W4:Y:S04]  /*23100*/  SHFL.IDX PT, R0, R3, 0x1, 0x181f ;  /* 0x00381f0003007f89 */ /* 0x00232800000e0000 */
[----:B--23--:R1:W2:Y:S02]  /*23110*/  SHFL.IDX PT, R14, R2, 0x1, 0x181f ;  /* 0x00381f00020e7f89 */ /* 0x00c2a400000e0000 */
.L_x_884:
[----:B------:R-:W-:Y:S01]  /*23120*/  VIADD R4, R6, 0x20 ;  /* 0x0000002006047836 */ /* 0x000fe20000000000 */
[----:B------:R-:W-:Y:S04]  /*23130*/  BSSY B1, `(.L_x_661) ;  /* 0x0000015000017945 */ /* 0x000fe80003800000 */
[----:B------:R-:W-:-:S13]  /*23140*/  ISETP.GE.AND P0, PT, R4, R25, PT ;  /* 0x000000190400720c */ /* 0x000fda0003f06270 */
[----:B------:R-:W-:Y:S05]  /*23150*/  @P0 BRA `(.L_x_662) ;  /* 0x0000000000480947 */ /* 0x000fea0003800000 */
[C---:B------:R-:W-:Y:S01]  /*23160*/  VIADD R7, R234.reuse, 0x80 ;  /* 0x00000080ea077836 */ /* 0x040fe20000000000 */
[----:B------:R-:W-:Y:S01]  /*23170*/  ULDC UR4, c[0x0][0xac8] ;  /* 0x0002b20000047ab9 */ /* 0x000fe20000000800 */
[C---:B------:R-:W-:Y:S02]  /*23180*/  IADD3 R10, R234.reuse, 0x80, RZ ;  /* 0x00000080ea0a7810 */ /* 0x040fe40007ffe0ff */
[----:B------:R-:W-:Y:S02]  /*23190*/  ISETP.GE.AND P3, PT, R234, UR4, PT ;  /* 0x00000004ea007c0c */ /* 0x000fe4000bf66270 */
[----:B------:R-:W-:Y:S02]  /*231a0*/  ISETP.GE.AND P4, PT, R237, UR4, PT ;  /* 0x00000004ed007c0c */ /* 0x000fe4000bf86270 */
[----:B------:R-:W-:Y:S02]  /*231b0*/  ISETP.GE.AND P5, PT, R7, UR4, PT ;  /* 0x0000000407007c0c */ /* 0x000fe4000bfa6270 */
[----:B------:R-:W-:-:S02]  /*231c0*/  SHF.R.S32.HI R12, RZ, 0x1f, R234 ;  /* 0x0000001fff0c7819 */ /* 0x000fc400000114ea */
[----:B------:R-:W-:Y:S02]  /*231d0*/  SHF.R.S32.HI R11, RZ, 0x1f, R237 ;  /* 0x0000001fff0b7819 */ /* 0x000fe400000114ed */
[----:B------:R-:W-:-:S03]  /*231e0*/  SHF.R.S32.HI R10, RZ, 0x1f, R10 ;  /* 0x0000001fff0a7819 */ /* 0x000fc6000001140a */
[CC--:B--2---:R-:W-:Y:S02]  /*231f0*/  @!P3 LEA R4, P0, R234.reuse, R14.reuse, 0x1 ;  /* 0x0000000eea04b211 */ /* 0x0c4fe400078008ff */
[-C--:B------:R-:W-:Y:S02]  /*23200*/  @!P4 LEA R8, P1, R237, R14.reuse, 0x1 ;  /* 0x0000000eed08c211 */ /* 0x080fe400078208ff */
[----:B------:R-:W-:Y:S02]  /*23210*/  @!P5 LEA R14, P2, R7, R14, 0x1 ;  /* 0x0000000e070ed211 */ /* 0x000fe400078408ff */
[-C--:B----4-:R-:W-:Y:S02]  /*23220*/  @!P3 LEA.HI.X R5, R234, R0.reuse, R12, 0x1, P0 ;  /* 0x00000000ea05b211 */ /* 0x090fe400000f0c0c */
[-C--:B------:R-:W-:Y:S02]  /*23230*/  @!P4 LEA.HI.X R9, R237, R0.reuse, R11, 0x1, P1 ;  /* 0x00000000ed09c211 */ /* 0x080fe400008f0c0b */
[----:B------:R-:W-:Y:S01]  /*23240*/  @!P5 LEA.HI.X R15, R7, R0, R10, 0x1, P2 ;  /* 0x00000000070fd211 */ /* 0x000fe200010f0c0a */
[----:B------:R3:W-:Y:S04]  /*23250*/  @!P3 ST.E.128 desc[UR54][R4.64], RZ ;  /* 0x000000ff0400b985 */ /* 0x0007e8000c101d36 */
[----:B------:R3:W-:Y:S04]  /*23260*/  @!P4 ST.E.128 desc[UR54][R8.64], RZ ;  /* 0x000000ff0800c985 */ /* 0x0007e8000c101d36 */
[----:B------:R3:W-:Y:S02]  /*23270*/  @!P5 ST.E.128 desc[UR54][R14.64], RZ ;  /* 0x000000ff0e00d985 */ /* 0x0007e4000c101d36 */
.L_x_662:
[----:B------:R-:W-:Y:S05]  /*23280*/  BSYNC B1 ;  /* 0x0000000000017941 */ /* 0x000fea0003800000 */
.L_x_661:
[----:B------:R-:W-:-:S03]  /*23290*/  UMOV UR4, 0xffffffff ;  /* 0xffffffff00047882 */ /* 0x000fc60000000000 */
[----:B------:R-:W-:Y:S05]  /*232a0*/  BRA.DIV UR4, `(.L_x_663) ;  /* 0x0000009604907947 */ /* 0x000fea000b800000 */
[----:B----4-:R4:W0:Y:S04]  /*232b0*/  SHFL.IDX PT, R0, R3, 0x2, 0x181f ;  /* 0x00581f0003007f89 */ /* 0x01082800000e0000 */
[----:B--23--:R4:W2:Y:S02]  /*232c0*/  SHFL.IDX PT, R14, R2, 0x2, 0x181f ;  /* 0x00581f00020e7f89 */ /* 0x00c8a400000e0000 */
.L_x_888:
[----:B------:R-:W-:Y:S01]  /*232d0*/  VIADD R4, R6, 0x40 ;  /* 0x0000004006047836 */ /* 0x000fe20000000000 */
[----:B------:R-:W-:Y:S04]  /*232e0*/  BSSY B1, `(.L_x_664) ;  /* 0x0000015000017945 */ /* 0x000fe80003800000 */
[----:B------:R-:W-:-:S13]  /*232f0*/  ISETP.GE.AND P0, PT, R4, R25, PT ;  /* 0x000000190400720c */ /* 0x000fda0003f06270 */
[----:B------:R-:W-:Y:S05]  /*23300*/  @P0 BRA `(.L_x_665) ;  /* 0x0000000000480947 */ /* 0x000fea0003800000 */
[C---:B------:R-:W-:Y:S01]  /*23310*/  VIADD R7, R234.reuse, 0x80 ;  /* 0x00000080ea077836 */ /* 0x040fe20000000000 */
        /* <DEDUP_REMOVED lines=11> */
[-C--:B0-----:R-:W-:Y:S02]  /*233d0*/  @!P3 LEA.HI.X R5, R234, R0.reuse, R12, 0x1, P0 ;  /* 0x00000000ea05b211 */ /* 0x081fe400000f0c0c */
[-C--:B------:R-:W-:Y:S02]  /*233e0*/  @!P4 LEA.HI.X R9, R237, R0.reuse, R11, 0x1, P1 ;  /* 0x00000000ed09c211 */ /* 0x080fe400008f0c0b */
[----:B------:R-:W-:Y:S01]  /*233f0*/  @!P5 LEA.HI.X R15, R7, R0, R10, 0x1, P2 ;  /* 0x00000000070fd211 */ /* 0x000fe200010f0c0a */
[----:B------:R3:W-:Y:S04]  /*23400*/  @!P3 ST.E.128 desc[UR54][R4.64], RZ ;  /* 0x000000ff0400b985 */ /* 0x0007e8000c101d36 */
[----:B------:R3:W-:Y:S04]  /*23410*/  @!P4 ST.E.128 desc[UR54][R8.64], RZ ;  /* 0x000000ff0800c985 */ /* 0x0007e8000c101d36 */
[----:B------:R3:W-:Y:S02]  /*23420*/  @!P5 ST.E.128 desc[UR54][R14.64], RZ ;  /* 0x000000ff0e00d985 */ /* 0x0007e4000c101d36 */
.L_x_665:
[----:B------:R-:W-:Y:S05]  /*23430*/  BSYNC B1 ;  /* 0x0000000000017941 */ /* 0x000fea0003800000 */
.L_x_664:
[----:B------:R-:W-:-:S03]  /*23440*/  UMOV UR4, 0xffffffff ;  /* 0xffffffff00047882 */ /* 0x000fc60000000000 */
[----:B------:R-:W-:Y:S05]  /*23450*/  BRA.DIV UR4, `(.L_x_666) ;  /* 0x00000096046c7947 */ /* 0x000fea000b800000 */
[----:B0-----:R0:W0:Y:S04]  /*23460*/  SHFL.IDX PT, R0, R3, 0x3, 0x181f ;  /* 0x00781f0003007f89 */ /* 0x00102800000e0000 */
[----:B--23--:R2:W3:Y:S02]  /*23470*/  SHFL.IDX PT, R14, R2, 0x3, 0x181f ;  /* 0x00781f00020e7f89 */ /* 0x00c4e400000e0000 */
.L_x_892:
[----:B-12-4-:R-:W-:-:S04]  /*23480*/  IADD3 R2, R6, 0x60, RZ ;  /* 0x0000006006027810 */ /* 0x016fc80007ffe0ff */
        /* <DEDUP_REMOVED lines=11> */
[CC--:B---3--:R-:W-:Y:S02]  /*23540*/  @!P3 LEA R2, P0, R234.reuse, R14.reuse, 0x1 ;  /* 0x0000000eea02b211 */ /* 0x0c8fe400078008ff */
        /* <DEDUP_REMOVED lines=8> */
.L_x_653:
[----:B------:R-:W-:Y:S05]  /*235d0*/  BSYNC B0 ;  /* 0x0000000000007941 */ /* 0x000fea0003800000 */
.L_x_643:
[----:B0-----:R-:W5:Y:S01]  /*235e0*/  LDL R0, [R1+0x1c] ;  /* 0x00001c0001007983 */ /* 0x001f620000100800 */
[----:B------:R-:W-:Y:S02]  /*235f0*/  ULDC UR4, c[0x0][0xc3c] ;  /* 0x00030f0000047ab9 */ /* 0x000fe40000000800 */
[----:B-----5:R-:W-:-:S13]  /*23600*/  ISETP.GE.AND P0, PT, R0, UR4, PT ;  /* 0x0000000400007c0c */ /* 0x020fda000bf06270 */
[----:B------:R-:W-:Y:S05]  /*23610*/  @!P0 BRA `(.L_x_667) ;  /* 0xfffffddc00988947 */ /* 0x000fea000383ffff */
[----:B------:R-:W-:Y:S05]  /*23620*/  BRA `(.L_x_476) ;  /* 0x0000007000447947 */ /* 0x000fea0003800000 */
.L_x_474:
        /* <DEDUP_REMOVED lines=15> */
[----:B------:R-:W1:Y:S01]  /*23720*/  LDS.128 R16, [UR4+0x334d0] ;  /* 0x0334d004ff107984 */ /* 0x000e620008000c00 */
[----:B------:R-:W-:Y:S06]  /*23730*/  BAR.ARV 0x4, 0x180 ;  /* 0x0106000000007b1d */ /* 0x000fec0000002000 */
[----:B------:R-:W-:Y:S05]  /*23740*/  BRA `(.L_x_669) ;  /* 0x0000000400fc7947 */ /* 0x000fea0003800000 */
.L_x_668:
[----:B0-----:R-:W0:Y:S01]  /*23750*/  S2R R2, SR_TID.X ;  /* 0x0000000000027919 */ /* 0x001e220000002100 */
[----:B------:R-:W-:Y:S01]  /*23760*/  ULDC UR4, c[0x0][0xc3c] ;  /* 0x00030f0000047ab9 */ /* 0x000fe20000000800 */
[----:B------:R-:W1:Y:S01]  /*23770*/  S2UR UR6, SR_CTAID.X ;  /* 0x00000000000679c3 */ /* 0x000e620000002500 */
[----:B------:R-:W-:Y:S01]  /*23780*/  ULDC UR5, c[0x0][0xc38] ;  /* 0x00030e0000057ab9 */ /* 0x000fe20000000800 */
        /* <DEDUP_REMOVED lines=8> */
[C---:B------:R-:W-:Y:S01]  /*23810*/  ISETP.GE.U32.AND P2, PT, R5.reuse, 0x2, PT ;  /* 0x000000020500780c */ /* 0x040fe20003f46070 */
[----:B------:R-:W-:Y:S01]  /*23820*/  IMAD.MOV.U32 R16, RZ, RZ, RZ ;  /* 0x000000ffff107224 */ /* 0x000fe200078e00ff */
[C---:B------:R-:W-:Y:S02]  /*23830*/  ISETP.GE.U32.AND P3, PT, R5.reuse, 0x4, PT ;  /* 0x000000040500780c */ /* 0x040fe40003f66070 */
[C---:B------:R-:W-:Y:S02]  /*23840*/  ISETP.GE.U32.AND P4, PT, R5.reuse, 0x8, PT ;  /* 0x000000080500780c */ /* 0x040fe40003f86070 */
[----:B------:R-:W-:Y:S01]  /*23850*/  ISETP.GE.U32.AND P5, PT, R5, 0x10, PT ;  /* 0x000000100500780c */ /* 0x000fe20003fa6070 */
[----:B--2---:R-:W0:Y:S02]  /*23860*/  SHFL.UP PT, R4, R0, 0x1, RZ ;  /* 0x0420000000047989 */ /* 0x004e2400000e00ff */
[----:B0-----:R-:W-:-:S04]  /*23870*/  SEL R7, R4, RZ, P1 ;  /* 0x000000ff04077207 */ /* 0x001fc80000800000 */
[----:B------:R-:W-:-:S05]  /*23880*/  IADD3 R7, R0, R7, RZ ;  /* 0x0000000700077210 */ /* 0x000fca0007ffe0ff */
        /* <DEDUP_REMOVED lines=10> */
[----:B0-----:R-:W-:-:S04]  /*23930*/  SEL R7, R2, RZ, P5 ;  /* 0x000000ff02077207 */ /* 0x001fc80002800000 */
[----:B------:R-:W-:-:S05]  /*23940*/  IADD3 R2, R6, R7, RZ ;  /* 0x0000000706027210 */ /* 0x000fca0007ffe0ff */
[----:B------:R-:W0:Y:S02]  /*23950*/  SHFL.IDX PT, R4, R2, 0x1f, 0x1f ;  /* 0x03e01f0002047f89 */ /* 0x000e2400000e0000 */
[----:B0-----:R-:W-:-:S04]  /*23960*/  IMAD R4, R4, UR5, RZ ;  /* 0x0000000504047c24 */ /* 0x001fc8000f8e02ff */
[----:B------:R-:W-:Y:S01]  /*23970*/  IMAD.MOV.U32 R7, RZ, RZ, R4 ;  /* 0x000000ffff077224 */ /* 0x000fe200078e0004 */
[----:B-1----:R-:W-:-:S13]  /*23980*/  ISETP.GT.AND P6, PT, R4, UR6, PT ;  /* 0x0000000604007c0c */ /* 0x002fda000bfc4270 */
[----:B------:R-:W-:Y:S05]  /*23990*/  @P6 BRA `(.L_x_670) ;  /* 0x0000000000a06947 */ /* 0x000fea0003800000 */
[----:B------:R-:W0:Y:S01]  /*239a0*/  LDC R6, c[0x0][0xc3c] ;  /* 0x00030f00ff067b82 */ /* 0x000e220000000800 */
[----:B------:R-:W-:Y:S01]  /*239b0*/  IMAD.MOV.U32 R4, RZ, RZ, R7 ;  /* 0x000000ffff047224 */ /* 0x000fe200078e0007 */
[----:B------:R-:W-:Y:S01]  /*239c0*/  UMOV UR4, URZ ;  /* 0x0000003f00047c82 */ /* 0x000fe20008000000 */
[----:B------:R-:W-:Y:S01]  /*239d0*/  ULDC UR7, c[0x0][0xc3c] ;  /* 0x00030f0000077ab9 */ /* 0x000fe20000000800 */
[----:B------:R-:W-:-:S05]  /*239e0*/  ULDC UR5, c[0x0][0xc38] ;  /* 0x00030e0000057ab9 */ /* 0x000fca0000000800 */
.L_x_674:
[----:B------:R-:W-:Y:S01]  /*239f0*/  UIADD3 UR4, UR4, 0x1f, URZ ;  /* 0x0000001f04047890 */ /* 0x000fe2000fffe03f */
[----:B------:R-:W-:-:S05]  /*23a00*/  MOV R19, UR7 ;  /* 0x0000000700137c02 */ /* 0x000fca0008000f00 */
[----:B0-----:R-:W-:-:S13]  /*23a10*/  ISETP.LE.AND P6, PT, R6, UR4, PT ;  /* 0x0000000406007c0c */ /* 0x001fda000bfc3270 */
[----:B------:R-:W-:Y:S05]  /*23a20*/  @P6 BRA `(.L_x_671) ;  /* 0x0000000400206947 */ /* 0x000fea0003800000 */
[----:B------:R-:W-:Y:S01]  /*23a30*/  VIADD R7, R5, UR4 ;  /* 0x0000000405077c36 */ /* 0x000fe20008000000 */
[----:B------:R-:W-:Y:S01]  /*23a40*/  BSSY B0, `(.L_x_672) ;  /* 0x0000007000007945 */ /* 0x000fe20003800000 */
[----:B------:R-:W-:-:S03]  /*23a50*/  IMAD.MOV.U32 R0, RZ, RZ, RZ ;  /* 0x000000ffff007224 */ /* 0x000fc600078e00ff */
[----:B------:R-:W-:-:S13]  /*23a60*/  ISETP.GE.OR P6, PT, R7, R6, !P0 ;  /* 0x000000060700720c */ /* 0x000fda00047c6670 */
[----:B------:R-:W-:Y:S05]  /*23a70*/  @P6 BRA `(.L_x_673) ;  /* 0x00000000000c6947 */ /* 0x000fea0003800000 */
[----:B------:R-:W0:Y:S02]  /*23a80*/  LDC.64 R2, c[0x0][0xc80] ;  /* 0x00032000ff027b82 */ /* 0x000e240000000a00 */
[----:B0-----:R-:W-:-:S05]  /*23a90*/  IMAD.WIDE R2, R7, 0x4, R2 ;  /* 0x0000000407027825 */ /* 0x001fca00078e0202 */
[----:B------:R0:W5:Y:S02]  /*23aa0*/  LDG.E R0, desc[UR54][R2.64] ;  /* 0x0000003602007981 */ /* 0x000164000c1e1900 */
.L_x_673:
[----:B------:R-:W-:Y:S05]  /*23ab0*/  BSYNC B0 ;  /* 0x0000000000007941 */ /* 0x000fea0003800000 */
.L_x_672:
[----:B0----5:R-:W0:Y:S02]  /*23ac0*/  SHFL.UP PT, R2, R0, 0x1, RZ ;  /* 0x0420000000027989 */ /* 0x021e2400000e00ff */
[----:B0-----:R-:W-:-:S05]  /*23ad0*/  SEL R3, R2, RZ, P1 ;  /* 0x000000ff02037207 */ /* 0x001fca0000800000 */
[----:B------:R-:W-:-:S05]  /*23ae0*/  IMAD.IADD R3, R0, 0x1, R3 ;  /* 0x0000000100037824 */ /* 0x000fca00078e0203 */
[----:B------:R-:W0:Y:S02]  /*23af0*/  SHFL.UP PT, R2, R3, 0x2, RZ ;  /* 0x0440000003027989 */ /* 0x000e2400000e00ff */
        /* <DEDUP_REMOVED lines=11> */
[----:B------:R-:W0:Y:S02]  /*23bb0*/  SHFL.IDX PT, R3, R9, 0x1f, 0x1f ;  /* 0x03e01f0009037f89 */ /* 0x000e2400000e0000 */
[----:B0-----:R-:W-:-:S05]  /*23bc0*/  IMAD R3, R3, UR5, RZ ;  /* 0x0000000503037c24 */ /* 0x001fca000f8e02ff */
[----:B------:R-:W-:-:S04]  /*23bd0*/  IADD3 R4, R3, R4, RZ ;  /* 0x0000000403047210 */ /* 0x000fc80007ffe0ff */
[----:B------:R-:W-:-:S13]  /*23be0*/  ISETP.GT.AND P6, PT, R4, UR6, PT ;  /* 0x0000000604007c0c */ /* 0x000fda000bfc4270 */
[----:B------:R-:W-:Y:S05]  /*23bf0*/  @!P6 BRA `(.L_x_674) ;  /* 0xfffffffc007ce947 */ /* 0x000fea000383ffff */
[----:B------:R-:W-:Y:S02]  /*23c00*/  IMAD.MOV.U32 R2, RZ, RZ, R9 ;  /* 0x000000ffff027224 */ /* 0x000fe400078e0009 */
[----:B------:R-:W-:-:S07]  /*23c10*/  IMAD.MOV.U32 R7, RZ, RZ, R3 ;  /* 0x000000ffff077224 */ /* 0x000fce00078e0003 */
.L_x_670:
[----:B------:R-:W-:-:S04]  /*23c20*/  IMAD.IADD R7, R4, 0x1, -R7 ;  /* 0x0000000104077824 */ /* 0x000fc800078e0a07 */
[----:B------:R-:W-:-:S05]  /*23c30*/  IMAD R3, R2, UR5, R7 ;  /* 0x0000000502037c24 */ /* 0x000fca000f8e0207 */
[----:B------:R-:W-:-:S13]  /*23c40*/  ISETP.GT.AND P0, PT, R3, UR6, PT ;  /* 0x0000000603007c0c */ /* 0x000fda000bf04270 */
[----:B------:R-:W-:-:S04]  /*23c50*/  VOTE.ANY R6, PT, !P0 ;  /* 0x0000000000067806 */ /* 0x000fc800040e0100 */
[----:B------:R-:W0:Y:S01]  /*23c60*/  POPC R19, R6 ;  /* 0x0000000600137309 */ /* 0x000e220000000000 */
[----:B------:R-:W-:Y:S01]  /*23c70*/  ISETP.NE.AND P0, PT, R6, RZ, PT ;  /* 0x000000ff0600720c */ /* 0x000fe20003f05270 */
[----:B0-----:R-:W0:Y:S02]  /*23c80*/  SHFL.IDX PT, R0, R0, R19, 0x1f ;  /* 0x00001f1300007589 */ /* 0x001e2400000e0000 */
[----:B0-----:R-:W-:-:S04]  /*23c90*/  IABS R4, R0 ;  /* 0x0000000000047213 */ /* 0x001fc80000000000 */
[----:B------:R-:W0:Y:S08]  /*23ca0*/  I2F.RP R8, R4 ;  /* 0x0000000400087306 */ /* 0x000e300000209400 */
[----:B0-----:R-:W0:Y:S02]  /*23cb0*/  MUFU.RCP R8, R8 ;  /* 0x0000000800087308 */ /* 0x001e240000001000 */
[----:B0-----:R-:W-:-:S06]  /*23cc0*/  IADD3 R3, R8, 0xffffffe, RZ ;  /* 0x0ffffffe08037810 */ /* 0x001fcc0007ffe0ff */
[----:B------:R-:W0:Y:S02]  /*23cd0*/  F2I.FTZ.U32.TRUNC.NTZ R3, R3 ;  /* 0x0000000300037305 */ /* 0x000e24000021f000 */
[----:B0-----:R-:W-:Y:S01]  /*23ce0*/  IMAD.MOV R11, RZ, RZ, -R3 ;  /* 0x000000ffff0b7224 */ /* 0x001fe200078e0a03 */
[----:B------:R-:W-:Y:S06]  /*23cf0*/  @!P0 BRA `(.L_x_675) ;  /* 0x0000000000088947 */ /* 0x000fec0003800000 */
[----:B------:R-:W-:-:S05]  /*23d00*/  VIADD R9, R19, 0xffffffff ;  /* 0xffffffff13097836 */ /* 0x000fca0000000000 */
[----:B------:R0:W1:Y:S02]  /*23d10*/  SHFL.IDX PT, R16, R2, R9, 0x1f ;  /* 0x00001f0902107589 */ /* 0x00006400000e0000 */
.L_x_675:
[----:B-1----:R-:W-:Y:S01]  /*23d20*/  IMAD R16, R16, UR5, R7 ;  /* 0x0000000510107c24 */ /* 0x002fe2000f8e0207 */
[----:B------:R-:W-:Y:S01]  /*23d30*/  IABS R6, R0 ;  /* 0x0000000000067213 */ /* 0x000fe20000000000 */
[----:B------:R-:W-:Y:S02]  /*23d40*/  IMAD R7, R11, R4, RZ ;  /* 0x000000040b077224 */ /* 0x000fe400078e02ff */
[----:B0-----:R-:W-:Y:S01]  /*23d50*/  IMAD.MOV.U32 R2, RZ, RZ, RZ ;  /* 0x000000ffff027224 */ /* 0x001fe200078e00ff */
[----:B------:R-:W-:Y:S01]  /*23d60*/  IADD3 R6, RZ, -R6, RZ ;  /* 0x80000006ff067210 */ /* 0x000fe20007ffe0ff */
[----:B------:R-:W-:Y:S02]  /*23d70*/  VIADD R19, R19, UR4 ;  /* 0x0000000413137c36 */ /* 0x000fe40008000000 */
[----:B------:R-:W-:Y:S01]  /*23d80*/  IMAD.HI.U32 R2, R3, R7, R2 ;  /* 0x0000000703027227 */ /* 0x000fe200078e0002 */
[----:B------:R-:W-:-:S04]  /*23d90*/  IADD3 R7, -R16, UR6, RZ ;  /* 0x0000000610077c10 */ /* 0x000fc8000fffe1ff */
[----:B------:R-:W-:-:S05]  /*23da0*/  IABS R3, R7 ;  /* 0x0000000700037213 */ /* 0x000fca0000000000 */
        /* <DEDUP_REMOVED lines=10> */
[----:B------:R-:W-:Y:S02]  /*23e50*/  @!P2 IADD3 R2, -R2, RZ, RZ ;  /* 0x000000ff0202a210 */ /* 0x000fe40007ffe1ff */
[----:B------:R-:W-:-:S05]  /*23e60*/  @!P1 LOP3.LUT R2, RZ, R0, RZ, 0x33, !PT ;  /* 0x00000000ff029212 */ /* 0x000fca00078e33ff */
[--C-:B------:R-:W-:Y:S02]  /*23e70*/  IMAD.MOV R17, RZ, RZ, -R2.reuse ;  /* 0x000000ffff117224 */ /* 0x100fe400078e0a02 */
[----:B------:R-:W-:Y:S02]  /*23e80*/  IMAD.MOV.U32 R18, RZ, RZ, R2 ;  /* 0x000000ffff127224 */ /* 0x000fe400078e0002 */
[----:B------:R-:W-:Y:S01]  /*23e90*/  IMAD R17, R0, R17, R7 ;  /* 0x0000001100117224 */ /* 0x000fe200078e0207 */
[----:B------:R-:W-:Y:S06]  /*23ea0*/  BRA `(.L_x_676) ;  /* 0x00000000000c7947 */ /* 0x000fec0003800000 */
.L_x_671:
[----:B------:R-:W-:Y:S01]  /*23eb0*/  MOV R17, RZ ;  /* 0x000000ff00117202 */ /* 0x000fe20000000f00 */
[----:B------:R-:W-:Y:S02]  /*23ec0*/  IMAD.U32 R16, RZ, RZ, UR6 ;  /* 0x00000006ff107e24 */ /* 0x000fe4000f8e00ff */
[----:B------:R-:W-:-:S07]  /*23ed0*/  IMAD.MOV.U32 R18, RZ, RZ, RZ ;  /* 0x000000ffff127224 */ /* 0x000fce00078e00ff */
.L_x_676:
[----:B------:R-:W-:-:S13]  /*23ee0*/  ISETP.NE.AND P0, PT, R5, RZ, PT ;  /* 0x000000ff0500720c */ /* 0x000fda0003f05270 */
[----:B------:R-:W0:Y:S01]  /*23ef0*/  @!P0 S2R R3, SR_CgaCtaId ;  /* 0x0000000000038919 */ /* 0x000e220000008800 */
[----:B------:R-:W-:-:S04]  /*23f00*/  @!P0 MOV R0, 0x400 ;  /* 0x0000040000008802 */ /* 0x000fc80000000f00 */
[----:B0-----:R-:W-:-:S05]  /*23f10*/  @!P0 LEA R0, R3, R0, 0x18 ;  /* 0x0000000003008211 */ /* 0x001fca00078ec0ff */
[----:B------:R2:W-:Y:S01]  /*23f20*/  @!P0 STS.128 [R0+0x334d0], R16 ;  /* 0x0334d01000008388 */ /* 0x0005e20000000c00 */
[----:B------:R-:W-:Y:S06]  /*23f30*/  BAR.ARV 0x5, 0x180 ;  /* 0x0146000000007b1d */ /* 0x000fec0000002000 */
.L_x_669:
[----:B--2---:R-:W-:Y:S01]  /*23f40*/  IMAD.MOV.U32 R0, RZ, RZ, 0x1 ;  /* 0x00000001ff007424 */ /* 0x004fe200078e00ff */
[----:B------:R2:W-:Y:S01]  /*23f50*/  STL [R1+0xc], RZ ;  /* 0x00000cff01007387 */ /* 0x0005e20000100800 */
[----:B------:R-:W-:Y:S02]  /*23f60*/  ULDC UR4, c[0x0][0xc3c] ;  /* 0x00030f0000047ab9 */ /* 0x000fe40000000800 */
[----:B-1----:R-:W-:Y:S01]  /*23f70*/  ISETP.GE.AND P0, PT, R19, UR4, PT ;  /* 0x0000000413007c0c */ /* 0x002fe2000bf06270 */
[----:B------:R2:W-:Y:S04]  /*23f80*/  STL [R1+0x14], R0 ;  /* 0x0000140001007387 */ /* 0x0005e80000100800 */
[----:B------:R2:W-:Y:S08]  /*23f90*/  STL [R1+0x58], RZ ;  /* 0x000058ff01007387 */ /* 0x0005f00000100800 */
[----:B--2---:R-:W-:Y:S05]  /*23fa0*/  @P0 BRA `(.L_x_677) ;  /* 0x0000006000e00947 */ /* 0x004fea0003800000 */
[----:B------:R-:W1:Y:S01]  /*23fb0*/  S2R R10, SR_TID.X ;  /* 0x00000000000a7919 */ /* 0x000e620000002100 */
[----:B------:R-:W2:Y:S01]  /*23fc0*/  S2UR UR5, SR_CgaCtaId ;  /* 0x00000000000579c3 */ /* 0x000ea20000008800 */
[----:B------:R-:W-:Y:S01]  /*23fd0*/  UMOV UR4, 0x400 ;  /* 0x0000040000047882 */ /* 0x000fe20000000000 */
[----:B------:R-:W-:Y:S01]  /*23fe0*/  BSSY B7, `(.L_x_677) ;  /* 0x0000634000077945 */ /* 0x000fe20003800000 */
[----:B------:R-:W-:Y:S01]  /*23ff0*/  ULDC.64 UR40, c[0x0][0x198] ;  /* 0x0000660000287ab9 */ /* 0x000fe20000000a00 */
[----:B------:R-:W-:Y:S02]  /*24000*/  ULOP3.LUT UR37, UR36, 0x1, URZ, 0xfc, !UPT ;  /* 0x0000000124257892 */ /* 0x000fe4000f8efc3f */
[----:B------:R-:W-:Y:S01]  /*24010*/  ULOP3.LUT UR39, UR36, 0x2, URZ, 0xfc, !UPT ;  /* 0x0000000224277892 */ /* 0x000fe2000f8efc3f */
[----:B------:R-:W-:Y:S01]  /*24020*/  ULDC UR38, c[0x0][0xc] ;  /* 0x0000030000267ab9 */ /* 0x000fe20000000800 */
[----:B--2---:R-:W-:Y:S01]  /*24030*/  ULEA UR4, UR5, UR4, 0x18 ;  /* 0x0000000405047291 */ /* 0x004fe2000f8ec03f */
[C---:B-1----:R-:W-:Y:S01]  /*24040*/  SHF.L.U32 R4, R10.reuse, 0x6, RZ ;  /* 0x000000060a047819 */ /* 0x042fe200000006ff */
[----:B------:R-:W-:Y:S01]  /*24050*/  IMAD.SHL.U32 R5, R10, 0x2, RZ ;  /* 0x000000020a057824 */ /* 0x000fe200078e00ff */
[----:B------:R-:W-:-:S02]  /*24060*/  SHF.R.U32.HI R3, RZ, 0x1, R10 ;  /* 0x00000001ff037819 */ /* 0x000fc4000001160a */
[----:B------:R-:W-:Y:S02]  /*24070*/  LOP3.LUT R0, R4, 0x180, RZ, 0xc0, !PT ;  /* 0x0000018004007812 */ /* 0x000fe400078ec0ff */
[----:B------:R-:W-:Y:S02]  /*24080*/  LOP3.LUT R9, R10, 0x7f, RZ, 0xc0, !PT ;  /* 0x0000007f0a097812 */ /* 0x000fe400078ec0ff */
[----:B------:R-:W-:Y:S01]  /*24090*/  LOP3.LUT R3, R0, 0x30, R3, 0xf8, !PT ;  /* 0x0000003000037812 */ /* 0x000fe200078ef803 */
[----:B------:R-:W-:-:S05]  /*240a0*/  IMAD.SHL.U32 R0, R10, 0x10, RZ ;  /* 0x000000100a007824 */ /* 0x000fca00078e00ff */
[----:B0-----:R-:W-:-:S04]  /*240b0*/  LOP3.LUT R2, R0, 0x1b0, RZ, 0xc0, !PT ;  /* 0x000001b000027812 */ /* 0x001fc800078ec0ff */
[----:B------:R-:W-:Y:S01]  /*240c0*/  LOP3.LUT R6, R2, 0x30, R5, 0x78, !PT ;  /* 0x0000003002067812 */ /* 0x000fe200078e7805 */
[----:B------:R-:W-:-:S05]  /*240d0*/  IMAD.SHL.U32 R2, R9, 0x10, RZ ;  /* 0x0000001009027824 */ /* 0x000fca00078e00ff */
[----:B------:R-:W-:Y:S02]  /*240e0*/  LOP3.LUT R7, R2, 0x600, RZ, 0xc0, !PT ;  /* 0x0000060002077812 */ /* 0x000fe400078ec0ff */
[----:B------:R-:W-:-:S04]  /*240f0*/  SHF.L.U32 R2, R10, 0x3, RZ ;  /* 0x000000030a027819 */ /* 0x000fc800000006ff */
[----:B------:R-:W-:Y:S02]  /*24100*/  LOP3.LUT R5, R3, 0x30, R2, 0x78, !PT ;  /* 0x0000003003057812 */ /* 0x000fe400078e7802 */
[----:B------:R-:W-:Y:S02]  /*24110*/  LOP3.LUT R3, R7, 0x40, R0, 0xf8, !PT ;  /* 0x0000004007037812 */ /* 0x000fe400078ef800 */
[----:B------:R-:W-:Y:S02]  /*24120*/  LOP3.LUT R5, R5, 0x640, R4, 0xf8, !PT ;  /* 0x0000064005057812 */ /* 0x000fe400078ef804 */
[----:B------:R-:W-:Y:S01]  /*24130*/  LOP3.LUT R2, R3, R6, RZ, 0xfc, !PT ;  /* 0x0000000603027212 */ /* 0x000fe200078efcff */
[----:B------:R-:W-:Y:S01]  /*24140*/  IMAD.SHL.U32 R3, R10, 0x20, RZ ;  /* 0x000000200a037824 */ /* 0x000fe200078e00ff */
[----:B------:R-:W-:Y:S01]  /*24150*/  LOP3.LUT R0, R0, 0x30, RZ, 0xc0, !PT ;  /* 0x0000003000007812 */ /* 0x000fe200078ec0ff */
[----:B------:R0:W-:Y:S03]  /*24160*/  STL [R1+0x2c], R5 ;  /* 0x00002c0501007387 */ /* 0x0001e60000100800 */
[----:B------:R-:W-:-:S02]  /*24170*/  LOP3.LUT R6, R3, 0x80, RZ, 0xc0, !PT ;  /* 0x0000008003067812 */ /* 0x000fc400078ec0ff */
[----:B------:R-:W-:Y:S01]  /*24180*/  LOP3.LUT R8, R7, 0x60, R3, 0xf8, !PT ;  /* 0x0000006007087812 */ /* 0x000fe200078ef803 */
[----:B------:R-:W-:Y:S01]  /*24190*/  IMAD.SHL.U32 R7, R10, 0x4, RZ ;  /* 0x000000040a077824 */ /* 0x000fe200078e00ff */
[----:B------:R-:W-:Y:S02]  /*241a0*/  LOP3.LUT R6, R6, 0x10, R10, 0xf8, !PT ;  /* 0x0000001006067812 */ /* 0x000fe400078ef80a */
[----:B0-----:R-:W-:Y:S02]  /*241b0*/  SHF.R.U32.HI R5, RZ, 0x2, R9 ;  /* 0x00000002ff057819 */ /* 0x001fe40000011609 */
[----:B------:R-:W-:Y:S02]  /*241c0*/  LOP3.LUT R6, R6, 0x10, R7, 0x78, !PT ;  /* 0x0000001006067812 */ /* 0x000fe400078e7807 */
[--C-:B------:R-:W-:Y:S02]  /*241d0*/  LOP3.LUT R7, R8, 0x100, R3.reuse, 0xf8, !PT ;  /* 0x0000010008077812 */ /* 0x100fe400078ef803 */
[----:B------:R-:W-:-:S02]  /*241e0*/  LOP3.LUT R5, R5, 0x60, R3, 0xf8, !PT ;  /* 0x0000006005057812 */ /* 0x000fc400078ef803 */
[----:B------:R-:W-:-:S05]  /*241f0*/  LOP3.LUT R4, R7, R6, RZ, 0xfc, !PT ;  /* 0x0000000607047212 */ /* 0x000fca00078efcff */
[----:B------:R0:W-:Y:S02]  /*24200*/  STL [R1+0x28], R4 ;  /* 0x0000280401007387 */ /* 0x0001e40000100800 */
[----:B0-----:R-:W-:-:S05]  /*24210*/  IMAD.U32 R4, RZ, RZ, UR4 ;  /* 0x00000004ff047e24 */ /* 0x001fca000f8e00ff */
[----:B------:R-:W-:Y:S01]  /*24220*/  IADD3 R3, R4, R2, RZ ;  /* 0x0000000204037210 */ /* 0x000fe20007ffe0ff */
[----:B------:R-:W-:Y:S01]  /*24230*/  IMAD.MOV.U32 R2, RZ, RZ, 0x1 ;  /* 0x00000001ff027424 */ /* 0x000fe200078e00ff */
[----:B------:R-:W-:Y:S04]  /*24240*/  STL [R1+0x4], R4 ;  /* 0x0000040401007387 */ /* 0x000fe80000100800 */
[----:B------:R0:W-:Y:S04]  /*24250*/  STL [R1+0x34], R3 ;  /* 0x0000340301007387 */ /* 0x0001e80000100800 */
[----:B------:R-:W-:Y:S04]  /*24260*/  STL [R1+0x58], RZ ;  /* 0x000058ff01007387 */ /* 0x000fe80000100800 */
[----:B------:R1:W-:Y:S01]  /*24270*/  STL [R1+0x18], R2 ;  /* 0x0000180201007387 */ /* 0x0003e20000100800 */
[----:B0-----:R-:W-:-:S03]  /*24280*/  IMAD.MOV.U32 R3, RZ, RZ, 0x1 ;  /* 0x00000001ff037424 */ /* 0x001fc600078e00ff */
[----:B------:R0:W-:Y:S04]  /*24290*/  STL [R1+0x10], RZ ;  /* 0x000010ff01007387 */ /* 0x0001e80000100800 */
[----:B------:R0:W-:Y:S01]  /*242a0*/  STL [R1+0xc], RZ ;  /* 0x00000cff01007387 */ /* 0x0001e20000100800 */
[----:B-1----:R-:W-:-:S03]  /*242b0*/  LOP3.LUT R2, R0, 0x40, RZ, 0xfc, !PT ;  /* 0x0000004000027812 */ /* 0x002fc600078efcff */
[----:B------:R0:W-:Y:S01]  /*242c0*/  STL [R1+0x14], R3 ;  /* 0x0000140301007387 */ /* 0x0001e20000100800 */
[----:B------:R-:W-:-:S07]  /*242d0*/  LOP3.LUT R0, R0, 0x80, RZ, 0xfc, !PT ;  /* 0x0000008000007812 */ /* 0x000fce00078efcff */
.L_x_793:
[----:B0-2---:R-:W0:Y:S02]  /*242e0*/  LDC.64 R2, c[0x0][0xc88] ;  /* 0x00032200ff027b82 */ /* 0x005e240000000a00 */
[----:B0-----:R-:W-:-:S05]  /*242f0*/  IMAD.WIDE R2, R19, 0x4, R2 ;  /* 0x0000000413027825 */ /* 0x001fca00078e0202 */
[----:B------:R-:W2:Y:S01]  /*24300*/  LDG.E R15, desc[UR54][R2.64] ;  /* 0x00000036020f7981 */ /* 0x000ea2000c1e1900 */
[----:B------:R-:W-:Y:S05]  /*24310*/  YIELD ;  /* 0x0000000000007946 */ /* 0x000fea0003800000 */
[----:B------:R-:W-:Y:S01]  /*24320*/  ULDC.64 UR4, c[0x0][0xa28] ;  /* 0x00028a0000047ab9 */ /* 0x000fe20000000a00 */
[----:B---3--:R-:W-:Y:S01]  /*24330*/  IMAD.MOV.U32 R0, RZ, RZ, RZ ;  /* 0x000000ffff007224 */ /* 0x008fe200078e00ff */
[----:B------:R-:W-:Y:S01]  /*24340*/  ISETP.NE.U32.AND P0, PT, RZ, UR4, PT ;  /* 0x00000004ff007c0c */ /* 0x000fe2000bf05070 */
[----:B------:R-:W-:Y:S01]  /*24350*/  ULDC.64 UR10, c[0x0][0xa18] ;  /* 0x00028600000a7ab9 */ /* 0x000fe20000000a00 */
[----:B------:R-:W-:Y:S01]  /*24360*/  ULDC.64 UR8, c[0x0][0xa10] ;  /* 0x0002840000087ab9 */ /* 0x000fe20000000a00 */
[----:B------:R-:W-:Y:S01]  /*24370*/  ULDC.64 UR6, c[0x0][0xa08] ;  /* 0x0002820000067ab9 */ /* 0x000fe20000000a00 */
[----:B------:R-:W-:-:S02]  /*24380*/  ISETP.NE.AND.EX P0, PT, RZ, UR5, PT, P0 ;  /* 0x00000005ff007c0c */ /* 0x000fc4000bf05300 */
[----:B--2---:R-:W-:Y:S01]  /*24390*/  SHF.R.S32.HI R4, RZ, 0x1f, R15 ;  /* 0x0000001fff047819 */ /* 0x004fe2000001140f */
[----:B------:R-:W-:Y:S10]  /*243a0*/  STL [R1+0x30], R15 ;  /* 0x0000300f01007387 */ /* 0x000ff40000100800 */
[----:B------:R-:W-:-:S02]  /*243b0*/  @P0 LEA R2, P1, R15, UR4, 0x2 ;  /* 0x000000040f020c11 */ /* 0x000fc4000f8210ff */
[C---:B------:R-:W-:Y:S01]  /*243c0*/  SHF.L.U32 R14, R15.reuse, 0x2, RZ ;  /* 0x000000020f0e7819 */ /* 0x040fe200000006ff */
[----:B------:R0:W-:Y:S01]  /*243d0*/  STL [R1+0x40], R4 ;  /* 0x0000400401007387 */ /* 0x0001e20000100800 */
[C-C-:B------:R-:W-:Y:S01]  /*243e0*/  @P0 LEA.HI.X R3, R15.reuse, UR5, R4.reuse, 0x2, P1 ;  /* 0x000000050f030c11 */ /* 0x140fe200088f1404 */
[----:B------:R-:W-:Y:S02]  /*243f0*/  ULDC.64 UR4, c[0x0][0xa00] ;  /* 0x0002800000047ab9 */ /* 0x000fe40000000a00 */
[----:B------:R-:W-:Y:S02]  /*24400*/  ISETP.NE.U32.AND P2, PT, RZ, UR4, PT ;  /* 0x00000004ff007c0c */ /* 0x000fe4000bf45070 */
[----:B------:R-:W-:Y:S01]  /*24410*/  SHF.L.U64.HI R13, R15, 0x2, R4 ;  /* 0x000000020f0d7819 */ /* 0x000fe20000010204 */
[----:B-1----:R1:W5:Y:S01]  /*24420*/  @P0 LDG.E R0, desc[UR54][R2.64] ;  /* 0x0000003602000981 */ /* 0x002362000c1e1900 */
[----:B------:R-:W-:Y:S01]  /*24430*/  ISETP.NE.AND.EX P2, PT, RZ, UR5, PT, P2 ;  /* 0x00000005ff007c0c */ /* 0x000fe2000bf45320 */
[----:B------:R-:W-:Y:S01]  /*24440*/  IMAD.MOV.U32 R12, RZ, RZ, RZ ;  /* 0x000000ffff0c7224 */ /* 0x000fe200078e00ff */
[----:B0-----:R-:W-:Y:S01]  /*24450*/  IADD3 R4, P4, R14, UR4, RZ ;  /* 0x000000040e047c10 */ /* 0x001fe2000ff9e0ff */
[----:B------:R-:W-:Y:S01]  /*24460*/  STL [R1], R14 ;  /* 0x0000000e01007387 */ /* 0x000fe20000100800 */
[----:B------:R-:W-:-:S02]  /*24470*/  ISETP.NE.U32.AND P3, PT, RZ, UR10, PT ;  /* 0x0000000aff007c0c */ /* 0x000fc4000bf65070 */
[C---:B------:R-:W-:Y:S01]  /*24480*/  IADD3.X R5, R13.reuse, UR5, RZ, P4, !PT ;  /* 0x000000050d057c10 */ /* 0x040fe2000a7fe4ff */
[----:B------:R-:W-:Y:S01]  /*24490*/  STL [R1+0x20], R13 ;  /* 0x0000200d01007387 */ /* 0x000fe20000100800 */
[----:B------:R-:W-:Y:S02]  /*244a0*/  ISETP.NE.AND.EX P3, PT, RZ, UR11, PT, P3 ;  /* 0x0000000bff007c0c */ /* 0x000fe4000bf65330 */
[----:B-1----:R-:W-:Y:S02]  /*244b0*/  CS2R R2, SRZ ;  /* 0x0000000000027805 */ /* 0x002fe4000001ff00 */
[----:B------:R-:W-:Y:S01]  /*244c0*/  IADD3 R6, P4, R14, UR8, RZ ;  /* 0x000000080e067c10 */ /* 0x000fe2000ff9e0ff */
[----:B------:R-:W-:Y:S01]  /*244d0*/  ULDC UR4, c[0x0][0x288] ;  /* 0x0000a20000047ab9 */ /* 0x000fe20000000800 */
[----:B------:R-:W-:Y:S02]  /*244e0*/  ISETP.NE.U32.AND P0, PT, RZ, UR6, PT ;  /* 0x00000006ff007c0c */ /* 0x000fe4000bf05070 */
[----:B------:R-:W-:Y:S01]  /*244f0*/  IADD3.X R7, R13, UR9, RZ, P4, !PT ;  /* 0x000000090d077c10 */ /* 0x000fe2000a7fe4ff */
[----:B------:R-:W2:Y:S01]  /*24500*/  @P2 LDG.E R2, desc[UR54][R4.64] ;  /* 0x0000003604022981 */ /* 0x000ea2000c1e1900 */
[----:B------:R-:W-:-:S02]  /*24510*/  ISETP.NE.U32.AND P1, PT, RZ, UR8, PT ;  /* 0x00000008ff007c0c */ /* 0x000fc4000bf25070 */
[----:B------:R-:W-:Y:S02]  /*24520*/  ISETP.NE.AND.EX P0, PT, RZ, UR7, PT, P0 ;  /* 0x00000007ff007c0c */ /* 0x000fe4000bf05300 */
[----:B------:R-:W-:Y:S02]  /*24530*/  ISETP.NE.AND.EX P1, PT, RZ, UR9, PT, P1 ;  /* 0x00000009ff007c0c */ /* 0x000fe4000bf25310 */
[C---:B------:R-:W-:Y:S02]  /*24540*/  @P3 IADD3 R10, P4, R14.reuse, UR10, RZ ;  /* 0x0000000a0e0a3c10 */ /* 0x040fe4000ff9e0ff */
[----:B------:R-:W-:Y:S02]  /*24550*/  IADD3 R8, P5, R14, UR6, RZ ;  /* 0x000000060e087c10 */ /* 0x000fe4000ffbe0ff */
[C---:B------:R-:W-:Y:S02]  /*24560*/  @P3 IADD3.X R11, R13.reuse, UR11, RZ, P4, !PT ;  /* 0x0000000b0d0b3c10 */ /* 0x040fe4000a7fe4ff */
[----:B------:R-:W-:-:S05]  /*24570*/  IADD3.X R9, R13, UR7, RZ, P5, !PT ;  /* 0x000000070d097c10 */ /* 0x000fca000affe4ff */
[----:B------:R-:W5:Y:S04]  /*24580*/  @P0 LDG.E R12, desc[UR54][R8.64] ;  /* 0x00000036080c0981 */ /* 0x000f68000c1e1900 */
[----:B------:R-:W5:Y:S04]  /*24590*/  @P1 LDG.E R3, desc[UR54][R6.64] ;  /* 0x0000003606031981 */ /* 0x000f68000c1e1900 */
[----:B--2---:R0:W-:Y:S02]  /*245a0*/  STL [R1+0x38], R2 ;  /* 0x0000380201007387 */ /* 0x0041e40000100800 */
[----:B0-----:R-:W-:Y:S01]  /*245b0*/  IMAD.U32 R2, RZ, RZ, UR4 ;  /* 0x00000004ff027e24 */ /* 0x001fe2000f8e00ff */
[----:B------:R-:W-:-:S05]  /*245c0*/  ULDC.64 UR4, c[0x0][0x418] ;  /* 0x0001060000047ab9 */ /* 0x000fca0000000a00 */
[----:B------:R0:W2:Y:S01]  /*245d0*/  @P3 LDG.E R2, desc[UR54][R10.64] ;  /* 0x000000360a023981 */ /* 0x0000a2000c1e1900 */
[----:B------:R-:W-:-:S03]  /*245e0*/  UISETP.NE.U32.AND UP0, UPT, UR4, URZ, UPT ;  /* 0x0000003f0400728c */ /* 0x000fc6000bf05070 */
[----:B------:R-:W-:Y:S01]  /*245f0*/  ULDC UR4, c[0x0][0x424] ;  /* 0x0001090000047ab9 */ /* 0x000fe20000000800 */
[----:B------:R-:W-:-:S03]  /*24600*/  UISETP.NE.AND.EX UP0, UPT, UR5, URZ, UPT, UP0 ;  /* 0x0000003f0500728c */ /* 0x000fc6000bf05300 */
[----:B------:R-:W-:Y:S01]  /*24610*/  ULDC UR5, c[0x0][0x2f0] ;  /* 0x0000bc0000057ab9 */ /* 0x000fe20000000800 */
[----:B------:R-:W-:-:S04]  /*24620*/  USEL UR4, UR4, 0x1, UP0 ;  /* 0x0000000104047887 */ /* 0x000fc80008000000 */
[----:B------:R-:W-:-:S03]  /*24630*/  UIMAD UR4, UR4, UR5, URZ ;  /* 0x00000005040472a4 */ /* 0x000fc6000f8e023f */
[----:B------:R-:W-:Y:S02]  /*24640*/  ULDC UR5, c[0x0][0x348] ;  /* 0x0000d20000057ab9 */ /* 0x000fe40000000800 */
[----:B0-----:R-:W-:Y:S01]  /*24650*/  IMAD.U32 R10, RZ, RZ, UR5 ;  /* 0x00000005ff0a7e24 */ /* 0x001fe2000f8e00ff */
[----:B--2---:R0:W-:Y:S02]  /*24660*/  STL [R1+0x4c], R2 ;  /* 0x00004c0201007387 */ /* 0x0041e40000100800 */
[----:B0-----:R-:W-:Y:S01]  /*24670*/  MOV R2, UR4 ;  /* 0x0000000400027c02 */ /* 0x001fe20008000f00 */
[----:B------:R-:W-:Y:S06]  /*24680*/  @P3 BRA `(.L_x_678) ;  /* 0x0000000000143947 */ /* 0x000fec0003800000 */
[----:B------:R-:W-:Y:S05]  /*24690*/  @!P2 BRA `(.L_x_678) ;  /* 0x000000000010a947 */ /* 0x000fea0003800000 */
[----:B------:R-:W2:Y:S04]  /*246a0*/  LDG.E R11, desc[UR54][R4.64] ;  /* 0x00000036040b7981 */ /* 0x000ea8000c1e1900 */
[----:B------:R-:W2:Y:S02]  /*246b0*/  LDG.E R4, desc[UR54][R4.64+0x4] ;  /* 0x0000043604047981 */ /* 0x000ea4000c1e1900 */
[----:B--2---:R-:W-:-:S05]  /*246c0*/  IMAD.IADD R4, R4, 0x1, -R11 ;  /* 0x0000000104047824 */ /* 0x004fca00078e0a0b */
[----:B------:R0:W-:Y:S02]  /*246d0*/  STL [R1+0x4c], R4 ;  /* 0x00004c0401007387 */ /* 0x0001e40000100800 */
.L_x_678:
[----:B------:R-:W-:Y:S01]  /*246e0*/  IMAD.MOV.U32 R11, RZ, RZ, R15 ;  /* 0x000000ffff0b7224 */ /* 0x000fe200078e000f */
[----:B------:R-:W-:Y:S01]  /*246f0*/  ULDC.64 UR4, c[0x0][0xa20] ;  /* 0x0002880000047ab9 */ /* 0x000fe20000000a00 */
[----:B0----5:R-:W-:Y:S01]  /*24700*/  IMAD.IADD R4, R12, 0x1, R0 ;  /* 0x000000010c047824 */ /* 0x021fe200078e0200 */
[----:B------:R-:W-:Y:S02]  /*24710*/  ISETP.NE.U32.AND P2, PT, RZ, UR4, PT ;  /* 0x00000004ff007c0c */ /* 0x000fe4000bf45070 */
[----:B------:R0:W-:Y:S02]  /*24720*/  STL [R1+0x1c], R11 ;  /* 0x00001c0b01007387 */ /* 0x0001e40000100800 */
[----:B------:R-:W-:Y:S02]  /*24730*/  ISETP.NE.AND.EX P2, PT, RZ, UR5, PT, P2 ;  /* 0x00000005ff007c0c */ /* 0x000fe4000bf45320 */
[----:B------:R0:W-:Y:S11]  /*24740*/  STL [R1+0x24], R4 ;  /* 0x0000240401007387 */ /* 0x0001f60000100800 */
[----:B0-----:R-:W-:Y:S05]  /*24750*/  @!P2 BRA `(.L_x_679) ;  /* 0x000000000010a947 */ /* 0x001fea0003800000 */
[----:B------:R-:W-:-:S04]  /*24760*/  IADD3 R4, P0, R14, UR4, RZ ;  /* 0x000000040e047c10 */ /* 0x000fc8000ff1e0ff */
[----:B------:R-:W-:-:S05]  /*24770*/  IADD3.X R5, R13, UR5, RZ, P0, !PT ;  /* 0x000000050d057c10 */ /* 0x000fca00087fe4ff */
[----:B------:R0:W5:Y:S01]  /*24780*/  LDG.E R2, desc[UR54][R4.64] ;  /* 0x0000003604027981 */ /* 0x000162000c1e1900 */
[----:B------:R-:W-:Y:S05]  /*24790*/  BRA `(.L_x_680) ;  /* 0x0000000000107947 */ /* 0x000fea0003800000 */
.L_x_679:
[----:B------:R-:W-:Y:S05]  /*247a0*/  @!P0 BRA `(.L_x_680) ;  /* 0x00000000000c8947 */ /* 0x000fea0003800000 */
[----:B------:R-:W2:Y:S04]  /*247b0*/  LDG.E R4, desc[UR54][R8.64] ;  /* 0x0000003608047981 */ /* 0x000ea8000c1e1900 */
[----:B------:R-:W2:Y:S02]  /*247c0*/  LDG.E R2, desc[UR54][R8.64+0x4] ;  /* 0x0000043608027981 */ /* 0x000ea4000c1e1900 */
[----:B--2---:R-:W-:-:S07]  /*247d0*/  IADD3 R2, -R4, R2, RZ ;  /* 0x0000000204027210 */ /* 0x004fce0007ffe1ff */
.L_x_680:
[----:B-----5:R-:W-:Y:S02]  /*247e0*/  IMAD.IADD R0, R2, 0x1, -R0 ;  /* 0x0000000102007824 */ /* 0x020fe400078e0a00 */
[----:B------:R-:W2:Y:S04]  /*247f0*/  @P1 LDG.E R2, desc[UR54][R6.64] ;  /* 0x0000003606021981 */ /* 0x000ea8000c1e1900 */
[----:B------:R-:W2:Y:S01]  /*24800*/  @P1 LDG.E R6, desc[UR54][R6.64+0x4] ;  /* 0x0000043606061981 */ /* 0x000ea2000c1e1900 */
[----:B------:R-:W-:Y:S01]  /*24810*/  BSSY B0, `(.L_x_681) ;  /* 0x000016c000007945 */ /* 0x000fe20003800000 */
[----:B--2---:R-:W-:-:S04]  /*24820*/  @P1 IMAD.IADD R10, R6, 0x1, -R2 ;  /* 0x00000001060a1824 */ /* 0x004fc800078e0a02 */
[----:B0-----:R-:W-:-:S05]  /*24830*/  IMAD.IADD R4, R0, 0x1, R10 ;  /* 0x0000000100047824 */ /* 0x001fca00078e020a */
[----:B------:R-:W-:Y:S01]  /*24840*/  IADD3 R2, R4, 0x9f, RZ ;  /* 0x0000009f04027810 */ /* 0x000fe20007ffe0ff */
[----:B------:R0:W-:Y:S04]  /*24850*/  STL [R1+0x44], R4 ;  /* 0x0000440401007387 */ /* 0x0001e80000100800 */
[----:B------:R-:W-:-:S05]  /*24860*/  IMAD.HI R2, R2, 0x66666667, RZ ;  /* 0x6666666702027827 */ /* 0x000fca00078e02ff */
[----:B0-----:R-:W-:-:S04]  /*24870*/  SHF.R.U32.HI R4, RZ, 0x1f, R2 ;  /* 0x0000001fff047819 */ /* 0x001fc80000011602 */
[----:B------:R-:W-:-:S05]  /*24880*/  LEA.HI.SX32 R5, R2, R4, 0x1a ;  /* 0x0000000402057211 */ /* 0x000fca00078fd2ff */
[--C-:B------:R-:W-:Y:S01]  /*24890*/  IMAD R2, R5, 0xa0, -R0.reuse ;  /* 0x000000a005027824 */ /* 0x100fe200078e0a00 */
[----:B------:R0:W-:Y:S01]  /*248a0*/  STL [R1+0x48], R5 ;  /* 0x0000480501007387 */ /* 0x0001e20000100800 */
[----:B------:R-:W-:-:S03]  /*248b0*/  IMAD.MOV R0, RZ, RZ, -R0 ;  /* 0x000000ffff007224 */ /* 0x000fc600078e0a00 */
[----:B------:R-:W-:Y:S02]  /*248c0*/  VIMNMX R10, R2, R10, PT ;  /* 0x0000000a020a7248 */ /* 0x000fe40003fe0100 */
[----:B------:R-:W-:-:S04]  /*248d0*/  VIMNMX R0, RZ, R0, !PT ;  /* 0x00000000ff007248 */ /* 0x000fc80007fe0100 */
[----:B------:R-:W-:Y:S01]  /*248e0*/  ISETP.GT.AND P0, PT, R10, R0, PT ;  /* 0x000000000a00720c */ /* 0x000fe20003f04270 */
[----:B0-----:R-:W-:-:S05]  /*248f0*/  IMAD.WIDE.U32 R4, R0, -0x33333333, RZ ;  /* 0xcccccccd00047825 */ /* 0x001fca00078e00ff */
        /* <DEDUP_REMOVED lines=8> */
[----:B------:R-:W-:Y:S05]  /*24980*/  @!P2 BRA `(.L_x_682) ;  /* 0x000000140050a947 */ /* 0x000fea0003800000 */
[----:B------:R-:W-:Y:S01]  /*24990*/  UMOV UR4, 0xffffffff ;  /* 0xffffffff00047882 */ /* 0x000fe20000000000 */
[----:B------:R-:W-:Y:S02]  /*249a0*/  SEL R0, R11, RZ, !P1 ;  /* 0x000000ff0b007207 */ /* 0x000fe40004800000 */
[----:B------:R-:W-:Y:S05]  /*249b0*/  BRA.DIV UR4, `(.L_x_683) ;  /* 0x00000082045c7947 */ /* 0x000fea000b800000 */
[----:B------:R-:W0:Y:S02]  /*249c0*/  S2R R4, SR_TID.X ;  /* 0x0000000000047919 */ /* 0x000e240000002100 */
[----:B0-----:R-:W-:-:S04]  /*249d0*/  SHF.R.U32.HI R4, RZ, 0x5, R4 ;  /* 0x00000005ff047819 */ /* 0x001fc80000011604 */
[----:B------:R-:W-:-:S05]  /*249e0*/  LOP3.LUT R4, R4, 0x3, RZ, 0xc0, !PT ;  /* 0x0000000304047812 */ /* 0x000fca00078ec0ff */
[----:B------:R0:W1:Y:S02]  /*249f0*/  SHFL.IDX PT, R14, R4, RZ, 0x1f ;  /* 0x00001fff040e7589 */ /* 0x00006400000e0000 */
.L_x_895:
[----:B-1----:R-:W-:Y:S02]  /*24a00*/  ISETP.NE.AND P0, PT, R14, RZ, PT ;  /* 0x000000ff0e00720c */ /* 0x002fe40003f05270 */
[----:B------:R-:W-:-:S11]  /*24a10*/  PLOP3.LUT P6, PT, PT, PT, PT, 0x8, 0x0 ;  /* 0x000000000000781c */ /* 0x000fd60003fce170 */
[----:B------:R-:W-:Y:S05]  /*24a20*/  @P0 BRA `(.L_x_684) ;  /* 0x00000000000c0947 */ /* 0x000fea0003800000 */
[----:B------:R-:W-:-:S03]  /*24a30*/  UMOV UR4, 0xffffffff ;  /* 0xffffffff00047882 */ /* 0x000fc60000000000 */
[----:B------:R-:W-:Y:S05]  /*24a40*/  BRA.DIV UR4, `(.L_x_685) ;  /* 0x00000082046c7947 */ /* 0x000fea000b800000 */
[----:B------:R-:W-:-:S13]  /*24a50*/  ELECT P6, URZ, PT ;  /* 0x00000000003f782f */ /* 0x000fda00038c0000 */
.L_x_684:
[----:B0-----:R-:W2:Y:S04]  /*24a60*/  LDL R4, [R1+0x58] ;  /* 0x0000580001047983 */ /* 0x001ea80000100800 */
[----:B------:R-:W3:Y:S01]  /*24a70*/  LDL R6, [R1+0x4] ;  /* 0x0000040001067983 */ /* 0x000ee20000100800 */
[----:B------:R-:W-:Y:S01]  /*24a80*/  BSSY B1, `(.L_x_686) ;  /* 0x0000008000017945 */ /* 0x000fe20003800000 */
[----:B--2---:R-:W-:-:S04]  /*24a90*/  IADD3 R4, R4, 0x1, RZ ;  /* 0x0000000104047810 */ /* 0x004fc80007ffe0ff */
[----:B------:R-:W-:-:S04]  /*24aa0*/  LEA.HI R5, R4, R4, RZ, 0x1 ;  /* 0x0000000404057211 */ /* 0x000fc800078f08ff */
[----:B------:R-:W-:-:S05]  /*24ab0*/  LOP3.LUT R5, R5, 0xfffffffe, RZ, 0xc0, !PT ;  /* 0xfffffffe05057812 */ /* 0x000fca00078ec0ff */
[----:B------:R-:W-:-:S05]  /*24ac0*/  IMAD.IADD R4, R4, 0x1, -R5 ;  /* 0x0000000104047824 */ /* 0x000fca00078e0a05 */
[----:B------:R-:W-:-:S04]  /*24ad0*/  SHF.L.U32 R4, R4, 0x1f, RZ ;  /* 0x0000001f04047819 */ /* 0x000fc800000006ff */
[----:B---3--:R-:W0:Y:S02]  /*24ae0*/  SYNCS.PHASECHK.TRANS64.TRYWAIT P0, [R6+URZ+0x33420], R4 ;  /* 0x03342004060075a7 */ /* 0x008e24000800017f */
[----:B0-----:R-:W-:Y:S05]  /*24af0*/  @!P0 BRA `(.L_x_687) ;  /* 0x0000008000608947 */ /* 0x001fea0003800000 */
.L_x_898:
[----:B------:R-:W-:Y:S05]  /*24b00*/  BSYNC B1 ;  /* 0x0000000000017941 */ /* 0x000fea0003800000 */
.L_x_686:
[----:B------:R-:W-:Y:S04]  /*24b10*/  BSSY B1, `(.L_x_688) ;  /* 0x0000091000017945 */ /* 0x000fe80003800000 */
[----:B------:R-:W-:Y:S05]  /*24b20*/  @!P6 BRA `(.L_x_689) ;  /* 0x00000008003ce947 */ /* 0x000fea0003800000 */
[----:B------:R-:W2:Y:S04]  /*24b30*/  LDL R6, [R1+0x4] ;  /* 0x0000040001067983 */ /* 0x000ea80000100800 */
[----:B------:R-:W3:Y:S01]  /*24b40*/  LDL R7, [R1+0x18] ;  /* 0x0000180001077983 */ /* 0x000ee20000100800 */
[----:B0-----:R-:W0:Y:S01]  /*24b50*/  S2R R5, SR_TID.X ;  /* 0x0000000000057919 */ /* 0x001e220000002100 */
[----:B--2---:R-:W-:Y:S02]  /*24b60*/  IMAD.MOV.U32 R8, RZ, RZ, R6 ;  /* 0x000000ffff087224 */ /* 0x004fe400078e0006 */
[----:B------:R-:W2:Y:S01]  /*24b70*/  LDL R6, [R1+0x10] ;  /* 0x0000100001067983 */ /* 0x000ea20000100800 */
[----:B---3--:R-:W-:Y:S01]  /*24b80*/  SHF.L.U32 R10, R7, 0x1f, RZ ;  /* 0x0000001f070a7819 */ /* 0x008fe200000006ff */
[----:B------:R-:W-:Y:S01]  /*24b90*/  BSSY B2, `(.L_x_690) ;  /* 0x0000006000027945 */ /* 0x000fe20003800000 */
[----:B0-----:R-:W-:-:S04]  /*24ba0*/  LOP3.LUT R5, R5, 0x7f, RZ, 0xc0, !PT ;  /* 0x0000007f05057812 */ /* 0x001fc800078ec0ff */
[----:B------:R-:W-:Y:S01]  /*24bb0*/  ISETP.NE.AND P1, PT, R5, RZ, PT ;  /* 0x000000ff0500720c */ /* 0x000fe20003f25270 */
[----:B--2---:R-:W-:-:S04]  /*24bc0*/  IMAD R6, R6, 0x8, R8 ;  /* 0x0000000806067824 */ /* 0x004fc800078e0208 */
[----:B------:R-:W0:Y:S02]  /*24bd0*/  SYNCS.PHASECHK.TRANS64.TRYWAIT P0, [R6+URZ+0x334a0], R10 ;  /* 0x0334a00a060075a7 */ /* 0x000e24000800017f */
[----:B0-----:R-:W-:Y:S06]  /*24be0*/  @!P0 BRA `(.L_x_691) ;  /* 0x00000080003c8947 */ /* 0x001fec0003800000 */
.L_x_899:
[----:B------:R-:W-:Y:S05]  /*24bf0*/  BSYNC B2 ;  /* 0x0000000000027941 */ /* 0x000fea0003800000 */
.L_x_690:
[----:B------:R-:W-:Y:S04]  /*24c00*/  BSSY B2, `(.L_x_692) ;  /* 0x0000009000027945 */ /* 0x000fe80003800000 */
[----:B------:R-:W-:Y:S05]  /*24c10*/  @P1 BRA `(.L_x_693) ;  /* 0x00000000001c1947 */ /* 0x000fea0003800000 */
[----:B------:R-:W1:Y:S02]  /*24c20*/  S2R R4, SR_TID.X ;  /* 0x0000000000047919 */ /* 0x000e640000002100 */
[----:B-1----:R-:W-:Y:S02]  /*24c30*/  LOP3.LUT R5, R4, 0x1f, RZ, 0xc0, !PT ;  /* 0x0000001f04057812 */ /* 0x002fe400078ec0ff */
[----:B------:R-:W-:Y:S02]  /*24c40*/  MOV R4, 0x7800 ;  /* 0x0000780000047802 */ /* 0x000fe40000000f00 */
[----:B------:R-:W-:Y:S02]  /*24c50*/  ISETP.NE.AND P0, PT, R5, RZ, PT ;  /* 0x000000ff0500720c */ /* 0x000fe40003f05270 */
[----:B------:R1:W-:Y:S11]  /*24c60*/  SYNCS.ARRIVE.TRANS64 RZ, [R6+URZ+0x33490], R4 ;  /* 0x0334900406ff79a7 */ /* 0x0003f6000800003f */
[----:B-1----:R-:W-:Y:S05]  /*24c70*/  @!P0 BRA `(.L_x_693) ;  /* 0x0000000000048947 */ /* 0x002fea0003800000 */
[----:B------:R-:W-:Y:S01]  /*24c80*/  BPT.TRAP 0x1 ;  /* 0x000000040000795c */ /* 0x000fe20000300000 */
.L_x_693:
[----:B------:R-:W-:Y:S05]  /*24c90*/  BSYNC B2 ;  /* 0x0000000000027941 */ /* 0x000fea0003800000 */
.L_x_692:
[----:B------:R-:W2:Y:S04]  /*24ca0*/  LDL R7, [R1+0x4] ;  /* 0x0000040001077983 */ /* 0x000ea80000100800 */
[----:B------:R-:W2:Y:S01]  /*24cb0*/  LDL R4, [R1+0x10] ;  /* 0x0000100001047983 */ /* 0x000ea20000100800 */
[----:B------:R-:W-:Y:S01]  /*24cc0*/  IMAD.MOV.U32 R14, RZ, RZ, RZ ;  /* 0x000000ffff0e7224 */ /* 0x000fe200078e00ff */
[----:B------:R-:W-:Y:S01]  /*24cd0*/  UIADD3 UR4, UP0, UR40, 0x570, URZ ;  /* 0x0000057028047890 */ /* 0x000fe2000ff1e03f */
[----:B------:R-:W-:Y:S01]  /*24ce0*/  IMAD R5, R9, 0xa0, R3 ;  /* 0x000000a009057824 */ /* 0x000fe200078e0203 */
[----:B------:R-:W-:Y:S01]  /*24cf0*/  PLOP3.LUT P0, PT, PT, PT, PT, 0x80, 0x0 ;  /* 0x000000000000781c */ /* 0x000fe20003f0f070 */
[----:B------:R-:W-:Y:S01]  /*24d00*/  UMOV UR6, 0x0 ;  /* 0x0000000000067882 */ /* 0x000fe20000000000 */
[----:B------:R-:W-:Y:S01]  /*24d10*/  R2UR UR10, R14 ;  /* 0x000000000e0a72ca */ /* 0x000fe200000e0000 */
[----:B------:R-:W-:Y:S01]  /*24d20*/  VIADD R5, R5, 0xffffff60 ;  /* 0xffffff6005057836 */ /* 0x000fe20000000000 */
[----:B------:R-:W-:Y:S01]  /*24d30*/  UIADD3.X UR5, URZ, UR41, URZ, UP0, !UPT ;  /* 0x000000293f057290 */ /* 0x000fe200087fe43f */
[----:B------:R-:W-:Y:S01]  /*24d40*/  UMOV UR7, 0x12f00000 ;  /* 0x12f0000000077882 */ /* 0x000fe20000000000 */
[----:B--2---:R-:W-:-:S02]  /*24d50*/  IMAD R8, R4, 0x7800, R7 ;  /* 0x0000780004087824 */ /* 0x004fc400078e0207 */
[----:B------:R-:W-:-:S03]  /*24d60*/  VIADD R4, R6, 0x33490 ;  /* 0x0003349006047836 */ /* 0x000fc60000000000 */
[----:B------:R-:W-:-:S07]  /*24d70*/  IADD3 R7, R8, 0x24200, RZ ;  /* 0x0002420008077810 */ /* 0x000fce0007ffe0ff */
.L_x_694:
[----:B------:R-:W-:-:S13]  /*24d80*/  @P0 ELECT P2, URZ, PT ;  /* 0x00000000003f082f */ /* 0x000fda0003840000 */
[----:B------:R-:W-:Y:S02]  /*24d90*/  @P2 R2UR UR13, R0 ;  /* 0x00000000000d22ca */ /* 0x000fe400000e0000 */
[----:B------:R-:W-:Y:S02]  /*24da0*/  @P2 R2UR UR12, R18 ;  /* 0x00000000120c22ca */ /* 0x000fe400000e0000 */
[----:B------:R-:W-:Y:S02]  /*24db0*/  @P2 R2UR UR11, R5 ;  /* 0x00000000050b22ca */ /* 0x000fe400000e0000 */
[----:B------:R-:W-:Y:S02]  /*24dc0*/  @P2 R2UR UR9, R4 ;  /* 0x00000000040922ca */ /* 0x000fe400000e0000 */
[----:B------:R-:W-:Y:S02]  /*24dd0*/  @P2 R2UR UR8, R7 ;  /* 0x00000000070822ca */ /* 0x000fe400000e0000 */
[----:B------:R-:W-:-:S02]  /*24de0*/  @P2 PLOP3.LUT P0, PT, P2, PT, PT, 0x8, 0x0 ;  /* 0x000000000000281c */ /* 0x000fc4000170e170 */
        /* <DEDUP_REMOVED lines=9> */
.L_x_695:
        /* <DEDUP_REMOVED lines=12> */
[----:B------:R-:W-:Y:S01]  /*24f40*/  UMOV UR6, 0x0 ;  /* 0x0000000000067882 */ /* 0x000fe20000000000 */
[----:B------:R-:W-:Y:S01]  /*24f50*/  IADD3 R7, R8, 0x29200, RZ ;  /* 0x0002920008077810 */ /* 0x000fe20007ffe0ff */
[----:B------:R-:W-:Y:S01]  /*24f60*/  UMOV UR7, 0x12f00000 ;  /* 0x12f0000000077882 */ /* 0x000fe20000000000 */
[----:B------:R-:W-:-:S15]  /*24f70*/  R2UR UR10, R12 ;  /* 0x000000000c0a72ca */ /* 0x000fde00000e0000 */
.L_x_696:
        /* <DEDUP_REMOVED lines=10> */
[----:B------:R-:W1:Y:S01]  /*25020*/  SYNCS.PHASECHK.TRANS64.TRYWAIT P0, [R6+URZ+0x334c0], R10 ;  /* 0x0334c00a060075a7 */ /* 0x000e62000800017f */
[----:B------:R-:W-:Y:S04]  /*25030*/  BSSY B2, `(.L_x_697) ;  /* 0x0000002000027945 */ /* 0x000fe80003800000 */
[----:B-1----:R-:W-:Y:S05]  /*25040*/  @!P0 BRA `(.L_x_698) ;  /* 0x0000007c00388947 */ /* 0x002fea0003800000 */
.L_x_900:
[----:B------:R-:W-:Y:S05]  /*25050*/  BSYNC B2 ;  /* 0x0000000000027941 */ /* 0x000fea0003800000 */
.L_x_697:
        /* <DEDUP_REMOVED lines=11> */
.L_x_700:
[----:B------:R-:W-:Y:S05]  /*25110*/  BSYNC B2 ;  /* 0x0000000000027941 */ /* 0x000fea0003800000 */
.L_x_699:
[----:B------:R-:W-:Y:S01]  /*25120*/  R2UR UR10, R14 ;  /* 0x000000000e0a72ca */ /* 0x000fe200000e0000 */
[----:B------:R-:W-:Y:S01]  /*25130*/  UIADD3 UR4, UP0, UR40, 0x670, URZ ;  /* 0x0000067028047890 */ /* 0x000fe2000ff1e03f */
[----:B------:R-:W-:Y:S01]  /*25140*/  R2UR UR6, R10 ;  /* 0x000000000a0672ca */ /* 0x000fe200000e0000 */
[----:B------:R-:W-:Y:S01]  /*25150*/  VIADD R4, R8, 0xf200 ;  /* 0x0000f20008047836 */ /* 0x000fe20000000000 */
[----:B------:R-:W-:Y:S01]  /*25160*/  R2UR UR7, R11 ;  /* 0x000000000b0772ca */ /* 0x000fe200000e0000 */
[----:B------:R-:W-:Y:S01]  /*25170*/  UIADD3.X UR5, URZ, UR41, URZ, UP0, !UPT ;  /* 0x000000293f057290 */ /* 0x000fe200087fe43f */
[----:B------:R-:W-:Y:S02]  /*25180*/  PLOP3.LUT P0, PT, PT, PT, PT, 0x80, 0x0 ;  /* 0x000000000000781c */ /* 0x000fe40003f0f070 */
[----:B------:R-:W-:-:S11]  /*25190*/  IADD3 R6, R6, 0x334b0, RZ ;  /* 0x000334b006067810 */ /* 0x000fd60007ffe0ff */
.L_x_701:
        /* <DEDUP_REMOVED lines=15> */
.L_x_702:
        /* <DEDUP_REMOVED lines=15> */
.L_x_703:
        /* <DEDUP_REMOVED lines=10> */
.L_x_689:
[----:B------:R-:W-:Y:S05]  /*25420*/  BSYNC B1 ;  /* 0x0000000000017941 */ /* 0x000fea0003800000 */
.L_x_688:
[----:B0-----:R-:W2:Y:S04]  /*25430*/  LDL.LU R4, [R1+0x10] ;  /* 0x0000100001047983 */ /* 0x001ea80000300800 */
[----:B------:R-:W3:Y:S01]  /*25440*/  LDL.LU R7, [R1+0x18] ;  /* 0x0000180001077983 */ /* 0x000ee20000300800 */
[----:B------:R-:W-:Y:S01]  /*25450*/  VIADD R9, R9, 0xfffffffe ;  /* 0xfffffffe09097836 */ /* 0x000fe20000000000 */
[----:B------:R-:W-:-:S04]  /*25460*/  PLOP3.LUT P0, PT, PT, PT, PT, 0x8, 0x0 ;  /* 0x000000000000781c */ /* 0x000fc80003f0e170 */
[----:B------:R-:W-:Y:S02]  /*25470*/  ISETP.GE.AND P2, PT, R9, R2, PT ;  /* 0x000000020900720c */ /* 0x000fe40003f46270 */
[----:B--2---:R-:W-:-:S04]  /*25480*/  IADD3 R4, R4, 0x1, RZ ;  /* 0x0000000104047810 */ /* 0x004fc80007ffe0ff */
[----:B------:R-:W-:-:S04]  /*25490*/  ISETP.NE.AND P1, PT, R4, 0x2, PT ;  /* 0x000000020400780c */ /* 0x000fc80003f25270 */
[----:B------:R-:W-:Y:S02]  /*254a0*/  SEL R5, RZ, 0x1, P1 ;  /* 0x00000001ff057807 */ /* 0x000fe40000800000 */
[----:B------:R-:W-:Y:S02]  /*254b0*/  SEL R4, R4, RZ, P1 ;  /* 0x000000ff04047207 */ /* 0x000fe40000800000 */
[----:B---3--:R-:W-:-:S03]  /*254c0*/  LOP3.LUT R7, R7, R5, RZ, 0x3c, !PT ;  /* 0x0000000507077212 */ /* 0x008fc600078e3cff */
[----:B------:R0:W-:Y:S04]  /*254d0*/  STL [R1+0x10], R4 ;  /* 0x0000100401007387 */ /* 0x0001e80000100800 */
[----:B------:R0:W-:Y:S01]  /*254e0*/  STL [R1+0x18], R7 ;  /* 0x0000180701007387 */ /* 0x0001e20000100800 */
[----:B------:R-:W-:Y:S05]  /*254f0*/  @!P2 BRA `(.L_x_682) ;  /* 0x000000080074a947 */ /* 0x000fea0003800000 */
.L_x_720:
[----:B------:R-:W-:Y:S05]  /*25500*/  YIELD ;  /* 0x0000000000007946 */ /* 0x000fea0003800000 */
[----:B------:R-:W-:Y:S04]  /*25510*/  BSSY B1, `(.L_x_704) ;  /* 0x000008f000017945 */ /* 0x000fe80003800000 */
[----:B-1----:R-:W-:Y:S05]  /*25520*/  @!P6 BRA `(.L_x_705) ;  /* 0x000000080034e947 */ /* 0x002fea0003800000 */
[----:B0-----:R-:W2:Y:S04]  /*25530*/  LDL R7, [R1+0x4] ;  /* 0x0000040001077983 */ /* 0x001ea80000100800 */
[----:B------:R-:W2:Y:S04]  /*25540*/  LDL R6, [R1+0x10] ;  /* 0x0000100001067983 */ /* 0x000ea80000100800 */
[----:B------:R-:W3:Y:S01]  /*25550*/  LDL R5, [R1+0x18] ;  /* 0x0000180001057983 */ /* 0x000ee20000100800 */
[----:B------:R-:W0:Y:S01]  /*25560*/  S2R R4, SR_TID.X ;  /* 0x0000000000047919 */ /* 0x000e220000002100 */
[----:B------:R-:W-:Y:S01]  /*25570*/  BSSY B2, `(.L_x_706) ;  /* 0x0000007000027945 */ /* 0x000fe20003800000 */
[----:B0-----:R-:W-:-:S04]  /*25580*/  LOP3.LUT R4, R4, 0x7f, RZ, 0xc0, !PT ;  /* 0x0000007f04047812 */ /* 0x001fc800078ec0ff */
[----:B------:R-:W-:Y:S01]  /*25590*/  ISETP.NE.AND P2, PT, R4, RZ, PT ;  /* 0x000000ff0400720c */ /* 0x000fe20003f45270 */
[----:B--2---:R-:W-:Y:S01]  /*255a0*/  IMAD R8, R6, 0x8, R7 ;  /* 0x0000000806087824 */ /* 0x004fe200078e0207 */
[----:B---3--:R-:W-:-:S04]  /*255b0*/  SHF.L.U32 R7, R5, 0x1f, RZ ;  /* 0x0000001f05077819 */ /* 0x008fc800000006ff */
[----:B------:R-:W0:Y:S02]  /*255c0*/  SYNCS.PHASECHK.TRANS64.TRYWAIT P1, [R8+URZ+0x334a0], R7 ;  /* 0x0334a007080075a7 */ /* 0x000e24000802017f */
[----:B0-----:R-:W-:Y:S05]  /*255d0*/  @!P1 BRA `(.L_x_707) ;  /* 0x0000007400e89947 */ /* 0x001fea0003800000 */
.L_x_901:
[----:B------:R-:W-:Y:S05]  /*255e0*/  BSYNC B2 ;  /* 0x0000000000027941 */ /* 0x000fea0003800000 */
.L_x_706:
        /* <DEDUP_REMOVED lines=9> */
.L_x_709:
[----:B------:R-:W-:Y:S05]  /*25680*/  BSYNC B2 ;  /* 0x0000000000027941 */ /* 0x000fea0003800000 */
.L_x_708:
[----:B------:R-:W2:Y:S04]  /*25690*/  LDL R5, [R1+0x4] ;  /* 0x0000040001057983 */ /* 0x000ea80000100800 */
[----:B------:R-:W2:Y:S01]  /*256a0*/  LDL R4, [R1+0x10] ;  /* 0x0000100001047983 */ /* 0x000ea20000100800 */
[----:B------:R-:W-:Y:S01]  /*256b0*/  MOV R12, RZ ;  /* 0x000000ff000c7202 */ /* 0x000fe20000000f00 */
[----:B------:R-:W-:Y:S01]  /*256c0*/  UIADD3 UR4, UP0, UR40, 0x570, URZ ;  /* 0x0000057028047890 */ /* 0x000fe2000ff1e03f */
[----:B------:R-:W-:Y:S01]  /*256d0*/  PLOP3.LUT P1, PT, PT, PT, PT, 0x80, 0x0 ;  /* 0x000000000000781c */ /* 0x000fe20003f2f070 */
[----:B------:R-:W-:Y:S01]  /*256e0*/  UMOV UR6, 0x0 ;  /* 0x0000000000067882 */ /* 0x000fe20000000000 */
[----:B------:R-:W-:Y:S01]  /*256f0*/  R2UR UR10, R12 ;  /* 0x000000000c0a72ca */ /* 0x000fe200000e0000 */
[----:B------:R-:W-:Y:S01]  /*25700*/  UIADD3.X UR5, URZ, UR41, URZ, UP0, !UPT ;  /* 0x000000293f057290 */ /* 0x000fe200087fe43f */
[----:B------:R-:W-:Y:S01]  /*25710*/  UMOV UR7, 0x12f00000 ;  /* 0x12f0000000077882 */ /* 0x000fe20000000000 */
[----:B--2---:R-:W-:-:S02]  /*25720*/  IMAD R6, R4, 0x7800, R5 ;  /* 0x0000780004067824 */ /* 0x004fc400078e0205 */
[----:B------:R-:W-:Y:S02]  /*25730*/  IMAD R5, R9, 0xa0, R3 ;  /* 0x000000a009057824 */ /* 0x000fe400078e0203 */
[----:B------:R-:W-:Y:S02]  /*25740*/  VIADD R4, R8, 0x33490 ;  /* 0x0003349008047836 */ /* 0x000fe40000000000 */
[----:B------:R-:W-:-:S07]  /*25750*/  VIADD R10, R6, 0x24200 ;  /* 0x00024200060a7836 */ /* 0x000fce0000000000 */
.L_x_710:
        /* <DEDUP_REMOVED lines=16> */
.L_x_711:
        /* <DEDUP_REMOVED lines=16> */
.L_x_712:
        /* <DEDUP_REMOVED lines=13> */
.L_x_902:
[----:B------:R-:W-:Y:S05]  /*25a30*/  BSYNC B2 ;  /* 0x0000000000027941 */ /* 0x000fea0003800000 */
.L_x_713:
[----:B------:R-:W-:Y:S01]  /*25a40*/  BSSY B2, `(.L_x_715) ;  /* 0x000000b000027945 */ /* 0x000fe20003800000 */
[----:B------:R-:W-:Y:S01]  /*25a50*/  IMAD.MOV.U32 R10, RZ, RZ, 0x0 ;  /* 0x00000000ff0a7424 */ /* 0x000fe200078e00ff */
[----:B------:R-:W-:Y:S02]  /*25a60*/  MOV R11, 0x12f00000 ;  /* 0x12f00000000b7802 */ /* 0x000fe40000000f00 */
        /* <DEDUP_REMOVED lines=8> */
.L_x_716:
[----:B------:R-:W-:Y:S05]  /*25af0*/  BSYNC B2 ;  /* 0x0000000000027941 */ /* 0x000fea0003800000 */
.L_x_715:
[----:B------:R-:W-:Y:S01]  /*25b00*/  R2UR UR10, R12 ;  /* 0x000000000c0a72ca */ /* 0x000fe200000e0000 */
[----:B------:R-:W-:Y:S01]  /*25b10*/  UIADD3 UR4, UP0, UR40, 0x670, URZ ;  /* 0x0000067028047890 */ /* 0x000fe2000ff1e03f */
[----:B------:R-:W-:Y:S01]  /*25b20*/  R2UR UR6, R10 ;  /* 0x000000000a0672ca */ /* 0x000fe200000e0000 */
[----:B01----:R-:W-:Y:S01]  /*25b30*/  VIADD R8, R8, 0x334b0 ;  /* 0x000334b008087836 */ /* 0x003fe20000000000 */
[----:B------:R-:W-:Y:S01]  /*25b40*/  R2UR UR7, R11 ;  /* 0x000000000b0772ca */ /* 0x000fe200000e0000 */
[----:B------:R-:W-:Y:S01]  /*25b50*/  VIADD R4, R6, 0xf200 ;  /* 0x0000f20006047836 */ /* 0x000fe20000000000 */
[----:B------:R-:W-:Y:S01]  /*25b60*/  PLOP3.LUT P1, PT, PT, PT, PT, 0x80, 0x0 ;  /* 0x000000000000781c */ /* 0x000fe20003f2f070 */
[----:B------:R-:W-:-:S12]  /*25b70*/  UIADD3.X UR5, URZ, UR41, URZ, UP0, !UPT ;  /* 0x000000293f057290 */ /* 0x000fd800087fe43f */
.L_x_717:
        /* <DEDUP_REMOVED lines=10> */
[----:B------:R-:W-:Y:S02]  /*25c20*/  R2UR UR10, R14 ;  /* 0x000000000e0a72ca */ /* 0x000fe400000e0000 */
[----:B------:R-:W-:Y:S02]  /*25c30*/  R2UR UR6, R10 ;  /* 0x000000000a0672ca */ /* 0x000fe400000e0000 */
[----:B------:R-:W-:Y:S02]  /*25c40*/  R2UR UR7, R11 ;  /* 0x000000000b0772ca */ /* 0x000fe400000e0000 */
[----:B------:R-:W-:Y:S02]  /*25c50*/  PLOP3.LUT P1, PT, PT, PT, PT, 0x80, 0x0 ;  /* 0x000000000000781c */ /* 0x000fe40003f2f070 */
[----:B------:R-:W-:-:S11]  /*25c60*/  IADD3 R4, R6, 0x11a00, RZ ;  /* 0x00011a0006047810 */ /* 0x000fd60007ffe0ff */
.L_x_718:
        /* <DEDUP_REMOVED lines=15> */
.L_x_719:
        /* <DEDUP_REMOVED lines=10> */
.L_x_705:
[----:B------:R-:W-:Y:S05]  /*25e00*/  BSYNC B1 ;  /* 0x0000000000017941 */ /* 0x000fea0003800000 */
.L_x_704:
[----:B0-----:R-:W2:Y:S04]  /*25e10*/  LDL.LU R4, [R1+0x10] ;  /* 0x0000100001047983 */ /* 0x001ea80000300800 */
[----:B------:R-:W3:Y:S01]  /*25e20*/  LDL.LU R7, [R1+0x18] ;  /* 0x0000180001077983 */ /* 0x000ee20000300800 */
[C---:B------:R-:W-:Y:S01]  /*25e30*/  ISETP.GT.AND P2, PT, R9.reuse, R2, PT ;  /* 0x000000020900720c */ /* 0x040fe20003f44270 */
[----:B------:R-:W-:Y:S02]  /*25e40*/  VIADD R9, R9, 0xffffffff ;  /* 0xffffffff09097836 */ /* 0x000fe40000000000 */
[----:B--2---:R-:W-:-:S05]  /*25e50*/  VIADD R4, R4, 0x1 ;  /* 0x0000000104047836 */ /* 0x004fca0000000000 */
[----:B------:R-:W-:-:S04]  /*25e60*/  ISETP.NE.AND P1, PT, R4, 0x2, PT ;  /* 0x000000020400780c */ /* 0x000fc80003f25270 */
[----:B------:R-:W-:Y:S02]  /*25e70*/  SEL R5, RZ, 0x1, P1 ;  /* 0x00000001ff057807 */ /* 0x000fe40000800000 */
[----:B------:R-:W-:Y:S02]  /*25e80*/  SEL R4, R4, RZ, P1 ;  /* 0x000000ff04047207 */ /* 0x000fe40000800000 */
[----:B---3--:R-:W-:-:S05]  /*25e90*/  LOP3.LUT R7, R7, R5, RZ, 0x3c, !PT ;  /* 0x0000000507077212 */ /* 0x008fca00078e3cff */
[----:B------:R1:W-:Y:S04]  /*25ea0*/  STL [R1+0x18], R7 ;  /* 0x0000180701007387 */ /* 0x0003e80000100800 */
[----:B------:R1:W-:Y:S01]  /*25eb0*/  STL [R1+0x10], R4 ;  /* 0x0000100401007387 */ /* 0x0003e20000100800 */
[----:B------:R-:W-:Y:S05]  /*25ec0*/  @P2 BRA `(.L_x_720) ;  /* 0xfffffff4008c2947 */ /* 0x000fea000383ffff */
.L_x_682:
[----:B------:R-:W-:Y:S05]  /*25ed0*/  BSYNC B0 ;  /* 0x0000000000007941 */ /* 0x000fea0003800000 */
.L_x_681:
[----:B01----:R-:W2:Y:S01]  /*25ee0*/  LDL R4, [R1+0x44] ;  /* 0x0000440001047983 */ /* 0x003ea20000100800 */
[----:B------:R-:W-:Y:S05]  /*25ef0*/  @!P0 WARPSYNC.ALL ;  /* 0x0000000000008948 */ /* 0x000fea0003800000 */
[----:B------:R-:W-:Y:S01]  /*25f00*/  @!P0 BAR.SYNC.DEFER_BLOCKING 0xc, 0x180 ;  /* 0x0306000000008b1d */ /* 0x000fe20000010000 */
[----:B--2---:R-:W-:-:S13]  /*25f10*/  ISETP.GT.AND P0, PT, R4, RZ, PT ;  /* 0x000000ff0400720c */ /* 0x004fda0003f04270 */
[----:B------:R-:W-:Y:S05]  /*25f20*/  @P0 BRA `(.L_x_721) ;  /* 0x0000000000440947 */ /* 0x000fea0003800000 */
[----:B------:R-:W0:Y:S02]  /*25f30*/  S2R R4, SR_TID.X ;  /* 0x0000000000047919 */ /* 0x000e240000002100 */
[----:B0-----:R-:W-:-:S04]  /*25f40*/  LOP3.LUT R4, R4, 0x7f, RZ, 0xc0, !PT ;  /* 0x0000007f04047812 */ /* 0x001fc800078ec0ff */
[----:B------:R-:W-:-:S13]  /*25f50*/  ISETP.NE.AND P0, PT, R4, RZ, PT ;  /* 0x000000ff0400720c */ /* 0x000fda0003f05270 */
[----:B------:R-:W-:Y:S05]  /*25f60*/  @P0 BRA `(.L_x_722) ;  /* 0x0000003800640947 */ /* 0x000fea0003800000 */
[----:B------:R-:W0:Y:S01]  /*25f70*/  S2R R3, SR_LANEID ;  /* 0x0000000000037919 */ /* 0x000e220000000000 */
[----:B------:R-:W-:Y:S01]  /*25f80*/  VOTEU.ANY UR4, UPT, PT ;  /* 0x0000000000047886 */ /* 0x000fe200038e0100 */
[----:B------:R-:W1:Y:S01]  /*25f90*/  LDC.64 R4, c[0x0][0xc60] ;  /* 0x00031800ff047b82 */ /* 0x000e620000000a00 */
[----:B------:R-:W0:Y:S08]  /*25fa0*/  FLO.U32 R0, UR4 ;  /* 0x0000000400007d00 */ /* 0x000e3000080e0000 */
[----:B------:R-:W1:Y:S01]  /*25fb0*/  POPC R2, UR4 ;  /* 0x0000000400027d09 */ /* 0x000e620008000000 */
[----:B0-----:R-:W-:-:S13]  /*25fc0*/  ISETP.EQ.U32.AND P0, PT, R0, R3, PT ;  /* 0x000000030000720c */ /* 0x001fda0003f02070 */
[----:B-1----:R-:W2:Y:S01]  /*25fd0*/  @P0 ATOMG.E.ADD.STRONG.GPU PT, R5, desc[UR54][R4.64], R2 ;  /* 0x00000002040509a8 */ /* 0x002ea200081ee1f6 */
[----:B------:R-:W0:Y:S02]  /*25fe0*/  S2R R3, SR_LTMASK ;  /* 0x0000000000037919 */ /* 0x000e240000003900 */
[----:B0-----:R-:W-:-:S06]  /*25ff0*/  LOP3.LUT R3, R3, UR4, RZ, 0xc0, !PT ;  /* 0x0000000403037c12 */ /* 0x001fcc000f8ec0ff */
[----:B------:R-:W0:Y:S01]  /*26000*/  POPC R3, R3 ;  /* 0x0000000300037309 */ /* 0x000e220000000000 */
[----:B--2---:R-:W0:Y:S02]  /*26010*/  SHFL.IDX PT, R0, R5, R0, 0x1f ;  /* 0x00001f0005007589 */ /* 0x004e2400000e0000 */
[----:B0-----:R-:W-:Y:S01]  /*26020*/  IADD3 R16, R0, UR38, R3 ;  /* 0x0000002600107c10 */ /* 0x001fe2000fffe003 */
[----:B------:R-:W-:Y:S06]  /*26030*/  BRA `(.L_x_722) ;  /* 0x0000003800307947 */ /* 0x000fec0003800000 */
.L_x_721:
[----:B------:R-:W2:Y:S01]  /*26040*/  LDL R0, [R1+0x4] ;  /* 0x0000040001007983 */ /* 0x000ea20000100800 */
[----:B------:R-:W-:Y:S01]  /*26050*/  BSSY B6, `(.L_x_723) ;  /* 0x0000014000067945 */ /* 0x000fe20003800000 */
[----:B--2---:R-:W-:-:S04]  /*26060*/  IADD3 R0, R0, 0x24200, RZ ;  /* 0x0002420000007810 */ /* 0x004fc80007ffe0ff */
[----:B------:R-:W-:-:S13]  /*26070*/  LOP3.LUT P0, RZ, R0, 0x1bf, RZ, 0xc0, !PT ;  /* 0x000001bf00ff7812 */ /* 0x000fda000780c0ff */
[----:B------:R-:W-:Y:S05]  /*26080*/  @!P0 BRA `(.L_x_724) ;  /* 0x0000000000408947 */ /* 0x000fea0003800000 */
[----:B------:R-:W-:Y:S01]  /*26090*/  MOV R2, 0x0 ;  /* 0x0000000000027802 */ /* 0x000fe20000000f00 */
[----:B------:R-:W-:Y:S01]  /*260a0*/  ULDC.64 UR6, c[0x4][0xc0] ;  /* 0x0100300000067ab9 */ /* 0x000fe20000000a00 */
[----:B------:R-:W-:Y:S01]  /*260b0*/  ULDC.64 UR8, c[0x4][0xc8] ;  /* 0x0100320000087ab9 */ /* 0x000fe20000000a00 */
[----:B------:R-:W-:Y:S01]  /*260c0*/  ULDC.64 UR4, c[0x4][0x8] ;  /* 0x0100020000047ab9 */ /* 0x000fe20000000a00 */
[----:B------:R-:W-:Y:S01]  /*260d0*/  IMAD.U32 R4, RZ, RZ, UR6 ;  /* 0x00000006ff047e24 */ /* 0x000fe2000f8e00ff */
[----:B------:R-:W-:Y:S01]  /*260e0*/  MOV R7, UR9 ;  /* 0x0000000900077c02 */ /* 0x000fe20008000f00 */
[----:B------:R-:W0:Y:S01]  /*260f0*/  LDC.64 R2, c[0x4][R2] ;  /* 0x0100000002027b82 */ /* 0x000e220000000a00 */
[----:B------:R-:W-:Y:S01]  /*26100*/  IMAD.U32 R5, RZ, RZ, UR7 ;  /* 0x00000007ff057e24 */ /* 0x000fe2000f8e00ff */
[----:B------:R-:W-:Y:S01]  /*26110*/  MOV R12, 0x1 ;  /* 0x00000001000c7802 */ /* 0x000fe20000000f00 */
[----:B------:R-:W-:Y:S02]  /*26120*/  IMAD.U32 R6, RZ, RZ, UR8 ;  /* 0x00000008ff067e24 */ /* 0x000fe4000f8e00ff */
[----:B------:R-:W-:-:S02]  /*26130*/  IMAD.U32 R10, RZ, RZ, UR4 ;  /* 0x00000004ff0a7e24 */ /* 0x000fc4000f8e00ff */
[----:B------:R-:W-:Y:S02]  /*26140*/  IMAD.U32 R11, RZ, RZ, UR5 ;  /* 0x00000005ff0b7e24 */ /* 0x000fe4000f8e00ff */
[----:B------:R-:W-:Y:S02]  /*26150*/  IMAD.MOV.U32 R8, RZ, RZ, 0x70 ;  /* 0x00000070ff087424 */ /* 0x000fe400078e00ff */
[----:B------:R-:W-:-:S07]  /*26160*/  IMAD.MOV.U32 R13, RZ, RZ, RZ ;  /* 0x000000ffff0d7224 */ /* 0x000fce00078e00ff */
[----:B------:R-:W-:-:S07]  /*26170*/  LEPC R20, `(.L_x_724) ;  /* 0x000000001014794e */ /* 0x000fce0000000000 */
[----:B0-----:R-:W-:Y:S05]  /*26180*/  CALL.ABS.NOINC R2 ;  /* 0x0000000002007343 */ /* 0x001fea0003c00000 */
.L_x_724:
[----:B------:R-:W-:Y:S05]  /*26190*/  BSYNC B6 ;  /* 0x0000000000067941 */ /* 0x000fea0003800000 */
.L_x_723:
[----:B------:R-:W2:Y:S04]  /*261a0*/  LDL R0, [R1+0x4] ;  /* 0x0000040001007983 */ /* 0x000ea80000100800 */
[----:B------:R-:W3:Y:S01]  /*261b0*/  LDL.LU R2, [R1+0x8] ;  /* 0x0000080001027983 */ /* 0x000ee20000300800 */
[----:B------:R-:W-:Y:S01]  /*261c0*/  BSSY B6, `(.L_x_725) ;  /* 0x0000017000067945 */ /* 0x000fe20003800000 */
[----:B--2---:R-:W-:Y:S01]  /*261d0*/  VIADD R0, R0, 0xf200 ;  /* 0x0000f20000007836 */ /* 0x004fe20000000000 */
[----:B---3--:R-:W-:-:S04]  /*261e0*/  LOP3.LUT R2, R2, 0xfffffffe, RZ, 0xc0, !PT ;  /* 0xfffffffe02027812 */ /* 0x008fc800078ec0ff */
[----:B------:R-:W-:-:S13]  /*261f0*/  LOP3.LUT P0, RZ, R0, 0x1bf, RZ, 0xc0, !PT ;  /* 0x000001bf00ff7812 */ /* 0x000fda000780c0ff */
[----:B------:R-:W-:-:S05]  /*26200*/  @P0 LOP3.LUT R2, R2, 0x1, RZ, 0xfc, !PT ;  /* 0x0000000102020812 */ /* 0x000fca00078efcff */
[----:B------:R0:W-:Y:S01]  /*26210*/  STL [R1+0x8], R2 ;  /* 0x0000080201007387 */ /* 0x0001e20000100800 */
[----:B------:R-:W-:Y:S05]  /*26220*/  @!P0 BRA `(.L_x_726) ;  /* 0x0000000000408947 */ /* 0x000fea0003800000 */
[----:B0-----:R-:W-:Y:S01]  /*26230*/  MOV R2, 0x0 ;  /* 0x0000000000027802 */ /* 0x001fe20000000f00 */
[----:B------:R-:W-:Y:S01]  /*26240*/  ULDC.64 UR6, c[0x4][0xc0] ;  /* 0x0100300000067ab9 */ /* 0x000fe20000000a00 */
[----:B------:R-:W-:Y:S01]  /*26250*/  ULDC.64 UR8, c[0x4][0xc8] ;  /* 0x0100320000087ab9 */ /* 0x000fe20000000a00 */
[----:B------:R-:W-:Y:S01]  /*26260*/  ULDC.64 UR4, c[0x4][0x10] ;  /* 0x0100040000047ab9 */ /* 0x000fe20000000a00 */
[----:B------:R-:W-:Y:S01]  /*26270*/  IMAD.U32 R4, RZ, RZ, UR6 ;  /* 0x00000006ff047e24 */ /* 0x000fe2000f8e00ff */
[----:B------:R-:W-:Y:S01]  /*26280*/  MOV R5, UR7 ;  /* 0x0000000700057c02 */ /* 0x000fe20008000f00 */
[----:B------:R-:W0:Y:S01]  /*26290*/  LDC.64 R2, c[0x4][R2] ;  /* 0x0100000002027b82 */ /* 0x000e220000000a00 */
[----:B------:R-:W-:Y:S01]  /*262a0*/  IMAD.U32 R6, RZ, RZ, UR8 ;  /* 0x00000008ff067e24 */ /* 0x000fe2000f8e00ff */
[----:B------:R-:W-:Y:S01]  /*262b0*/  MOV R11, UR5 ;  /* 0x00000005000b7c02 */ /* 0x000fe20008000f00 */
[----:B------:R-:W-:Y:S02]  /*262c0*/  IMAD.U32 R7, RZ, RZ, UR9 ;  /* 0x00000009ff077e24 */ /* 0x000fe4000f8e00ff */
[----:B------:R-:W-:-:S02]  /*262d0*/  IMAD.U32 R10, RZ, RZ, UR4 ;  /* 0x00000004ff0a7e24 */ /* 0x000fc4000f8e00ff */
[----:B------:R-:W-:Y:S02]  /*262e0*/  IMAD.MOV.U32 R8, RZ, RZ, 0x70 ;  /* 0x00000070ff087424 */ /* 0x000fe400078e00ff */
[----:B------:R-:W-:Y:S02]  /*262f0*/  IMAD.MOV.U32 R12, RZ, RZ, 0x1 ;  /* 0x00000001ff0c7424 */ /* 0x000fe400078e00ff */
[----:B------:R-:W-:-:S07]  /*26300*/  IMAD.MOV.U32 R13, RZ, RZ, RZ ;  /* 0x000000ffff0d7224 */ /* 0x000fce00078e00ff */
[----:B------:R-:W-:-:S07]  /*26310*/  LEPC R20, `(.L_x_726) ;  /* 0x000000001014794e */ /* 0x000fce0000000000 */
[----:B0-----:R-:W-:Y:S05]  /*26320*/  CALL.ABS.NOINC R2 ;  /* 0x0000000002007343 */ /* 0x001fea0003c00000 */
.L_x_726:
[----:B------:R-:W-:Y:S05]  /*26330*/  BSYNC B6 ;  /* 0x0000000000067941 */ /* 0x000fea0003800000 */
.L_x_725:
[----:B0-----:R-:W2:Y:S01]  /*26340*/  LDL R2, [R1+0x4] ;  /* 0x0000040001027983 */ /* 0x001ea20000100800 */
        /* <DEDUP_REMOVED lines=20> */
.L_x_728:
[----:B------:R-:W-:Y:S05]  /*26490*/  BSYNC B6 ;  /* 0x0000000000067941 */ /* 0x000fea0003800000 */
.L_x_727:
[----:B------:R-:W2:Y:S01]  /*264a0*/  LDL R2, [R1+0x8] ;  /* 0x0000080001027983 */ /* 0x000ea20000100800 */
[----:B------:R-:W-:Y:S01]  /*264b0*/  BSSY B6, `(.L_x_729) ;  /* 0x0000013000067945 */ /* 0x000fe20003800000 */
[----:B--2---:R-:W-:-:S13]  /*264c0*/  LOP3.LUT P6, RZ, R2, 0x1, RZ, 0xc0, !PT ;  /* 0x0000000102ff7812 */ /* 0x004fda00078cc0ff */
        /* <DEDUP_REMOVED lines=17> */
.L_x_730:
[----:B------:R-:W-:Y:S05]  /*265e0*/  BSYNC B6 ;  /* 0x0000000000067941 */ /* 0x000fea0003800000 */
.L_x_729:
[----:B------:R-:W2:Y:S01]  /*265f0*/  LDL.LU R2, [R1] ;  /* 0x0000000001027983 */ /* 0x000ea20000300800 */
[----:B------:R-:W-:-:S03]  /*26600*/  ULDC.64 UR4, c[0x0][0x9f8] ;  /* 0x00027e0000047ab9 */ /* 0x000fc60000000a00 */
[----:B------:R-:W3:Y:S04]  /*26610*/  LDL.LU R0, [R1+0x20] ;  /* 0x0000200001007983 */ /* 0x000ee80000300800 */
[----:B------:R-:W4:Y:S01]  /*26620*/  LDL R8, [R1+0x1c] ;  /* 0x00001c0001087983 */ /* 0x000f220000100800 */
[----:B------:R-:W-:-:S04]  /*26630*/  ISETP.NE.U32.AND P0, PT, RZ, UR4, PT ;  /* 0x00000004ff007c0c */ /* 0x000fc8000bf05070 */
[----:B------:R-:W-:-:S13]  /*26640*/  ISETP.NE.AND.EX P0, PT, RZ, UR5, PT, P0 ;  /* 0x00000005ff007c0c */ /* 0x000fda000bf05300 */
[----:B--2---:R-:W-:-:S04]  /*26650*/  @P0 IADD3 R2, P1, R2, UR4, RZ ;  /* 0x0000000402020c10 */ /* 0x004fc8000ff3e0ff */
[----:B---3--:R-:W-:Y:S01]  /*26660*/  @P0 IADD3.X R3, R0, UR5, RZ, P1, !PT ;  /* 0x0000000500030c10 */ /* 0x008fe20008ffe4ff */
[----:B------:R-:W-:-:S04]  /*26670*/  ULDC.64 UR4, c[0x0][0xa08] ;  /* 0x0002820000047ab9 */ /* 0x000fc80000000a00 */
[----:B----4-:R0:W2:Y:S02]  /*26680*/  @P0 LDG.E R8, desc[UR54][R2.64] ;  /* 0x0000003602080981 */ /* 0x0100a4000c1e1900 */
[----:B0-----:R-:W0:Y:S01]  /*26690*/  LDC.64 R2, c[0x0][0x418] ;  /* 0x00010600ff027b82 */ /* 0x001e220000000a00 */
[----:B--2---:R-:W-:Y:S01]  /*266a0*/  SHF.R.S32.HI R9, RZ, 0x1f, R8 ;  /* 0x0000001fff097819 */ /* 0x004fe20000011408 */
[----:B------:R1:W-:Y:S01]  /*266b0*/  @P0 STL [R1+0x1c], R8 ;  /* 0x00001c0801000387 */ /* 0x0003e20000100800 */
[----:B0-----:R-:W-:Y:S01]  /*266c0*/  LOP3.LUT P0, RZ, R2, UR4, RZ, 0xfc, !PT ;  /* 0x0000000402ff7c12 */ /* 0x001fe2000f80fcff */
[----:B------:R-:W-:Y:S02]  /*266d0*/  UMOV UR4, 0xffffffff ;  /* 0xffffffff00047882 */ /* 0x000fe40000000000 */
[----:B------:R1:W-:Y:S01]  /*266e0*/  STL [R1+0x20], R9 ;  /* 0x0000200901007387 */ /* 0x0003e20000100800 */
[----:B------:R-:W-:-:S04]  /*266f0*/  LOP3.LUT P0, RZ, R3, UR5, RZ, 0xfc, P0 ;  /* 0x0000000503ff7c12 */ /* 0x000fc8000800fcff */
[----:B------:R-:W-:Y:S01]  /*26700*/  SEL R0, R8, RZ, !P0 ;  /* 0x000000ff08007207 */ /* 0x000fe20004000000 */
[----:B------:R-:W-:Y:S08]  /*26710*/  BRA.DIV UR4, `(.L_x_731) ;  /* 0x0000006604c07947 */ /* 0x000ff0000b800000 */
[----:B------:R-:W0:Y:S02]  /*26720*/  S2R R4, SR_TID.X ;  /* 0x0000000000047919 */ /* 0x000e240000002100 */
[----:B0-----:R-:W-:-:S04]  /*26730*/  SHF.R.U32.HI R4, RZ, 0x5, R4 ;  /* 0x00000005ff047819 */ /* 0x001fc80000011604 */
[----:B------:R-:W-:-:S05]  /*26740*/  LOP3.LUT R4, R4, 0x3, RZ, 0xc0, !PT ;  /* 0x0000000304047812 */ /* 0x000fca00078ec0ff */
[----:B------:R0:W2:Y:S02]  /*26750*/  SHFL.IDX PT, R14, R4, RZ, 0x1f ;  /* 0x00001fff040e7589 */ /* 0x0000a400000e0000 */
.L_x_905:
[----:B0-----:R-:W3:Y:S01]  /*26760*/  LDL.LU R4, [R1+0x8] ;  /* 0x0000080001047983 */ /* 0x001ee20000300800 */
[----:B------:R-:W-:Y:S02]  /*26770*/  PLOP3.LUT P1, PT, PT, PT, PT, 0x8, 0x0 ;  /* 0x000000000000781c */ /* 0x000fe40003f2e170 */
[----:B--2---:R-:W-:Y:S01]  /*26780*/  ISETP.NE.AND P0, PT, R14, RZ, PT ;  /* 0x000000ff0e00720c */ /* 0x004fe20003f05270 */
[----:B------:R0:W-:Y:S01]  /*26790*/  STL [R1], R0 ;  /* 0x0000000001007387 */ /* 0x0001e20000100800 */
[----:B---3--:R-:W-:-:S09]  /*267a0*/  LOP3.LUT R4, R4, 0xfffffffe, RZ, 0xc0, !PT ;  /* 0xfffffffe04047812 */ /* 0x008fd200078ec0ff */
[----:B------:R-:W-:-:S05]  /*267b0*/  @P1 LOP3.LUT R4, R4, 0x1, RZ, 0xfc, !PT ;  /* 0x0000000104041812 */ /* 0x000fca00078efcff */
[----:B------:R0:W-:Y:S01]  /*267c0*/  STL [R1+0x8], R4 ;  /* 0x0000080401007387 */ /* 0x0001e20000100800 */
[----:B------:R-:W-:Y:S05]  /*267d0*/  @P0 BRA `(.L_x_732) ;  /* 0x0000000400c80947 */ /* 0x000fea0003800000 */
[----:B------:R-:W-:-:S03]  /*267e0*/  UMOV UR4, 0xffffffff ;  /* 0xffffffff00047882 */ /* 0x000fc60000000000 */
[----:B------:R-:W-:Y:S05]  /*267f0*/  BRA.DIV UR4, `(.L_x_733) ;  /* 0x0000006604bc7947 */ /* 0x000fea000b800000 */
[----:B------:R-:W-:-:S13]  /*26800*/  ELECT P6, URZ, PT ;  /* 0x00000000003f782f */ /* 0x000fda00038c0000 */
.L_x_908:
[----:B------:R-:W-:Y:S05]  /*26810*/  @!P6 BRA `(.L_x_732) ;  /* 0x0000000400b8e947 */ /* 0x000fea0003800000 */
[----:B0-----:R-:W2:Y:S01]  /*26820*/  LDL R0, [R1+0x48] ;  /* 0x0000480001007983 */ /* 0x001ea20000100800 */
[----:B------:R-:W-:-:S04]  /*26830*/  ISETP.NE.U32.AND P0, PT, R2, RZ, PT ;  /* 0x000000ff0200720c */ /* 0x000fc80003f05070 */
[----:B------:R-:W-:Y:S01]  /*26840*/  ISETP.NE.AND.EX P0, PT, R3, RZ, PT, P0 ;  /* 0x000000ff0300720c */ /* 0x000fe20003f05300 */
[----:B--2---:R-:W-:-:S12]  /*26850*/  VIADD R0, R0, 0xffffffff ;  /* 0xffffffff00007836 */ /* 0x004fd80000000000 */
[----:B------:R-:W-:Y:S05]  /*26860*/  @!P0 BRA `(.L_x_734) ;  /* 0x0000000000488947 */ /* 0x000fea0003800000 */
[----:B------:R-:W0:Y:S01]  /*26870*/  LDC R7, c[0x0][0x43c] ;  /* 0x00010f00ff077b82 */ /* 0x000e220000000800 */
[----:B------:R-:W-:Y:S01]  /*26880*/  ULDC.64 UR4, c[0x0][0x428] ;  /* 0x00010a0000047ab9 */ /* 0x000fe20000000a00 */
[----:B0-----:R-:W-:-:S13]  /*26890*/  ISETP.NE.AND P0, PT, R7, 0x1, PT ;  /* 0x000000010700780c */ /* 0x001fda0003f05270 */
[----:B------:R-:W0:Y:S02]  /*268a0*/  @P0 LDC.64 R4, c[0x0][0x440] ;  /* 0x00011000ff040b82 */ /* 0x000e240000000a00 */
[----:B0-----:R-:W-:Y:S01]  /*268b0*/  @P0 IMAD.HI.U32 R6, R0, R4, RZ ;  /* 0x0000000400060227 */ /* 0x001fe200078e00ff */
[----:B------:R-:W-:-:S04]  /*268c0*/  MOV R4, R0 ;  /* 0x0000000000047202 */ /* 0x000fc80000000f00 */
        /* <DEDUP_REMOVED lines=10> */
[----:B------:R-:W2:Y:S04]  /*26970*/  LDG.E R2, desc[UR54][R2.64] ;  /* 0x0000003602027981 */ /* 0x000ea8000c1e1900 */
[----:B--2---:R0:W-:Y:S02]  /*26980*/  STL [R1], R2 ;  /* 0x0000000201007387 */ /* 0x0041e40000100800 */
.L_x_734:
[----:B-1----:R-:W2:Y:S04]  /*26990*/  LDL R9, [R1+0x4] ;  /* 0x0000040001097983 */ /* 0x002ea80000100800 */
[----:B0-----:R-:W2:Y:S04]  /*269a0*/  LDL R2, [R1+0xc] ;  /* 0x00000c0001027983 */ /* 0x001ea80000100800 */
[----:B------:R-:W3:Y:S01]  /*269b0*/  LDL R3, [R1+0x14] ;  /* 0x0000140001037983 */ /* 0x000ee20000100800 */
[----:B------:R-:W0:Y:S02]  /*269c0*/  S2R R8, SR_TID.X ;  /* 0x0000000000087919 */ /* 0x000e240000002100 */
[----:B0-----:R-:W-:-:S04]  /*269d0*/  LOP3.LUT R8, R8, 0x7f, RZ, 0xc0, !PT ;  /* 0x0000007f08087812 */ /* 0x001fc800078ec0ff */
[----:B------:R-:W-:Y:S01]  /*269e0*/  ISETP.NE.AND P1, PT, R8, RZ, PT ;  /* 0x000000ff0800720c */ /* 0x000fe20003f25270 */
[----:B--2---:R-:W-:Y:S01]  /*269f0*/  IMAD R2, R2, 0x8, R9 ;  /* 0x0000000802027824 */ /* 0x004fe200078e0209 */
[----:B---3--:R-:W-:-:S04]  /*26a00*/  SHF.L.U32 R4, R3, 0x1f, RZ ;  /* 0x0000001f03047819 */ /* 0x008fc800000006ff */
[----:B------:R-:W0:Y:S02]  /*26a10*/  SYNCS.PHASECHK.TRANS64.TRYWAIT P0, [R2+URZ+0x33480], R4 ;  /* 0x03348004020075a7 */ /* 0x000e24000800017f */
[----:B0-----:R-:W-:Y:S05]  /*26a20*/  @!P0 BRA `(.L_x_735) ;  /* 0x0000006400508947 */ /* 0x001fea0003800000 */
.L_x_909:
        /* <DEDUP_REMOVED lines=8> */
.L_x_736:
[----:B------:R-:W2:Y:S04]  /*26ab0*/  LDL R7, [R1+0x4] ;  /* 0x0000040001077983 */ /* 0x000ea80000100800 */
[----:B------:R-:W2:Y:S04]  /*26ac0*/  LDL R3, [R1+0xc] ;  /* 0x00000c0001037983 */ /* 0x000ea80000100800 */
[----:B------:R-:W3:Y:S04]  /*26ad0*/  LDL R6, [R1+0x24] ;  /* 0x0000240001067983 */ /* 0x000ee80000100800 */
[----:B------:R-:W4:Y:S01]  /*26ae0*/  LDL R5, [R1] ;  /* 0x0000000001057983 */ /* 0x000f220000100800 */
[----:B------:R-:W-:Y:S01]  /*26af0*/  R2UR UR9, R2 ;  /* 0x00000000020972ca */ /* 0x000fe200000e0000 */
[----:B------:R-:W-:Y:S01]  /*26b00*/  UIADD3 UR4, UP0, UR40, 0x470, URZ ;  /* 0x0000047028047890 */ /* 0x000fe2000ff1e03f */
[----:B------:R-:W-:Y:S01]  /*26b10*/  R2UR UR12, R18 ;  /* 0x00000000120c72ca */ /* 0x000fe200000e0000 */
[----:B------:R-:W-:Y:S01]  /*26b20*/  UMOV UR10, URZ ;  /* 0x0000003f000a7c82 */ /* 0x000fe20008000000 */
[----:B------:R-:W-:Y:S01]  /*26b30*/  UMOV UR6, 0x0 ;  /* 0x0000000000067882 */ /* 0x000fe20000000000 */
[----:B------:R-:W-:Y:S01]  /*26b40*/  UIADD3.X UR5, URZ, UR41, URZ, UP0, !UPT ;  /* 0x000000293f057290 */ /* 0x000fe200087fe43f */
[----:B------:R-:W-:Y:S01]  /*26b50*/  UMOV UR7, 0x14f00000 ;  /* 0x14f0000000077882 */ /* 0x000fe20000000000 */
[----:B------:R-:W-:-:S06]  /*26b60*/  UMOV UR16, 0x40 ;  /* 0x0000004000107882 */ /* 0x000fcc0000000000 */
[----:B------:R-:W-:Y:S01]  /*26b70*/  UIADD3 UR9, UR9, 0x33470, URZ ;  /* 0x0003347009097890 */ /* 0x000fe2000fffe03f */
[----:B--2---:R-:W-:Y:S02]  /*26b80*/  IMAD R3, R3, 0x7800, R7 ;  /* 0x0000780003037824 */ /* 0x004fe400078e0207 */
[----:B---3--:R-:W-:-:S03]  /*26b90*/  IMAD R0, R0, 0xa0, R6 ;  /* 0x000000a000007824 */ /* 0x008fc600078e0206 */
[----:B------:R-:W-:Y:S02]  /*26ba0*/  R2UR UR15, R3 ;  /* 0x00000000030f72ca */ /* 0x000fe400000e0000 */
[----:B----4-:R-:W-:Y:S02]  /*26bb0*/  R2UR UR13, R5 ;  /* 0x00000000050d72ca */ /* 0x010fe400000e0000 */
[----:B------:R-:W-:-:S09]  /*26bc0*/  R2UR UR11, R0 ;  /* 0x00000000000b72ca */ /* 0x000fd200000e0000 */
[----:B------:R-:W-:Y:S02]  /*26bd0*/  UIADD3 UR8, UR15, 0xf200, URZ ;  /* 0x0000f2000f087890 */ /* 0x000fe4000fffe03f */
[----:B------:R-:W-:Y:S02]  /*26be0*/  UIADD3 UR14, UR15, 0x11a00, URZ ;  /* 0x00011a000f0e7890 */ /* 0x000fe4000fffe03f */
[----:B------:R-:W-:-:S05]  /*26bf0*/  UIADD3 UR15, UR15, 0x14200, URZ ;  /* 0x000142000f0f7890 */ /* 0x000fca000fffe03f */
[----:B------:R1:W-:Y:S02]  /*26c00*/  UTMALDG.4D [UR8], [UR4], desc[UR6] ;  /* 0x00000608040075b4 */ /* 0x0003e40008019000 */
[----:B-1----:R-:W-:Y:S01]  /*26c10*/  UMOV UR8, UR14 ;  /* 0x0000000e00087c82 */ /* 0x002fe20008000000 */
[----:B------:R-:W-:Y:S01]  /*26c20*/  UMOV UR10, UR16 ;  /* 0x00000010000a7c82 */ /* 0x000fe20008000000 */
[----:B------:R-:W-:Y:S01]  /*26c30*/  UMOV UR14, 0x80 ;  /* 0x00000080000e7882 */ /* 0x000fe20000000000 */
[----:B------:R1:W-:Y:S02]  /*26c40*/  UTMALDG.4D [UR8], [UR4], desc[UR6] ;  /* 0x00000608040075b4 */ /* 0x0003e40008019000 */
[----:B-1----:R-:W-:Y:S01]  /*26c50*/  UMOV UR8, UR15 ;  /* 0x0000000f00087c82 */ /* 0x002fe20008000000 */
[----:B------:R-:W-:Y:S02]  /*26c60*/  UMOV UR10, UR14 ;  /* 0x0000000e000a7c82 */ /* 0x000fe40008000000 */
[----:B------:R1:W-:Y:S01]  /*26c70*/  UTMALDG.4D [UR8], [UR4], desc[UR6] ;  /* 0x00000608040075b4 */ /* 0x0003e20008019000 */
[----:B------:R-:W2:Y:S02]  /*26c80*/  SYNCS.PHASECHK.TRANS64.TRYWAIT P0, [R2+URZ+0x33440], R4 ;  /* 0x03344004020075a7 */ /* 0x000ea4000800017f */
[----:B-12---:R-:W-:Y:S05]  /*26c90*/  @!P0 BRA `(.L_x_737) ;  /* 0x0000006000c88947 */ /* 0x006fea0003800000 */
.L_x_910:
        /* <DEDUP_REMOVED lines=8> */
.L_x_738:
[----:B------:R-:W2:Y:S04]  /*26d20*/  LDL R5, [R1] ;  /* 0x0000000001057983 */ /* 0x000ea80000100800 */
[----:B01----:R-:W3:Y:S01]  /*26d30*/  LDL.LU R4, [R1+0x8] ;  /* 0x0000080001047983 */ /* 0x003ee20000300800 */
[----:B------:R-:W-:Y:S01]  /*26d40*/  R2UR UR15, R3 ;  /* 0x00000000030f72ca */ /* 0x000fe200000e0000 */
[----:B------:R-:W-:Y:S01]  /*26d50*/  UIADD3 UR4, UP0, UR40, 0x370, URZ ;  /* 0x0000037028047890 */ /* 0x000fe2000ff1e03f */
[----:B------:R-:W-:Y:S01]  /*26d60*/  R2UR UR9, R2 ;  /* 0x00000000020972ca */ /* 0x000fe200000e0000 */
[----:B------:R-:W-:Y:S01]  /*26d70*/  UMOV UR10, URZ ;  /* 0x0000003f000a7c82 */ /* 0x000fe20008000000 */
[----:B------:R-:W-:Y:S01]  /*26d80*/  R2UR UR11, R0 ;  /* 0x00000000000b72ca */ /* 0x000fe200000e0000 */
[----:B------:R-:W-:Y:S01]  /*26d90*/  UIADD3.X UR5, URZ, UR41, URZ, UP0, !UPT ;  /* 0x000000293f057290 */ /* 0x000fe200087fe43f */
[----:B------:R-:W-:Y:S01]  /*26da0*/  R2UR UR12, R18 ;  /* 0x00000000120c72ca */ /* 0x000fe200000e0000 */
[----:B------:R-:W-:Y:S01]  /*26db0*/  UMOV UR6, 0x0 ;  /* 0x0000000000067882 */ /* 0x000fe20000000000 */
[----:B------:R-:W-:Y:S01]  /*26dc0*/  PLOP3.LUT P0, PT, PT, PT, PT, 0x80, 0x0 ;  /* 0x000000000000781c */ /* 0x000fe20003f0f070 */
[----:B------:R-:W-:Y:S01]  /*26dd0*/  UMOV UR7, 0x14f00000 ;  /* 0x14f0000000077882 */ /* 0x000fe20000000000 */
[----:B------:R-:W-:-:S03]  /*26de0*/  UMOV UR16, 0x40 ;  /* 0x0000004000107882 */ /* 0x000fc60000000000 */
[----:B------:R-:W-:Y:S02]  /*26df0*/  UIADD3 UR8, UR15, 0x24200, URZ ;  /* 0x000242000f087890 */ /* 0x000fe4000fffe03f */
[----:B------:R-:W-:Y:S02]  /*26e00*/  UIADD3 UR9, UR9, 0x33430, URZ ;  /* 0x0003343009097890 */ /* 0x000fe4000fffe03f */
[----:B------:R-:W-:Y:S02]  /*26e10*/  UIADD3 UR14, UR15, 0x26a00, URZ ;  /* 0x00026a000f0e7890 */ /* 0x000fe4000fffe03f */
[----:B------:R-:W-:Y:S01]  /*26e20*/  UIADD3 UR15, UR15, 0x29200, URZ ;  /* 0x000292000f0f7890 */ /* 0x000fe2000fffe03f */
[----:B--2---:R-:W-:Y:S02]  /*26e30*/  R2UR UR13, R5 ;  /* 0x00000000050d72ca */ /* 0x004fe400000e0000 */
[----:B---3--:R-:W-:-:S04]  /*26e40*/  LOP3.LUT R4, R4, 0xfffffffe, RZ, 0xc0, !PT ;  /* 0xfffffffe04047812 */ /* 0x008fc800078ec0ff */
[----:B------:R-:W-:-:S07]  /*26e50*/  @P0 LOP3.LUT R4, R4, 0x1, RZ, 0xfc, !PT ;  /* 0x0000000104040812 */ /* 0x000fce00078efcff */
[----:B------:R0:W-:Y:S01]  /*26e60*/  UTMALDG.4D [UR8], [UR4], desc[UR6] ;  /* 0x00000608040075b4 */ /* 0x0001e20008019000 */
[----:B------:R2:W-:Y:S01]  /*26e70*/  STL [R1+0x8], R4 ;  /* 0x0000080401007387 */ /* 0x0005e20000100800 */
[----:B0-----:R-:W-:Y:S01]  /*26e80*/  UMOV UR8, UR14 ;  /* 0x0000000e00087c82 */ /* 0x001fe20008000000 */
[----:B------:R-:W-:Y:S01]  /*26e90*/  UMOV UR10, UR16 ;  /* 0x00000010000a7c82 */ /* 0x000fe20008000000 */
[----:B------:R-:W-:Y:S01]  /*26ea0*/  UMOV UR14, 0x80 ;  /* 0x00000080000e7882 */ /* 0x000fe20000000000 */
[----:B------:R0:W-:Y:S02]  /*26eb0*/  UTMALDG.4D [UR8], [UR4], desc[UR6] ;  /* 0x00000608040075b4 */ /* 0x0001e40008019000 */
[----:B0-----:R-:W-:Y:S01]  /*26ec0*/  UMOV UR8, UR15 ;  /* 0x0000000f00087c82 */ /* 0x001fe20008000000 */
[----:B------:R-:W-:Y:S02]  /*26ed0*/  UMOV UR10, UR14 ;  /* 0x0000000e000a7c82 */ /* 0x000fe40008000000 */
[----:B------:R2:W-:Y:S02]  /*26ee0*/  UTMALDG.4D [UR8], [UR4], desc[UR6] ;  /* 0x00000608040075b4 */ /* 0x0005e40008019000 */
[----:B--2---:R-:W-:Y:S01]  /*26ef0*/  NOP ;  /* 0x0000000000007918 */ /* 0x004fe20000000000 */
.L_x_732:
[----:B------:R-:W2:Y:S04]  /*26f00*/  LDL R2, [R1+0x4] ;  /* 0x0000040001027983 */ /* 0x000ea80000100800 */
[----:B------:R-:W3:Y:S04]  /*26f10*/  LDL.LU R3, [R1+0x38] ;  /* 0x0000380001037983 */ /* 0x000ee80000300800 */
[----:B------:R-:W4:Y:S04]  /*26f20*/  LDL.LU R5, [R1+0x30] ;  /* 0x0000300001057983 */ /* 0x000f280000300800 */
[----:B0-----:R-:W5:Y:S01]  /*26f30*/  LDL.LU R4, [R1+0x40] ;  /* 0x0000400001047983 */ /* 0x001f620000300800 */
[----:B------:R-:W-:Y:S05]  /*26f40*/  WARPSYNC.ALL ;  /* 0x0000000000007948 */ /* 0x000fea0003800000 */
[----:B------:R-:W-:Y:S01]  /*26f50*/  ULDC.64 UR4, c[0x0][0x298] ;  /* 0x0000a60000047ab9 */ /* 0x000fe20000000a00 */
[----:B------:R-:W-:Y:S01]  /*26f60*/  ULDC.64 UR6, c[0x0][0xa00] ;  /* 0x0002800000067ab9 */ /* 0x000fe20000000a00 */
[----:B------:R-:W-:Y:S01]  /*26f70*/  BSSY B6, `(.L_x_739) ;  /* 0x0000024000067945 */ /* 0x000fe20003800000 */
[----:B------:R-:W-:Y:S01]  /*26f80*/  BAR.SYNC.DEFER_BLOCKING 0x8, 0x180 ;  /* 0x0206000000007b1d */ /* 0x000fe20000010000 */
[----:B------:R-:W-:-:S04]  /*26f90*/  ISETP.NE.U32.AND P0, PT, RZ, UR6, PT ;  /* 0x00000006ff007c0c */ /* 0x000fc8000bf05070 */
[----:B------:R-:W-:Y:S01]  /*26fa0*/  ISETP.NE.AND.EX P0, PT, RZ, UR7, PT, P0 ;  /* 0x00000007ff007c0c */ /* 0x000fe2000bf05300 */
[----:B--2---:R-:W-:Y:S01]  /*26fb0*/  VIADD R2, R2, 0x1e200 ;  /* 0x0001e20002027836 */ /* 0x004fe20000000000 */
[----:B---3--:R-:W-:-:S04]  /*26fc0*/  SHF.R.S32.HI R0, RZ, 0x1f, R3 ;  /* 0x0000001fff007819 */ /* 0x008fc80000011403 */
[----:B------:R-:W-:Y:S02]  /*26fd0*/  LOP3.LUT P1, RZ, R2, 0x1bf, RZ, 0xc0, !PT ;  /* 0x000001bf02ff7812 */ /* 0x000fe4000782c0ff */
[----:B----4-:R-:W-:Y:S01]  /*26fe0*/  SEL R5, R5, RZ, !P0 ;  /* 0x000000ff05057207 */ /* 0x010fe20004000000 */
[----:B------:R-:W-:Y:S01]  /*26ff0*/  IMAD R0, R0, UR4, RZ ;  /* 0x0000000400007c24 */ /* 0x000fe2000f8e02ff */
[----:B-----5:R-:W-:-:S03]  /*27000*/  SEL R4, R4, RZ, !P0 ;  /* 0x000000ff04047207 */ /* 0x020fc60004000000 */
[C---:B------:R-:W-:Y:S02]  /*27010*/  IMAD R0, R3.reuse, UR5, R0 ;  /* 0x0000000503007c24 */ /* 0x040fe4000f8e0200 */
[----:B------:R-:W-:-:S05]  /*27020*/  IMAD.WIDE.U32 R2, R3, UR4, RZ ;  /* 0x0000000403027c25 */ /* 0x000fca000f8e00ff */
[----:B------:R0:W-:Y:S04]  /*27030*/  STL.64 [R1+0x38], R2 ;  /* 0x0000380201007387 */ /* 0x0001e80000100a00 */
[----:B------:R2:W-:Y:S04]  /*27040*/  STL [R1+0x30], R5 ;  /* 0x0000300501007387 */ /* 0x0005e80000100800 */
[----:B------:R2:W-:Y:S01]  /*27050*/  STL [R1+0x54], R4 ;  /* 0x0000540401007387 */ /* 0x0005e20000100800 */
[----:B0-----:R-:W-:Y:S01]  /*27060*/  IMAD.IADD R2, R3, 0x1, R0 ;  /* 0x0000000103027824 */ /* 0x001fe200078e0200 */
[----:B------:R-:W-:-:S05]  /*27070*/  SHF.R.S32.HI R0, RZ, 0x1f, R18 ;  /* 0x0000001fff007819 */ /* 0x000fca0000011412 */
[----:B------:R2:W-:Y:S04]  /*27080*/  STL [R1+0x50], R0 ;  /* 0x0000500001007387 */ /* 0x0005e80000100800 */
[----:B------:R2:W-:Y:S01]  /*27090*/  STL [R1+0x40], R2 ;  /* 0x0000400201007387 */ /* 0x0005e20000100800 */
[----:B------:R-:W-:Y:S05]  /*270a0*/  @!P1 BRA `(.L_x_740) ;  /* 0x0000000000409947 */ /* 0x000fea0003800000 */
[----:B--2---:R-:W-:Y:S01]  /*270b0*/  MOV R2, 0x0 ;  /* 0x0000000000027802 */ /* 0x004fe20000000f00 */
[----:B------:R-:W-:Y:S01]  /*270c0*/  ULDC.64 UR4, c[0x4][0xc0] ;  /* 0x0100300000047ab9 */ /* 0x000fe20000000a00 */
[----:B------:R-:W-:Y:S01]  /*270d0*/  ULDC.64 UR6, c[0x4][0xc8] ;  /* 0x0100320000067ab9 */ /* 0x000fe20000000a00 */
[----:B------:R-:W-:Y:S01]  /*270e0*/  ULDC.64 UR8, c[0x4][0x28] ;  /* 0x01000a0000087ab9 */ /* 0x000fe20000000a00 */
[----:B------:R-:W-:Y:S01]  /*270f0*/  MOV R4, UR4 ;  /* 0x0000000400047c02 */ /* 0x000fe20008000f00 */
[----:B------:R-:W-:Y:S01]  /*27100*/  IMAD.U32 R5, RZ, RZ, UR5 ;  /* 0x00000005ff057e24 */ /* 0x000fe2000f8e00ff */
[----:B------:R-:W0:Y:S01]  /*27110*/  LDC.64 R2, c[0x4][R2] ;  /* 0x0100000002027b82 */ /* 0x000e220000000a00 */
[----:B------:R-:W-:Y:S01]  /*27120*/  IMAD.U32 R6, RZ, RZ, UR6 ;  /* 0x00000006ff067e24 */ /* 0x000fe2000f8e00ff */
[----:B------:R-:W-:Y:S01]  /*27130*/  MOV R10, UR8 ;  /* 0x00000008000a7c02 */ /* 0x000fe20008000f00 */
[----:B------:R-:W-:Y:S01]  /*27140*/  IMAD.U32 R7, RZ, RZ, UR7 ;  /* 0x00000007ff077e24 */ /* 0x000fe2000f8e00ff */
[----:B------:R-:W-:Y:S01]  /*27150*/  MOV R13, RZ ;  /* 0x000000ff000d7202 */ /* 0x000fe20000000f00 */
[----:B------:R-:W-:-:S02]  /*27160*/  IMAD.U32 R11, RZ, RZ, UR9 ;  /* 0x00000009ff0b7e24 */ /* 0x000fc4000f8e00ff */
[----:B-1----:R-:W-:Y:S02]  /*27170*/  IMAD.MOV.U32 R8, RZ, RZ, 0x70 ;  /* 0x00000070ff087424 */ /* 0x002fe400078e00ff */
[----:B------:R-:W-:-:S07]  /*27180*/  IMAD.MOV.U32 R12, RZ, RZ, 0x1 ;  /* 0x00000001ff0c7424 */ /* 0x000fce00078e00ff */
[----:B------:R-:W-:-:S07]  /*27190*/  LEPC R20, `(.L_x_740) ;  /* 0x000000001014794e */ /* 0x000fce0000000000 */
[----:B0-----:R-:W-:Y:S05]  /*271a0*/  CALL.ABS.NOINC R2 ;  /* 0x0000000002007343 */ /* 0x001fea0003c00000 */
.L_x_740:
[----:B------:R-:W-:Y:S05]  /*271b0*/  BSYNC B6 ;  /* 0x0000000000067941 */ /* 0x000fea0003800000 */
.L_x_739:
[----:B--2---:R-:W2:Y:S01]  /*271c0*/  LDL.LU R4, [R1+0x40] ;  /* 0x0000400001047983 */ /* 0x004ea20000300800 */
[----:B------:R-:W0:Y:S01]  /*271d0*/  LDC R7, c[0x0][0x448] ;  /* 0x00011200ff077b82 */ /* 0x000e220000000800 */
[----:B------:R-:W-:Y:S01]  /*271e0*/  ULDC.64 UR4, c[0x0][0x2d8] ;  /* 0x0000b60000047ab9 */ /* 0x000fe20000000a00 */
[----:B------:R-:W-:Y:S01]  /*271f0*/  IMAD.SHL.U32 R17, R17, 0x80, RZ ;  /* 0x0000008011117824 */ /* 0x000fe200078e00ff */
[----:B------:R-:W2:Y:S01]  /*27200*/  LDL.LU.64 R2, [R1+0x38] ;  /* 0x0000380001027983 */ /* 0x000ea20000300a00 */
[----:B------:R-:W-:-:S03]  /*27210*/  ULDC.64 UR6, c[0x0][0x280] ;  /* 0x0000a00000067ab9 */ /* 0x000fc60000000a00 */
[----:B------:R-:W3:Y:S04]  /*27220*/  LDL.LU R0, [R1+0x50] ;  /* 0x0000500001007983 */ /* 0x000ee80000300800 */
[----:B------:R-:W4:Y:S04]  /*27230*/  LDL.LU R6, [R1+0x54] ;  /* 0x0000540001067983 */ /* 0x000f280000300800 */
[----:B------:R-:W4:Y:S01]  /*27240*/  LDL.LU R5, [R1+0x30] ;  /* 0x0000300001057983 */ /* 0x000f220000300800 */
[----:B------:R-:W0:Y:S01]  /*27250*/  S2R R10, SR_TID.X ;  /* 0x00000000000a7919 */ /* 0x000e220000002100 */
[----:B-1----:R-:W1:Y:S01]  /*27260*/  S2R R8, SR_TID.X ;  /* 0x0000000000087919 */ /* 0x002e620000002100 */
[----:B0-----:R-:W-:Y:S01]  /*27270*/  ISETP.NE.AND P0, PT, R7, 0x1, PT ;  /* 0x000000010700780c */ /* 0x001fe20003f05270 */
[----:B------:R-:W-:-:S02]  /*27280*/  IMAD.SHL.U32 R10, R10, 0x10, RZ ;  /* 0x000000100a0a7824 */ /* 0x000fc400078e00ff */
[----:B-1----:R-:W-:-:S03]  /*27290*/  IMAD.SHL.U32 R9, R8, 0x10, RZ ;  /* 0x0000001008097824 */ /* 0x002fc600078e00ff */
[----:B------:R-:W-:-:S04]  /*272a0*/  LOP3.LUT R10, R10, 0x30, RZ, 0xc0, !PT ;  /* 0x000000300a0a7812 */ /* 0x000fc800078ec0ff */
[C---:B------:R-:W-:Y:S02]  /*272b0*/  LOP3.LUT R11, R10.reuse, 0x40, RZ, 0xfc, !PT ;  /* 0x000000400a0b7812 */ /* 0x040fe400078efcff */
[----:B------:R-:W-:Y:S02]  /*272c0*/  LOP3.LUT R10, R10, 0x80, RZ, 0xfc, !PT ;  /* 0x000000800a0a7812 */ /* 0x000fe400078efcff */
[----:B------:R-:W-:Y:S01]  /*272d0*/  LOP3.LUT R9, R9, 0x30, RZ, 0xc0, !PT ;  /* 0x0000003009097812 */ /* 0x000fe200078ec0ff */
[----:B--2---:R-:W-:Y:S02]  /*272e0*/  IMAD.MOV.U32 R3, RZ, RZ, R4 ;  /* 0x000000ffff037224 */ /* 0x004fe400078e0004 */
[----:B------:R-:W0:Y:S01]  /*272f0*/  S2R R4, SR_TID.X ;  /* 0x0000000000047919 */ /* 0x000e220000002100 */
[----:B---3--:R-:W-:Y:S02]  /*27300*/  IMAD R0, R0, UR4, RZ ;  /* 0x0000000400007c24 */ /* 0x008fe4000f8e02ff */
[----:B------:R-:W-:-:S04]  /*27310*/  IMAD.WIDE.U32 R2, R18, UR4, R2 ;  /* 0x0000000412027c25 */ /* 0x000fc8000f8e0002 */
[----:B------:R-:W-:Y:S01]  /*27320*/  IMAD R0, R18, UR5, R0 ;  /* 0x0000000512007c24 */ /* 0x000fe2000f8e0200 */
[----:B------:R-:W-:-:S03]  /*27330*/  ULDC.64 UR4, c[0x0][0x2e0] ;  /* 0x0000b80000047ab9 */ /* 0x000fc60000000a00 */
[----:B------:R-:W-:Y:S02]  /*27340*/  IMAD.IADD R3, R3, 0x1, R0 ;  /* 0x0000000103037824 */ /* 0x000fe400078e0200 */
[----:B----4-:R-:W-:Y:S02]  /*27350*/  IMAD R0, R6, UR4, RZ ;  /* 0x0000000406007c24 */ /* 0x010fe4000f8e02ff */
[C---:B------:R-:W-:Y:S01]  /*27360*/  IMAD.WIDE.U32 R2, R5.reuse, UR4, R2 ;  /* 0x0000000405027c25 */ /* 0x040fe2000f8e0002 */
[----:B------:R-:W1:Y:S03]  /*27370*/  @P0 LDC R6, c[0x0][0x450] ;  /* 0x00011400ff060b82 */ /* 0x000e660000000800 */
[----:B------:R-:W-:Y:S01]  /*27380*/  IMAD R0, R5, UR5, R0 ;  /* 0x0000000505007c24 */ /* 0x000fe2000f8e0200 */
[----:B------:R-:W-:-:S03]  /*27390*/  ULDC.64 UR4, c[0x0][0x2d0] ;  /* 0x0000b40000047ab9 */ /* 0x000fc60000000a00 */
[----:B------:R-:W-:Y:S01]  /*273a0*/  IMAD.IADD R3, R3, 0x1, R0 ;  /* 0x0000000103037824 */ /* 0x000fe200078e0200 */
[C---:B0-----:R-:W-:Y:S02]  /*273b0*/  LOP3.LUT R5, R4.reuse, 0x7f, RZ, 0xc0, !PT ;  /* 0x0000007f04057812 */ /* 0x041fe400078ec0ff */
[----:B------:R-:W-:Y:S02]  /*273c0*/  SHF.L.U32 R4, R4, 0x5, RZ ;  /* 0x0000000504047819 */ /* 0x000fe400000006ff */
[----:B------:R-:W-:-:S04]  /*273d0*/  SHF.R.U32.HI R5, RZ, 0x2, R5 ;  /* 0x00000002ff057819 */ /* 0x000fc80000011605 */
[----:B------:R-:W-:Y:S02]  /*273e0*/  LOP3.LUT R4, R5, 0x60, R4, 0xf8, !PT ;  /* 0x0000006005047812 */ /* 0x000fe400078ef804 */
[----:B------:R-:W0:Y:S02]  /*273f0*/  @P0 LDC R5, c[0x0][0x44c] ;  /* 0x00011300ff050b82 */ /* 0x000e240000000800 */
[----:B------:R-:W-:-:S05]  /*27400*/  LOP3.LUT R0, R4, R17, RZ, 0xfc, !PT ;  /* 0x0000001104007212 */ /* 0x000fca00078efcff */
[----:B------:R-:W-:Y:S02]  /*27410*/  IMAD.MOV.U32 R4, RZ, RZ, R0 ;  /* 0x000000ffff047224 */ /* 0x000fe400078e0000 */
[----:B0-----:R-:W-:-:S05]  /*27420*/  @P0 IMAD.HI.U32 R5, R0, R5, RZ ;  /* 0x0000000500050227 */ /* 0x001fca00078e00ff */
[----:B-1----:R-:W-:-:S05]  /*27430*/  @P0 SHF.R.U32.HI R4, RZ, R6, R5 ;  /* 0x00000006ff040219 */ /* 0x002fca0000011605 */
[----:B------:R-:W-:Y:S02]  /*27440*/  IMAD.MOV R5, RZ, RZ, -R4 ;  /* 0x000000ffff057224 */ /* 0x000fe400078e0a04 */
[----:B------:R-:W-:-:S04]  /*27450*/  IMAD.WIDE.U32 R2, R4, UR4, R2 ;  /* 0x0000000404027c25 */ /* 0x000fc8000f8e0002 */
[----:B------:R-:W-:Y:S01]  /*27460*/  IMAD R0, R7, R5, R0 ;  /* 0x0000000507007224 */ /* 0x000fe200078e0200 */
[----:B------:R-:W-:-:S05]  /*27470*/  SHF.R.S32.HI R5, RZ, 0x1f, R4 ;  /* 0x0000001fff057819 */ /* 0x000fca0000011404 */
[----:B------:R-:W-:-:S04]  /*27480*/  IMAD R5, R5, UR4, RZ ;  /* 0x0000000405057c24 */ /* 0x000fc8000f8e02ff */
[----:B------:R-:W-:Y:S01]  /*27490*/  IMAD R4, R4, UR5, R5 ;  /* 0x0000000504047c24 */ /* 0x000fe2000f8e0205 */
[----:B------:R-:W-:-:S04]  /*274a0*/  ULDC.64 UR4, c[0x0][0x2c8] ;  /* 0x0000b20000047ab9 */ /* 0x000fc80000000a00 */
[----:B------:R-:W-:Y:S02]  /*274b0*/  IADD3 R3, R3, R4, RZ ;  /* 0x0000000403037210 */ /* 0x000fe40007ffe0ff */
[----:B------:R-:W-:Y:S01]  /*274c0*/  SHF.R.S32.HI R4, RZ, 0x1f, R0 ;  /* 0x0000001fff047819 */ /* 0x000fe20000011400 */
[----:B------:R-:W-:-:S04]  /*274d0*/  IMAD.WIDE.U32 R2, R0, UR4, R2 ;  /* 0x0000000400027c25 */ /* 0x000fc8000f8e0002 */
[----:B------:R-:W-:Y:S01]  /*274e0*/  IMAD R4, R4, UR4, RZ ;  /* 0x0000000404047c24 */ /* 0x000fe2000f8e02ff */
[----:B------:R-:W-:Y:S02]  /*274f0*/  ULDC UR4, c[0x0][0x2b8] ;  /* 0x0000ae0000047ab9 */ /* 0x000fe40000000800 */
[----:B------:R-:W-:Y:S01]  /*27500*/  ISETP.GE.AND P2, PT, R10, UR4, PT ;  /* 0x000000040a007c0c */ /* 0x000fe2000bf46270 */
[----:B------:R-:W-:Y:S01]  /*27510*/  IMAD R0, R0, UR5, R4 ;  /* 0x0000000500007c24 */ /* 0x000fe2000f8e0204 */
[----:B------:R-:W-:Y:S02]  /*27520*/  LOP3.LUT R10, R8, 0x7f, RZ, 0xc0, !PT ;  /* 0x0000007f080a7812 */ /* 0x000fe400078ec0ff */
[----:B------:R0:W5:Y:S01]  /*27530*/  LDL R8, [R1+0x34] ;  /* 0x0000340001087983 */ /* 0x0001620000100800 */
[----:B------:R-:W-:Y:S02]  /*27540*/  IADD3 R4, P3, R2, UR6, RZ ;  /* 0x0000000602047c10 */ /* 0x000fe4000ff7e0ff */
[----:B------:R-:W-:-:S02]  /*27550*/  ISETP.GE.AND P0, PT, R9, UR4, PT ;  /* 0x0000000409007c0c */ /* 0x000fc4000bf06270 */
[----:B------:R-:W-:Y:S01]  /*27560*/  ISETP.GE.AND P1, PT, R11, UR4, PT ;  /* 0x000000040b007c0c */ /* 0x000fe2000bf26270 */
[----:B------:R-:W-:Y:S01]  /*27570*/  UMOV UR4, 0xffffffff ;  /* 0xffffffff00047882 */ /* 0x000fe20000000000 */
[----:B------:R-:W-:Y:S02]  /*27580*/  IADD3.X R3, R3, UR7, R0, P3, !PT ;  /* 0x0000000703037c10 */ /* 0x000fe40009ffe400 */
[----:B------:R-:W-:Y:S01]  /*27590*/  SHF.R.U32.HI R10, RZ, 0x2, R10 ;  /* 0x00000002ff0a7819 */ /* 0x000fe2000001160a */
[----:B0-----:R-:W-:Y:S08]  /*275a0*/  BRA.DIV UR4, `(.L_x_741) ;  /* 0x0000005a04987947 */ /* 0x001ff0000b800000 */
[----:B------:R-:W2:Y:S01]  /*275b0*/  LDL.LU R6, [R1+0x4c] ;  /* 0x00004c0001067983 */ /* 0x000ea20000300800 */
[----:B------:R-:W-:-:S04]  /*275c0*/  IMAD.IADD R0, R10, 0x1, R17 ;  /* 0x000000010a007824 */ /* 0x000fc800078e0211 */
[----:B------:R-:W-:Y:S02]  /*275d0*/  VIADD R5, R0, 0x20 ;  /* 0x0000002000057836 */ /* 0x000fe40000000000 */
[----:B--2---:R-:W-:Y:S02]  /*275e0*/  IMAD R2, R6, R7, RZ ;  /* 0x0000000706027224 */ /* 0x004fe400078e02ff */
[----:B------:R-:W0:Y:S03]  /*275f0*/  SHFL.IDX PT, R7, R4, RZ, 0x1c1f ;  /* 0x001c1fff04077589 */ /* 0x000e2600000e0000 */
[----:B------:R-:W-:Y:S01]  /*27600*/  ISETP.GE.AND P4, PT, R0, R2, PT ;  /* 0x000000020000720c */ /* 0x000fe20003f86270 */
[----:B------:R-:W1:-:S12]  /*27610*/  SHFL.IDX PT, R6, R3, RZ, 0x1c1f ;  /* 0x001c1fff03067589 */ /* 0x000e5800000e0000 */
[----:B0-----:R-:W-:-:S04]  /*27620*/  @!P4 IADD3 R7, P3, R9, R7, RZ ;  /* 0x000000070907c210 */ /* 0x001fc80007f7e0ff */
[----:B-1----:R-:W-:Y:S02]  /*27630*/  @!P4 IADD3.X R6, RZ, R6, RZ, P3, !PT ;  /* 0x00000006ff06c210 */ /* 0x002fe40001ffe4ff */
[----:B------:R-:W-:Y:S02]  /*27640*/  ISETP.GE.AND P3, PT, R5, R2, PT ;  /* 0x000000020500720c */ /* 0x000fe40003f66270 */
[-C--:B------:R-:W-:Y:S01]  /*27650*/  @!P4 LOP3.LUT R7, R7, R6.reuse, RZ, 0x3c, !PT ;  /* 0x000000060707c212 */ /* 0x080fe200078e3cff */
[----:B------:R-:W0:Y:S03]  /*27660*/  SHFL.IDX PT, R5, R4, 0x1, 0x1c1f ;  /* 0x003c1f0004057f89 */ /* 0x000e2600000e0000 */
[----:B------:R-:W-:-:S04]  /*27670*/  @!P4 LOP3.LUT R6, R7, R6, RZ, 0x3c, !PT ;  /* 0x000000060706c212 */ /* 0x000fc800078e3cff */
[----:B------:R-:W-:-:S05]  /*27680*/  @!P4 LOP3.LUT R7, R7, R6, RZ, 0x3c, !PT ;  /* 0x000000060707c212 */ /* 0x000fca00078e3cff */
[----:B-----5:R-:W-:Y:S04]  /*27690*/  @!P4 LDGSTS.E.BYPASS.LTC128B.128 [R8+0x1e200], desc[UR54][R6.64], !P0 ;  /* 0x1e2000000608cfae */ /* 0x020fe8000c101d76 */
[----:B------:R-:W-:Y:S04]  /*276a0*/  @!P4 LDGSTS.E.BYPASS.LTC128B.128 [R8+0x20200], desc[UR54][R6.64+0x40], !P1 ;  /* 0x202000400608cfae */ /* 0x000fe8000c901d76 */
[----:B------:R1:W-:Y:S01]  /*276b0*/  @!P4 LDGSTS.E.BYPASS.LTC128B.128 [R8+0x22200], desc[UR54][R6.64+0x80], !P2 ;  /* 0x222000800608cfae */ /* 0x0003e2000d101d76 */
[----:B0-----:R-:W-:-:S03]  /*276c0*/  @!P3 IADD3 R5, P4, R9, R5, RZ ;  /* 0x000000050905b210 */ /* 0x001fc60007f9e0ff */
[----:B-1----:R-:W0:Y:S02]  /*276d0*/  SHFL.IDX PT, R6, R3, 0x1, 0x1c1f ;  /* 0x003c1f0003067f89 */ /* 0x002e2400000e0000 */
[----:B0-----:R-:W-:-:S04]  /*276e0*/  @!P3 IMAD.X R6, RZ, RZ, R6, P4 ;  /* 0x000000ffff06b224 */ /* 0x001fc800020e0606 */
[----:B------:R-:W-:Y:S01]  /*276f0*/  @!P3 IMAD.MOV.U32 R7, RZ, RZ, R6 ;  /* 0x000000ffff07b224 */ /* 0x000fe200078e0006 */
[----:B------:R-:W-:Y:S01]  /*27700*/  @!P3 MOV R6, R5 ;  /* 0x000000050006b202 */ /* 0x000fe20000000f00 */
[----:B------:R-:W-:-:S04]  /*27710*/  VIADD R5, R0, 0x40 ;  /* 0x0000004000057836 */ /* 0x000fc80000000000 */
[----:B------:R-:W-:Y:S04]  /*27720*/  @!P3 LDGSTS.E.BYPASS.LTC128B.128 [R8+0x1ea00], desc[UR54][R6.64], !P0 ;  /* 0x1ea000000608bfae */ /* 0x000fe8000c101d76 */
[----:B------:R-:W-:Y:S04]  /*27730*/  @!P3 LDGSTS.E.BYPASS.LTC128B.128 [R8+0x20a00], desc[UR54][R6.64+0x40], !P1 ;  /* 0x20a000400608bfae */ /* 0x000fe8000c901d76 */
[----:B------:R0:W-:Y:S01]  /*27740*/  @!P3 LDGSTS.E.BYPASS.LTC128B.128 [R8+0x22a00], desc[UR54][R6.64+0x80], !P2 ;  /* 0x22a000800608bfae */ /* 0x0001e2000d101d76 */
[----:B------:R-:W-:-:S03]  /*27750*/  ISETP.GE.AND P3, PT, R5, R2, PT ;  /* 0x000000020500720c */ /* 0x000fc60003f66270 */
[----:B------:R-:W1:Y:S04]  /*27760*/  SHFL.IDX PT, R5, R4, 0x2, 0x1c1f ;  /* 0x005c1f0004057f89 */ /* 0x000e6800000e0000 */
[----:B0-----:R-:W0:Y:S06]  /*27770*/  SHFL.IDX PT, R6, R3, 0x2, 0x1c1f ;  /* 0x005c1f0003067f89 */ /* 0x001e2c00000e0000 */
[----:B-1----:R-:W-:-:S05]  /*27780*/  @!P3 IADD3 R5, P4, R9, R5, RZ ;  /* 0x000000050905b210 */ /* 0x002fca0007f9e0ff */
[----:B0-----:R-:W-:-:S04]  /*27790*/  @!P3 IMAD.X R6, RZ, RZ, R6, P4 ;  /* 0x000000ffff06b224 */ /* 0x001fc800020e0606 */
[----:B------:R-:W-:Y:S01]  /*277a0*/  @!P3 IMAD.MOV.U32 R7, RZ, RZ, R6 ;  /* 0x000000ffff07b224 */ /* 0x000fe200078e0006 */
[----:B------:R-:W-:Y:S02]  /*277b0*/  @!P3 MOV R6, R5 ;  /* 0x000000050006b202 */ /* 0x000fe40000000f00 */
[----:B------:R1:W2:Y:S04]  /*277c0*/  SHFL.IDX PT, R5, R3, 0x3, 0x1c1f ;  /* 0x007c1f0003057f89 */ /* 0x0002a800000e0000 */
[----:B------:R1:W-:Y:S04]  /*277d0*/  @!P3 LDGSTS.E.BYPASS.LTC128B.128 [R8+0x1f200], desc[UR54][R6.64], !P0 ;  /* 0x1f2000000608bfae */ /* 0x0003e8000c101d76 */
[----:B------:R1:W-:Y:S04]  /*277e0*/  @!P3 LDGSTS.E.BYPASS.LTC128B.128 [R8+0x21200], desc[UR54][R6.64+0x40], !P1 ;  /* 0x212000400608bfae */ /* 0x0003e8000c901d76 */
[----:B------:R1:W-:Y:S04]  /*277f0*/  @!P3 LDGSTS.E.BYPASS.LTC128B.128 [R8+0x23200], desc[UR54][R6.64+0x80], !P2 ;  /* 0x232000800608bfae */ /* 0x0003e8000d101d76 */
[----:B------:R1:W3:Y:S02]  /*27800*/  SHFL.IDX PT, R3, R4, 0x3, 0x1c1f ;  /* 0x007c1f0004037f89 */ /* 0x0002e400000e0000 */
.L_x_919:
[----:B------:R-:W-:Y:S01]  /*27810*/  VIADD R0, R0, 0x60 ;  /* 0x0000006000007836 */ /* 0x000fe20000000000 */
[----:B------:R-:W-:Y:S04]  /*27820*/  BSSY B0, `(.L_x_742) ;  /* 0x000000b000007945 */ /* 0x000fe80003800000 */
[----:B------:R-:W-:-:S13]  /*27830*/  ISETP.GE.AND P3, PT, R0, R2, PT ;  /* 0x000000020000720c */ /* 0x000fda0003f66270 */
[----:B------:R-:W-:Y:S05]  /*27840*/  @P3 BRA `(.L_x_743) ;  /* 0x0000000000203947 */ /* 0x000fea0003800000 */
[----:B---3--:R-:W-:-:S05]  /*27850*/  IADD3 R2, P3, R9, R3, RZ ;  /* 0x0000000309027210 */ /* 0x008fca0007f7e0ff */
[----:B-12---:R-:W-:-:S05]  /*27860*/  IMAD.X R3, RZ, RZ, R5, P3 ;  /* 0x000000ffff037224 */ /* 0x006fca00018e0605 */
[----:B------:R-:W-:Y:S01]  /*27870*/  @!PT LDS RZ, [RZ] ;  /* 0x00000000fffff984 */ /* 0x000fe20000000800 */
[----:B------:R-:W-:Y:S01]  /*27880*/  @!PT LDS RZ, [RZ] ;  /* 0x00000000fffff984 */ /* 0x000fe20000000800 */
[----:B------:R-:W-:Y:S01]  /*27890*/  @!PT LDS RZ, [RZ] ;  /* 0x00000000fffff984 */ /* 0x000fe20000000800 */
[----:B------:R4:W-:Y:S04]  /*278a0*/  LDGSTS.E.BYPASS.LTC128B.128 [R8+0x1fa00], desc[UR54][R2.64], !P0 ;  /* 0x1fa0000002087fae */ /* 0x0009e8000c101d76 */
[----:B------:R4:W-:Y:S04]  /*278b0*/  LDGSTS.E.BYPASS.LTC128B.128 [R8+0x21a00], desc[UR54][R2.64+0x40], !P1 ;  /* 0x21a0004002087fae */ /* 0x0009e8000c901d76 */
[----:B------:R4:W-:Y:S02]  /*278c0*/  LDGSTS.E.BYPASS.LTC128B.128 [R8+0x23a00], desc[UR54][R2.64+0x80], !P2 ;  /* 0x23a0008002087fae */ /* 0x0009e4000d101d76 */
.L_x_743:
[----:B------:R-:W-:Y:S05]  /*278d0*/  BSYNC B0 ;  /* 0x0000000000007941 */ /* 0x000fea0003800000 */
.L_x_742:
[----:B01--4-:R0:W5:Y:S01]  /*278e0*/  LDL R8, [R1+0x4] ;  /* 0x0000040001087983 */ /* 0x0131620000100800 */
[----:B------:R-:W-:Y:S01]  /*278f0*/  PLOP3.LUT P0, PT, PT, PT, PT, 0x80, 0x0 ;  /* 0x000000000000781c */ /* 0x000fe20003f0f070 */
[----:B------:R-:W-:-:S12]  /*27900*/  NOP ;  /* 0x0000000000007918 */ /* 0x000fd80000000000 */
.L_x_744:
[----:B------:R-:W4:Y:S01]  /*27910*/  LDL R2, [R1+0x4] ;  /* 0x0000040001027983 */ /* 0x000f220000100800 */
[----:B------:R-:W-:Y:S02]  /*27920*/  PLOP3.LUT P1, PT, P1, P0, PT, 0xa2, 0x0 ;  /* 0x000000000000781c */ /* 0x000fe40000f21472 */
[----:B----4-:R-:W-:-:S08]  /*27930*/  @P0 R2UR P1, UR4, R2 ;  /* 0x00000000020402ca */ /* 0x010fd00000020000 */
[----:B------:R-:W-:-:S05]  /*27940*/  @P0 PLOP3.LUT P0, PT, P1, PT, PT, 0x80, 0x0 ;  /* 0x000000000000081c */ /* 0x000fca0000f0f070 */
[----:B------:R-:W-:Y:S01]  /*27950*/  @!P1 SYNCS.ARRIVE.TRANS64.RED.A0T1 RZ, [UR4+0x33400], RZ ;  /* 0x033400ffffff99a7 */ /* 0x000fe20008200404 */
[----:B------:R-:W-:Y:S07]  /*27960*/  @!P1 ARRIVES.LDGSTSBAR.64.TRANSCNT [UR4+0x33400] ;  /* 0x03340000ff0099b0 */ /* 0x000fee0008000a84 */
[----:B------:R-:W-:Y:S05]  /*27970*/  @P0 BRA.U.ANY `(.L_x_744) ;  /* 0xfffffffd00e40947 */ /* 0x000fea000393ffff */
[----:B---3--:R-:W3:Y:S02]  /*27980*/  LDL.LU R3, [R1+0x58] ;  /* 0x0000580001037983 */ /* 0x008ee40000300800 */
[----:B---3--:R-:W-:-:S05]  /*27990*/  VIADD R3, R3, 0x1 ;  /* 0x0000000103037836 */ /* 0x008fca0000000000 */
[----:B------:R1:W-:Y:S01]  /*279a0*/  STL [R1+0x58], R3 ;  /* 0x0000580301007387 */ /* 0x0003e20000100800 */
[----:B------:R-:W-:-:S04]  /*279b0*/  LEA.HI R0, R3, R3, RZ, 0x1 ;  /* 0x0000000303007211 */ /* 0x000fc800078f08ff */
[----:B------:R-:W-:-:S04]  /*279c0*/  LOP3.LUT R0, R0, 0xfffffffe, RZ, 0xc0, !PT ;  /* 0xfffffffe00007812 */ /* 0x000fc800078ec0ff */
[----:B------:R-:W-:-:S04]  /*279d0*/  IADD3 R0, R3, -R0, RZ ;  /* 0x8000000003007210 */ /* 0x000fc80007ffe0ff */
[----:B------:R-:W-:Y:S01]  /*279e0*/  SHF.L.U32 R0, R0, 0x1f, RZ ;  /* 0x0000001f00007819 */ /* 0x000fe200000006ff */
[----:B------:R-:W-:Y:S01]  /*279f0*/  NOP ;  /* 0x0000000000007918 */ /* 0x000fe20000000000 */
[----:B------:R1:W-:Y:S01]  /*27a00*/  SYNCS.ARRIVE.TRANS64.A1T0 RZ, [R2+URZ+0x33400], RZ ;  /* 0x033400ff02ff79a7 */ /* 0x0003e2000810003f */
[----:B------:R-:W-:Y:S01]  /*27a10*/  BSSY B0, `(.L_x_745) ;  /* 0x0000003000007945 */ /* 0x000fe20003800000 */
[----:B------:R-:W3:Y:S03]  /*27a20*/  SYNCS.PHASECHK.TRANS64.TRYWAIT P0, [R2+URZ+0x33420], R0 ;  /* 0x03342000020075a7 */ /* 0x000ee6000800017f */
[----:B-1-3--:R-:W-:Y:S05]  /*27a30*/  @!P0 BRA `(.L_x_746) ;  /* 0x0000005800d88947 */ /* 0x00afea0003800000 */
.L_x_920:
[----:B------:R-:W-:Y:S05]  /*27a40*/  BSYNC B0 ;  /* 0x0000000000007941 */ /* 0x000fea0003800000 */
.L_x_745:
[----:B-1----:R-:W3:Y:S02]  /*27a50*/  LDL.LU R2, [R1+0x44] ;  /* 0x0000440001027983 */ /* 0x002ee40000300800 */
[----:B---3--:R-:W-:-:S13]  /*27a60*/  ISETP.GE.AND P0, PT, R2, 0xa1, PT ;  /* 0x000000a10200780c */ /* 0x008fda0003f06270 */
[----:B------:R-:W-:Y:S05]  /*27a70*/  @!P0 BRA `(.L_x_747) ;  /* 0x00000014001c8947 */ /* 0x000fea0003800000 */
[----:B------:R-:W3:Y:S04]  /*27a80*/  LDL.LU R2, [R1+0x48] ;  /* 0x0000480001027983 */ /* 0x000ee80000300800 */
[----:B------:R1:W5:Y:S04]  /*27a90*/  LDL.LU R0, [R1+0xc] ;  /* 0x00000c0001007983 */ /* 0x0003680000300800 */
[----:B-----5:R1:W5:Y:S02]  /*27aa0*/  LDL.LU R8, [R1+0x14] ;  /* 0x0000140001087983 */ /* 0x0203640000300800 */
[----:B-1-3--:R-:W-:-:S07]  /*27ab0*/  VIADD R2, R2, 0xfffffffe ;  /* 0xfffffffe02027836 */ /* 0x00afce0000000000 */
.L_x_771:
[----:B------:R-:W3:Y:S01]  /*27ac0*/  LDL R3, [R1+0x8] ;  /* 0x0000080001037983 */ /* 0x000ee20000100800 */
[----:B-----5:R-:W-:Y:S01]  /*27ad0*/  VIADD R4, R0, 0x1 ;  /* 0x0000000100047836 */ /* 0x020fe20000000000 */
[----:B------:R-:W-:Y:S05]  /*27ae0*/  YIELD ;  /* 0x0000000000007946 */ /* 0x000fea0003800000 */
[C---:B------:R-:W-:Y:S01]  /*27af0*/  ISETP.NE.AND P0, PT, R4.reuse, 0x2, PT ;  /* 0x000000020400780c */ /* 0x040fe20003f05270 */
[----:B------:R-:W-:Y:S03]  /*27b00*/  BSSY B0, `(.L_x_748) ;  /* 0x00000b3000007945 */ /* 0x000fe60003800000 */
[----:B------:R-:W-:-:S02]  /*27b10*/  SEL R10, R4, RZ, P0 ;  /* 0x000000ff040a7207 */ /* 0x000fc40000000000 */
[----:B---3--:R-:W-:Y:S02]  /*27b20*/  LOP3.LUT P1, RZ, R3, 0x1, RZ, 0xc0, !PT ;  /* 0x0000000103ff7812 */ /* 0x008fe4000782c0ff */
[----:B------:R-:W-:-:S04]  /*27b30*/  SEL R3, RZ, 0x1, P0 ;  /* 0x00000001ff037807 */ /* 0x000fc80000000000 */
[----:B-----5:R-:W-:-:S05]  /*27b40*/  LOP3.LUT R9, R8, R3, RZ, 0x3c, !PT ;  /* 0x0000000308097212 */ /* 0x020fca00078e3cff */
[----:B------:R1:W-:Y:S04]  /*27b50*/  STL [R1+0x14], R9 ;  /* 0x0000140901007387 */ /* 0x0003e80000100800 */
[----:B------:R1:W-:Y:S01]  /*27b60*/  STL [R1+0xc], R10 ;  /* 0x00000c0a01007387 */ /* 0x0003e20000100800 */
[----:B------:R-:W-:Y:S05]  /*27b70*/  @!P1 BRA `(.L_x_749) ;  /* 0x0000000800ac9947 */ /* 0x000fea0003800000 */
[----:B------:R-:W-:Y:S01]  /*27b80*/  ULDC.64 UR4, c[0x0][0x418] ;  /* 0x0001060000047ab9 */ /* 0x000fe20000000a00 */
[----:B------:R-:W-:Y:S01]  /*27b90*/  IMAD.MOV.U32 R3, RZ, RZ, R2 ;  /* 0x000000ffff037224 */ /* 0x000fe200078e0002 */
[----:B------:R-:W-:-:S04]  /*27ba0*/  ISETP.NE.U32.AND P0, PT, RZ, UR4, PT ;  /* 0x00000004ff007c0c */ /* 0x000fc8000bf05070 */
[----:B------:R-:W-:-:S13]  /*27bb0*/  ISETP.NE.AND.EX P0, PT, RZ, UR5, PT, P0 ;  /* 0x00000005ff007c0c */ /* 0x000fda000bf05300 */
[----:B------:R-:W-:Y:S05]  /*27bc0*/  @!P0 BRA `(.L_x_750) ;  /* 0x0000000000508947 */ /* 0x000fea0003800000 */
[----:B------:R-:W3:Y:S01]  /*27bd0*/  LDL R11, [R1+0x20] ;  /* 0x00002000010b7983 */ /* 0x000ee20000100800 */
[----:B------:R-:W4:Y:S01]  /*27be0*/  LDC R6, c[0x0][0x43c] ;  /* 0x00010f00ff067b82 */ /* 0x000f220000000800 */
[----:B------:R-:W-:Y:S02]  /*27bf0*/  ULDC.64 UR6, c[0x0][0x428] ;  /* 0x00010a0000067ab9 */ /* 0x000fe40000000a00 */
[----:B------:R-:W5:Y:S01]  /*27c00*/  LDL R7, [R1+0x1c] ;  /* 0x00001c0001077983 */ /* 0x000f620000100800 */
[----:B----4-:R-:W-:-:S13]  /*27c10*/  ISETP.NE.AND P0, PT, R6, 0x1, PT ;  /* 0x000000010600780c */ /* 0x010fda0003f05270 */
[----:B--2---:R-:W2:Y:S02]  /*27c20*/  @P0 LDC.64 R4, c[0x0][0x440] ;  /* 0x00011000ff040b82 */ /* 0x004ea40000000a00 */
[----:B--2---:R-:W-:Y:S01]  /*27c30*/  @P0 IMAD.HI.U32 R3, R2, R4, RZ ;  /* 0x0000000402030227 */ /* 0x004fe200078e00ff */
[----:B------:R-:W-:-:S04]  /*27c40*/  MOV R4, R2 ;  /* 0x0000000200047202 */ /* 0x000fc80000000f00 */
[----:B------:R-:W-:-:S04]  /*27c50*/  @P0 SHF.R.U32.HI R4, RZ, R5, R3 ;  /* 0x00000005ff040219 */ /* 0x000fc80000011603 */
[--C-:B------:R-:W-:Y:S01]  /*27c60*/  SHF.R.S32.HI R5, RZ, 0x1f, R4.reuse ;  /* 0x0000001fff057819 */ /* 0x100fe20000011404 */
[----:B------:R-:W-:-:S04]  /*27c70*/  IMAD.MOV R3, RZ, RZ, -R4 ;  /* 0x000000ffff037224 */ /* 0x000fc800078e0a04 */
[----:B------:R-:W-:Y:S02]  /*27c80*/  IMAD R3, R6, R3, R2 ;  /* 0x0000000306037224 */ /* 0x000fe400078e0202 */
[----:B---3--:R-:W-:-:S04]  /*27c90*/  IMAD R6, R11, UR6, RZ ;  /* 0x000000060b067c24 */ /* 0x008fc8000f8e02ff */
[C---:B-----5:R-:W-:Y:S02]  /*27ca0*/  IMAD R6, R7.reuse, UR7, R6 ;  /* 0x0000000707067c24 */ /* 0x060fe4000f8e0206 */
[----:B------:R-:W-:-:S04]  /*27cb0*/  IMAD.WIDE.U32 R4, R7, UR6, R4 ;  /* 0x0000000607047c25 */ /* 0x000fc8000f8e0004 */
[----:B------:R-:W-:Y:S01]  /*27cc0*/  IMAD.IADD R5, R6, 0x1, R5 ;  /* 0x0000000106057824 */ /* 0x000fe200078e0205 */
[----:B------:R-:W-:-:S04]  /*27cd0*/  LEA R6, P0, R4, UR4, 0x2 ;  /* 0x0000000404067c11 */ /* 0x000fc8000f8010ff */
[----:B------:R-:W-:-:S05]  /*27ce0*/  LEA.HI.X R7, R4, UR5, R5, 0x2, P0 ;  /* 0x0000000504077c11 */ /* 0x000fca00080f1405 */
[----:B------:R-:W2:Y:S04]  /*27cf0*/  LDG.E R4, desc[UR54][R6.64] ;  /* 0x0000003606047981 */ /* 0x000ea8000c1e1900 */
[----:B--2---:R3:W-:Y:S02]  /*27d00*/  STL [R1], R4 ;  /* 0x0000000401007387 */ /* 0x0047e40000100800 */
.L_x_750:
[----:B--2---:R-:W2:Y:S01]  /*27d10*/  LDL R5, [R1+0x4] ;  /* 0x0000040001057983 */ /* 0x004ea20000100800 */
[----:B---3--:R-:W3:Y:S01]  /*27d20*/  S2R R4, SR_TID.X ;  /* 0x0000000000047919 */ /* 0x008ee20000002100 */
[----:B------:R-:W-:Y:S01]  /*27d30*/  BSSY B1, `(.L_x_751) ;  /* 0x0000007000017945 */ /* 0x000fe20003800000 */
[----:B---3--:R-:W-:-:S04]  /*27d40*/  LOP3.LUT R4, R4, 0x7f, RZ, 0xc0, !PT ;  /* 0x0000007f04047812 */ /* 0x008fc800078ec0ff */
[----:B------:R-:W-:Y:S01]  /*27d50*/  ISETP.NE.AND P1, PT, R4, RZ, PT ;  /* 0x000000ff0400720c */ /* 0x000fe20003f25270 */
[----:B--2---:R-:W-:Y:S01]  /*27d60*/  IMAD R6, R10, 0x8, R5 ;  /* 0x000000080a067824 */ /* 0x004fe200078e0205 */
[----:B------:R-:W-:-:S04]  /*27d70*/  SHF.L.U32 R5, R9, 0x1f, RZ ;  /* 0x0000001f09057819 */ /* 0x000fc800000006ff */
[----:B------:R-:W2:Y:S02]  /*27d80*/  SYNCS.PHASECHK.TRANS64.TRYWAIT P0, [R6+URZ+0x33480], R5 ;  /* 0x03348005060075a7 */ /* 0x000ea4000800017f */
[----:B--2---:R-:W-:Y:S05]  /*27d90*/  @!P0 BRA `(.L_x_752) ;  /* 0x0000005800188947 */ /* 0x004fea0003800000 */
.L_x_921:
[----:B------:R-:W-:Y:S05]  /*27da0*/  BSYNC B1 ;  /* 0x0000000000017941 */ /* 0x000fea0003800000 */
.L_x_751:
[----:B------:R-:W-:Y:S04]  /*27db0*/  BSSY B1, `(.L_x_753) ;  /* 0x0000009000017945 */ /* 0x000fe80003800000 */
[----:B------:R-:W-:Y:S05]  /*27dc0*/  @P1 BRA `(.L_x_754) ;  /* 0x00000000001c1947 */ /* 0x000fea0003800000 */
[----:B------:R-:W3:Y:S02]  /*27dd0*/  S2R R4, SR_TID.X ;  /* 0x0000000000047919 */ /* 0x000ee40000002100 */
[----:B---3--:R-:W-:Y:S02]  /*27de0*/  LOP3.LUT R7, R4, 0x1f, RZ, 0xc0, !PT ;  /* 0x0000001f04077812 */ /* 0x008fe400078ec0ff */
[----:B------:R-:W-:Y:S02]  /*27df0*/  MOV R4, 0x7800 ;  /* 0x0000780000047802 */ /* 0x000fe40000000f00 */
[----:B------:R-:W-:Y:S02]  /*27e00*/  ISETP.NE.AND P0, PT, R7, RZ, PT ;  /* 0x000000ff0700720c */ /* 0x000fe40003f05270 */
[----:B------:R3:W-:Y:S11]  /*27e10*/  SYNCS.ARRIVE.TRANS64 RZ, [R6+URZ+0x33470], R4 ;  /* 0x0334700406ff79a7 */ /* 0x0007f6000800003f */
[----:B---3--:R-:W-:Y:S05]  /*27e20*/  @!P0 BRA `(.L_x_754) ;  /* 0x0000000000048947 */ /* 0x008fea0003800000 */
[----:B------:R-:W-:Y:S01]  /*27e30*/  BPT.TRAP 0x1 ;  /* 0x000000040000795c */ /* 0x000fe20000300000 */
.L_x_754:
[----:B------:R-:W-:Y:S05]  /*27e40*/  BSYNC B1 ;  /* 0x0000000000017941 */ /* 0x000fea0003800000 */
.L_x_753:
[----:B-1----:R-:W3:Y:S04]  /*27e50*/  LDL R9, [R1+0x4] ;  /* 0x0000040001097983 */ /* 0x002ee80000100800 */
[----:B------:R-:W3:Y:S04]  /*27e60*/  LDL R4, [R1+0xc] ;  /* 0x00000c0001047983 */ /* 0x000ee80000100800 */
[----:B------:R-:W4:Y:S01]  /*27e70*/  LDL R7, [R1+0x24] ;  /* 0x0000240001077983 */ /* 0x000f220000100800 */
[----:B------:R-:W-:Y:S01]  /*27e80*/  IMAD.MOV.U32 R14, RZ, RZ, RZ ;  /* 0x000000ffff0e7224 */ /* 0x000fe200078e00ff */
[----:B------:R-:W-:Y:S01]  /*27e90*/  UIADD3 UR4, UP0, UR40, 0x470, URZ ;  /* 0x0000047028047890 */ /* 0x000fe2000ff1e03f */
[----:B------:R-:W-:Y:S01]  /*27ea0*/  PLOP3.LUT P0, PT, PT, PT, PT, 0x80, 0x0 ;  /* 0x000000000000781c */ /* 0x000fe20003f0f070 */
[----:B------:R-:W-:Y:S01]  /*27eb0*/  UMOV UR6, 0x0 ;  /* 0x0000000000067882 */ /* 0x000fe20000000000 */
[----:B------:R-:W-:Y:S01]  /*27ec0*/  UMOV UR7, 0x14f00000 ;  /* 0x14f0000000077882 */ /* 0x000fe20000000000 */
[----:B------:R-:W-:Y:S01]  /*27ed0*/  R2UR UR10, R14 ;  /* 0x000000000e0a72ca */ /* 0x000fe200000e0000 */
[----:B------:R-:W-:Y:S01]  /*27ee0*/  UIADD3.X UR5, URZ, UR41, URZ, UP0, !UPT ;  /* 0x000000293f057290 */ /* 0x000fe200087fe43f */
[----:B---3--:R-:W-:-:S02]  /*27ef0*/  IMAD R4, R4, 0x7800, R9 ;  /* 0x0000780004047824 */ /* 0x008fc400078e0209 */
[----:B----4-:R-:W-:Y:S02]  /*27f00*/  IMAD R7, R3, 0xa0, R7 ;  /* 0x000000a003077824 */ /* 0x010fe400078e0207 */
[----:B------:R-:W-:Y:S02]  /*27f10*/  VIADD R3, R6, 0x33470 ;  /* 0x0003347006037836 */ /* 0x000fe40000000000 */
[----:B------:R-:W-:-:S07]  /*27f20*/  VIADD R9, R4, 0xf200 ;  /* 0x0000f20004097836 */ /* 0x000fce0000000000 */
.L_x_755:
[----:B------:R-:W3:Y:S01]  /*27f30*/  LDL R10, [R1] ;  /* 0x00000000010a7983 */ /* 0x000ee20000100800 */
[----:B------:R-:W-:-:S13]  /*27f40*/  @P0 ELECT P2, URZ, PT ;  /* 0x00000000003f082f */ /* 0x000fda0003840000 */
[----:B------:R-:W-:Y:S02]  /*27f50*/  @P2 R2UR UR12, R18 ;  /* 0x00000000120c22ca */ /* 0x000fe400000e0000 */
[----:B------:R-:W-:Y:S02]  /*27f60*/  @P2 R2UR UR11, R7 ;  /* 0x00000000070b22ca */ /* 0x000fe400000e0000 */
[----:B------:R-:W-:Y:S02]  /*27f70*/  @P2 R2UR UR9, R3 ;  /* 0x00000000030922ca */ /* 0x000fe400000e0000 */
[----:B------:R-:W-:Y:S02]  /*27f80*/  @P2 R2UR UR8, R9 ;  /* 0x00000000090822ca */ /* 0x000fe400000e0000 */
[----:B------:R-:W-:Y:S02]  /*27f90*/  @P2 PLOP3.LUT P0, PT, P2, PT, PT, 0x8, 0x0 ;  /* 0x000000000000281c */ /* 0x000fe4000170e170 */
[----:B---3--:R-:W-:-:S02]  /*27fa0*/  @P2 R2UR UR13, R10 ;  /* 0x000000000a0d22ca */ /* 0x008fc400000e0000 */
[----:B------:R-:W-:-:S11]  /*27fb0*/  PLOP3.LUT P2, PT, PT, PT, PT, 0x8, 0x0 ;  /* 0x000000000000781c */ /* 0x000fd60003f4e170 */
[----:B------:R1:W-:Y:S02]  /*27fc0*/  UTMALDG.4D [UR8], [UR4], desc[UR6] ;  /* 0x00000608040075b4 */ /* 0x0003e40008019000 */
[----:B-1----:R-:W-:Y:S05]  /*27fd0*/  @P0 BRA.U.ANY `(.L_x_755) ;  /* 0xfffffffd00d40947 */ /* 0x002fea000393ffff */
[----:B------:R-:W-:Y:S01]  /*27fe0*/  MOV R13, 0x40 ;  /* 0x00000040000d7802 */ /* 0x000fe20000000f00 */
[----:B------:R-:W-:Y:S01]  /*27ff0*/  VIADD R9, R4, 0x11a00 ;  /* 0x00011a0004097836 */ /* 0x000fe20000000000 */
[----:B------:R-:W-:Y:S01]  /*28000*/  PLOP3.LUT P0, PT, PT, PT, PT, 0x80, 0x0 ;  /* 0x000000000000781c */ /* 0x000fe20003f0f070 */
[----:B------:R-:W-:Y:S01]  /*28010*/  UMOV UR6, 0x0 ;  /* 0x0000000000067882 */ /* 0x000fe20000000000 */
[----:B------:R-:W-:Y:S01]  /*28020*/  R2UR UR10, R13 ;  /* 0x000000000d0a72ca */ /* 0x000fe200000e0000 */
[----:B------:R-:W-:-:S14]  /*28030*/  UMOV UR7, 0x14f00000 ;  /* 0x14f0000000077882 */ /* 0x000fdc0000000000 */
.L_x_756:
        /* <DEDUP_REMOVED lines=17> */
.L_x_757:
        /* <DEDUP_REMOVED lines=11> */
[----:B------:R-:W1:Y:S01]  /*28200*/  SYNCS.PHASECHK.TRANS64.TRYWAIT P0, [R6+URZ+0x33440], R5 ;  /* 0x03344005060075a7 */ /* 0x000e62000800017f */
[----:B------:R-:W-:Y:S04]  /*28210*/  BSSY B1, `(.L_x_758) ;  /* 0x0000002000017945 */ /* 0x000fe80003800000 */
[----:B-1----:R-:W-:Y:S05]  /*28220*/  @!P0 BRA `(.L_x_759) ;  /* 0x0000005400088947 */ /* 0x002fea0003800000 */
.L_x_922:
[----:B------:R-:W-:Y:S05]  /*28230*/  BSYNC B1 ;  /* 0x0000000000017941 */ /* 0x000fea0003800000 */
.L_x_758:
[----:B------:R-:W-:Y:S01]  /*28240*/  BSSY B1, `(.L_x_760) ;  /* 0x000000b000017945 */ /* 0x000fe20003800000 */
[----:B------:R-:W-:Y:S01]  /*28250*/  MOV R10, 0x0 ;  /* 0x00000000000a7802 */ /* 0x000fe20000000f00 */
[----:B------:R-:W-:Y:S02]  /*28260*/  IMAD.MOV.U32 R11, RZ, RZ, 0x14f00000 ;  /* 0x14f00000ff0b7424 */ /* 0x000fe400078e00ff */
[----:B------:R-:W-:Y:S05]  /*28270*/  @P1 BRA `(.L_x_761) ;  /* 0x00000000001c1947 */ /* 0x000fea0003800000 */
[----:B------:R-:W3:Y:S02]  /*28280*/  S2R R3, SR_TID.X ;  /* 0x0000000000037919 */ /* 0x000ee40000002100 */
[----:B---3--:R-:W-:Y:S01]  /*28290*/  LOP3.LUT R9, R3, 0x1f, RZ, 0xc0, !PT ;  /* 0x0000001f03097812 */ /* 0x008fe200078ec0ff */
[----:B------:R-:W-:-:S03]  /*282a0*/  IMAD.MOV.U32 R3, RZ, RZ, 0x7800 ;  /* 0x00007800ff037424 */ /* 0x000fc600078e00ff */
[----:B------:R-:W-:Y:S01]  /*282b0*/  ISETP.NE.AND P0, PT, R9, RZ, PT ;  /* 0x000000ff0900720c */ /* 0x000fe20003f05270 */
[----:B------:R3:W-:-:S12]  /*282c0*/  SYNCS.ARRIVE.TRANS64 RZ, [R6+URZ+0x33430], R3 ;  /* 0x0334300306ff79a7 */ /* 0x0007d8000800003f */
[----:B---3--:R-:W-:Y:S05]  /*282d0*/  @!P0 BRA `(.L_x_761) ;  /* 0x0000000000048947 */ /* 0x008fea0003800000 */
[----:B------:R-:W-:Y:S01]  /*282e0*/  BPT.TRAP 0x1 ;  /* 0x000000040000795c */ /* 0x000fe20000300000 */
.L_x_761:
[----:B------:R-:W-:Y:S05]  /*282f0*/  BSYNC B1 ;  /* 0x0000000000017941 */ /* 0x000fea0003800000 */
.L_x_760:
[----:B------:R-:W-:Y:S01]  /*28300*/  R2UR UR10, R14 ;  /* 0x000000000e0a72ca */ /* 0x000fe200000e0000 */
[----:B------:R-:W-:Y:S01]  /*28310*/  UIADD3 UR4, UP0, UR40, 0x370, URZ ;  /* 0x0000037028047890 */ /* 0x000fe2000ff1e03f */
[----:B------:R-:W-:Y:S01]  /*28320*/  R2UR UR6, R10 ;  /* 0x000000000a0672ca */ /* 0x000fe200000e0000 */
[----:B-12---:R-:W-:Y:S01]  /*28330*/  VIADD R6, R6, 0x33430 ;  /* 0x0003343006067836 */ /* 0x006fe20000000000 */
[----:B------:R-:W-:Y:S01]  /*28340*/  R2UR UR7, R11 ;  /* 0x000000000b0772ca */ /* 0x000fe200000e0000 */
[----:B------:R-:W-:Y:S01]  /*28350*/  UIADD3.X UR5, URZ, UR41, URZ, UP0, !UPT ;  /* 0x000000293f057290 */ /* 0x000fe200087fe43f */
[----:B------:R-:W-:Y:S02]  /*28360*/  PLOP3.LUT P0, PT, PT, PT, PT, 0x80, 0x0 ;  /* 0x000000000000781c */ /* 0x000fe40003f0f070 */
[----:B------:R-:W-:-:S11]  /*28370*/  IADD3 R3, R4, 0x24200, RZ ;  /* 0x0002420004037810 */ /* 0x000fd60007ffe0ff */
.L_x_762:
[----:B------:R-:W2:Y:S01]  /*28380*/  LDL R5, [R1] ;  /* 0x0000000001057983 */ /* 0x000ea20000100800 */
[----:B------:R-:W-:-:S13]  /*28390*/  @P0 ELECT P1, URZ, PT ;  /* 0x00000000003f082f */ /* 0x000fda0003820000 */
[----:B------:R-:W-:Y:S02]  /*283a0*/  @P1 R2UR UR12, R18 ;  /* 0x00000000120c12ca */ /* 0x000fe400000e0000 */
[----:B------:R-:W-:Y:S02]  /*283b0*/  @P1 R2UR UR11, R7 ;  /* 0x00000000070b12ca */ /* 0x000fe400000e0000 */
[----:B------:R-:W-:Y:S02]  /*283c0*/  @P1 R2UR UR9, R6 ;  /* 0x00000000060912ca */ /* 0x000fe400000e0000 */
[----:B------:R-:W-:Y:S02]  /*283d0*/  @P1 R2UR UR8, R3 ;  /* 0x00000000030812ca */ /* 0x000fe400000e0000 */
[----:B------:R-:W-:Y:S02]  /*283e0*/  @P1 PLOP3.LUT P0, PT, P1, PT, PT, 0x8, 0x0 ;  /* 0x000000000000181c */ /* 0x000fe40000f0e170 */
[----:B--2---:R-:W-:-:S02]  /*283f0*/  @P1 R2UR UR13, R5 ;  /* 0x00000000050d12ca */ /* 0x004fc400000e0000 */
[----:B------:R-:W-:-:S11]  /*28400*/  PLOP3.LUT P1, PT, PT, PT, PT, 0x8, 0x0 ;  /* 0x000000000000781c */ /* 0x000fd60003f2e170 */
[----:B------:R1:W-:Y:S02]  /*28410*/  UTMALDG.4D [UR8], [UR4], desc[UR6] ;  /* 0x00000608040075b4 */ /* 0x0003e40008019000 */
[----:B-1----:R-:W-:Y:S05]  /*28420*/  @P0 BRA.U.ANY `(.L_x_762) ;  /* 0xfffffffd00d40947 */ /* 0x002fea000393ffff */
[----:B------:R-:W-:Y:S01]  /*28430*/  R2UR UR10, R13 ;  /* 0x000000000d0a72ca */ /* 0x000fe200000e0000 */
[----:B------:R-:W-:Y:S01]  /*28440*/  VIADD R3, R4, 0x26a00 ;  /* 0x00026a0004037836 */ /* 0x000fe20000000000 */
[----:B------:R-:W-:Y:S02]  /*28450*/  R2UR UR6, R10 ;  /* 0x000000000a0672ca */ /* 0x000fe400000e0000 */
[----:B------:R-:W-:Y:S02]  /*28460*/  R2UR UR7, R11 ;  /* 0x000000000b0772ca */ /* 0x000fe400000e0000 */
[----:B------:R-:W-:-:S13]  /*28470*/  PLOP3.LUT P0, PT, PT, PT, PT, 0x80, 0x0 ;  /* 0x000000000000781c */ /* 0x000fda0003f0f070 */
.L_x_763:
        /* <DEDUP_REMOVED lines=16> */
.L_x_764:
        /* <DEDUP_REMOVED lines=10> */
[----:B---3--:R-:W-:Y:S05]  /*28620*/  @P0 BRA.U.ANY `(.L_x_764) ;  /* 0xfffffffd00d40947 */ /* 0x008fea000393ffff */
.L_x_749:
[----:B------:R-:W-:Y:S05]  /*28630*/  BSYNC B0 ;  /* 0x0000000000007941 */ /* 0x000fea0003800000 */
.L_x_748:
[----:B------:R-:W-:-:S06]  /*28640*/  UISETP.NE.AND UP0, UPT, UR37, 0x3, UPT ;  /* 0x000000032500788c */ /* 0x000fcc000bf05270 */
[----:B------:R-:W-:-:S13]  /*28650*/  PLOP3.LUT P0, PT, PT, PT, UP0, 0x80, 0x0 ;  /* 0x000000000000781c */ /* 0x000fda0003f0f008 */
[----:B------:R-:W-:Y:S05]  /*28660*/  @!P0 BRA `(.L_x_765) ;  /* 0x0000000000048947 */ /* 0x000fea0003800000 */
[----:B------:R-:W-:Y:S01]  /*28670*/  BPT.TRAP 0x1 ;  /* 0x000000040000795c */ /* 0x000fe20000300000 */
.L_x_765:
[----:B--2---:R-:W2:Y:S01]  /*28680*/  LDL R5, [R1+0x4] ;  /* 0x0000040001057983 */ /* 0x004ea20000100800 */
[----:B------:R-:W-:Y:S01]  /*28690*/  IMAD.U32 R3, RZ, RZ, UR39 ;  /* 0x00000027ff037e24 */ /* 0x000fe2000f8e00ff */
[----:B------:R-:W-:Y:S01]  /*286a0*/  LOP3.LUT R4, R8, 0x1, RZ, 0x3c, !PT ;  /* 0x0000000108047812 */ /* 0x000fe200078e3cff */
[----:B------:R-:W-:Y:S03]  /*286b0*/  BSSY B0, `(.L_x_766) ;  /* 0x0000006000007945 */ /* 0x000fe60003800000 */
[----:B------:R-:W-:Y:S02]  /*286c0*/  ISETP.NE.AND P1, PT, R3, 0x3, PT ;  /* 0x000000030300780c */ /* 0x000fe40003f25270 */
[----:B------:R-:W-:Y:S02]  /*286d0*/  SHF.L.U32 R4, R4, 0x1f, RZ ;  /* 0x0000001f04047819 */ /* 0x000fe400000006ff */
[----:B--2---:R-:W-:-:S04]  /*286e0*/  LEA R3, R0, R5, 0x3 ;  /* 0x0000000500037211 */ /* 0x004fc800078e18ff */
[----:B------:R-:W2:Y:S02]  /*286f0*/  SYNCS.PHASECHK.TRANS64.TRYWAIT P0, [R3+URZ+0x33470], R4 ;  /* 0x03347004030075a7 */ /* 0x000ea4000800017f */
[----:B--2---:R-:W-:Y:S05]  /*28700*/  @!P0 BRA `(.L_x_767) ;  /* 0x0000004c00e48947 */ /* 0x004fea0003800000 */
.L_x_923:
[----:B------:R-:W-:Y:S05]  /*28710*/  BSYNC B0 ;  /* 0x0000000000007941 */ /* 0x000fea0003800000 */
.L_x_766:
[----:B------:R-:W-:Y:S05]  /*28720*/  @!P1 BRA `(.L_x_768) ;  /* 0x0000000000049947 */ /* 0x000fea0003800000 */
[----:B------:R-:W-:Y:S01]  /*28730*/  BPT.TRAP 0x1 ;  /* 0x000000040000795c */ /* 0x000fe20000300000 */
.L_x_768:
[----:B--2---:R-:W-:Y:S01]  /*28740*/  SHF.L.U32 R4, R8, 0x1f, RZ ;  /* 0x0000001f08047819 */ /* 0x004fe200000006ff */
[----:B-1----:R-:W-:-:S03]  /*28750*/  IMAD R10, R0, 0x7800, RZ ;  /* 0x00007800000a7824 */ /* 0x002fc600078e02ff */
[----:B------:R-:W1:Y:S02]  /*28760*/  SYNCS.PHASECHK.TRANS64.TRYWAIT P0, [R3+URZ+0x33460], R4 ;  /* 0x03346004030075a7 */ /* 0x000e64000800017f */
[----:B-1----:R-:W-:Y:S05]  /*28770*/  @!P0 BRA `(.L_x_769) ;  /* 0x0000004c00dc8947 */ /* 0x002fea0003800000 */
.L_x_924:
[----:B------:R-:W2:Y:S04]  /*28780*/  LDL R0, [R1+0x2c] ;  /* 0x00002c0001007983 */ /* 0x000ea80000100800 */
[----:B------:R-:W3:Y:S04]  /*28790*/  LDL R13, [R1+0x4] ;  /* 0x00000400010d7983 */ /* 0x000ee80000100800 */
[----:B------:R-:W4:Y:S01]  /*287a0*/  LDL R11, [R1+0x28] ;  /* 0x00002800010b7983 */ /* 0x000f220000100800 */
[----:B------:R-:W-:Y:S05]  /*287b0*/  WARPSYNC.ALL ;  /* 0x0000000000007948 */ /* 0x000fea0003800000 */
[----:B--2---:R-:W-:-:S05]  /*287c0*/  LOP3.LUT R0, R10, R0, RZ, 0xfc, !PT ;  /* 0x000000000a007212 */ /* 0x004fca00078efcff */
[----:B---3--:R-:W-:-:S05]  /*287d0*/  IMAD.IADD R0, R13, 0x1, R0 ;  /* 0x000000010d007824 */ /* 0x008fca00078e0200 */
[----:B-1----:R-:W1:Y:S01]  /*287e0*/  LDSM.16.MT88.4 R4, [R0+0xf200] ;  /* 0x00f200000004783b */ /* 0x002e620000004200 */
[----:B----4-:R-:W-:-:S05]  /*287f0*/  LOP3.LUT R12, R10, R11, RZ, 0xfc, !PT ;  /* 0x0000000b0a0c7212 */ /* 0x010fca00078efcff */
[----:B------:R-:W-:Y:S01]  /*28800*/  IMAD.IADD R12, R13, 0x1, R12 ;  /* 0x000000010d0c7824 */ /* 0x000fe200078e020c */
[C-C-:B-1----:R-:W-:Y:S02]  /*28810*/  PRMT R8, R4.reuse, 0x6420, R5.reuse ;  /* 0x0000642004087816 */ /* 0x142fe40000000005 */
[----:B------:R-:W-:Y:S02]  /*28820*/  PRMT R9, R4, 0x7531, R5 ;  /* 0x0000753104097816 */ /* 0x000fe40000000005 */
[C-C-:B------:R-:W-:Y:S02]  /*28830*/  PRMT R10, R6.reuse, 0x6420, R7.reuse ;  /* 0x00006420060a7816 */ /* 0x140fe40000000007 */
[----:B------:R-:W-:-:S05]  /*28840*/  PRMT R11, R6, 0x7531, R7 ;  /* 0x00007531060b7816 */ /* 0x000fca0000000007 */
[----:B------:R-:W-:Y:S04]  /*28850*/  STSM.16.M88.4 [R12+0x200], R8 ;  /* 0x000200080c007844 */ /* 0x000fe80000000200 */
[----:B------:R-:W1:Y:S02]  /*28860*/  LDSM.16.MT88.4 R4, [R0+0x11a00] ;  /* 0x011a00000004783b */ /* 0x000e640000004200 */
[C-C-:B-1----:R-:W-:Y:S02]  /*28870*/  PRMT R8, R4.reuse, 0x6420, R5.reuse ;  /* 0x0000642004087816 */ /* 0x142fe40000000005 */
[----:B------:R-:W-:Y:S02]  /*28880*/  PRMT R9, R4, 0x7531, R5 ;  /* 0x0000753104097816 */ /* 0x000fe40000000005 */
[----:B------:R-:W-:-:S02]  /*28890*/  PRMT R10, R6, 0x6420, R7 ;  /* 0x00006420060a7816 */ /* 0x000fc40000000007 */
        /* <DEDUP_REMOVED lines=85> */
[----:B--2---:R-:W2:Y:S01]  /*28df0*/  FENCE.VIEW.ASYNC.S ;  /* 0x00000000000073c6 */ /* 0x004ea20000000000 */
[----:B------:R-:W-:Y:S05]  /*28e00*/  @!P1 BRA `(.L_x_770) ;  /* 0x0000000000049947 */ /* 0x000fea0003800000 */
[----:B------:R-:W-:Y:S01]  /*28e10*/  BPT.TRAP 0x1 ;  /* 0x000000040000795c */ /* 0x000fe20000300000 */
.L_x_770:
[----:B------:R-:W3:Y:S01]  /*28e20*/  S2R R0, SR_TID.X ;  /* 0x0000000000007919 */ /* 0x000ee20000002100 */
[----:B--2---:R2:W-:Y:S01]  /*28e30*/  SYNCS.ARRIVE.TRANS64.A1T0 RZ, [R3+URZ+0x33450], RZ ;  /* 0x033450ff03ff79a7 */ /* 0x0045e2000810003f */
[----:B-1----:R1:W5:Y:S01]  /*28e40*/  LDL R8, [R1+0x14] ;  /* 0x0000140001087983 */ /* 0x0023620000100800 */
[----:B---3--:R-:W-:Y:S01]  /*28e50*/  LOP3.LUT R0, R0, 0x7f, RZ, 0xc0, !PT ;  /* 0x0000007f00007812 */ /* 0x008fe200078ec0ff */
[----:B------:R-:W-:Y:S03]  /*28e60*/  BAR.SYNC.DEFER_BLOCKING 0x2, 0x80 ;  /* 0x0082000000007b1d */ /* 0x000fe60000010000 */
[----:B------:R-:W-:-:S03]  /*28e70*/  ISETP.NE.AND P0, PT, R0, RZ, PT ;  /* 0x000000ff0000720c */ /* 0x000fc60003f05270 */
[----:B------:R1:W5:Y:S10]  /*28e80*/  LDL R0, [R1+0xc] ;  /* 0x00000c0001007983 */ /* 0x0003740000100800 */
[----:B--2---:R-:W-:-:S05]  /*28e90*/  @!P0 VIADD R3, R3, 0x33480 ;  /* 0x0003348003038836 */ /* 0x004fca0000000000 */
[----:B------:R-:W-:-:S04]  /*28ea0*/  @!P0 PRMT R3, RZ, 0x654, R3 ;  /* 0x00000654ff038816 */ /* 0x000fc80000000003 */
[----:B------:R1:W-:Y:S01]  /*28eb0*/  @!P0 SYNCS.ARRIVE.TRANS64.RED.A1T0 RZ, [R3+URZ], RZ ;  /* 0x000000ff03ff89a7 */ /* 0x0003e2000810043f */
[C---:B------:R-:W-:Y:S02]  /*28ec0*/  ISETP.GT.AND P0, PT, R2.reuse, RZ, PT ;  /* 0x000000ff0200720c */ /* 0x040fe40003f04270 */
[----:B------:R-:W-:-:S11]  /*28ed0*/  IADD3 R2, R2, -0x1, RZ ;  /* 0xffffffff02027810 */ /* 0x000fd60007ffe0ff */
[----:B-1----:R-:W-:Y:S05]  /*28ee0*/  @P0 BRA `(.L_x_771) ;  /* 0xffffffe800f40947 */ /* 0x002fea000383ffff */
.L_x_747:
[----:B------:R-:W1:Y:S01]  /*28ef0*/  S2R R3, SR_TID.X ;  /* 0x0000000000037919 */ /* 0x000e620000002100 */
[----:B------:R-:W-:Y:S01]  /*28f00*/  BSSY B0, `(.L_x_772) ;  /* 0x0000010000007945 */ /* 0x000fe20003800000 */
[----:B-1----:R-:W-:-:S04]  /*28f10*/  LOP3.LUT R3, R3, 0x7f, RZ, 0xc0, !PT ;  /* 0x0000007f03037812 */ /* 0x002fc800078ec0ff */
[----:B------:R-:W-:-:S13]  /*28f20*/  ISETP.NE.AND P0, PT, R3, RZ, PT ;  /* 0x000000ff0300720c */ /* 0x000fda0003f05270 */
[----:B------:R-:W-:Y:S05]  /*28f30*/  @P0 BRA `(.L_x_773) ;  /* 0x0000000000300947 */ /* 0x000fea0003800000 */
[----:B------:R-:W1:Y:S01]  /*28f40*/  S2R R3, SR_LANEID ;  /* 0x0000000000037919 */ /* 0x000e620000000000 */
[----:B------:R-:W-:Y:S01]  /*28f50*/  VOTEU.ANY UR4, UPT, PT ;  /* 0x0000000000047886 */ /* 0x000fe200038e0100 */
[----:B--2---:R-:W2:Y:S01]  /*28f60*/  LDC.64 R4, c[0x0][0xc60] ;  /* 0x00031800ff047b82 */ /* 0x004ea20000000a00 */
[----:B-----5:R-:W1:Y:S08]  /*28f70*/  FLO.U32 R0, UR4 ;  /* 0x0000000400007d00 */ /* 0x020e7000080e0000 */
[----:B------:R-:W2:Y:S01]  /*28f80*/  POPC R2, UR4 ;  /* 0x0000000400027d09 */ /* 0x000ea20008000000 */
[----:B-1----:R-:W-:-:S13]  /*28f90*/  ISETP.EQ.U32.AND P1, PT, R0, R3, PT ;  /* 0x000000030000720c */ /* 0x002fda0003f22070 */
[----:B--2---:R-:W2:Y:S01]  /*28fa0*/  @P1 ATOMG.E.ADD.STRONG.GPU PT, R5, desc[UR54][R4.64], R2 ;  /* 0x00000002040519a8 */ /* 0x004ea200081ee1f6 */
[----:B------:R-:W1:Y:S02]  /*28fb0*/  S2R R3, SR_LTMASK ;  /* 0x0000000000037919 */ /* 0x000e640000003900 */
[----:B-1----:R-:W-:-:S06]  /*28fc0*/  LOP3.LUT R3, R3, UR4, RZ, 0xc0, !PT ;  /* 0x0000000403037c12 */ /* 0x002fcc000f8ec0ff */
[----:B------:R-:W1:Y:S01]  /*28fd0*/  POPC R3, R3 ;  /* 0x0000000300037309 */ /* 0x000e620000000000 */
[----:B--2---:R-:W1:Y:S02]  /*28fe0*/  SHFL.IDX PT, R0, R5, R0, 0x1f ;  /* 0x00001f0005007589 */ /* 0x004e6400000e0000 */
[----:B-1----:R-:W-:-:S07]  /*28ff0*/  IADD3 R16, R0, UR38, R3 ;  /* 0x0000002600107c10 */ /* 0x002fce000fffe003 */
.L_x_773:
[----:B------:R-:W-:Y:S05]  /*29000*/  BSYNC B0 ;  /* 0x0000000000007941 */ /* 0x000fea0003800000 */
.L_x_772:
[----:B------:R-:W-:-:S06]  /*29010*/  UISETP.NE.AND UP0, UPT, UR37, 0x3, UPT ;  /* 0x000000032500788c */ /* 0x000fcc000bf05270 */
[----:B------:R-:W-:-:S13]  /*29020*/  PLOP3.LUT P1, PT, PT, PT, UP0, 0x80, 0x0 ;  /* 0x000000000000781c */ /* 0x000fda0003f2f008 */
[----:B------:R-:W-:Y:S05]  /*29030*/  @!P1 BRA `(.L_x_774) ;  /* 0x0000000000049947 */ /* 0x000fea0003800000 */
[----:B------:R-:W-:Y:S01]  /*29040*/  BPT.TRAP 0x1 ;  /* 0x000000040000795c */ /* 0x000fe20000300000 */
.L_x_774:
[----:B------:R-:W3:Y:S04]  /*29050*/  LDL R4, [R1+0x14] ;  /* 0x0000140001047983 */ /* 0x000ee80000100800 */
[----:B------:R-:W4:Y:S04]  /*29060*/  LDL R3, [R1+0x4] ;  /* 0x0000040001037983 */ /* 0x000f280000100800 */
[----:B------:R-:W4:Y:S01]  /*29070*/  LDL R2, [R1+0xc] ;  /* 0x00000c0001027983 */ /* 0x000f220000100800 */
[----:B-----5:R-:W-:Y:S01]  /*29080*/  IMAD.U32 R0, RZ, RZ, UR39 ;  /* 0x00000027ff007e24 */ /* 0x020fe2000f8e00ff */
[----:B------:R-:W-:Y:S04]  /*29090*/  BSSY B0, `(.L_x_775) ;  /* 0x0000007000007945 */ /* 0x000fe80003800000 */
[----:B------:R-:W-:-:S02]  /*290a0*/  ISETP.NE.AND P2, PT, R0, 0x3, PT ;  /* 0x000000030000780c */ /* 0x000fc40003f45270 */
[----:B---3--:R-:W-:-:S04]  /*290b0*/  LOP3.LUT R0, R4, 0x1, RZ, 0x3c, !PT ;  /* 0x0000000104007812 */ /* 0x008fc800078e3cff */
[----:B------:R-:W-:Y:S01]  /*290c0*/  SHF.L.U32 R0, R0, 0x1f, RZ ;  /* 0x0000001f00007819 */ /* 0x000fe200000006ff */
[----:B----4-:R-:W-:-:S04]  /*290d0*/  IMAD R3, R2, 0x8, R3 ;  /* 0x0000000802037824 */ /* 0x010fc800078e0203 */
[----:B------:R-:W1:Y:S02]  /*290e0*/  SYNCS.PHASECHK.TRANS64.TRYWAIT P1, [R3+URZ+0x33470], R0 ;  /* 0x03347000030075a7 */ /* 0x000e64000802017f */
[----:B-1----:R-:W-:Y:S05]  /*290f0*/  @!P1 BRA `(.L_x_776) ;  /* 0x0000004400909947 */ /* 0x002fea0003800000 */
.L_x_925:
[----:B------:R-:W-:Y:S05]  /*29100*/  BSYNC B0 ;  /* 0x0000000000007941 */ /* 0x000fea0003800000 */
.L_x_775:
[----:B------:R-:W-:Y:S05]  /*29110*/  @!P2 BRA `(.L_x_777) ;  /* 0x000000000004a947 */ /* 0x000fea0003800000 */
[----:B------:R-:W-:Y:S01]  /*29120*/  BPT.TRAP 0x1 ;  /* 0x000000040000795c */ /* 0x000fe20000300000 */
.L_x_777:
[----:B-1----:R-:W3:Y:S02]  /*29130*/  LDL R0, [R1+0x14] ;  /* 0x0000140001007983 */ /* 0x002ee40000100800 */
[----:B---3--:R-:W-:-:S04]  /*29140*/  SHF.L.U32 R0, R0, 0x1f, RZ ;  /* 0x0000001f00007819 */ /* 0x008fc800000006ff */
[----:B------:R-:W1:Y:S02]  /*29150*/  SYNCS.PHASECHK.TRANS64.TRYWAIT P1, [R3+URZ+0x33460], R0 ;  /* 0x03346000030075a7 */ /* 0x000e64000802017f */
[----:B-1----:R-:W-:Y:S05]  /*29160*/  @!P1 BRA `(.L_x_778) ;  /* 0x0000004400889947 */ /* 0x002fea0003800000 */
.L_x_926:
[----:B------:R-:W3:Y:S04]  /*29170*/  LDL R12, [R1+0xc] ;  /* 0x00000c00010c7983 */ /* 0x000ee80000100800 */
[----:B------:R-:W1:Y:S04]  /*29180*/  LDL R4, [R1+0x2c] ;  /* 0x00002c0001047983 */ /* 0x000e680000100800 */
[----:B------:R-:W4:Y:S04]  /*29190*/  LDL R13, [R1+0x4] ;  /* 0x00000400010d7983 */ /* 0x000f280000100800 */
[----:B------:R-:W5:Y:S01]  /*291a0*/  LDL R10, [R1+0x28] ;  /* 0x00002800010a7983 */ /* 0x000f620000100800 */
[----:B------:R-:W-:Y:S05]  /*291b0*/  WARPSYNC.ALL ;  /* 0x0000000000007948 */ /* 0x000fea0003800000 */
[----:B---3--:R-:W-:-:S05]  /*291c0*/  IMAD R2, R12, 0x7800, RZ ;  /* 0x000078000c027824 */ /* 0x008fca00078e02ff */
[----:B-1----:R-:W-:-:S05]  /*291d0*/  LOP3.LUT R0, R2, R4, RZ, 0xfc, !PT ;  /* 0x0000000402007212 */ /* 0x002fca00078efcff */
[----:B----4-:R-:W-:-:S05]  /*291e0*/  IMAD.IADD R0, R13, 0x1, R0 ;  /* 0x000000010d007824 */ /* 0x010fca00078e0200 */
[----:B--2---:R-:W1:Y:S01]  /*291f0*/  LDSM.16.MT88.4 R4, [R0+0xf200] ;  /* 0x00f200000004783b */ /* 0x004e620000004200 */
[----:B-----5:R-:W-:-:S04]  /*29200*/  LOP3.LUT R2, R2, R10, RZ, 0xfc, !PT ;  /* 0x0000000a02027212 */ /* 0x020fc800078efcff */
[----:B------:R-:W-:Y:S02]  /*29210*/  IADD3 R2, R13, R2, RZ ;  /* 0x000000020d027210 */ /* 0x000fe40007ffe0ff */
        /* <DEDUP_REMOVED lines=97> */
.L_x_779:
[----:B------:R-:W3:Y:S01]  /*29830*/  LDL.LU R4, [R1+0x14] ;  /* 0x0000140001047983 */ /* 0x000ee20000300800 */
[----:B--2---:R2:W-:Y:S01]  /*29840*/  SYNCS.ARRIVE.TRANS64.A1T0 RZ, [R3+URZ+0x33450], RZ ;  /* 0x033450ff03ff79a7 */ /* 0x0045e2000810003f */
[----:B------:R-:W-:Y:S02]  /*29850*/  VIADD R0, R12, 0x1 ;  /* 0x000000010c007836 */ /* 0x000fe40000000000 */
[----:B--2---:R-:W-:-:S05]  /*29860*/  @!P0 VIADD R3, R3, 0x33480 ;  /* 0x0003348003038836 */ /* 0x004fca0000000000 */
[----:B------:R-:W-:Y:S01]  /*29870*/  @!P0 PRMT R3, RZ, 0x654, R3 ;  /* 0x00000654ff038816 */ /* 0x000fe20000000003 */
[----:B------:R-:W-:Y:S06]  /*29880*/  BAR.SYNC.DEFER_BLOCKING 0x2, 0x80 ;  /* 0x0082000000007b1d */ /* 0x000fec0000010000 */
[----:B------:R2:W-:Y:S01]  /*29890*/  @!P0 SYNCS.ARRIVE.TRANS64.RED.A1T0 RZ, [R3+URZ], RZ ;  /* 0x000000ff03ff89a7 */ /* 0x0005e2000810043f */
[----:B------:R-:W-:-:S04]  /*298a0*/  ISETP.NE.AND P0, PT, R0, 0x2, PT ;  /* 0x000000020000780c */ /* 0x000fc80003f05270 */
[----:B-1----:R-:W-:Y:S02]  /*298b0*/  SEL R2, RZ, 0x1, P0 ;  /* 0x00000001ff027807 */ /* 0x002fe40000000000 */
[----:B------:R-:W-:-:S05]  /*298c0*/  SEL R0, R0, RZ, P0 ;  /* 0x000000ff00007207 */ /* 0x000fca0000000000 */
[----:B------:R2:W-:Y:S01]  /*298d0*/  STL [R1+0xc], R0 ;  /* 0x00000c0001007387 */ /* 0x0005e20000100800 */
[----:B---3--:R-:W-:-:S05]  /*298e0*/  LOP3.LUT R4, R4, R2, RZ, 0x3c, !PT ;  /* 0x0000000204047212 */ /* 0x008fca00078e3cff */
[----:B------:R2:W-:Y:S02]  /*298f0*/  STL [R1+0x14], R4 ;  /* 0x0000140401007387 */ /* 0x0005e40000100800 */
.L_x_722:
[----:B--2---:R-:W2:Y:S02]  /*29900*/  LDL R0, [R1+0x8] ;  /* 0x0000080001007983 */ /* 0x004ea40000100800 */
[----:B--2---:R-:W-:-:S13]  /*29910*/  LOP3.LUT P0, RZ, R0, 0x2, RZ, 0xc0, !PT ;  /* 0x0000000200ff7812 */ /* 0x004fda000780c0ff */
[----:B------:R-:W-:Y:S05]  /*29920*/  @!P0 BRA `(.L_x_780) ;  /* 0x0000000000288947 */ /* 0x000fea0003800000 */
[----:B------:R-:W-:Y:S05]  /*29930*/  WARPSYNC.ALL ;  /* 0x0000000000007948 */ /* 0x000fea0003800000 */
[----:B------:R-:W1:Y:S08]  /*29940*/  S2UR UR5, SR_CgaCtaId ;  /* 0x00000000000579c3 */ /* 0x000e700000008800 */
[----:B------:R-:W-:Y:S06]  /*29950*/  BAR.SYNC.DEFER_BLOCKING 0x5, 0x180 ;  /* 0x0146000000007b1d */ /* 0x000fec0000010000 */
[----:B------:R-:W-:-:S02]  /*29960*/  UMOV UR4, 0x400 ;  /* 0x0000040000047882 */ /* 0x000fc40000000000 */
[----:B-1----:R-:W-:-:S06]  /*29970*/  ULEA UR4, UR5, UR4, 0x18 ;  /* 0x0000000405047291 */ /* 0x002fcc000f8ec03f */
[----:B------:R-:W-:-:S05]  /*29980*/  IMAD.U32 R0, RZ, RZ, UR4 ;  /* 0x00000004ff007e24 */ /* 0x000fca000f8e00ff */
[----:B------:R3:W4:Y:S04]  /*29990*/  LDS.128 R16, [R0+0x334d0] ;  /* 0x0334d00000107984 */ /* 0x0007280000000c00 */
[----:B------:R3:W-:Y:S01]  /*299a0*/  STL [R1+0x4], R0 ;  /* 0x0000040001007387 */ /* 0x0007e20000100800 */
[----:B------:R-:W-:Y:S06]  /*299b0*/  BAR.ARV 0x4, 0x180 ;  /* 0x0106000000007b1d */ /* 0x000fec0000002000 */
[----:B------:R-:W-:Y:S05]  /*299c0*/  BRA `(.L_x_781) ;  /* 0x0000000800487947 */ /* 0x000fea0003800000 */
.L_x_780:
[----:B------:R-:W1:Y:S01]  /*299d0*/  S2R R0, SR_TID.X ;  /* 0x0000000000007919 */ /* 0x000e620000002100 */
[----:B------:R-:W-:Y:S01]  /*299e0*/  UMOV UR4, 0xffffffff ;  /* 0xffffffff00047882 */ /* 0x000fe20000000000 */
[----:B-1----:R-:W-:-:S04]  /*299f0*/  LOP3.LUT R7, R0, 0x1f, RZ, 0xc0, !PT ;  /* 0x0000001f00077812 */ /* 0x002fc800078ec0ff */
[----:B------:R-:W-:Y:S01]  /*29a00*/  ISETP.NE.AND P0, PT, R7, 0x1f, PT ;  /* 0x0000001f0700780c */ /* 0x000fe20003f05270 */
[----:B------:R-:W-:-:S12]  /*29a10*/  BRA.DIV UR4, `(.L_x_782) ;  /* 0x0000003e04707947 */ /* 0x000fd8000b800000 */
[----:B------:R-:W-:Y:S01]  /*29a20*/  IADD3 R0, R19, R7, RZ ;  /* 0x0000000713007210 */ /* 0x000fe20007ffe0ff */
[----:B------:R-:W-:-:S03]  /*29a30*/  ULDC UR4, c[0x0][0xc3c] ;  /* 0x00030f0000047ab9 */ /* 0x000fc60000000800 */
[----:B------:R-:W-:-:S13]  /*29a40*/  ISETP.GE.OR P1, PT, R0, UR4, !P0 ;  /* 0x0000000400007c0c */ /* 0x000fda000c726670 */
[----:B------:R-:W1:Y:S02]  /*29a50*/  @!P1 LDC.64 R2, c[0x0][0xc80] ;  /* 0x00032000ff029b82 */ /* 0x000e640000000a00 */
[----:B-1----:R-:W-:-:S06]  /*29a60*/  @!P1 IMAD.WIDE R2, R0, 0x4, R2 ;  /* 0x0000000400029825 */ /* 0x002fcc00078e0202 */
[----:B------:R1:W2:Y:S01]  /*29a70*/  @!P1 LDG.E R3, desc[UR54][R2.64] ;  /* 0x0000003602039981 */ /* 0x0002a2000c1e1900 */
[C---:B------:R-:W-:Y:S02]  /*29a80*/  ISETP.GE.U32.AND P2, PT, R7.reuse, 0x2, PT ;  /* 0x000000020700780c */ /* 0x040fe40003f46070 */
[C---:B------:R-:W-:Y:S01]  /*29a90*/  ISETP.GE.U32.AND P3, PT, R7.reuse, 0x4, PT ;  /* 0x000000040700780c */ /* 0x040fe20003f66070 */
[----:B------:R-:W-:Y:S01]  /*29aa0*/  SHFL.IDX PT, R0, R16, RZ, 0x1f ;  /* 0x00001fff10007589 */ /* 0x000fe200000e0000 */
[C---:B------:R-:W-:Y:S02]  /*29ab0*/  ISETP.GE.U32.AND P4, PT, R7.reuse, 0x8, PT ;  /* 0x000000080700780c */ /* 0x040fe40003f86070 */
[C---:B------:R-:W-:Y:S01]  /*29ac0*/  ISETP.GE.U32.AND P5, PT, R7.reuse, 0x10, PT ;  /* 0x000000100700780c */ /* 0x040fe20003fa6070 */
[----:B------:R-:W-:Y:S01]  /*29ad0*/  SHFL.IDX PT, R4, R16, 0x1, 0x1f ;  /* 0x00201f0010047f89 */ /* 0x000fe200000e0000 */
[----:B-1----:R-:W-:Y:S02]  /*29ae0*/  IMAD.MOV.U32 R2, RZ, RZ, RZ ;  /* 0x000000ffff027224 */ /* 0x002fe400078e00ff */
[----:B--2---:R-:W-:Y:S01]  /*29af0*/  @!P1 IMAD.MOV.U32 R2, RZ, RZ, R3 ;  /* 0x000000ffff029224 */ /* 0x004fe200078e0003 */
[----:B------:R-:W-:-:S04]  /*29b00*/  ISETP.NE.AND P1, PT, R7, RZ, PT ;  /* 0x000000ff0700720c */ /* 0x000fc80003f25270 */
[----:B------:R-:W1:Y:S02]  /*29b10*/  SHFL.UP PT, R3, R2, 0x1, RZ ;  /* 0x0420000002037989 */ /* 0x000e6400000e00ff */
[----:B-1----:R-:W-:-:S05]  /*29b20*/  SEL R3, R3, RZ, P1 ;  /* 0x000000ff03037207 */ /* 0x002fca0000800000 */
[----:B------:R-:W-:-:S05]  /*29b30*/  IMAD.IADD R3, R2, 0x1, R3 ;  /* 0x0000000102037824 */ /* 0x000fca00078e0203 */
[----:B------:R-:W1:Y:S02]  /*29b40*/  SHFL.UP PT, R5, R3, 0x2, RZ ;  /* 0x0440000003057989 */ /* 0x000e6400000e00ff */
[----:B-1----:R-:W-:-:S04]  /*29b50*/  SEL R5, R5, RZ, P2 ;  /* 0x000000ff05057207 */ /* 0x002fc80001000000 */
[----:B------:R-:W-:-:S05]  /*29b60*/  IADD3 R3, R3, R5, RZ ;  /* 0x0000000503037210 */ /* 0x000fca0007ffe0ff */
[----:B------:R-:W1:Y:S02]  /*29b70*/  SHFL.UP PT, R5, R3, 0x4, RZ ;  /* 0x0480000003057989 */ /* 0x000e6400000e00ff */
[----:B-1----:R-:W-:-:S05]  /*29b80*/  SEL R5, R5, RZ, P3 ;  /* 0x000000ff05057207 */ /* 0x002fca0001800000 */
[----:B------:R-:W-:-:S05]  /*29b90*/  IMAD.IADD R3, R3, 0x1, R5 ;  /* 0x0000000103037824 */ /* 0x000fca00078e0205 */
[----:B------:R-:W1:Y:S02]  /*29ba0*/  SHFL.UP PT, R5, R3, 0x8, RZ ;  /* 0x0500000003057989 */ /* 0x000e6400000e00ff */
[----:B-1----:R-:W-:-:S05]  /*29bb0*/  SEL R5, R5, RZ, P4 ;  /* 0x000000ff05057207 */ /* 0x002fca0002000000 */
[----:B------:R-:W-:-:S05]  /*29bc0*/  IMAD.IADD R3, R3, 0x1, R5 ;  /* 0x0000000103037824 */ /* 0x000fca00078e0205 */
[----:B------:R-:W1:Y:S02]  /*29bd0*/  SHFL.UP PT, R5, R3, 0x10, RZ ;  /* 0x0600000003057989 */ /* 0x000e6400000e00ff */
[----:B-1----:R-:W-:-:S05]  /*29be0*/  SEL R5, R5, RZ, P5 ;  /* 0x000000ff05057207 */ /* 0x002fca0002800000 */
[----:B------:R-:W-:-:S05]  /*29bf0*/  IMAD.IADD R5, R3, 0x1, R5 ;  /* 0x0000000103057824 */ /* 0x000fca00078e0205 */
[----:B------:R1:W2:Y:S02]  /*29c00*/  SHFL.IDX PT, R6, R5, 0x1f, 0x1f ;  /* 0x03e01f0005067f89 */ /* 0x0002a400000e0000 */
.L_x_936:
[----:B------:R-:W-:Y:S02]  /*29c10*/  ULDC UR4, c[0x0][0xc38] ;  /* 0x00030e0000047ab9 */ /* 0x000fe40000000800 */
[----:B------:R-:W-:-:S05]  /*29c20*/  MOV R16, UR4 ;  /* 0x0000000400107c02 */ /* 0x000fca0008000f00 */
[----:B--2---:R-:W-:-:S04]  /*29c30*/  IMAD R6, R6, R16, RZ ;  /* 0x0000001006067224 */ /* 0x004fc800078e02ff */
[----:B------:R-:W-:-:S05]  /*29c40*/  IMAD.IADD R4, R4, 0x1, R6 ;  /* 0x0000000104047824 */ /* 0x000fca00078e0206 */
[----:B------:R-:W-:-:S13]  /*29c50*/  ISETP.GT.AND P6, PT, R4, R0, PT ;  /* 0x000000000400720c */ /* 0x000fda0003fc4270 */
[----:B------:R-:W-:Y:S05]  /*29c60*/  @P6 BRA `(.L_x_783) ;  /* 0x00000000009c6947 */ /* 0x000fea0003800000 */
.L_x_788:
[----:B------:R-:W2:Y:S01]  /*29c70*/  LDC R2, c[0x0][0xc3c] ;  /* 0x00030f00ff027b82 */ /* 0x000ea20000000800 */
[----:B------:R-:W-:-:S05]  /*29c80*/  VIADD R19, R19, 0x1f ;  /* 0x0000001f13137836 */ /* 0x000fca0000000000 */
[----:B--2---:R-:W-:-:S13]  /*29c90*/  ISETP.GE.AND P6, PT, R19, R2, PT ;  /* 0x000000021300720c */ /* 0x004fda0003fc6270 */
[----:B------:R-:W-:Y:S05]  /*29ca0*/  @P6 BRA `(.L_x_784) ;  /* 0x0000000400446947 */ /* 0x000fea0003800000 */
[----:B------:R-:W2:Y:S01]  /*29cb0*/  S2R R3, SR_TID.X ;  /* 0x0000000000037919 */ /* 0x000ea20000002100 */
[----:B------:R-:W-:Y:S01]  /*29cc0*/  BSSY B0, `(.L_x_785) ;  /* 0x0000009000007945 */ /* 0x000fe20003800000 */
[----:B--2---:R-:W-:-:S05]  /*29cd0*/  LOP3.LUT R3, R3, 0x1f, RZ, 0xc0, !PT ;  /* 0x0000001f03037812 */ /* 0x004fca00078ec0ff */
[----:B-1----:R-:W-:-:S05]  /*29ce0*/  IMAD.IADD R5, R19, 0x1, R3 ;  /* 0x0000000113057824 */ /* 0x002fca00078e0203 */
[----:B------:R-:W-:Y:S02]  /*29cf0*/  ISETP.GE.OR P6, PT, R5, R2, !P0 ;  /* 0x000000020500720c */ /* 0x000fe400047c6670 */
[----:B------:R-:W-:-:S11]  /*29d00*/  MOV R2, RZ ;  /* 0x000000ff00027202 */ /* 0x000fd60000000f00 */
[----:B------:R-:W-:Y:S05]  /*29d10*/  @P6 BRA `(.L_x_786) ;  /* 0x00000000000c6947 */ /* 0x000fea0003800000 */
[----:B------:R-:W1:Y:S02]  /*29d20*/  LDC.64 R2, c[0x0][0xc80] ;  /* 0x00032000ff027b82 */ /* 0x000e640000000a00 */
[----:B-1----:R-:W-:-:S06]  /*29d30*/  IMAD.WIDE R2, R5, 0x4, R2 ;  /* 0x0000000405027825 */ /* 0x002fcc00078e0202 */
[----:B------:R1:W5:Y:S02]  /*29d40*/  LDG.E R2, desc[UR54][R2.64] ;  /* 0x0000003602027981 */ /* 0x000364000c1e1900 */
.L_x_786:
[----:B------:R-:W-:Y:S05]  /*29d50*/  BSYNC B0 ;  /* 0x0000000000007941 */ /* 0x000fea0003800000 */
.L_x_785:
[----:B------:R-:W-:-:S03]  /*29d60*/  UMOV UR4, 0xffffffff ;  /* 0xffffffff00047882 */ /* 0x000fc60000000000 */
[----:B------:R-:W-:Y:S05]  /*29d70*/  BRA.DIV UR4, `(.L_x_787) ;  /* 0x0000003e04d47947 */ /* 0x000fea000b800000 */
[----:B-1---5:R-:W1:Y:S02]  /*29d80*/  SHFL.UP PT, R3, R2, 0x1, RZ ;  /* 0x0420000002037989 */ /* 0x022e6400000e00ff */
        /* <DEDUP_REMOVED lines=14> */
[----:B------:R1:W2:Y:S02]  /*29e70*/  SHFL.IDX PT, R6, R5, 0x1f, 0x1f ;  /* 0x03e01f0005067f89 */ /* 0x0002a400000e0000 */
.L_x_944:
[----:B------:R-:W-:Y:S02]  /*29e80*/  ULDC UR4, c[0x0][0xc38] ;  /* 0x00030e0000047ab9 */ /* 0x000fe40000000800 */
[----:B------:R-:W-:-:S04]  /*29e90*/  IMAD.U32 R16, RZ, RZ, UR4 ;  /* 0x00000004ff107e24 */ /* 0x000fc8000f8e00ff */
[----:B--2---:R-:W-:-:S04]  /*29ea0*/  IMAD R6, R6, R16, RZ ;  /* 0x0000001006067224 */ /* 0x004fc800078e02ff */
[----:B------:R-:W-:-:S05]  /*29eb0*/  IMAD.IADD R4, R6, 0x1, R4 ;  /* 0x0000000106047824 */ /* 0x000fca00078e0204 */
[----:B------:R-:W-:-:S13]  /*29ec0*/  ISETP.GT.AND P6, PT, R4, R0, PT ;  /* 0x000000000400720c */ /* 0x000fda0003fc4270 */
[----:B------:R-:W-:Y:S05]  /*29ed0*/  @!P6 BRA `(.L_x_788) ;  /* 0xfffffffc0064e947 */ /* 0x000fea000383ffff */
.L_x_783:
[----:B------:R-:W-:Y:S01]  /*29ee0*/  IADD3 R6, -R6, R4, RZ ;  /* 0x0000000406067210 */ /* 0x000fe20007ffe1ff */
[----:B------:R-:W-:-:S04]  /*29ef0*/  UMOV UR4, 0xffffffff ;  /* 0xffffffff00047882 */ /* 0x000fc80000000000 */
[----:B------:R-:W-:-:S05]  /*29f00*/  IMAD R3, R5, R16, R6 ;  /* 0x0000001005037224 */ /* 0x000fca00078e0206 */
[----:B------:R-:W-:Y:S01]  /*29f10*/  ISETP.GT.AND P6, PT, R3, R0, PT ;  /* 0x000000000300720c */ /* 0x000fe20003fc4270 */
[----:B------:R-:W-:-:S12]  /*29f20*/  BRA.DIV UR4, `(.L_x_789) ;  /* 0x0000004204407947 */ /* 0x000fd8000b800000 */
[----:B------:R-:W-:-:S04]  /*29f30*/  VOTE.ANY R3, PT, !P6 ;  /* 0x0000000000037806 */ /* 0x000fc800070e0100 */
[----:B------:R-:W2:Y:S02]  /*29f40*/  POPC R4, R3 ;  /* 0x0000000300047309 */ /* 0x000ea40000000000 */
[----:B--2---:R2:W3:Y:S02]  /*29f50*/  SHFL.IDX PT, R17, R2, R4, 0x1f ;  /* 0x00001f0402117589 */ /* 0x0044e400000e0000 */
.L_x_948:
[----:B------:R-:W-:Y:S01]  /*29f60*/  ISETP.NE.AND P0, PT, R3, RZ, PT ;  /* 0x000000ff0300720c */ /* 0x000fe20003f05270 */
[----:B--2---:R-:W-:-:S12]  /*29f70*/  IMAD.MOV.U32 R2, RZ, RZ, RZ ;  /* 0x000000ffff027224 */ /* 0x004fd800078e00ff */
[----:B------:R-:W-:Y:S05]  /*29f80*/  @!P0 BRA `(.L_x_790) ;  /* 0x0000000000108947 */ /* 0x000fea0003800000 */
[----:B------:R-:W-:Y:S01]  /*29f90*/  UMOV UR4, 0xffffffff ;  /* 0xffffffff00047882 */ /* 0x000fe20000000000 */
[----:B------:R-:W-:Y:S02]  /*29fa0*/  VIADD R12, R4, 0xffffffff ;  /* 0xffffffff040c7836 */ /* 0x000fe40000000000 */
[----:B------:R-:W-:Y:S05]  /*29fb0*/  BRA.DIV UR4, `(.L_x_791) ;  /* 0x0000004204647947 */ /* 0x000fea000b800000 */
[----:B------:R2:W4:Y:S02]  /*29fc0*/  SHFL.IDX PT, R2, R5, R12, 0x1f ;  /* 0x00001f0c05027589 */ /* 0x00052400000e0000 */
.L_x_790:
[----:B-123--:R-:W-:Y:S01]  /*29fd0*/  IABS R5, R17 ;  /* 0x0000001100057213 */ /* 0x00efe20000000000 */
[----:B----4-:R-:W-:Y:S02]  /*29fe0*/  IMAD R16, R2, R16, R6 ;  /* 0x0000001002107224 */ /* 0x010fe400078e0206 */
[----:B------:R-:W-:Y:S01]  /*29ff0*/  IMAD.IADD R19, R4, 0x1, R19 ;  /* 0x0000000104137824 */ /* 0x000fe200078e0213 */
[----:B------:R-:W1:Y:S01]  /*2a000*/  I2F.RP R2, R5 ;  /* 0x0000000500027306 */ /* 0x000e620000209400 */
[----:B------:R-:W-:-:S07]  /*2a010*/  IMAD.IADD R0, R0, 0x1, -R16 ;  /* 0x0000000100007824 */ /* 0x000fce00078e0a10 */
[----:B-1----:R-:W1:Y:S02]  /*2a020*/  MUFU.RCP R2, R2 ;  /* 0x0000000200027308 */ /* 0x002e640000001000 */
[----:B-1----:R-:W-:-:S06]  /*2a030*/  VIADD R2, R2, 0xffffffe ;  /* 0x0ffffffe02027836 */ /* 0x002fcc0000000000 */
[----:B------:R-:W1:Y:S02]  /*2a040*/  F2I.FTZ.U32.TRUNC.NTZ R3, R2 ;  /* 0x0000000200037305 */ /* 0x000e64000021f000 */
[----:B-1----:R-:W-:-:S05]  /*2a050*/  IADD3 R2, RZ, -R3, RZ ;  /* 0x80000003ff027210 */ /* 0x002fca0007ffe0ff */
        /* <DEDUP_REMOVED lines=9> */
[-C--:B------:R-:W-:Y:S01]  /*2a0f0*/  @!P1 IADD3 R3, R3, -R5.reuse, RZ ;  /* 0x8000000503039210 */ /* 0x080fe20007ffe0ff */
        /* <DEDUP_REMOVED lines=8> */
[----:B------:R-:W-:Y:S01]  /*2a180*/  IADD3 R3, -R2, RZ, RZ ;  /* 0x000000ff02037210 */ /* 0x000fe20007ffe1ff */
[----:B------:R-:W-:-:S04]  /*2a190*/  IMAD.MOV.U32 R18, RZ, RZ, R2 ;  /* 0x000000ffff127224 */ /* 0x000fc800078e0002 */
[----:B------:R-:W-:Y:S01]  /*2a1a0*/  IMAD R17, R17, R3, R0 ;  /* 0x0000000311117224 */ /* 0x000fe200078e0200 */
[----:B------:R-:W-:Y:S06]  /*2a1b0*/  BRA `(.L_x_792) ;  /* 0x00000000001c7947 */ /* 0x000fec0003800000 */
.L_x_784:
[----:B------:R-:W-:Y:S01]  /*2a1c0*/  UMOV UR4, URZ ;  /* 0x0000003f00047c82 */ /* 0x000fe20008000000 */
[----:B------:R-:W-:Y:S01]  /*2a1d0*/  UMOV UR5, URZ ;  /* 0x0000003f00057c82 */ /* 0x000fe20008000000 */
[----:B------:R-:W-:Y:S01]  /*2a1e0*/  ULDC UR6, c[0x0][0xc3c] ;  /* 0x00030f0000067ab9 */ /* 0x000fe20000000800 */
[----:B------:R-:W-:Y:S01]  /*2a1f0*/  IMAD.MOV.U32 R16, RZ, RZ, R0 ;  /* 0x000000ffff107224 */ /* 0x000fe200078e0000 */
[----:B------:R-:W-:Y:S01]  /*2a200*/  MOV R17, UR4 ;  /* 0x0000000400117c02 */ /* 0x000fe20008000f00 */
[----:B------:R-:W-:Y:S02]  /*2a210*/  IMAD.U32 R18, RZ, RZ, UR5 ;  /* 0x00000005ff127e24 */ /* 0x000fe4000f8e00ff */
[----:B------:R-:W-:-:S07]  /*2a220*/  IMAD.U32 R19, RZ, RZ, UR6 ;  /* 0x00000006ff137e24 */ /* 0x000fce000f8e00ff */
.L_x_792:
[----:B------:R2:W3:Y:S01]  /*2a230*/  LDL R3, [R1+0x4] ;  /* 0x0000040001037983 */ /* 0x0004e20000100800 */
[----:B------:R-:W4:Y:S01]  /*2a240*/  S2R R0, SR_TID.X ;  /* 0x0000000000007919 */ /* 0x000f220000002100 */
[----:B------:R-:W-:Y:S05]  /*2a250*/  WARPSYNC.ALL ;  /* 0x0000000000007948 */ /* 0x000fea0003800000 */
[----:B----4-:R-:W-:Y:S01]  /*2a260*/  LOP3.LUT R0, R0, 0x1f, RZ, 0xc0, !PT ;  /* 0x0000001f00007812 */ /* 0x010fe200078ec0ff */
[----:B------:R-:W-:Y:S03]  /*2a270*/  BAR.SYNC.DEFER_BLOCKING 0x4, 0x180 ;  /* 0x0106000000007b1d */ /* 0x000fe60000010000 */
[----:B------:R-:W-:-:S13]  /*2a280*/  ISETP.NE.AND P0, PT, R0, RZ, PT ;  /* 0x000000ff0000720c */ /* 0x000fda0003f05270 */
[----:B------:R-:W3:Y:S01]  /*2a290*/  @!P0 S2R R0, SR_CgaCtaId ;  /* 0x0000000000008919 */ /* 0x000ee20000008800 */
[----:B------:R-:W-:-:S04]  /*2a2a0*/  @!P0 MOV R2, 0x400 ;  /* 0x0000040000028802 */ /* 0x000fc80000000f00 */
[----:B---3--:R-:W-:-:S05]  /*2a2b0*/  @!P0 LEA R3, R0, R2, 0x18 ;  /* 0x0000000200038211 */ /* 0x008fca00078ec0ff */
[----:B------:R2:W-:Y:S04]  /*2a2c0*/  @!P0 STS.128 [R3+0x334d0], R16 ;  /* 0x0334d01003008388 */ /* 0x0005e80000000c00 */
[----:B------:R2:W-:Y:S01]  /*2a2d0*/  @!P0 STL [R1+0x4], R3 ;  /* 0x0000040301008387 */ /* 0x0005e20000100800 */
[----:B------:R-:W-:Y:S06]  /*2a2e0*/  BAR.ARV 0x5, 0x180 ;  /* 0x0146000000007b1d */ /* 0x000fec0000002000 */
.L_x_781:
[----:B------:R-:W-:Y:S02]  /*2a2f0*/  ULDC UR4, c[0x0][0xc3c] ;  /* 0x00030f0000047ab9 */ /* 0x000fe40000000800 */
[----:B----4-:R-:W-:-:S13]  /*2a300*/  ISETP.GE.AND P0, PT, R19, UR4, PT ;  /* 0x0000000413007c0c */ /* 0x010fda000bf06270 */
[----:B------:R-:W-:Y:S05]  /*2a310*/  @!P0 BRA `(.L_x_793) ;  /* 0xffffff9c00f08947 */ /* 0x000fea000383ffff */
[----:B------:R-:W-:Y:S05]  /*2a320*/  BSYNC B7 ;  /* 0x0000000000077941 */ /* 0x000fea0003800000 */
.L_x_677:
[----:B---3--:R-:W3:Y:S01]  /*2a330*/  LDL.LU R0, [R1+0x58] ;  /* 0x0000580001007983 */ /* 0x008ee20000300800 */
[----:B------:R-:W-:Y:S01]  /*2a340*/  BSSY B0, `(.L_x_794) ;  /* 0x000000b000007945 */ /* 0x000fe20003800000 */
[----:B-1----:R-:W1:Y:S01]  /*2a350*/  S2R R5, SR_CgaCtaId ;  /* 0x0000000000057919 */ /* 0x002e620000008800 */
[----:B---3--:R-:W-:-:S05]  /*2a360*/  VIADD R0, R0, 0x1 ;  /* 0x0000000100007836 */ /* 0x008fca0000000000 */
[----:B0-----:R-:W-:-:S04]  /*2a370*/  LEA.HI R2, R0, R0, RZ, 0x1 ;  /* 0x0000000000027211 */ /* 0x001fc800078f08ff */
[----:B--2---:R-:W-:-:S04]  /*2a380*/  LOP3.LUT R3, R2, 0xfffffffe, RZ, 0xc0, !PT ;  /* 0xfffffffe02037812 */ /* 0x004fc800078ec0ff */
[----:B------:R-:W-:Y:S02]  /*2a390*/  IADD3 R3, R0, -R3, RZ ;  /* 0x8000000300037210 */ /* 0x000fe40007ffe0ff */
[----:B------:R-:W-:Y:S02]  /*2a3a0*/  MOV R0, 0x400 ;  /* 0x0000040000007802 */ /* 0x000fe40000000f00 */
[----:B------:R-:W-:Y:S02]  /*2a3b0*/  SHF.L.U32 R3, R3, 0x1f, RZ ;  /* 0x0000001f03037819 */ /* 0x000fe400000006ff */
[----:B-1----:R-:W-:-:S04]  /*2a3c0*/  LEA R0, R5, R0, 0x18 ;  /* 0x0000000005007211 */ /* 0x002fc800078ec0ff */
[----:B------:R-:W0:Y:S02]  /*2a3d0*/  SYNCS.PHASECHK.TRANS64.TRYWAIT P0, [R0+URZ+0x33420], R3 ;  /* 0x03342003000075a7 */ /* 0x000e24000800017f */
[----:B0-----:R-:W-:Y:S05]  /*2a3e0*/  @!P0 BRA `(.L_x_795) ;  /* 0x0000003c00808947 */ /* 0x001fea0003800000 */
.L_x_951:
[----:B------:R-:W-:Y:S05]  /*2a3f0*/  BSYNC B0 ;  /* 0x0000000000007941 */ /* 0x000fea0003800000 */
.L_x_794:
[----:B------:R-:W-:-:S03]  /*2a400*/  UMOV UR4, 0xffffffff ;  /* 0xffffffff00047882 */ /* 0x000fc60000000000 */
[----:B------:R-:W-:Y:S05]  /*2a410*/  BRA.DIV UR4, `(.L_x_796) ;  /* 0x0000003e04887947 */ /* 0x000fea000b800000 */
[----:B------:R-:W1:Y:S02]  /*2a420*/  S2R R2, SR_TID.X ;  /* 0x0000000000027919 */ /* 0x000e640000002100 */
[----:B-1----:R-:W-:-:S04]  /*2a430*/  SHF.R.U32.HI R2, RZ, 0x5, R2 ;  /* 0x00000005ff027819 */ /* 0x002fc80000011602 */
[----:B------:R-:W-:-:S05]  /*2a440*/  LOP3.LUT R2, R2, 0x3, RZ, 0xc0, !PT ;  /* 0x0000000302027812 */ /* 0x000fca00078ec0ff */
[----:B------:R1:W2:Y:S02]  /*2a450*/  SHFL.IDX PT, R14, R2, RZ, 0x1f ;  /* 0x00001fff020e7589 */ /* 0x0002a400000e0000 */
.L_x_954:
[----:B--2---:R-:W-:-:S13]  /*2a460*/  ISETP.NE.AND P0, PT, R14, RZ, PT ;  /* 0x000000ff0e00720c */ /* 0x004fda0003f05270 */
[----:B------:R-:W-:Y:S05]  /*2a470*/  @P0 BRA `(.L_x_476) ;  /* 0x0000000000b00947 */ /* 0x000fea0003800000 */
[----:B------:R-:W-:-:S03]  /*2a480*/  UMOV UR4, 0xffffffff ;  /* 0xffffffff00047882 */ /* 0x000fc60000000000 */
[----:B------:R-:W-:Y:S05]  /*2a490*/  BRA.DIV UR4, `(.L_x_797) ;  /* 0x0000003e049c7947 */ /* 0x000fea000b800000 */
[----:B------:R-:W-:-:S13]  /*2a4a0*/  ELECT P6, URZ, PT ;  /* 0x00000000003f782f */ /* 0x000fda00038c0000 */
.L_x_957:
[----:B------:R-:W-:Y:S05]  /*2a4b0*/  @!P6 BRA `(.L_x_476) ;  /* 0x0000000000a0e947 */ /* 0x000fea0003800000 */
[----:B------:R-:W-:-:S06]  /*2a4c0*/  ULOP3.LUT UR4, UR36, 0x2, URZ, 0xfc, !UPT ;  /* 0x0000000224047892 */ /* 0x000fcc000f8efc3f */
[----:B-1----:R-:W-:-:S05]  /*2a4d0*/  IMAD.U32 R2, RZ, RZ, UR4 ;  /* 0x00000004ff027e24 */ /* 0x002fca000f8e00ff */
[----:B------:R-:W-:-:S13]  /*2a4e0*/  ISETP.NE.AND P0, PT, R2, 0x3, PT ;  /* 0x000000030200780c */ /* 0x000fda0003f05270 */
[----:B------:R-:W-:Y:S05]  /*2a4f0*/  @!P0 BRA `(.L_x_798) ;  /* 0x0000000000048947 */ /* 0x000fea0003800000 */
[----:B------:R-:W-:Y:S01]  /*2a500*/  BPT.TRAP 0x1 ;  /* 0x000000040000795c */ /* 0x000fe20000300000 */
.L_x_798:
[----:B0-----:R-:W2:Y:S04]  /*2a510*/  LDL R3, [R1+0xc] ;  /* 0x00000c0001037983 */ /* 0x001ea80000100800 */
[----:B------:R-:W3:Y:S01]  /*2a520*/  LDL.LU R7, [R1+0x14] ;  /* 0x0000140001077983 */ /* 0x000ee20000300800 */
[----:B------:R-:W-:-:S04]  /*2a530*/  VIADD R2, R0, 0x33440 ;  /* 0x0003344000027836 */ /* 0x000fc80000000000 */
[C---:B--2---:R-:W-:Y:S01]  /*2a540*/  IMAD R6, R3.reuse, 0x8, R2 ;  /* 0x0000000803067824 */ /* 0x044fe200078e0202 */
[----:B------:R-:W-:Y:S02]  /*2a550*/  IADD3 R3, R3, 0x1, RZ ;  /* 0x0000000103037810 */ /* 0x000fe40007ffe0ff */
[----:B---3--:R-:W-:Y:S02]  /*2a560*/  SHF.L.U32 R5, R7, 0x1f, RZ ;  /* 0x0000001f07057819 */ /* 0x008fe400000006ff */
[C---:B------:R-:W-:Y:S02]  /*2a570*/  ISETP.NE.AND P2, PT, R3.reuse, 0x2, PT ;  /* 0x000000020300780c */ /* 0x040fe40003f45270 */
[----:B------:R-:W0:Y:S02]  /*2a580*/  SYNCS.PHASECHK.TRANS64.TRYWAIT P1, [R6+URZ], R5 ;  /* 0x00000005060075a7 */ /* 0x000e24000802017f */
[----:B------:R-:W-:Y:S02]  /*2a590*/  SEL R4, RZ, 0x1, P2 ;  /* 0x00000001ff047807 */ /* 0x000fe40001000000 */
[----:B------:R-:W-:-:S02]  /*2a5a0*/  SEL R3, R3, RZ, P2 ;  /* 0x000000ff03037207 */ /* 0x000fc40001000000 */
[----:B------:R-:W-:-:S03]  /*2a5b0*/  LOP3.LUT R4, R7, R4, RZ, 0x3c, !PT ;  /* 0x0000000407047212 */ /* 0x000fc600078e3cff */
[----:B------:R-:W-:Y:S01]  /*2a5c0*/  IMAD R7, R3, 0x8, R2 ;  /* 0x0000000803077824 */ /* 0x000fe200078e0202 */
[----:B------:R-:W-:Y:S01]  /*2a5d0*/  SHF.L.U32 R2, R4, 0x1f, RZ ;  /* 0x0000001f04027819 */ /* 0x000fe200000006ff */
[----:B0-----:R-:W-:Y:S06]  /*2a5e0*/  @!P1 BRA `(.L_x_799) ;  /* 0x0000003c00689947 */ /* 0x001fec0003800000 */
.L_x_958:
[----:B------:R-:W1:Y:S02]  /*2a5f0*/  SYNCS.PHASECHK.TRANS64.TRYWAIT P1, [R7+URZ], R2 ;  /* 0x00000002070075a7 */ /* 0x000e64000802017f */
[----:B-1----:R-:W-:Y:S05]  /*2a600*/  @!P1 BRA `(.L_x_800) ;  /* 0x0000003c00749947 */ /* 0x002fea0003800000 */
.L_x_959:
[----:B------:R-:W-:Y:S05]  /*2a610*/  @!P0 BRA `(.L_x_801) ;  /* 0x0000000000048947 */ /* 0x000fea0003800000 */
[----:B------:R-:W-:Y:S01]  /*2a620*/  BPT.TRAP 0x1 ;  /* 0x000000040000795c */ /* 0x000fe20000300000 */
.L_x_801:
[----:B------:R-:W2:Y:S02]  /*2a630*/  LDL.LU R4, [R1+0xc] ;  /* 0x00000c0001047983 */ /* 0x000ea40000300800 */
[----:B--2---:R-:W-:-:S04]  /*2a640*/  IMAD R4, R4, 0x8, R0 ;  /* 0x0000000804047824 */ /* 0x004fc800078e0200 */
[----:B------:R-:W2:Y:S02]  /*2a650*/  SYNCS.PHASECHK.TRANS64.TRYWAIT P1, [R4+URZ+0x33460], R5 ;  /* 0x03346005040075a7 */ /* 0x000ea4000802017f */
[----:B--2---:R-:W-:Y:S05]  /*2a660*/  @!P1 BRA `(.L_x_802) ;  /* 0x0000003c00709947 */ /* 0x004fea0003800000 */
.L_x_960:
[----:B------:R-:W-:Y:S05]  /*2a670*/  @!P0 BRA `(.L_x_803) ;  /* 0x0000000000048947 */ /* 0x000fea0003800000 */
[----:B------:R-:W-:Y:S01]  /*2a680*/  BPT.TRAP 0x1 ;  /* 0x000000040000795c */ /* 0x000fe20000300000 */
.L_x_803:
[----:B------:R-:W-:-:S04]  /*2a690*/  IMAD R3, R3, 0x8, R0 ;  /* 0x0000000803037824 */ /* 0x000fc800078e0200 */
[----:B------:R-:W3:Y:S02]  /*2a6a0*/  SYNCS.PHASECHK.TRANS64.TRYWAIT P1, [R3+URZ+0x33460], R2 ;  /* 0x03346002030075a7 */ /* 0x000ee4000802017f */
[----:B---3--:R-:W-:Y:S05]  /*2a6b0*/  @!P1 BRA `(.L_x_804) ;  /* 0x0000003c00709947 */ /* 0x008fea0003800000 */
.L_x_961:
[----:B------:R-:W-:Y:S05]  /*2a6c0*/  @!P0 BRA `(.L_x_805) ;  /* 0x0000000000048947 */ /* 0x000fea0003800000 */
[----:B------:R-:W-:Y:S01]  /*2a6d0*/  BPT.TRAP 0x1 ;  /* 0x000000040000795c */ /* 0x000fe20000300000 */
.L_x_805:
[----:B------:R-:W4:Y:S02]  /*2a6e0*/  SYNCS.PHASECHK.TRANS64.TRYWAIT P0, [R4+URZ+0x33480], R5 ;  /* 0x03348005040075a7 */ /* 0x000f24000800017f */
[----:B----4-:R-:W-:Y:S05]  /*2a6f0*/  @!P0 BRA `(.L_x_806) ;  /* 0x0000003c00748947 */ /* 0x010fea0003800000 */
.L_x_807:
[----:B------:R0:W0:Y:S02]  /*2a700*/  SYNCS.PHASECHK.TRANS64.TRYWAIT P0, [R3+URZ+0x33480], R2 ;  /* 0x03348002030075a7 */ /* 0x000024000800017f */
[----:B0-----:R-:W-:Y:S05]  /*2a710*/  @!P0 NANOSLEEP.SYNCS 0x989680 ;  /* 0x009896800000895d */ /* 0x001fea0003900000 */
[----:B------:R-:W0:Y:S02]  /*2a720*/  @!P0 SYNCS.PHASECHK.TRANS64 P0, [R3+URZ+0x33480], R2 ;  /* 0x03348002030085a7 */ /* 0x000e24000800007f */
[----:B0-----:R-:W-:Y:S05]  /*2a730*/  @!P0 BRA `(.L_x_807) ;  /* 0xfffffffc00f08947 */ /* 0x001fea000383ffff */
.L_x_476:
[----:B------:R-:W-:Y:S05]  /*2a740*/  BSYNC B8 ;  /* 0x0000000000087941 */ /* 0x000fea0003800000 */
.L_x_473:
[----:B------:R-:W-:Y:S05]  /*2a750*/  EXIT ;  /* 0x000000000000794d */ /* 0x000fea0003800000 */
.L_x_494:
[----:B-1----:R1:W2:Y:S02]  /*2a760*/  SYNCS.PHASECHK.TRANS64.TRYWAIT P5, [R43+URZ+0x33490], R100 ;  /* 0x033490642b0075a7 */ /* 0x0022a400080a017f */
[----:B--2---:R-:W-:Y:S05]  /*2a770*/  @!P5 NANOSLEEP.SYNCS 0x989680 ;  /* 0x009896800000d95d */ /* 0x004fea0003900000 */
[----:B------:R-:W2:Y:S02]  /*2a780*/  @!P5 SYNCS.PHASECHK.TRANS64 P5, [R43+URZ+0x33490], R100 ;  /* 0x033490642b00d5a7 */ /* 0x000ea400080a007f */
[----:B--2---:R-:W-:Y:S05]  /*2a790*/  @!P5 BRA `(.L_x_494) ;  /* 0xfffffffc00f0d947 */ /* 0x004fea000383ffff */
[----:B------:R-:W-:Y:S05]  /*2a7a0*/  BRA `(.L_x_808) ;  /* 0xfffffd8c00747947 */ /* 0x000fea000383ffff */
.L_x_548:
[----:B--2---:R2:W4:Y:S02]  /*2a7b0*/  SYNCS.PHASECHK.TRANS64.TRYWAIT P5, [R43+URZ+0x33490], R100 ;  /* 0x033490642b0075a7 */ /* 0x00452400080a017f */
[----:B----4-:R-:W-:Y:S05]  /*2a7c0*/  @!P5 NANOSLEEP.SYNCS 0x989680 ;  /* 0x009896800000d95d */ /* 0x010fea0003900000 */
[----:B------:R-:W4:Y:S02]  /*2a7d0*/  @!P5 SYNCS.PHASECHK.TRANS64 P5, [R43+URZ+0x33490], R100 ;  /* 0x033490642b00d5a7 */ /* 0x000f2400080a007f */
[----:B----4-:R-:W-:Y:S05]  /*2a7e0*/  @!P5 BRA `(.L_x_548) ;  /* 0xfffffffc00f0d947 */ /* 0x010fea000383ffff */
[----:B------:R-:W-:Y:S05]  /*2a7f0*/  BRA `(.L_x_809) ;  /* 0xfffffde800c87947 */ /* 0x000fea000383ffff */
.L_x_573:
[----:B0-----:R0:W1:Y:S02]  /*2a800*/  SYNCS.PHASECHK.TRANS64.TRYWAIT P3, [R43+URZ+0x33490], R100 ;  /* 0x033490642b0075a7 */ /* 0x001064000806017f */
[----:B-1----:R-:W-:Y:S05]  /*2a810*/  @!P3 NANOSLEEP.SYNCS 0x989680 ;  /* 0x009896800000b95d */ /* 0x002fea0003900000 */
[----:B------:R-:W1:Y:S02]  /*2a820*/  @!P3 SYNCS.PHASECHK.TRANS64 P3, [R43+URZ+0x33490], R100 ;  /* 0x033490642b00b5a7 */ /* 0x000e64000806007f */
[----:B-1----:R-:W-:Y:S05]  /*2a830*/  @!P3 BRA `(.L_x_573) ;  /* 0xfffffffc00f0b947 */ /* 0x002fea000383ffff */
[----:B------:R-:W-:Y:S05]  /*2a840*/  BRA `(.L_x_810) ;  /* 0xfffffe4800847947 */ /* 0x000fea000383ffff */
.L_x_579:
[----:B-1----:R1:W2:Y:S02]  /*2a850*/  SYNCS.PHASECHK.TRANS64.TRYWAIT P2, [R43+URZ+0x334b0], R100 ;  /* 0x0334b0642b0075a7 */ /* 0x0022a4000804017f */
[----:B--2---:R-:W-:Y:S05]  /*2a860*/  @!P2 NANOSLEEP.SYNCS 0x989680 ;  /* 0x009896800000a95d */ /* 0x004fea0003900000 */
[----:B------:R-:W2:Y:S02]  /*2a870*/  @!P2 SYNCS.PHASECHK.TRANS64 P2, [R43+URZ+0x334b0], R100 ;  /* 0x0334b0642b00a5a7 */ /* 0x000ea4000804007f */
[----:B--2---:R-:W-:Y:S05]  /*2a880*/  @!P2 BRA `(.L_x_579) ;  /* 0xfffffffc00f0a947 */ /* 0x004fea000383ffff */
[----:B------:R-:W-:Y:S05]  /*2a890*/  BRA `(.L_x_811) ;  /* 0xfffffe4c00887947 */ /* 0x000fea000383ffff */
.L_x_587:
[----:B------:R-:W0:Y:S01]  /*2a8a0*/  S2R R0, SR_TID.X ;  /* 0x0000000000007919 */ /* 0x000e220000002100 */
[----:B------:R-:W-:Y:S01]  /*2a8b0*/  BSSY B0, `(.L_x_812) ;  /* 0x000000c000007945 */ /* 0x000fe20003800000 */
[----:B------:R-:W-:Y:S01]  /*2a8c0*/  IMAD.MOV.U32 R12, RZ, RZ, RZ ;  /* 0x000000ffff0c7224 */ /* 0x000fe200078e00ff */
[----:B------:R-:W-:Y:S01]  /*2a8d0*/  MOV R15, 0xffffffff ;  /* 0xffffffff000f7802 */ /* 0x000fe20000000f00 */
[----:B------:R-:W-:Y:S01]  /*2a8e0*/  IMAD.MOV.U32 R11, RZ, RZ, 0x1f ;  /* 0x0000001fff0b7424 */ /* 0x000fe200078e00ff */
[----:B0-----:R-:W-:-:S04]  /*2a8f0*/  IADD3 R2, R0, -0x80, RZ ;  /* 0xffffff8000027810 */ /* 0x001fc80007ffe0ff */
[----:B------:R-:W-:-:S04]  /*2a900*/  SHF.R.S32.HI R0, RZ, 0x1f, R2 ;  /* 0x0000001fff007819 */ /* 0x000fc80000011402 */
[----:B------:R-:W-:-:S04]  /*2a910*/  LEA.HI R0, R0, R2, RZ, 0x7 ;  /* 0x0000000200007211 */ /* 0x000fc800078f38ff */
[----:B------:R-:W-:-:S05]  /*2a920*/  SHF.R.S32.HI R0, RZ, 0x7, R0 ;  /* 0x00000007ff007819 */ /* 0x000fca0000011400 */
[----:B------:R-:W-:-:S07]  /*2a930*/  IMAD.MOV.U32 R13, RZ, RZ, R0 ;  /* 0x000000ffff0d7224 */ /* 0x000fce00078e0000 */
[----:B-----5:R-:W-:Y:S05]  /*2a940*/  WARPSYNC.COLLECTIVE R15, `(.L_x_813) ;  /* 0x000000000f087348 */ /* 0x020fea0003c00000 */
[----:B------:R0:W1:Y:S02]  /*2a950*/  SHFL.IDX P6, R14, R13, R12, R11 ;  /* 0x0000000c0d0e7389 */ /* 0x00006400000c000b */
[----:B01---5:R-:W-:Y:S01]  /*2a960*/  ENDCOLLECTIVE ;  /* 0x000000000000791b */ /* 0x023fe20003800000 */
.L_x_813:
[----:B------:R-:W-:Y:S05]  /*2a970*/  BSYNC B0 ;  /* 0x0000000000007941 */ /* 0x000fea0003800000 */
.L_x_812:
[----:B------:R-:W-:Y:S01]  /*2a980*/  IMAD.MOV.U32 R233, RZ, RZ, R14 ;  /* 0x000000ffffe97224 */ /* 0x000fe200078e000e */
[----:B------:R-:W-:Y:S06]  /*2a990*/  BRA `(.L_x_814) ;  /* 0xfffffe5400b47947 */ /* 0x000fec000383ffff */
.L_x_597:
[----:B------:R-:W-:Y:S01]  /*2a9a0*/  BSSY B1, `(.L_x_815) ;  /* 0x0000008000017945 */ /* 0x000fe20003800000 */
[----:B------:R-:W-:Y:S01]  /*2a9b0*/  IMAD.MOV.U32 R13, RZ, RZ, R26 ;  /* 0x000000ffff0d7224 */ /* 0x000fe200078e001a */
[----:B------:R-:W-:Y:S01]  /*2a9c0*/  MOV R11, 0x1e1f ;  /* 0x00001e1f000b7802 */ /* 0x000fe20000000f00 */
[----:B------:R-:W-:Y:S02]  /*2a9d0*/  IMAD.MOV.U32 R12, RZ, RZ, RZ ;  /* 0x000000ffff0c7224 */ /* 0x000fe400078e00ff */
[----:B------:R-:W-:-:S07]  /*2a9e0*/  IMAD.MOV.U32 R15, RZ, RZ, -0x1 ;  /* 0xffffffffff0f7424 */ /* 0x000fce00078e00ff */
[----:B------:R-:W-:Y:S05]  /*2a9f0*/  WARPSYNC.COLLECTIVE R15, `(.L_x_816) ;  /* 0x000000000f087348 */ /* 0x000fea0003c00000 */
[----:B------:R0:W1:Y:S02]  /*2aa00*/  SHFL.IDX P6, R14, R13, R12, R11 ;  /* 0x0000000c0d0e7389 */ /* 0x00006400000c000b */
[----:B01----:R-:W-:Y:S01]  /*2aa10*/  ENDCOLLECTIVE ;  /* 0x000000000000791b */ /* 0x003fe20003800000 */
.L_x_816:
[----:B------:R-:W-:Y:S05]  /*2aa20*/  BSYNC B1 ;  /* 0x0000000000017941 */ /* 0x000fea0003800000 */
.L_x_815:
[----:B------:R-:W-:Y:S01]  /*2aa30*/  IMAD.MOV.U32 R13, RZ, RZ, R24 ;  /* 0x000000ffff0d7224 */ /* 0x000fe200078e0018 */
[----:B------:R-:W-:Y:S01]  /*2aa40*/  MOV R12, RZ ;  /* 0x000000ff000c7202 */ /* 0x000fe20000000f00 */
[----:B------:R-:W-:Y:S02]  /*2aa50*/  IMAD.MOV.U32 R11, RZ, RZ, 0x1e1f ;  /* 0x00001e1fff0b7424 */ /* 0x000fe400078e00ff */
[----:B------:R-:W-:Y:S02]  /*2aa60*/  IMAD.MOV.U32 R15, RZ, RZ, -0x1 ;  /* 0xffffffffff0f7424 */ /* 0x000fe400078e00ff */
[----:B------:R-:W-:-:S07]  /*2aa70*/  IMAD.MOV.U32 R0, RZ, RZ, R14 ;  /* 0x000000ffff007224 */ /* 0x000fce00078e000e */
[----:B------:R-:W-:Y:S05]  /*2aa80*/  WARPSYNC.COLLECTIVE R15, `(.L_x_817) ;  /* 0x000000000f087348 */ /* 0x000fea0003c00000 */
[----:B------:R0:W1:Y:S02]  /*2aa90*/  SHFL.IDX P6, R14, R13, R12, R11 ;  /* 0x0000000c0d0e7389 */ /* 0x00006400000c000b */
[----:B01----:R-:W-:Y:S01]  /*2aaa0*/  ENDCOLLECTIVE ;  /* 0x000000000000791b */ /* 0x003fe20003800000 */
.L_x_817:
[----:B------:R-:W-:Y:S01]  /*2aab0*/  MOV R13, R27 ;  /* 0x0000001b000d7202 */ /* 0x000fe20000000f00 */
[----:B------:R-:W-:-:S07]  /*2aac0*/  IMAD.MOV.U32 R3, RZ, RZ, R14 ;  /* 0x000000ffff037224 */ /* 0x000fce00078e000e */
[----:B------:R-:W-:Y:S05]  /*2aad0*/  WARPSYNC.COLLECTIVE R15, `(.L_x_818) ;  /* 0x000000000f087348 */ /* 0x000fea0003c00000 */
[----:B------:R0:W1:Y:S02]  /*2aae0*/  SHFL.IDX P6, R14, R13, R12, R11 ;  /* 0x0000000c0d0e7389 */ /* 0x00006400000c000b */
[----:B01----:R-:W-:Y:S01]  /*2aaf0*/  ENDCOLLECTIVE ;  /* 0x000000000000791b */ /* 0x003fe20003800000 */
.L_x_818:
[----:B------:R-:W-:Y:S02]  /*2ab00*/  IMAD.MOV.U32 R13, RZ, RZ, R28 ;  /* 0x000000ffff0d7224 */ /* 0x000fe400078e001c */
[----:B------:R-:W-:-:S07]  /*2ab10*/  IMAD.MOV.U32 R4, RZ, RZ, R14 ;  /* 0x000000ffff047224 */ /* 0x000fce00078e000e */
[----:B------:R-:W-:Y:S05]  /*2ab20*/  WARPSYNC.COLLECTIVE R15, `(.L_x_819) ;  /* 0x000000000f087348 */ /* 0x000fea0003c00000 */
[----:B------:R0:W1:Y:S02]  /*2ab30*/  SHFL.IDX P6, R14, R13, R12, R11 ;  /* 0x0000000c0d0e7389 */ /* 0x00006400000c000b */
[----:B01----:R-:W-:Y:S01]  /*2ab40*/  ENDCOLLECTIVE ;  /* 0x000000000000791b */ /* 0x003fe20003800000 */
.L_x_819:
[----:B------:R-:W-:Y:S05]  /*2ab50*/  BRA `(.L_x_820) ;  /* 0xfffffe5c004c7947 */ /* 0x000fea000383ffff */
.L_x_601:
[----:B0-----:R0:W1:Y:S02]  /*2ab60*/  SYNCS.PHASECHK.TRANS64.TRYWAIT P0, [R16+URZ+0x33400], R5 ;  /* 0x03340005100075a7 */ /* 0x001064000800017f */
[----:B-1----:R-:W-:Y:S05]  /*2ab70*/  @!P0 NANOSLEEP.SYNCS 0x989680 ;  /* 0x009896800000895d */ /* 0x002fea0003900000 */
[----:B------:R-:W1:Y:S02]  /*2ab80*/  @!P0 SYNCS.PHASECHK.TRANS64 P0, [R16+URZ+0x33400], R5 ;  /* 0x03340005100085a7 */ /* 0x000e64000800007f */
[----:B-1----:R-:W-:Y:S05]  /*2ab90*/  @!P0 BRA `(.L_x_601) ;  /* 0xfffffffc00f08947 */ /* 0x002fea000383ffff */
[----:B------:R-:W-:Y:S05]  /*2aba0*/  BRA `(.L_x_821) ;  /* 0xfffffe6000a07947 */ /* 0x000fea000383ffff */
.L_x_613:
[----:B------:R-:W-:Y:S01]  /*2abb0*/  BSSY B1, `(.L_x_822) ;  /* 0x0000008000017945 */ /* 0x000fe20003800000 */
[----:B------:R-:W-:Y:S01]  /*2abc0*/  IMAD.MOV.U32 R13, RZ, RZ, R26 ;  /* 0x000000ffff0d7224 */ /* 0x000fe200078e001a */
[----:B------:R-:W-:Y:S01]  /*2abd0*/  MOV R12, RZ ;  /* 0x000000ff000c7202 */ /* 0x000fe20000000f00 */
[----:B------:R-:W-:Y:S02]  /*2abe0*/  IMAD.MOV.U32 R11, RZ, RZ, 0x1e1f ;  /* 0x00001e1fff0b7424 */ /* 0x000fe400078e00ff */
[----:B------:R-:W-:-:S07]  /*2abf0*/  IMAD.MOV.U32 R15, RZ, RZ, -0x1 ;  /* 0xffffffffff0f7424 */ /* 0x000fce00078e00ff */
[----:B------:R-:W-:Y:S05]  /*2ac00*/  WARPSYNC.COLLECTIVE R15, `(.L_x_823) ;  /* 0x000000000f087348 */ /* 0x000fea0003c00000 */
[----:B------:R0:W1:Y:S02]  /*2ac10*/  SHFL.IDX P6, R14, R13, R12, R11 ;  /* 0x0000000c0d0e7389 */ /* 0x00006400000c000b */
[----:B01----:R-:W-:Y:S01]  /*2ac20*/  ENDCOLLECTIVE ;  /* 0x000000000000791b */ /* 0x003fe20003800000 */
.L_x_823:
[----:B------:R-:W-:Y:S05]  /*2ac30*/  BSYNC B1 ;  /* 0x0000000000017941 */ /* 0x000fea0003800000 */
.L_x_822:
[----:B------:R-:W-:Y:S01]  /*2ac40*/  MOV R13, R24 ;  /* 0x00000018000d7202 */ /* 0x000fe20000000f00 */
[----:B------:R-:W-:Y:S02]  /*2ac50*/  IMAD.MOV.U32 R12, RZ, RZ, RZ ;  /* 0x000000ffff0c7224 */ /* 0x000fe400078e00ff */
[----:B------:R-:W-:Y:S02]  /*2ac60*/  IMAD.MOV.U32 R11, RZ, RZ, 0x1e1f ;  /* 0x00001e1fff0b7424 */ /* 0x000fe400078e00ff */
[----:B------:R-:W-:Y:S02]  /*2ac70*/  IMAD.MOV.U32 R15, RZ, RZ, -0x1 ;  /* 0xffffffffff0f7424 */ /* 0x000fe400078e00ff */
[----:B------:R-:W-:-:S07]  /*2ac80*/  IMAD.MOV.U32 R0, RZ, RZ, R14 ;  /* 0x000000ffff007224 */ /* 0x000fce00078e000e */
[----:B------:R-:W-:Y:S05]  /*2ac90*/  WARPSYNC.COLLECTIVE R15, `(.L_x_824) ;  /* 0x000000000f087348 */ /* 0x000fea0003c00000 */
[----:B------:R0:W1:Y:S02]  /*2aca0*/  SHFL.IDX P6, R14, R13, R12, R11 ;  /* 0x0000000c0d0e7389 */ /* 0x00006400000c000b */
[----:B01----:R-:W-:Y:S01]  /*2acb0*/  ENDCOLLECTIVE ;  /* 0x000000000000791b */ /* 0x003fe20003800000 */
.L_x_824:
[----:B------:R-:W-:Y:S01]  /*2acc0*/  IMAD.MOV.U32 R13, RZ, RZ, R27 ;  /* 0x000000ffff0d7224 */ /* 0x000fe200078e001b */
[----:B------:R-:W-:-:S07]  /*2acd0*/  MOV R3, R14 ;  /* 0x0000000e00037202 */ /* 0x000fce0000000f00 */
[----:B------:R-:W-:Y:S05]  /*2ace0*/  WARPSYNC.COLLECTIVE R15, `(.L_x_825) ;  /* 0x000000000f087348 */ /* 0x000fea0003c00000 */
[----:B------:R0:W1:Y:S02]  /*2acf0*/  SHFL.IDX P6, R14, R13, R12, R11 ;  /* 0x0000000c0d0e7389 */ /* 0x00006400000c000b */
[----:B01----:R-:W-:Y:S01]  /*2ad00*/  ENDCOLLECTIVE ;  /* 0x000000000000791b */ /* 0x003fe20003800000 */
.L_x_825:
[----:B------:R-:W-:Y:S02]  /*2ad10*/  IMAD.MOV.U32 R13, RZ, RZ, R28 ;  /* 0x000000ffff0d7224 */ /* 0x000fe400078e001c */
[----:B------:R-:W-:-:S07]  /*2ad20*/  IMAD.MOV.U32 R20, RZ, RZ, R14 ;  /* 0x000000ffff147224 */ /* 0x000fce00078e000e */
[----:B------:R-:W-:Y:S05]  /*2ad30*/  WARPSYNC.COLLECTIVE R15, `(.L_x_826) ;  /* 0x000000000f087348 */ /* 0x000fea0003c00000 */
[----:B------:R0:W1:Y:S02]  /*2ad40*/  SHFL.IDX P6, R14, R13, R12, R11 ;  /* 0x0000000c0d0e7389 */ /* 0x00006400000c000b */
[----:B01----:R-:W-:Y:S01]  /*2ad50*/  ENDCOLLECTIVE ;  /* 0x000000000000791b */ /* 0x003fe20003800000 */
.L_x_826:
[----:B------:R-:W-:Y:S01]  /*2ad60*/  MOV R21, R14 ;  /* 0x0000000e00157202 */ /* 0x000fe20000000f00 */
[----:B------:R-:W-:Y:S06]  /*2ad70*/  BRA `(.L_x_827) ;  /* 0xfffffe8c00fc7947 */ /* 0x000fec000383ffff */
.L_x_617:
[----:B-1----:R1:W2:Y:S02]  /*2ad80*/  SYNCS.PHASECHK.TRANS64.TRYWAIT P0, [R16+URZ+0x33400], R21 ;  /* 0x03340015100075a7 */ /* 0x0022a4000800017f */
[----:B--2---:R-:W-:Y:S05]  /*2ad90*/  @!P0 NANOSLEEP.SYNCS 0x989680 ;  /* 0x009896800000895d */ /* 0x004fea0003900000 */
[----:B------:R-:W2:Y:S02]  /*2ada0*/  @!P0 SYNCS.PHASECHK.TRANS64 P0, [R16+URZ+0x33400], R21 ;  /* 0x03340015100085a7 */ /* 0x000ea4000800007f */
[----:B--2---:R-:W-:Y:S05]  /*2adb0*/  @!P0 BRA `(.L_x_617) ;  /* 0xfffffffc00f08947 */ /* 0x004fea000383ffff */
[----:B------:R-:W-:Y:S05]  /*2adc0*/  BRA `(.L_x_828) ;  /* 0xfffffe94000c7947 */ /* 0x000fea000383ffff */
.L_x_625:
[----:B-1----:R1:W2:Y:S02]  /*2add0*/  SYNCS.PHASECHK.TRANS64.TRYWAIT P2, [R0+URZ+0x33430], R3 ;  /* 0x03343003000075a7 */ /* 0x0022a4000804017f */
[----:B--2---:R-:W-:Y:S05]  /*2ade0*/  @!P2 NANOSLEEP.SYNCS 0x989680 ;  /* 0x009896800000a95d */ /* 0x004fea0003900000 */
[----:B------:R-:W2:Y:S02]  /*2adf0*/  @!P2 SYNCS.PHASECHK.TRANS64 P2, [R0+URZ+0x33430], R3 ;  /* 0x033430030000a5a7 */ /* 0x000ea4000804007f */
[----:B--2---:R-:W-:Y:S05]  /*2ae00*/  @!P2 BRA `(.L_x_625) ;  /* 0xfffffffc00f0a947 */ /* 0x004fea000383ffff */
[----:B------:R-:W-:Y:S05]  /*2ae10*/  BRA `(.L_x_624) ;  /* 0xfffffec400687947 */ /* 0x000fea000383ffff */
.L_x_631:
[----:B-1----:R1:W2:Y:S02]  /*2ae20*/  SYNCS.PHASECHK.TRANS64.TRYWAIT P2, [R11+URZ+0x33430], R8 ;  /* 0x033430080b0075a7 */ /* 0x0022a4000804017f */
[----:B--2---:R-:W-:Y:S05]  /*2ae30*/  @!P2 NANOSLEEP.SYNCS 0x989680 ;  /* 0x009896800000a95d */ /* 0x004fea0003900000 */
[----:B------:R-:W2:Y:S02]  /*2ae40*/  @!P2 SYNCS.PHASECHK.TRANS64 P2, [R11+URZ+0x33430], R8 ;  /* 0x033430080b00a5a7 */ /* 0x000ea4000804007f */
[----:B--2---:R-:W-:Y:S05]  /*2ae50*/  @!P2 BRA `(.L_x_631) ;  /* 0xfffffffc00f0a947 */ /* 0x004fea000383ffff */
[----:B------:R-:W-:Y:S05]  /*2ae60*/  BRA `(.L_x_630) ;  /* 0xffffff0800547947 */ /* 0x000fea000383ffff */
.L_x_635:
[----:B-1----:R1:W2:Y:S02]  /*2ae70*/  SYNCS.PHASECHK.TRANS64.TRYWAIT P1, [R10+URZ+0x33450], R6 ;  /* 0x033450060a0075a7 */ /* 0x0022a4000802017f */
[----:B--2---:R-:W-:Y:S05]  /*2ae80*/  @!P1 NANOSLEEP.SYNCS 0x989680 ;  /* 0x009896800000995d */ /* 0x004fea0003900000 */
[----:B------:R-:W2:Y:S02]  /*2ae90*/  @!P1 SYNCS.PHASECHK.TRANS64 P1, [R10+URZ+0x33450], R6 ;  /* 0x033450060a0095a7 */ /* 0x000ea4000802007f */
[----:B--2---:R-:W-:Y:S05]  /*2aea0*/  @!P1 BRA `(.L_x_635) ;  /* 0xfffffffc00f09947 */ /* 0x004fea000383ffff */
[----:B------:R-:W-:Y:S05]  /*2aeb0*/  BRA `(.L_x_632) ;  /* 0xffffff1800907947 */ /* 0x000fea000383ffff */
.L_x_641:
[----:B-1----:R1:W2:Y:S02]  /*2aec0*/  SYNCS.PHASECHK.TRANS64.TRYWAIT P1, [R8+URZ+0x33450], R3 ;  /* 0x03345003080075a7 */ /* 0x0022a4000802017f */
[----:B--2---:R-:W-:Y:S05]  /*2aed0*/  @!P1 NANOSLEEP.SYNCS 0x989680 ;  /* 0x009896800000995d */ /* 0x004fea0003900000 */
[----:B------:R-:W2:Y:S02]  /*2aee0*/  @!P1 SYNCS.PHASECHK.TRANS64 P1, [R8+URZ+0x33450], R3 ;  /* 0x03345003080095a7 */ /* 0x000ea4000802007f */
[----:B--2---:R-:W-:Y:S05]  /*2aef0*/  @!P1 BRA `(.L_x_641) ;  /* 0xfffffffc00f09947 */ /* 0x004fea000383ffff */
[----:B------:R-:W-:Y:S05]  /*2af00*/  BRA `(.L_x_640) ;  /* 0xffffff4400a87947 */ /* 0x000fea000383ffff */
.L_x_645:
[----:B------:R-:W-:Y:S01]  /*2af10*/  SEL R9, R129, R12, P0 ;  /* 0x0000000c81097207 */ /* 0x000fe20000000000 */
[----:B------:R-:W-:Y:S01]  /*2af20*/  IMAD.MOV.U32 R11, RZ, RZ, 0x1c1f ;  /* 0x00001c1fff0b7424 */ /* 0x000fe200078e00ff */
[----:B------:R-:W-:Y:S01]  /*2af30*/  SEL R20, R12, R129, P0 ;  /* 0x000000810c147207 */ /* 0x000fe20000000000 */
[----:B------:R-:W-:Y:S01]  /*2af40*/  IMAD.MOV.U32 R12, RZ, RZ, R0 ;  /* 0x000000ffff0c7224 */ /* 0x000fe200078e0000 */
[----:B------:R-:W-:Y:S01]  /*2af50*/  SEL R7, R128, R35, P0 ;  /* 0x0000002380077207 */ /* 0x000fe20000000000 */
[----:B------:R-:W-:Y:S01]  /*2af60*/  IMAD.MOV.U32 R15, RZ, RZ, -0x1 ;  /* 0xffffffffff0f7424 */ /* 0x000fe200078e00ff */
[----:B------:R-:W-:Y:S02]  /*2af70*/  SEL R8, R35, R128, P0 ;  /* 0x0000008023087207 */ /* 0x000fe40000000000 */
[----:B------:R-:W-:-:S07]  /*2af80*/  SEL R21, R126, R39, P0 ;  /* 0x000000277e157207 */ /* 0x000fce0000000000 */
[----:B0----5:R-:W-:Y:S05]  /*2af90*/  WARPSYNC.COLLECTIVE R15, `(.L_x_829) ;  /* 0x000000000f087348 */ /* 0x021fea0003c00000 */
[----:B------:R1:W2:Y:S02]  /*2afa0*/  SHFL.IDX P6, R14, R13, R12, R11 ;  /* 0x0000000c0d0e7389 */ /* 0x0002a400000c000b */
[----:B012--5:R-:W-:Y:S01]  /*2afb0*/  ENDCOLLECTIVE ;  /* 0x000000000000791b */ /* 0x027fe20003800000 */
.L_x_829:
[----:B------:R-:W-:Y:S02]  /*2afc0*/  SEL R24, R39, R126, P0 ;  /* 0x0000007e27187207 */ /* 0x000fe40000000000 */
[----:B------:R-:W-:Y:S02]  /*2afd0*/  SEL R25, R127, R42, P0 ;  /* 0x0000002a7f197207 */ /* 0x000fe40000000000 */
[----:B------:R-:W-:Y:S02]  /*2afe0*/  SEL R28, R42, R127, P0 ;  /* 0x0000007f2a1c7207 */ /* 0x000fe40000000000 */
[----:B------:R-:W-:Y:S02]  /*2aff0*/  SEL R27, R46, R89, P0 ;  /* 0x000000592e1b7207 */ /* 0x000fe40000000000 */
[----:B------:R-:W-:Y:S02]  /*2b000*/  SEL R29, R48, R91, P0 ;  /* 0x0000005b301d7207 */ /* 0x000fe40000000000 */
[----:B------:R-:W-:-:S02]  /*2b010*/  SEL R36, R91, R48, P0 ;  /* 0x000000305b247207 */ /* 0x000fc40000000000 */
[----:B------:R-:W-:Y:S01]  /*2b020*/  SEL R33, R56, R37, P0 ;  /* 0x0000002538217207 */ /* 0x000fe20000000000 */
[----:B------:R-:W-:Y:S01]  /*2b030*/  IMAD.MOV.U32 R13, RZ, RZ, R2 ;  /* 0x000000ffff0d7224 */ /* 0x000fe200078e0002 */
[----:B------:R-:W-:Y:S01]  /*2b040*/  SEL R44, R37, R56, P0 ;  /* 0x00000038252c7207 */ /* 0x000fe20000000000 */
[----:B------:R-:W-:Y:S01]  /*2b050*/  IMAD.MOV.U32 R12, RZ, RZ, R3 ;  /* 0x000000ffff0c7224 */ /* 0x000fe200078e0003 */
[----:B------:R-:W-:Y:S01]  /*2b060*/  SEL R35, R52, R97, P0 ;  /* 0x0000006134237207 */ /* 0x000fe20000000000 */
[----:B------:R-:W-:Y:S01]  /*2b070*/  IMAD.MOV.U32 R2, RZ, RZ, RZ ;  /* 0x000000ffff027224 */ /* 0x000fe200078e00ff */
[----:B------:R-:W-:Y:S02]  /*2b080*/  SEL R48, R97, R52, P0 ;  /* 0x0000003461307207 */ /* 0x000fe40000000000 */
[----:B------:R-:W-:Y:S02]  /*2b090*/  SEL R37, R80, R41, P0 ;  /* 0x0000002950257207 */ /* 0x000fe40000000000 */
[----:B------:R-:W-:-:S02]  /*2b0a0*/  SEL R52, R41, R80, P0 ;  /* 0x0000005029347207 */ /* 0x000fc40000000000 */
[----:B------:R-:W-:-:S07]  /*2b0b0*/  MOV R6, R14 ;  /* 0x0000000e00067202 */ /* 0x000fce0000000f00 */
[----:B------:R-:W-:Y:S05]  /*2b0c0*/  WARPSYNC.COLLECTIVE R15, `(.L_x_830) ;  /* 0x000000000f087348 */ /* 0x000fea0003c00000 */
[----:B------:R0:W1:Y:S02]  /*2b0d0*/  SHFL.IDX P6, R14, R13, R12, R11 ;  /* 0x0000000c0d0e7389 */ /* 0x00006400000c000b */
[----:B01----:R-:W-:Y:S01]  /*2b0e0*/  ENDCOLLECTIVE ;  /* 0x000000000000791b */ /* 0x003fe20003800000 */
.L_x_830:
        /* <DEDUP_REMOVED lines=8> */
[----:B------:R-:W-:Y:S02]  /*2b170*/  MOV R13, R7 ;  /* 0x00000007000d7202 */ /* 0x000fe40000000f00 */
[----:B------:R-:W-:Y:S02]  /*2b180*/  SEL R47, R68, R49, P0 ;  /* 0x00000031442f7207 */ /* 0x000fe40000000000 */
[----:B------:R-:W-:Y:S02]  /*2b190*/  SEL R68, R49, R68, P0 ;  /* 0x0000004431447207 */ /* 0x000fe40000000000 */
[----:B------:R-:W-:Y:S02]  /*2b1a0*/  SEL R49, R70, R51, P0 ;  /* 0x0000003346317207 */ /* 0x000fe40000000000 */
[----:B------:R-:W-:Y:S01]  /*2b1b0*/  SEL R70, R51, R70, P0 ;  /* 0x0000004633467207 */ /* 0x000fe20000000000 */
[----:B------:R-:W-:Y:S01]  /*2b1c0*/  IMAD.MOV.U32 R5, RZ, RZ, R14 ;  /* 0x000000ffff057224 */ /* 0x000fe200078e000e */
[----:B------:R-:W-:-:S07]  /*2b1d0*/  SEL R51, R72, R53, P0 ;  /* 0x0000003548337207 */ /* 0x000fce0000000000 */
[----:B------:R-:W-:Y:S05]  /*2b1e0*/  WARPSYNC.COLLECTIVE R15, `(.L_x_831) ;  /* 0x000000000f087348 */ /* 0x000fea0003c00000 */
[----:B------:R0:W1:Y:S02]  /*2b1f0*/  SHFL.IDX P6, R14, R13, R12, R11 ;  /* 0x0000000c0d0e7389 */ /* 0x00006400000c000b */
[----:B01----:R-:W-:Y:S01]  /*2b200*/  ENDCOLLECTIVE ;  /* 0x000000000000791b */ /* 0x003fe20003800000 */
.L_x_831:
        /* <DEDUP_REMOVED lines=18> */
.L_x_832:
[----:B------:R-:W-:Y:S02]  /*2b330*/  SEL R56, R99, R58, P0 ;  /* 0x0000003a63387207 */ /* 0x000fe40000000000 */
[----:B------:R-:W-:Y:S02]  /*2b340*/  SEL R63, R82, R65, P0 ;  /* 0x00000041523f7207 */ /* 0x000fe40000000000 */
[----:B------:R-:W-:Y:S02]  /*2b350*/  SEL R82, R65, R82, P0 ;  /* 0x0000005241527207 */ /* 0x000fe40000000000 */
[----:B------:R-:W-:Y:S02]  /*2b360*/  SEL R65, R84, R93, P0 ;  /* 0x0000005d54417207 */ /* 0x000fe40000000000 */
[----:B------:R-:W-:Y:S02]  /*2b370*/  SEL R84, R93, R84, P0 ;  /* 0x000000545d547207 */ /* 0x000fe40000000000 */
[----:B------:R-:W-:-:S02]  /*2b380*/  SEL R4, R6, R5, P0 ;  /* 0x0000000506047207 */ /* 0x000fc40000000000 */
[----:B------:R-:W-:Y:S01]  /*2b390*/  SEL R6, R5, R6, P0 ;  /* 0x0000000605067207 */ /* 0x000fe20000000000 */
[----:B------:R-:W-:Y:S02]  /*2b3a0*/  IMAD.MOV.U32 R13, RZ, RZ, R9 ;  /* 0x000000ffff0d7224 */ /* 0x000fe400078e0009 */
[----:B------:R-:W-:Y:S02]  /*2b3b0*/  IMAD.MOV.U32 R12, RZ, RZ, R0 ;  /* 0x000000ffff0c7224 */ /* 0x000fe400078e0000 */
[----:B------:R-:W-:-:S07]  /*2b3c0*/  IMAD.MOV.U32 R7, RZ, RZ, R14 ;  /* 0x000000ffff077224 */ /* 0x000fce00078e000e */
[----:B------:R-:W-:Y:S05]  /*2b3d0*/  WARPSYNC.COLLECTIVE R15, `(.L_x_833) ;  /* 0x000000000f087348 */ /* 0x000fea0003c00000 */
[----:B------:R0:W1:Y:S02]  /*2b3e0*/  SHFL.IDX P6, R14, R13, R12, R11 ;  /* 0x0000000c0d0e7389 */ /* 0x00006400000c000b */
[----:B01----:R-:W-:Y:S01]  /*2b3f0*/  ENDCOLLECTIVE ;  /* 0x000000000000791b */ /* 0x003fe20003800000 */
.L_x_833:
[----:B------:R-:W-:Y:S02]  /*2b400*/  SEL R8, R10, R7, P0 ;  /* 0x000000070a087207 */ /* 0x000fe40000000000 */
[----:B------:R-:W-:Y:S01]  /*2b410*/  SEL R10, R7, R10, P0 ;  /* 0x0000000a070a7207 */ /* 0x000fe20000000000 */
[----:B------:R-:W-:Y:S02]  /*2b420*/  IMAD.MOV.U32 R13, RZ, RZ, R20 ;  /* 0x000000ffff0d7224 */ /* 0x000fe400078e0014 */
[----:B------:R-:W-:Y:S01]  /*2b430*/  IMAD.MOV.U32 R12, RZ, RZ, R3 ;  /* 0x000000ffff0c7224 */ /* 0x000fe200078e0003 */
[----:B------:R-:W-:-:S07]  /*2b440*/  MOV R9, R14 ;  /* 0x0000000e00097202 */ /* 0x000fce0000000f00 */
[----:B------:R-:W-:Y:S05]  /*2b450*/  WARPSYNC.COLLECTIVE R15, `(.L_x_834) ;  /* 0x000000000f087348 */ /* 0x000fea0003c00000 */
[----:B------:R0:W1:Y:S02]  /*2b460*/  SHFL.IDX P6, R14, R13, R12, R11 ;  /* 0x0000000c0d0e7389 */ /* 0x00006400000c000b */
[----:B01----:R-:W-:Y:S01]  /*2b470*/  ENDCOLLECTIVE ;  /* 0x000000000000791b */ /* 0x003fe20003800000 */
.L_x_834:
[----:B------:R-:W-:Y:S01]  /*2b480*/  MOV R13, R21 ;  /* 0x00000015000d7202 */ /* 0x000fe20000000f00 */
[----:B------:R-:W-:Y:S02]  /*2b490*/  IMAD.MOV.U32 R12, RZ, RZ, R0 ;  /* 0x000000ffff0c7224 */ /* 0x000fe400078e0000 */
[----:B------:R-:W-:-:S07]  /*2b4a0*/  IMAD.MOV.U32 R20, RZ, RZ, R14 ;  /* 0x000000ffff147224 */ /* 0x000fce00078e000e */
[----:B------:R-:W-:Y:S05]  /*2b4b0*/  WARPSYNC.COLLECTIVE R15, `(.L_x_835) ;  /* 0x000000000f087348 */ /* 0x000fea0003c00000 */
[----:B------:R0:W1:Y:S02]  /*2b4c0*/  SHFL.IDX P6, R14, R13, R12, R11 ;  /* 0x0000000c0d0e7389 */ /* 0x00006400000c000b */
[----:B01----:R-:W-:Y:S01]  /*2b4d0*/  ENDCOLLECTIVE ;  /* 0x000000000000791b */ /* 0x003fe20003800000 */
.L_x_835:
[----:B------:R-:W-:Y:S01]  /*2b4e0*/  IMAD.MOV.U32 R13, RZ, RZ, R24 ;  /* 0x000000ffff0d7224 */ /* 0x000fe200078e0018 */
[----:B------:R-:W-:Y:S01]  /*2b4f0*/  MOV R12, R3 ;  /* 0x00000003000c7202 */ /* 0x000fe20000000f00 */
[----:B------:R-:W-:-:S07]  /*2b500*/  IMAD.MOV.U32 R26, RZ, RZ, R14 ;  /* 0x000000ffff1a7224 */ /* 0x000fce00078e000e */
[----:B------:R-:W-:Y:S05]  /*2b510*/  WARPSYNC.COLLECTIVE R15, `(.L_x_836) ;  /* 0x000000000f087348 */ /* 0x000fea0003c00000 */
[----:B------:R0:W1:Y:S02]  /*2b520*/  SHFL.IDX P6, R14, R13, R12, R11 ;  /* 0x0000000c0d0e7389 */ /* 0x00006400000c000b */
[----:B01----:R-:W-:Y:S01]  /*2b530*/  ENDCOLLECTIVE ;  /* 0x000000000000791b */ /* 0x003fe20003800000 */
.L_x_836:
[----:B------:R-:W-:Y:S02]  /*2b540*/  IMAD.MOV.U32 R13, RZ, RZ, R25 ;  /* 0x000000ffff0d7224 */ /* 0x000fe400078e0019 */
[----:B------:R-:W-:Y:S02]  /*2b550*/  IMAD.MOV.U32 R12, RZ, RZ, R0 ;  /* 0x000000ffff0c7224 */ /* 0x000fe400078e0000 */
[----:B------:R-:W-:-:S07]  /*2b560*/  IMAD.MOV.U32 R21, RZ, RZ, R14 ;  /* 0x000000ffff157224 */ /* 0x000fce00078e000e */
[----:B------:R-:W-:Y:S05]  /*2b570*/  WARPSYNC.COLLECTIVE R15, `(.L_x_837) ;  /* 0x000000000f087348 */ /* 0x000fea0003c00000 */
[----:B------:R0:W1:Y:S02]  /*2b580*/  SHFL.IDX P6, R14, R13, R12, R11 ;  /* 0x0000000c0d0e7389 */ /* 0x00006400000c000b */
[----:B01----:R-:W-:Y:S01]  /*2b590*/  ENDCOLLECTIVE ;  /* 0x000000000000791b */ /* 0x003fe20003800000 */
.L_x_837:
        /* <DEDUP_REMOVED lines=8> */
.L_x_838:
[----:B------:R-:W-:Y:S01]  /*2b620*/  MOV R13, R27 ;  /* 0x0000001b000d7202 */ /* 0x000fe20000000f00 */
[----:B------:R-:W-:Y:S02]  /*2b630*/  IMAD.MOV.U32 R12, RZ, RZ, R0 ;  /* 0x000000ffff0c7224 */ /* 0x000fe400078e0000 */
[----:B------:R-:W-:-:S07]  /*2b640*/  IMAD.MOV.U32 R25, RZ, RZ, R14 ;  /* 0x000000ffff197224 */ /* 0x000fce00078e000e */
[----:B------:R-:W-:Y:S05]  /*2b650*/  WARPSYNC.COLLECTIVE R15, `(.L_x_839) ;  /* 0x000000000f087348 */ /* 0x000fea0003c00000 */
[----:B------:R0:W1:Y:S02]  /*2b660*/  SHFL.IDX P6, R14, R13, R12, R11 ;  /* 0x0000000c0d0e7389 */ /* 0x00006400000c000b */
[----:B01----:R-:W-:Y:S01]  /*2b670*/  ENDCOLLECTIVE ;  /* 0x000000000000791b */ /* 0x003fe20003800000 */
.L_x_839:
[----:B------:R-:W-:Y:S02]  /*2b680*/  SEL R28, R30, R25, P0 ;  /* 0x000000191e1c7207 */ /* 0x000fe40000000000 */
[----:B------:R-:W-:Y:S01]  /*2b690*/  SEL R30, R25, R30, P0 ;  /* 0x0000001e191e7207 */ /* 0x000fe20000000000 */
[----:B------:R-:W-:Y:S01]  /*2b6a0*/  IMAD.MOV.U32 R13, RZ, RZ, R32 ;  /* 0x000000ffff0d7224 */ /* 0x000fe200078e0020 */
[----:B------:R-:W-:Y:S01]  /*2b6b0*/  MOV R12, R3 ;  /* 0x00000003000c7202 */ /* 0x000fe20000000f00 */
[----:B------:R-:W-:-:S07]  /*2b6c0*/  IMAD.MOV.U32 R34, RZ, RZ, R14 ;  /* 0x000000ffff227224 */ /* 0x000fce00078e000e */
[----:B------:R-:W-:Y:S05]  /*2b6d0*/  WARPSYNC.COLLECTIVE R15, `(.L_x_840) ;  /* 0x000000000f087348 */ /* 0x000fea0003c00000 */
[----:B------:R0:W1:Y:S02]  /*2b6e0*/  SHFL.IDX P6, R14, R13, R12, R11 ;  /* 0x0000000c0d0e7389 */ /* 0x00006400000c000b */
[----:B01----:R-:W-:Y:S01]  /*2b6f0*/  ENDCOLLECTIVE ;  /* 0x000000000000791b */ /* 0x003fe20003800000 */
.L_x_840:
[----:B------:R-:W-:Y:S02]  /*2b700*/  IMAD.MOV.U32 R13, RZ, RZ, R29 ;  /* 0x000000ffff0d7224 */ /* 0x000fe400078e001d */
[----:B------:R-:W-:Y:S02]  /*2b710*/  IMAD.MOV.U32 R12, RZ, RZ, R0 ;  /* 0x000000ffff0c7224 */ /* 0x000fe400078e0000 */
[----:B------:R-:W-:-:S07]  /*2b720*/  IMAD.MOV.U32 R27, RZ, RZ, R14 ;  /* 0x000000ffff1b7224 */ /* 0x000fce00078e000e */
[----:B------:R-:W-:Y:S05]  /*2b730*/  WARPSYNC.COLLECTIVE R15, `(.L_x_841) ;  /* 0x000000000f087348 */ /* 0x000fea0003c00000 */
[----:B------:R0:W1:Y:S02]  /*2b740*/  SHFL.IDX P6, R14, R13, R12, R11 ;  /* 0x0000000c0d0e7389 */ /* 0x00006400000c000b */
[----:B01----:R-:W-:Y:S01]  /*2b750*/  ENDCOLLECTIVE ;  /* 0x000000000000791b */ /* 0x003fe20003800000 */
.L_x_841:
        /* <DEDUP_REMOVED lines=8> */
.L_x_842:
[----:B------:R-:W-:Y:S01]  /*2b7e0*/  MOV R13, R31 ;  /* 0x0000001f000d7202 */ /* 0x000fe20000000f00 */
[----:B------:R-:W-:Y:S02]  /*2b7f0*/  IMAD.MOV.U32 R12, RZ, RZ, R0 ;  /* 0x000000ffff0c7224 */ /* 0x000fe400078e0000 */
[----:B------:R-:W-:-:S07]  /*2b800*/  IMAD.MOV.U32 R29, RZ, RZ, R14 ;  /* 0x000000ffff1d7224 */ /* 0x000fce00078e000e */
[----:B------:R-:W-:Y:S05]  /*2b810*/  WARPSYNC.COLLECTIVE R15, `(.L_x_843) ;  /* 0x000000000f087348 */ /* 0x000fea0003c00000 */
[----:B------:R0:W1:Y:S02]  /*2b820*/  SHFL.IDX P6, R14, R13, R12, R11 ;  /* 0x0000000c0d0e7389 */ /* 0x00006400000c000b */
[----:B01----:R-:W-:Y:S01]  /*2b830*/  ENDCOLLECTIVE ;  /* 0x000000000000791b */ /* 0x003fe20003800000 */
.L_x_843:
        /* <DEDUP_REMOVED lines=8> */
.L_x_844:
[----:B------:R-:W-:Y:S02]  /*2b8c0*/  IMAD.MOV.U32 R13, RZ, RZ, R33 ;  /* 0x000000ffff0d7224 */ /* 0x000fe400078e0021 */
[----:B------:R-:W-:Y:S02]  /*2b8d0*/  IMAD.MOV.U32 R12, RZ, RZ, R0 ;  /* 0x000000ffff0c7224 */ /* 0x000fe400078e0000 */
[----:B------:R-:W-:-:S07]  /*2b8e0*/  IMAD.MOV.U32 R31, RZ, RZ, R14 ;  /* 0x000000ffff1f7224 */ /* 0x000fce00078e000e */
[----:B------:R-:W-:Y:S05]  /*2b8f0*/  WARPSYNC.COLLECTIVE R15, `(.L_x_845) ;  /* 0x000000000f087348 */ /* 0x000fea0003c00000 */
[----:B------:R0:W1:Y:S02]  /*2b900*/  SHFL.IDX P6, R14, R13, R12, R11 ;  /* 0x0000000c0d0e7389 */ /* 0x00006400000c000b */
[----:B01----:R-:W-:Y:S01]  /*2b910*/  ENDCOLLECTIVE ;  /* 0x000000000000791b */ /* 0x003fe20003800000 */
.L_x_845:
        /* <DEDUP_REMOVED lines=8> */
.L_x_846:
[----:B------:R-:W-:Y:S01]  /*2b9a0*/  MOV R13, R35 ;  /* 0x00000023000d7202 */ /* 0x000fe20000000f00 */
[----:B------:R-:W-:Y:S02]  /*2b9b0*/  IMAD.MOV.U32 R12, RZ, RZ, R0 ;  /* 0x000000ffff0c7224 */ /* 0x000fe400078e0000 */
[----:B------:R-:W-:-:S07]  /*2b9c0*/  IMAD.MOV.U32 R33, RZ, RZ, R14 ;  /* 0x000000ffff217224 */ /* 0x000fce00078e000e */
[----:B------:R-:W-:Y:S05]  /*2b9d0*/  WARPSYNC.COLLECTIVE R15, `(.L_x_847) ;  /* 0x000000000f087348 */ /* 0x000fea0003c00000 */
[----:B------:R0:W1:Y:S02]  /*2b9e0*/  SHFL.IDX P6, R14, R13, R12, R11 ;  /* 0x0000000c0d0e7389 */ /* 0x00006400000c000b */
[----:B01----:R-:W-:Y:S01]  /*2b9f0*/  ENDCOLLECTIVE ;  /* 0x000000000000791b */ /* 0x003fe20003800000 */
.L_x_847:
        /* <DEDUP_REMOVED lines=8> */
.L_x_848:
[----:B------:R-:W-:Y:S02]  /*2ba80*/  IMAD.MOV.U32 R13, RZ, RZ, R37 ;  /* 0x000000ffff0d7224 */ /* 0x000fe400078e0025 */
[----:B------:R-:W-:Y:S02]  /*2ba90*/  IMAD.MOV.U32 R12, RZ, RZ, R0 ;  /* 0x000000ffff0c7224 */ /* 0x000fe400078e0000 */
[----:B------:R-:W-:-:S07]  /*2baa0*/  IMAD.MOV.U32 R35, RZ, RZ, R14 ;  /* 0x000000ffff237224 */ /* 0x000fce00078e000e */
[----:B------:R-:W-:Y:S05]  /*2bab0*/  WARPSYNC.COLLECTIVE R15, `(.L_x_849) ;  /* 0x000000000f087348 */ /* 0x000fea0003c00000 */
[----:B------:R0:W1:Y:S02]  /*2bac0*/  SHFL.IDX P6, R14, R13, R12, R11 ;  /* 0x0000000c0d0e7389 */ /* 0x00006400000c000b */
[----:B01----:R-:W-:Y:S01]  /*2bad0*/  ENDCOLLECTIVE ;  /* 0x000000000000791b */ /* 0x003fe20003800000 */
.L_x_849:
        /* <DEDUP_REMOVED lines=8> */
.L_x_850:
[----:B------:R-:W-:Y:S01]  /*2bb60*/  MOV R13, R39 ;  /* 0x00000027000d7202 */ /* 0x000fe20000000f00 */
[----:B------:R-:W-:Y:S02]  /*2bb70*/  IMAD.MOV.U32 R12, RZ, RZ, R0 ;  /* 0x000000ffff0c7224 */ /* 0x000fe400078e0000 */
[----:B------:R-:W-:-:S07]  /*2bb80*/  IMAD.MOV.U32 R37, RZ, RZ, R14 ;  /* 0x000000ffff257224 */ /* 0x000fce00078e000e */
[----:B------:R-:W-:Y:S05]  /*2bb90*/  WARPSYNC.COLLECTIVE R15, `(.L_x_851) ;  /* 0x000000000f087348 */ /* 0x000fea0003c00000 */
[----:B------:R0:W1:Y:S02]  /*2bba0*/  SHFL.IDX P6, R14, R13, R12, R11 ;  /* 0x0000000c0d0e7389 */ /* 0x00006400000c000b */
[----:B01----:R-:W-:Y:S01]  /*2bbb0*/  ENDCOLLECTIVE ;  /* 0x000000000000791b */ /* 0x003fe20003800000 */
.L_x_851:
        /* <DEDUP_REMOVED lines=8> */
.L_x_852:
[----:B------:R-:W-:Y:S02]  /*2bc40*/  IMAD.MOV.U32 R13, RZ, RZ, R41 ;  /* 0x000000ffff0d7224 */ /* 0x000fe400078e0029 */
[----:B------:R-:W-:Y:S02]  /*2bc50*/  IMAD.MOV.U32 R12, RZ, RZ, R0 ;  /* 0x000000ffff0c7224 */ /* 0x000fe400078e0000 */
[----:B------:R-:W-:-:S07]  /*2bc60*/  IMAD.MOV.U32 R39, RZ, RZ, R14 ;  /* 0x000000ffff277224 */ /* 0x000fce00078e000e */
[----:B------:R-:W-:Y:S05]  /*2bc70*/  WARPSYNC.COLLECTIVE R15, `(.L_x_853) ;  /* 0x000000000f087348 */ /* 0x000fea0003c00000 */
[----:B------:R0:W1:Y:S02]  /*2bc80*/  SHFL.IDX P6, R14, R13, R12, R11 ;  /* 0x0000000c0d0e7389 */ /* 0x00006400000c000b */
[----:B01----:R-:W-:Y:S01]  /*2bc90*/  ENDCOLLECTIVE ;  /* 0x000000000000791b */ /* 0x003fe20003800000 */
.L_x_853:
        /* <DEDUP_REMOVED lines=8> */
.L_x_854:
[----:B------:R-:W-:Y:S01]  /*2bd20*/  MOV R13, R43 ;  /* 0x0000002b000d7202 */ /* 0x000fe20000000f00 */
[----:B------:R-:W-:Y:S02]  /*2bd30*/  IMAD.MOV.U32 R12, RZ, RZ, R0 ;  /* 0x000000ffff0c7224 */ /* 0x000fe400078e0000 */
[----:B------:R-:W-:-:S07]  /*2bd40*/  IMAD.MOV.U32 R62, RZ, RZ, R14 ;  /* 0x000000ffff3e7224 */ /* 0x000fce00078e000e */
[----:B------:R-:W-:Y:S05]  /*2bd50*/  WARPSYNC.COLLECTIVE R15, `(.L_x_855) ;  /* 0x000000000f087348 */ /* 0x000fea0003c00000 */
[----:B------:R0:W1:Y:S02]  /*2bd60*/  SHFL.IDX P6, R14, R13, R12, R11 ;  /* 0x0000000c0d0e7389 */ /* 0x00006400000c000b */
[----:B01----:R-:W-:Y:S01]  /*2bd70*/  ENDCOLLECTIVE ;  /* 0x000000000000791b */ /* 0x003fe20003800000 */
.L_x_855:
        /* <DEDUP_REMOVED lines=8> */
.L_x_856:
[----:B------:R-:W-:Y:S02]  /*2be00*/  IMAD.MOV.U32 R13, RZ, RZ, R45 ;  /* 0x000000ffff0d7224 */ /* 0x000fe400078e002d */
[----:B------:R-:W-:Y:S02]  /*2be10*/  IMAD.MOV.U32 R12, RZ, RZ, R0 ;  /* 0x000000ffff0c7224 */ /* 0x000fe400078e0000 */
[----:B------:R-:W-:-:S07]  /*2be20*/  IMAD.MOV.U32 R64, RZ, RZ, R14 ;  /* 0x000000ffff407224 */ /* 0x000fce00078e000e */
[----:B------:R-:W-:Y:S05]  /*2be30*/  WARPSYNC.COLLECTIVE R15, `(.L_x_857) ;  /* 0x000000000f087348 */ /* 0x000fea0003c00000 */
[----:B------:R0:W1:Y:S02]  /*2be40*/  SHFL.IDX P6, R14, R13, R12, R11 ;  /* 0x0000000c0d0e7389 */ /* 0x00006400000c000b */
[----:B01----:R-:W-:Y:S01]  /*2be50*/  ENDCOLLECTIVE ;  /* 0x000000000000791b */ /* 0x003fe20003800000 */
.L_x_857:
[----:B------:R-:W-:Y:S02]  /*2be60*/  IMAD.MOV.U32 R13, RZ, RZ, R66 ;  /* 0x000000ffff0d7224 */ /* 0x000fe400078e0042 */
[----:B------:R-:W-:Y:S01]  /*2be70*/  IMAD.MOV.U32 R12, RZ, RZ, R3 ;  /* 0x000000ffff0c7224 */ /* 0x000fe200078e0003 */
[----:B------:R-:W-:-:S07]  /*2be80*/  MOV R45, R14 ;  /* 0x0000000e002d7202 */ /* 0x000fce0000000f00 */
[----:B------:R-:W-:Y:S05]  /*2be90*/  WARPSYNC.COLLECTIVE R15, `(.L_x_858) ;  /* 0x000000000f087348 */ /* 0x000fea0003c00000 */
[----:B------:R0:W1:Y:S02]  /*2bea0*/  SHFL.IDX P6, R14, R13, R12, R11 ;  /* 0x0000000c0d0e7389 */ /* 0x00006400000c000b */
[----:B01----:R-:W-:Y:S01]  /*2beb0*/  ENDCOLLECTIVE ;  /* 0x000000000000791b */ /* 0x003fe20003800000 */
.L_x_858:
[----:B------:R-:W-:Y:S01]  /*2bec0*/  MOV R13, R47 ;  /* 0x0000002f000d7202 */ /* 0x000fe20000000f00 */
[----:B------:R-:W-:Y:S02]  /*2bed0*/  IMAD.MOV.U32 R12, RZ, RZ, R0 ;  /* 0x000000ffff0c7224 */ /* 0x000fe400078e0000 */
[----:B------:R-:W-:-:S07]  /*2bee0*/  IMAD.MOV.U32 R66, RZ, RZ, R14 ;  /* 0x000000ffff427224 */ /* 0x000fce00078e000e */
[----:B------:R-:W-:Y:S05]  /*2bef0*/  WARPSYNC.COLLECTIVE R15, `(.L_x_859) ;  /* 0x000000000f087348 */ /* 0x000fea0003c00000 */
[----:B------:R0:W1:Y:S02]  /*2bf00*/  SHFL.IDX P6, R14, R13, R12, R11 ;  /* 0x0000000c0d0e7389 */ /* 0x00006400000c000b */
[----:B01----:R-:W-:Y:S01]  /*2bf10*/  ENDCOLLECTIVE ;  /* 0x000000000000791b */ /* 0x003fe20003800000 */
.L_x_859:
[----:B------:R-:W-:Y:S01]  /*2bf20*/  IMAD.MOV.U32 R13, RZ, RZ, R68 ;  /* 0x000000ffff0d7224 */ /* 0x000fe200078e0044 */
[----:B------:R-:W-:Y:S01]  /*2bf30*/  MOV R12, R3 ;  /* 0x00000003000c7202 */ /* 0x000fe20000000f00 */
[----:B------:R-:W-:-:S07]  /*2bf40*/  IMAD.MOV.U32 R47, RZ, RZ, R14 ;  /* 0x000000ffff2f7224 */ /* 0x000fce00078e000e */
[----:B------:R-:W-:Y:S05]  /*2bf50*/  WARPSYNC.COLLECTIVE R15, `(.L_x_860) ;  /* 0x000000000f087348 */ /* 0x000fea0003c00000 */
[----:B------:R0:W1:Y:S02]  /*2bf60*/  SHFL.IDX P6, R14, R13, R12, R11 ;  /* 0x0000000c0d0e7389 */ /* 0x00006400000c000b */
[----:B01----:R-:W-:Y:S01]  /*2bf70*/  ENDCOLLECTIVE ;  /* 0x000000000000791b */ /* 0x003fe20003800000 */
.L_x_860:
[----:B------:R-:W-:Y:S02]  /*2bf80*/  IMAD.MOV.U32 R13, RZ, RZ, R49 ;  /* 0x000000ffff0d7224 */ /* 0x000fe400078e0031 */
[----:B------:R-:W-:Y:S02]  /*2bf90*/  IMAD.MOV.U32 R12, RZ, RZ, R0 ;  /* 0x000000ffff0c7224 */ /* 0x000fe400078e0000 */
[----:B------:R-:W-:-:S07]  /*2bfa0*/  IMAD.MOV.U32 R68, RZ, RZ, R14 ;  /* 0x000000ffff447224 */ /* 0x000fce00078e000e */
[----:B------:R-:W-:Y:S05]  /*2bfb0*/  WARPSYNC.COLLECTIVE R15, `(.L_x_861) ;  /* 0x000000000f087348 */ /* 0x000fea0003c00000 */
[----:B------:R0:W1:Y:S02]  /*2bfc0*/  SHFL.IDX P6, R14, R13, R12, R11 ;  /* 0x0000000c0d0e7389 */ /* 0x00006400000c000b */
[----:B01----:R-:W-:Y:S01]  /*2bfd0*/  ENDCOLLECTIVE ;  /* 0x000000000000791b */ /* 0x003fe20003800000 */
.L_x_861:
        /* <DEDUP_REMOVED lines=8> */
.L_x_862:
[----:B------:R-:W-:Y:S01]  /*2c060*/  MOV R13, R51 ;  /* 0x00000033000d7202 */ /* 0x000fe20000000f00 */
[----:B------:R-:W-:Y:S02]  /*2c070*/  IMAD.MOV.U32 R12, RZ, RZ, R0 ;  /* 0x000000ffff0c7224 */ /* 0x000fe400078e0000 */
[----:B------:R-:W-:-:S07]  /*2c080*/  IMAD.MOV.U32 R70, RZ, RZ, R14 ;  /* 0x000000ffff467224 */ /* 0x000fce00078e000e */
[----:B------:R-:W-:Y:S05]  /*2c090*/  WARPSYNC.COLLECTIVE R15, `(.L_x_863) ;  /* 0x000000000f087348 */ /* 0x000fea0003c00000 */
[----:B------:R0:W1:Y:S02]  /*2c0a0*/  SHFL.IDX P6, R14, R13, R12, R11 ;  /* 0x0000000c0d0e7389 */ /* 0x00006400000c000b */
[----:B01----:R-:W-:Y:S01]  /*2c0b0*/  ENDCOLLECTIVE ;  /* 0x000000000000791b */ /* 0x003fe20003800000 */
.L_x_863:
        /* <DEDUP_REMOVED lines=8> */
.L_x_864:
[----:B------:R-:W-:Y:S02]  /*2c140*/  IMAD.MOV.U32 R13, RZ, RZ, R53 ;  /* 0x000000ffff0d7224 */ /* 0x000fe400078e0035 */
[----:B------:R-:W-:Y:S02]  /*2c150*/  IMAD.MOV.U32 R12, RZ, RZ, R0 ;  /* 0x000000ffff0c7224 */ /* 0x000fe400078e0000 */
[----:B------:R-:W-:-:S07]  /*2c160*/  IMAD.MOV.U32 R72, RZ, RZ, R14 ;  /* 0x000000ffff487224 */ /* 0x000fce00078e000e */
[----:B------:R-:W-:Y:S05]  /*2c170*/  WARPSYNC.COLLECTIVE R15, `(.L_x_865) ;  /* 0x000000000f087348 */ /* 0x000fea0003c00000 */
[----:B------:R0:W1:Y:S02]  /*2c180*/  SHFL.IDX P6, R14, R13, R12, R11 ;  /* 0x0000000c0d0e7389 */ /* 0x00006400000c000b */
[----:B01----:R-:W-:Y:S01]  /*2c190*/  ENDCOLLECTIVE ;  /* 0x000000000000791b */ /* 0x003fe20003800000 */
.L_x_865:
        /* <DEDUP_REMOVED lines=8> */
.L_x_866:
[----:B------:R-:W-:Y:S01]  /*2c220*/  MOV R13, R55 ;  /* 0x00000037000d7202 */ /* 0x000fe20000000f00 */
[----:B------:R-:W-:Y:S02]  /*2c230*/  IMAD.MOV.U32 R12, RZ, RZ, R0 ;  /* 0x000000ffff0c7224 */ /* 0x000fe400078e0000 */
[----:B------:R-:W-:-:S07]  /*2c240*/  IMAD.MOV.U32 R74, RZ, RZ, R14 ;  /* 0x000000ffff4a7224 */ /* 0x000fce00078e000e */
[----:B------:R-:W-:Y:S05]  /*2c250*/  WARPSYNC.COLLECTIVE R15, `(.L_x_867) ;  /* 0x000000000f087348 */ /* 0x000fea0003c00000 */
[----:B------:R0:W1:Y:S02]  /*2c260*/  SHFL.IDX P6, R14, R13, R12, R11 ;  /* 0x0000000c0d0e7389 */ /* 0x00006400000c000b */
[----:B01----:R-:W-:Y:S01]  /*2c270*/  ENDCOLLECTIVE ;  /* 0x000000000000791b */ /* 0x003fe20003800000 */
.L_x_867:
        /* <DEDUP_REMOVED lines=8> */
.L_x_868:
[----:B------:R-:W-:Y:S02]  /*2c300*/  IMAD.MOV.U32 R13, RZ, RZ, R57 ;  /* 0x000000ffff0d7224 */ /* 0x000fe400078e0039 */
[----:B------:R-:W-:Y:S02]  /*2c310*/  IMAD.MOV.U32 R12, RZ, RZ, R0 ;  /* 0x000000ffff0c7224 */ /* 0x000fe400078e0000 */
[----:B------:R-:W-:-:S07]  /*2c320*/  IMAD.MOV.U32 R76, RZ, RZ, R14 ;  /* 0x000000ffff4c7224 */ /* 0x000fce00078e000e */
[----:B------:R-:W-:Y:S05]  /*2c330*/  WARPSYNC.COLLECTIVE R15, `(.L_x_869) ;  /* 0x000000000f087348 */ /* 0x000fea0003c00000 */
[----:B------:R0:W1:Y:S02]  /*2c340*/  SHFL.IDX P6, R14, R13, R12, R11 ;  /* 0x0000000c0d0e7389 */ /* 0x00006400000c000b */
[----:B01----:R-:W-:Y:S01]  /*2c350*/  ENDCOLLECTIVE ;  /* 0x000000000000791b */ /* 0x003fe20003800000 */
.L_x_869:
[----:B------:R-:W-:Y:S01]  /*2c360*/  SEL R41, R55, R76, P0 ;  /* 0x0000004c37297207 */ /* 0x000fe20000000000 */
[----:B------:R-:W-:Y:S02]  /*2c370*/  IMAD.MOV.U32 R13, RZ, RZ, R78 ;  /* 0x000000ffff0d7224 */ /* 0x000fe400078e004e */
[----:B------:R-:W-:Y:S01]  /*2c380*/  IMAD.MOV.U32 R12, RZ, RZ, R3 ;  /* 0x000000ffff0c7224 */ /* 0x000fe200078e0003 */
[----:B------:R-:W-:-:S07]  /*2c390*/  MOV R57, R14 ;  /* 0x0000000e00397202 */ /* 0x000fce0000000f00 */
[----:B------:R-:W-:Y:S05]  /*2c3a0*/  WARPSYNC.COLLECTIVE R15, `(.L_x_870) ;  /* 0x000000000f087348 */ /* 0x000fea0003c00000 */
[----:B------:R0:W1:Y:S02]  /*2c3b0*/  SHFL.IDX P6, R14, R13, R12, R11 ;  /* 0x0000000c0d0e7389 */ /* 0x00006400000c000b */
[----:B01----:R-:W-:Y:S01]  /*2c3c0*/  ENDCOLLECTIVE ;  /* 0x000000000000791b */ /* 0x003fe20003800000 */
.L_x_870:
[----:B------:R-:W-:Y:S01]  /*2c3d0*/  MOV R13, R59 ;  /* 0x0000003b000d7202 */ /* 0x000fe20000000f00 */
[----:B------:R-:W-:Y:S02]  /*2c3e0*/  IMAD.MOV.U32 R12, RZ, RZ, R0 ;  /* 0x000000ffff0c7224 */ /* 0x000fe400078e0000 */
[----:B------:R-:W-:-:S07]  /*2c3f0*/  IMAD.MOV.U32 R78, RZ, RZ, R14 ;  /* 0x000000ffff4e7224 */ /* 0x000fce00078e000e */
[----:B------:R-:W-:Y:S05]  /*2c400*/  WARPSYNC.COLLECTIVE R15, `(.L_x_871) ;  /* 0x000000000f087348 */ /* 0x000fea0003c00000 */
[----:B------:R0:W1:Y:S02]  /*2c410*/  SHFL.IDX P6, R14, R13, R12, R11 ;  /* 0x0000000c0d0e7389 */ /* 0x00006400000c000b */
[----:B01----:R-:W-:Y:S01]  /*2c420*/  ENDCOLLECTIVE ;  /* 0x000000000000791b */ /* 0x003fe20003800000 */
.L_x_871:
[----:B------:R-:W-:Y:S01]  /*2c430*/  SEL R47, R78, R57, P0 ;  /* 0x000000394e2f7207 */ /* 0x000fe20000000000 */
[----:B------:R-:W-:Y:S01]  /*2c440*/  IMAD.MOV.U32 R13, RZ, RZ, R80 ;  /* 0x000000ffff0d7224 */ /* 0x000fe200078e0050 */
[----:B------:R-:W-:Y:S01]  /*2c450*/  MOV R12, R3 ;  /* 0x00000003000c7202 */ /* 0x000fe20000000f00 */
[----:B------:R-:W-:-:S07]  /*2c460*/  IMAD.MOV.U32 R59, RZ, RZ, R14 ;  /* 0x000000ffff3b7224 */ /* 0x000fce00078e000e */
[----:B------:R-:W-:Y:S05]  /*2c470*/  WARPSYNC.COLLECTIVE R15, `(.L_x_872) ;  /* 0x000000000f087348 */ /* 0x000fea0003c00000 */
[----:B------:R0:W1:Y:S02]  /*2c480*/  SHFL.IDX P6, R14, R13, R12, R11 ;  /* 0x0000000c0d0e7389 */ /* 0x00006400000c000b */
[----:B01----:R-:W-:Y:S01]  /*2c490*/  ENDCOLLECTIVE ;  /* 0x000000000000791b */ /* 0x003fe20003800000 */
.L_x_872:
[----:B------:R-:W-:Y:S02]  /*2c4a0*/  IMAD.MOV.U32 R13, RZ, RZ, R63 ;  /* 0x000000ffff0d7224 */ /* 0x000fe400078e003f */
[----:B------:R-:W-:Y:S02]  /*2c4b0*/  IMAD.MOV.U32 R12, RZ, RZ, R0 ;  /* 0x000000ffff0c7224 */ /* 0x000fe400078e0000 */
[----:B------:R-:W-:-:S07]  /*2c4c0*/  IMAD.MOV.U32 R80, RZ, RZ, R14 ;  /* 0x000000ffff507224 */ /* 0x000fce00078e000e */
[----:B------:R-:W-:Y:S05]  /*2c4d0*/  WARPSYNC.COLLECTIVE R15, `(.L_x_873) ;  /* 0x000000000f087348 */ /* 0x000fea0003c00000 */
[----:B------:R0:W1:Y:S02]  /*2c4e0*/  SHFL.IDX P6, R14, R13, R12, R11 ;  /* 0x0000000c0d0e7389 */ /* 0x00006400000c000b */
[----:B01----:R-:W-:Y:S01]  /*2c4f0*/  ENDCOLLECTIVE ;  /* 0x000000000000791b */ /* 0x003fe20003800000 */
.L_x_873:
        /* <DEDUP_REMOVED lines=8> */
.L_x_874:
[----:B------:R-:W-:Y:S01]  /*2c580*/  MOV R13, R65 ;  /* 0x00000041000d7202 */ /* 0x000fe20000000f00 */
[----:B------:R-:W-:Y:S02]  /*2c590*/  IMAD.MOV.U32 R12, RZ, RZ, R0 ;  /* 0x000000ffff0c7224 */ /* 0x000fe400078e0000 */
[----:B------:R-:W-:-:S07]  /*2c5a0*/  IMAD.MOV.U32 R82, RZ, RZ, R14 ;  /* 0x000000ffff527224 */ /* 0x000fce00078e000e */
[----:B------:R-:W-:Y:S05]  /*2c5b0*/  WARPSYNC.COLLECTIVE R15, `(.L_x_875) ;  /* 0x000000000f087348 */ /* 0x000fea0003c00000 */
[----:B------:R0:W1:Y:S02]  /*2c5c0*/  SHFL.IDX P6, R14, R13, R12, R11 ;  /* 0x0000000c0d0e7389 */ /* 0x00006400000c000b */
[----:B01----:R-:W-:Y:S01]  /*2c5d0*/  ENDCOLLECTIVE ;  /* 0x000000000000791b */ /* 0x003fe20003800000 */
.L_x_875:
[----:B------:R-:W-:Y:S01]  /*2c5e0*/  SEL R53, R63, R82, P0 ;  /* 0x000000523f357207 */ /* 0x000fe20000000000 */
[----:B------:R-:W-:Y:S01]  /*2c5f0*/  IMAD.MOV.U32 R13, RZ, RZ, R84 ;  /* 0x000000ffff0d7224 */ /* 0x000fe200078e0054 */
[----:B------:R-:W-:Y:S01]  /*2c600*/  MOV R12, R3 ;  /* 0x00000003000c7202 */ /* 0x000fe20000000f00 */
[----:B------:R-:W-:-:S07]  /*2c610*/  IMAD.MOV.U32 R65, RZ, RZ, R14 ;  /* 0x000000ffff417224 */ /* 0x000fce00078e000e */
[----:B------:R-:W-:Y:S05]  /*2c620*/  WARPSYNC.COLLECTIVE R15, `(.L_x_876) ;  /* 0x000000000f087348 */ /* 0x000fea0003c00000 */
[----:B------:R0:W1:Y:S02]  /*2c630*/  SHFL.IDX P6, R14, R13, R12, R11 ;  /* 0x0000000c0d0e7389 */ /* 0x00006400000c000b */
[----:B01----:R-:W-:Y:S01]  /*2c640*/  ENDCOLLECTIVE ;  /* 0x000000000000791b */ /* 0x003fe20003800000 */
.L_x_876:
[----:B------:R-:W-:Y:S02]  /*2c650*/  SEL R12, R9, R20, P0 ;  /* 0x00000014090c7207 */ /* 0x000fe40000000000 */
[----:B------:R-:W-:Y:S02]  /*2c660*/  SEL R11, R64, R43, P0 ;  /* 0x0000002b400b7207 */ /* 0x000fe40000000000 */
[----:B------:R-:W-:Y:S02]  /*2c670*/  SEL R13, R45, R66, P0 ;  /* 0x000000422d0d7207 */ /* 0x000fe40000000000 */
[----:B------:R-:W-:Y:S02]  /*2c680*/  SEL R15, R66, R45, P0 ;  /* 0x0000002d420f7207 */ /* 0x000fe40000000000 */
[----:B------:R-:W-:Y:S01]  /*2c690*/  SEL R45, R57, R78, P0 ;  /* 0x0000004e392d7207 */ /* 0x000fe20000000000 */
[----:B------:R-:W-:Y:S01]  /*2c6a0*/  IMAD.MOV.U32 R84, RZ, RZ, R14 ;  /* 0x000000ffff547224 */ /* 0x000fe200078e000e */
[----:B------:R-:W-:-:S02]  /*2c6b0*/  SEL R14, R20, R9, P0 ;  /* 0x00000009140e7207 */ /* 0x000fc40000000000 */
[----:B------:R-:W-:Y:S02]  /*2c6c0*/  SEL R9, R43, R64, P0 ;  /* 0x000000402b097207 */ /* 0x000fe40000000000 */
[----:B------:R-:W-:Y:S02]  /*2c6d0*/  SEL R43, R76, R55, P0 ;  /* 0x000000374c2b7207 */ /* 0x000fe40000000000 */
[----:B------:R-:W-:Y:S01]  /*2c6e0*/  SEL R55, R82, R63, P0 ;  /* 0x0000003f52377207 */ /* 0x000fe20000000000 */
[----:B------:R-:W-:Y:S06]  /*2c6f0*/  BRA `(.L_x_877) ;  /* 0xffffff4c00447947 */ /* 0x000fec000383ffff */
.L_x_657:
[----:B------:R-:W-:Y:S01]  /*2c700*/  IMAD.MOV.U32 R13, RZ, RZ, R3 ;  /* 0x000000ffff0d7224 */ /* 0x000fe200078e0003 */
[----:B------:R-:W-:Y:S01]  /*2c710*/  MOV R12, RZ ;  /* 0x000000ff000c7202 */ /* 0x000fe20000000f00 */
[----:B------:R-:W-:Y:S02]  /*2c720*/  IMAD.MOV.U32 R11, RZ, RZ, 0x181f ;  /* 0x0000181fff0b7424 */ /* 0x000fe400078e00ff */
[----:B------:R-:W-:-:S07]  /*2c730*/  IMAD.MOV.U32 R15, RZ, RZ, -0x1 ;  /* 0xffffffffff0f7424 */ /* 0x000fce00078e00ff */
[----:B------:R-:W-:Y:S05]  /*2c740*/  WARPSYNC.COLLECTIVE R15, `(.L_x_878) ;  /* 0x000000000f087348 */ /* 0x000fea0003c00000 */
[----:B------:R0:W1:Y:S02]  /*2c750*/  SHFL.IDX P6, R14, R13, R12, R11 ;  /* 0x0000000c0d0e7389 */ /* 0x00006400000c000b */
[----:B01----:R-:W-:Y:S01]  /*2c760*/  ENDCOLLECTIVE ;  /* 0x000000000000791b */ /* 0x003fe20003800000 */
.L_x_878:
[----:B------:R-:W-:Y:S01]  /*2c770*/  MOV R13, R2 ;  /* 0x00000002000d7202 */ /* 0x000fe20000000f00 */
[----:B------:R-:W-:-:S07]  /*2c780*/  IMAD.MOV.U32 R0, RZ, RZ, R14 ;  /* 0x000000ffff007224 */ /* 0x000fce00078e000e */
[----:B------:R-:W-:Y:S05]  /*2c790*/  WARPSYNC.COLLECTIVE R15, `(.L_x_879) ;  /* 0x000000000f087348 */ /* 0x000fea0003c00000 */
[----:B------:R0:W1:Y:S02]  /*2c7a0*/  SHFL.IDX P6, R14, R13, R12, R11 ;  /* 0x0000000c0d0e7389 */ /* 0x00006400000c000b */
[----:B01----:R-:W-:Y:S01]  /*2c7b0*/  ENDCOLLECTIVE ;  /* 0x000000000000791b */ /* 0x003fe20003800000 */
.L_x_879:
[----:B------:R-:W-:Y:S05]  /*2c7c0*/  BRA `(.L_x_880) ;  /* 0xffffff6400e47947 */ /* 0x000fea000383ffff */
.L_x_660:
[----:B------:R-:W-:Y:S01]  /*2c7d0*/  BSSY B1, `(.L_x_881) ;  /* 0x0000008000017945 */ /* 0x000fe20003800000 */
[----:B------:R-:W-:Y:S01]  /*2c7e0*/  IMAD.MOV.U32 R13, RZ, RZ, R3 ;  /* 0x000000ffff0d7224 */ /* 0x000fe200078e0003 */
[----:B---3--:R-:W-:Y:S01]  /*2c7f0*/  MOV R15, 0xffffffff ;  /* 0xffffffff000f7802 */ /* 0x008fe20000000f00 */
[----:B------:R-:W-:Y:S02]  /*2c800*/  IMAD.MOV.U32 R12, RZ, RZ, 0x1 ;  /* 0x00000001ff0c7424 */ /* 0x000fe400078e00ff */
[----:B------:R-:W-:-:S07]  /*2c810*/  IMAD.MOV.U32 R11, RZ, RZ, 0x181f ;  /* 0x0000181fff0b7424 */ /* 0x000fce00078e00ff */
[----:B012---:R-:W-:Y:S05]  /*2c820*/  WARPSYNC.COLLECTIVE R15, `(.L_x_882) ;  /* 0x000000000f087348 */ /* 0x007fea0003c00000 */
[----:B--2---:R2:W3:Y:S02]  /*2c830*/  SHFL.IDX P6, R14, R13, R12, R11 ;  /* 0x0000000c0d0e7389 */ /* 0x0044e400000c000b */
[----:B0123--:R-:W-:Y:S01]  /*2c840*/  ENDCOLLECTIVE ;  /* 0x000000000000791b */ /* 0x00ffe20003800000 */
.L_x_882:
[----:B------:R-:W-:Y:S05]  /*2c850*/  BSYNC B1 ;  /* 0x0000000000017941 */ /* 0x000fea0003800000 */
.L_x_881:
[----:B------:R-:W-:Y:S01]  /*2c860*/  IMAD.MOV.U32 R13, RZ, RZ, R2 ;  /* 0x000000ffff0d7224 */ /* 0x000fe200078e0002 */
[----:B------:R-:W-:Y:S01]  /*2c870*/  MOV R11, 0x181f ;  /* 0x0000181f000b7802 */ /* 0x000fe20000000f00 */
[----:B------:R-:W-:Y:S02]  /*2c880*/  IMAD.MOV.U32 R12, RZ, RZ, 0x1 ;  /* 0x00000001ff0c7424 */ /* 0x000fe400078e00ff */
[----:B------:R-:W-:Y:S02]  /*2c890*/  IMAD.MOV.U32 R15, RZ, RZ, -0x1 ;  /* 0xffffffffff0f7424 */ /* 0x000fe400078e00ff */
[----:B------:R-:W-:-:S07]  /*2c8a0*/  IMAD.MOV.U32 R0, RZ, RZ, R14 ;  /* 0x000000ffff007224 */ /* 0x000fce00078e000e */
[----:B------:R-:W-:Y:S05]  /*2c8b0*/  WARPSYNC.COLLECTIVE R15, `(.L_x_883) ;  /* 0x000000000f087348 */ /* 0x000fea0003c00000 */
[----:B------:R0:W1:Y:S02]  /*2c8c0*/  SHFL.IDX P6, R14, R13, R12, R11 ;  /* 0x0000000c0d0e7389 */ /* 0x00006400000c000b */
[----:B01----:R-:W-:Y:S01]  /*2c8d0*/  ENDCOLLECTIVE ;  /* 0x000000000000791b */ /* 0x003fe20003800000 */
.L_x_883:
[----:B------:R-:W-:Y:S05]  /*2c8e0*/  BRA `(.L_x_884) ;  /* 0xffffff68000c7947 */ /* 0x000fea000383ffff */
.L_x_663:
[----:B------:R-:W-:Y:S01]  /*2c8f0*/  BSSY B1, `(.L_x_885) ;  /* 0x0000008000017945 */ /* 0x000fe20003800000 */
[----:B------:R-:W-:Y:S01]  /*2c900*/  IMAD.MOV.U32 R13, RZ, RZ, R3 ;  /* 0x000000ffff0d7224 */ /* 0x000fe200078e0003 */
[----:B------:R-:W-:Y:S01]  /*2c910*/  MOV R11, 0x181f ;  /* 0x0000181f000b7802 */ /* 0x000fe20000000f00 */
[----:B------:R-:W-:Y:S02]  /*2c920*/  IMAD.MOV.U32 R12, RZ, RZ, 0x2 ;  /* 0x00000002ff0c7424 */ /* 0x000fe400078e00ff */
[----:B---3--:R-:W-:-:S07]  /*2c930*/  IMAD.MOV.U32 R15, RZ, RZ, -0x1 ;  /* 0xffffffffff0f7424 */ /* 0x008fce00078e00ff */
[----:B012-4-:R-:W-:Y:S05]  /*2c940*/  WARPSYNC.COLLECTIVE R15, `(.L_x_886) ;  /* 0x000000000f087348 */ /* 0x017fea0003c00000 */
[----:B--2---:R2:W3:Y:S02]  /*2c950*/  SHFL.IDX P6, R14, R13, R12, R11 ;  /* 0x0000000c0d0e7389 */ /* 0x0044e400000c000b */
[----:B01234-:R-:W-:Y:S01]  /*2c960*/  ENDCOLLECTIVE ;  /* 0x000000000000791b */ /* 0x01ffe20003800000 */
.L_x_886:
[----:B------:R-:W-:Y:S05]  /*2c970*/  BSYNC B1 ;  /* 0x0000000000017941 */ /* 0x000fea0003800000 */
.L_x_885:
        /* <DEDUP_REMOVED lines=8> */
.L_x_887:
[----:B------:R-:W-:Y:S05]  /*2ca00*/  BRA `(.L_x_888) ;  /* 0xffffff6800307947 */ /* 0x000fea000383ffff */
.L_x_666:
        /* <DEDUP_REMOVED lines=8> */
.L_x_890:
[----:B------:R-:W-:Y:S05]  /*2ca90*/  BSYNC B1 ;  /* 0x0000000000017941 */ /* 0x000fea0003800000 */
.L_x_889:
[----:B------:R-:W-:Y:S01]  /*2caa0*/  MOV R13, R2 ;  /* 0x00000002000d7202 */ /* 0x000fe20000000f00 */
[----:B------:R-:W-:Y:S02]  /*2cab0*/  IMAD.MOV.U32 R12, RZ, RZ, 0x3 ;  /* 0x00000003ff0c7424 */ /* 0x000fe400078e00ff */
[----:B------:R-:W-:Y:S02]  /*2cac0*/  IMAD.MOV.U32 R11, RZ, RZ, 0x181f ;  /* 0x0000181fff0b7424 */ /* 0x000fe400078e00ff */
[----:B------:R-:W-:Y:S02]  /*2cad0*/  IMAD.MOV.U32 R15, RZ, RZ, -0x1 ;  /* 0xffffffffff0f7424 */ /* 0x000fe400078e00ff */
[----:B------:R-:W-:-:S07]  /*2cae0*/  IMAD.MOV.U32 R0, RZ, RZ, R14 ;  /* 0x000000ffff007224 */ /* 0x000fce00078e000e */
[----:B------:R-:W-:Y:S05]  /*2caf0*/  WARPSYNC.COLLECTIVE R15, `(.L_x_891) ;  /* 0x000000000f087348 */ /* 0x000fea0003c00000 */
[----:B------:R0:W1:Y:S02]  /*2cb00*/  SHFL.IDX P6, R14, R13, R12, R11 ;  /* 0x0000000c0d0e7389 */ /* 0x00006400000c000b */
[----:B01----:R-:W-:Y:S01]  /*2cb10*/  ENDCOLLECTIVE ;  /* 0x000000000000791b */ /* 0x003fe20003800000 */
.L_x_891:
[----:B------:R-:W-:Y:S05]  /*2cb20*/  BRA `(.L_x_892) ;  /* 0xffffff6800547947 */ /* 0x000fea000383ffff */
.L_x_683:
[----:B------:R-:W0:Y:S01]  /*2cb30*/  S2R R8, SR_TID.X ;  /* 0x0000000000087919 */ /* 0x000e220000002100 */
[----:B------:R-:W-:Y:S01]  /*2cb40*/  BSSY B1, `(.L_x_893) ;  /* 0x000000a000017945 */ /* 0x000fe20003800000 */
[----:B------:R-:W-:Y:S02]  /*2cb50*/  IMAD.MOV.U32 R12, RZ, RZ, RZ ;  /* 0x000000ffff0c7224 */ /* 0x000fe400078e00ff */
[----:B------:R-:W-:Y:S02]  /*2cb60*/  IMAD.MOV.U32 R11, RZ, RZ, 0x1f ;  /* 0x0000001fff0b7424 */ /* 0x000fe400078e00ff */
[----:B------:R-:W-:Y:S01]  /*2cb70*/  IMAD.MOV.U32 R15, RZ, RZ, -0x1 ;  /* 0xffffffffff0f7424 */ /* 0x000fe200078e00ff */
[----:B0-----:R-:W-:-:S04]  /*2cb80*/  SHF.R.U32.HI R8, RZ, 0x5, R8 ;  /* 0x00000005ff087819 */ /* 0x001fc80000011608 */
[----:B------:R-:W-:-:S04]  /*2cb90*/  LOP3.LUT R8, R8, 0x3, RZ, 0xc0, !PT ;  /* 0x0000000308087812 */ /* 0x000fc800078ec0ff */
[----:B------:R-:W-:-:S07]  /*2cba0*/  MOV R13, R8 ;  /* 0x00000008000d7202 */ /* 0x000fce0000000f00 */
[----:B------:R-:W-:Y:S05]  /*2cbb0*/  WARPSYNC.COLLECTIVE R15, `(.L_x_894) ;  /* 0x000000000f087348 */ /* 0x000fea0003c00000 */
[----:B------:R0:W1:Y:S02]  /*2cbc0*/  SHFL.IDX P6, R14, R13, R12, R11 ;  /* 0x0000000c0d0e7389 */ /* 0x00006400000c000b */
[----:B01----:R-:W-:Y:S01]  /*2cbd0*/  ENDCOLLECTIVE ;  /* 0x000000000000791b */ /* 0x003fe20003800000 */
.L_x_894:
[----:B------:R-:W-:Y:S05]  /*2cbe0*/  BSYNC B1 ;  /* 0x0000000000017941 */ /* 0x000fea0003800000 */
.L_x_893:
[----:B------:R-:W-:Y:S05]  /*2cbf0*/  BRA `(.L_x_895) ;  /* 0xffffff7c00807947 */ /* 0x000fea000383ffff */
.L_x_685:
[----:B------:R-:W-:Y:S01]  /*2cc00*/  BSSY B1, `(.L_x_896) ;  /* 0x0000006000017945 */ /* 0x000fe20003800000 */
[----:B------:R-:W-:-:S07]  /*2cc10*/  MOV R15, 0xffffffff ;  /* 0xffffffff000f7802 */ /* 0x000fce0000000f00 */
[----:B0-----:R-:W-:Y:S05]  /*2cc20*/  WARPSYNC.COLLECTIVE R15, `(.L_x_897) ;  /* 0x000000000f0c7348 */ /* 0x001fea0003c00000 */
[----:B------:R-:W-:Y:S02]  /*2cc30*/  ELECT P6, UR62, PT ;  /* 0x00000000003e782f */ /* 0x000fe400038c0000 */
[----:B------:R-:W-:Y:S01]  /*2cc40*/  MOV R14, UR62 ;  /* 0x0000003e000e7c02 */ /* 0x000fe20008000f00 */
[----:B0-----:R-:W-:Y:S10]  /*2cc50*/  ENDCOLLECTIVE ;  /* 0x000000000000791b */ /* 0x001ff40003800000 */
.L_x_897:
[----:B------:R-:W-:Y:S05]  /*2cc60*/  BSYNC B1 ;  /* 0x0000000000017941 */ /* 0x000fea0003800000 */
.L_x_896:
[----:B------:R-:W-:Y:S05]  /*2cc70*/  BRA `(.L_x_684) ;  /* 0xffffff7c00787947 */ /* 0x000fea000383ffff */
.L_x_687:
[----:B0-----:R-:W2:Y:S02]  /*2cc80*/  LDL R5, [R1+0x4] ;  /* 0x0000040001057983 */ /* 0x001ea40000100800 */
[----:B--2---:R0:W1:Y:S02]  /*2cc90*/  SYNCS.PHASECHK.TRANS64.TRYWAIT P0, [R5+URZ+0x33420], R4 ;  /* 0x03342004050075a7 */ /* 0x004064000800017f */
[----:B-1----:R-:W-:Y:S05]  /*2cca0*/  @!P0 NANOSLEEP.SYNCS 0x989680 ;  /* 0x009896800000895d */ /* 0x002fea0003900000 */
[----:B------:R-:W1:Y:S02]  /*2ccb0*/  @!P0 SYNCS.PHASECHK.TRANS64 P0, [R5+URZ+0x33420], R4 ;  /* 0x03342004050085a7 */ /* 0x000e64000800007f */
[----:B-1----:R-:W-:Y:S05]  /*2ccc0*/  @!P0 BRA `(.L_x_687) ;  /* 0xfffffffc00ec8947 */ /* 0x002fea000383ffff */
[----:B------:R-:W-:Y:S05]  /*2ccd0*/  BRA `(.L_x_898) ;  /* 0xffffff7c00887947 */ /* 0x000fea000383ffff */
.L_x_691:
[----:B0-----:R0:W1:Y:S02]  /*2cce0*/  SYNCS.PHASECHK.TRANS64.TRYWAIT P0, [R6+URZ+0x334a0], R10 ;  /* 0x0334a00a060075a7 */ /* 0x001064000800017f */
[----:B-1----:R-:W-:Y:S05]  /*2ccf0*/  @!P0 NANOSLEEP.SYNCS 0x989680 ;  /* 0x009896800000895d */ /* 0x002fea0003900000 */
[----:B------:R-:W1:Y:S02]  /*2cd00*/  @!P0 SYNCS.PHASECHK.TRANS64 P0, [R6+URZ+0x334a0], R10 ;  /* 0x0334a00a060085a7 */ /* 0x000e64000800007f */
[----:B-1----:R-:W-:Y:S05]  /*2cd10*/  @!P0 BRA `(.L_x_691) ;  /* 0xfffffffc00f08947 */ /* 0x002fea000383ffff */
[----:B------:R-:W-:Y:S05]  /*2cd20*/  BRA `(.L_x_899) ;  /* 0xffffff7c00b07947 */ /* 0x000fea000383ffff */
.L_x_698:
[----:B-1----:R1:W2:Y:S02]  /*2cd30*/  SYNCS.PHASECHK.TRANS64.TRYWAIT P0, [R6+URZ+0x334c0], R10 ;  /* 0x0334c00a060075a7 */ /* 0x0022a4000800017f */
[----:B--2---:R-:W-:Y:S05]  /*2cd40*/  @!P0 NANOSLEEP.SYNCS 0x989680 ;  /* 0x009896800000895d */ /* 0x004fea0003900000 */
[----:B------:R-:W2:Y:S02]  /*2cd50*/  @!P0 SYNCS.PHASECHK.TRANS64 P0, [R6+URZ+0x334c0], R10 ;  /* 0x0334c00a060085a7 */ /* 0x000ea4000800007f */
[----:B--2---:R-:W-:Y:S05]  /*2cd60*/  @!P0 BRA `(.L_x_698) ;  /* 0xfffffffc00f08947 */ /* 0x004fea000383ffff */
[----:B------:R-:W-:Y:S05]  /*2cd70*/  BRA `(.L_x_900) ;  /* 0xffffff8000b47947 */ /* 0x000fea000383ffff */
.L_x_707:
[----:B0-----:R0:W1:Y:S02]  /*2cd80*/  SYNCS.PHASECHK.TRANS64.TRYWAIT P1, [R8+URZ+0x334a0], R7 ;  /* 0x0334a007080075a7 */ /* 0x001064000802017f */
[----:B-1----:R-:W-:Y:S05]  /*2cd90*/  @!P1 NANOSLEEP.SYNCS 0x989680 ;  /* 0x009896800000995d */ /* 0x002fea0003900000 */
[----:B------:R-:W1:Y:S02]  /*2cda0*/  @!P1 SYNCS.PHASECHK.TRANS64 P1, [R8+URZ+0x334a0], R7 ;  /* 0x0334a007080095a7 */ /* 0x000e64000802007f */
[----:B-1----:R-:W-:Y:S05]  /*2cdb0*/  @!P1 BRA `(.L_x_707) ;  /* 0xfffffffc00f09947 */ /* 0x002fea000383ffff */
[----:B------:R-:W-:Y:S05]  /*2cdc0*/  BRA `(.L_x_901) ;  /* 0xffffff8800047947 */ /* 0x000fea000383ffff */
.L_x_714:
[----:B-1----:R1:W2:Y:S02]  /*2cdd0*/  SYNCS.PHASECHK.TRANS64.TRYWAIT P1, [R8+URZ+0x334c0], R7 ;  /* 0x0334c007080075a7 */ /* 0x0022a4000802017f */
[----:B--2---:R-:W-:Y:S05]  /*2cde0*/  @!P1 NANOSLEEP.SYNCS 0x989680 ;  /* 0x009896800000995d */ /* 0x004fea0003900000 */
[----:B------:R-:W2:Y:S02]  /*2cdf0*/  @!P1 SYNCS.PHASECHK.TRANS64 P1, [R8+URZ+0x334c0], R7 ;  /* 0x0334c007080095a7 */ /* 0x000ea4000802007f */
[----:B--2---:R-:W-:Y:S05]  /*2ce00*/  @!P1 BRA `(.L_x_714) ;  /* 0xfffffffc00f09947 */ /* 0x004fea000383ffff */
[----:B------:R-:W-:Y:S05]  /*2ce10*/  BRA `(.L_x_902) ;  /* 0xffffff8c00047947 */ /* 0x000fea000383ffff */
.L_x_731:
[----:B------:R-:W0:Y:S01]  /*2ce20*/  S2R R4, SR_TID.X ;  /* 0x0000000000047919 */ /* 0x000e220000002100 */
[----:B------:R-:W-:Y:S01]  /*2ce30*/  BSSY B0, `(.L_x_903) ;  /* 0x000000a000007945 */ /* 0x000fe20003800000 */
[----:B------:R-:W-:Y:S01]  /*2ce40*/  IMAD.MOV.U32 R12, RZ, RZ, RZ ;  /* 0x000000ffff0c7224 */ /* 0x000fe200078e00ff */
[----:B------:R-:W-:Y:S01]  /*2ce50*/  MOV R15, 0xffffffff ;  /* 0xffffffff000f7802 */ /* 0x000fe20000000f00 */
[----:B------:R-:W-:Y:S01]  /*2ce60*/  IMAD.MOV.U32 R11, RZ, RZ, 0x1f ;  /* 0x0000001fff0b7424 */ /* 0x000fe200078e00ff */
[----:B0-----:R-:W-:-:S04]  /*2ce70*/  SHF.R.U32.HI R4, RZ, 0x5, R4 ;  /* 0x00000005ff047819 */ /* 0x001fc80000011604 */
[----:B------:R-:W-:-:S05]  /*2ce80*/  LOP3.LUT R4, R4, 0x3, RZ, 0xc0, !PT ;  /* 0x0000000304047812 */ /* 0x000fca00078ec0ff */
[----:B------:R-:W-:-:S07]  /*2ce90*/  IMAD.MOV.U32 R13, RZ, RZ, R4 ;  /* 0x000000ffff0d7224 */ /* 0x000fce00078e0004 */
[----:B-1----:R-:W-:Y:S05]  /*2cea0*/  WARPSYNC.COLLECTIVE R15, `(.L_x_904) ;  /* 0x000000000f087348 */ /* 0x002fea0003c00000 */
[----:B------:R0:W2:Y:S02]  /*2ceb0*/  SHFL.IDX P6, R14, R13, R12, R11 ;  /* 0x0000000c0d0e7389 */ /* 0x0000a400000c000b */
[----:B012---:R-:W-:Y:S01]  /*2cec0*/  ENDCOLLECTIVE ;  /* 0x000000000000791b */ /* 0x007fe20003800000 */
.L_x_904:
[----:B------:R-:W-:Y:S05]  /*2ced0*/  BSYNC B0 ;  /* 0x0000000000007941 */ /* 0x000fea0003800000 */
.L_x_903:
[----:B------:R-:W-:Y:S05]  /*2cee0*/  BRA `(.L_x_905) ;  /* 0xffffff98001c7947 */ /* 0x000fea000383ffff */
.L_x_733:
[----:B------:R-:W-:Y:S01]  /*2cef0*/  BSSY B0, `(.L_x_906) ;  /* 0x0000006000007945 */ /* 0x000fe20003800000 */
[----:B------:R-:W-:-:S07]  /*2cf00*/  IMAD.MOV.U32 R15, RZ, RZ, -0x1 ;  /* 0xffffffffff0f7424 */ /* 0x000fce00078e00ff */
[----:B01----:R-:W-:Y:S05]  /*2cf10*/  WARPSYNC.COLLECTIVE R15, `(.L_x_907) ;  /* 0x000000000f0c7348 */ /* 0x003fea0003c00000 */
[----:B------:R-:W-:Y:S02]  /*2cf20*/  ELECT P6, UR62, PT ;  /* 0x00000000003e782f */ /* 0x000fe400038c0000 */
[----:B------:R-:W-:Y:S01]  /*2cf30*/  MOV R14, UR62 ;  /* 0x0000003e000e7c02 */ /* 0x000fe20008000f00 */
[----:B01----:R-:W-:Y:S10]  /*2cf40*/  ENDCOLLECTIVE ;  /* 0x000000000000791b */ /* 0x003ff40003800000 */
.L_x_907:
[----:B------:R-:W-:Y:S05]  /*2cf50*/  BSYNC B0 ;  /* 0x0000000000007941 */ /* 0x000fea0003800000 */
.L_x_906:
[----:B------:R-:W-:Y:S05]  /*2cf60*/  BRA `(.L_x_908) ;  /* 0xffffff9800287947 */ /* 0x000fea000383ffff */
.L_x_735:
[----:B0-----:R0:W1:Y:S02]  /*2cf70*/  SYNCS.PHASECHK.TRANS64.TRYWAIT P0, [R2+URZ+0x33480], R4 ;  /* 0x03348004020075a7 */ /* 0x001064000800017f */
[----:B-1----:R-:W-:Y:S05]  /*2cf80*/  @!P0 NANOSLEEP.SYNCS 0x989680 ;  /* 0x009896800000895d */ /* 0x002fea0003900000 */
[----:B------:R-:W1:Y:S02]  /*2cf90*/  @!P0 SYNCS.PHASECHK.TRANS64 P0, [R2+URZ+0x33480], R4 ;  /* 0x03348004020085a7 */ /* 0x000e64000800007f */
[----:B-1----:R-:W-:Y:S05]  /*2cfa0*/  @!P0 BRA `(.L_x_735) ;  /* 0xfffffffc00f08947 */ /* 0x002fea000383ffff */
[----:B------:R-:W-:Y:S05]  /*2cfb0*/  BRA `(.L_x_909) ;  /* 0xffffff98009c7947 */ /* 0x000fea000383ffff */
.L_x_737:
[----:B-1----:R1:W2:Y:S02]  /*2cfc0*/  SYNCS.PHASECHK.TRANS64.TRYWAIT P0, [R2+URZ+0x33440], R4 ;  /* 0x03344004020075a7 */ /* 0x0022a4000800017f */
[----:B--2---:R-:W-:Y:S05]  /*2cfd0*/  @!P0 NANOSLEEP.SYNCS 0x989680 ;  /* 0x009896800000895d */ /* 0x004fea0003900000 */
[----:B------:R-:W2:Y:S02]  /*2cfe0*/  @!P0 SYNCS.PHASECHK.TRANS64 P0, [R2+URZ+0x33440], R4 ;  /* 0x03344004020085a7 */ /* 0x000ea4000800007f */
[----:B--2---:R-:W-:Y:S05]  /*2cff0*/  @!P0 BRA `(.L_x_737) ;  /* 0xfffffffc00f08947 */ /* 0x004fea000383ffff */
[----:B------:R-:W-:Y:S05]  /*2d000*/  BRA `(.L_x_910) ;  /* 0xffffff9c00247947 */ /* 0x000fea000383ffff */
.L_x_741:
[----:B------:R-:W2:Y:S01]  /*2d010*/  LDL.LU R11, [R1+0x4c] ;  /* 0x00004c00010b7983 */ /* 0x000ea20000300800 */
[----:B------:R-:W-:Y:S02]  /*2d020*/  IMAD.MOV.U32 R13, RZ, RZ, R3 ;  /* 0x000000ffff0d7224 */ /* 0x000fe400078e0003 */
[----:B------:R-:W-:Y:S02]  /*2d030*/  IMAD.MOV.U32 R12, RZ, RZ, RZ ;  /* 0x000000ffff0c7224 */ /* 0x000fe400078e00ff */
[----:B------:R-:W-:Y:S02]  /*2d040*/  IMAD.MOV.U32 R15, RZ, RZ, -0x1 ;  /* 0xffffffffff0f7424 */ /* 0x000fe400078e00ff */
[----:B------:R-:W-:-:S04]  /*2d050*/  IMAD.IADD R0, R10, 0x1, R17 ;  /* 0x000000010a007824 */ /* 0x000fc800078e0211 */
[----:B------:R-:W-:Y:S02]  /*2d060*/  VIADD R5, R0, 0x20 ;  /* 0x0000002000057836 */ /* 0x000fe40000000000 */
[----:B--2---:R-:W-:Y:S01]  /*2d070*/  IMAD R2, R11, R7, RZ ;  /* 0x000000070b027224 */ /* 0x004fe200078e02ff */
[----:B------:R-:W-:-:S04]  /*2d080*/  MOV R11, 0x1c1f ;  /* 0x00001c1f000b7802 */ /* 0x000fc80000000f00 */
[----:B------:R-:W-:-:S13]  /*2d090*/  ISETP.GE.AND P4, PT, R0, R2, PT ;  /* 0x000000020000720c */ /* 0x000fda0003f86270 */
[----:B-----5:R-:W-:Y:S05]  /*2d0a0*/  WARPSYNC.COLLECTIVE R15, `(.L_x_911) ;  /* 0x000000000f087348 */ /* 0x020fea0003c00000 */
[----:B------:R0:W1:Y:S02]  /*2d0b0*/  SHFL.IDX P6, R14, R13, R12, R11 ;  /* 0x0000000c0d0e7389 */ /* 0x00006400000c000b */
[----:B01---5:R-:W-:Y:S01]  /*2d0c0*/  ENDCOLLECTIVE ;  /* 0x000000000000791b */ /* 0x023fe20003800000 */
.L_x_911:
[----:B------:R-:W-:Y:S02]  /*2d0d0*/  IMAD.MOV.U32 R13, RZ, RZ, R4 ;  /* 0x000000ffff0d7224 */ /* 0x000fe400078e0004 */
[----:B------:R-:W-:-:S07]  /*2d0e0*/  IMAD.MOV.U32 R6, RZ, RZ, R14 ;  /* 0x000000ffff067224 */ /* 0x000fce00078e000e */
[----:B------:R-:W-:Y:S05]  /*2d0f0*/  WARPSYNC.COLLECTIVE R15, `(.L_x_912) ;  /* 0x000000000f087348 */ /* 0x000fea0003c00000 */
[----:B------:R0:W1:Y:S02]  /*2d100*/  SHFL.IDX P6, R14, R13, R12, R11 ;  /* 0x0000000c0d0e7389 */ /* 0x00006400000c000b */
[----:B01----:R-:W-:Y:S01]  /*2d110*/  ENDCOLLECTIVE ;  /* 0x000000000000791b */ /* 0x003fe20003800000 */
.L_x_912:
[----:B------:R-:W-:Y:S01]  /*2d120*/  MOV R13, R3 ;  /* 0x00000003000d7202 */ /* 0x000fe20000000f00 */
[----:B------:R-:W-:Y:S01]  /*2d130*/  IMAD.MOV.U32 R12, RZ, RZ, 0x1 ;  /* 0x00000001ff0c7424 */ /* 0x000fe200078e00ff */
[----:B------:R-:W-:-:S07]  /*2d140*/  MOV R7, R14 ;  /* 0x0000000e00077202 */ /* 0x000fce0000000f00 */
[----:B------:R-:W-:Y:S05]  /*2d150*/  WARPSYNC.COLLECTIVE R15, `(.L_x_913) ;  /* 0x000000000f087348 */ /* 0x000fea0003c00000 */
[----:B------:R0:W1:Y:S02]  /*2d160*/  SHFL.IDX P6, R14, R13, R12, R11 ;  /* 0x0000000c0d0e7389 */ /* 0x00006400000c000b */
[----:B01----:R-:W-:Y:S01]  /*2d170*/  ENDCOLLECTIVE ;  /* 0x000000000000791b */ /* 0x003fe20003800000 */
.L_x_913:
        /* <DEDUP_REMOVED lines=17> */
.L_x_914:
[----:B------:R-:W-:Y:S02]  /*2d290*/  IMAD.MOV.U32 R13, RZ, RZ, R3 ;  /* 0x000000ffff0d7224 */ /* 0x000fe400078e0003 */
[----:B------:R-:W-:Y:S01]  /*2d2a0*/  IMAD.MOV.U32 R12, RZ, RZ, 0x2 ;  /* 0x00000002ff0c7424 */ /* 0x000fe200078e00ff */
[----:B------:R-:W-:-:S07]  /*2d2b0*/  MOV R5, R14 ;  /* 0x0000000e00057202 */ /* 0x000fce0000000f00 */
[----:B------:R-:W-:Y:S05]  /*2d2c0*/  WARPSYNC.COLLECTIVE R15, `(.L_x_915) ;  /* 0x000000000f087348 */ /* 0x000fea0003c00000 */
[----:B------:R0:W1:Y:S02]  /*2d2d0*/  SHFL.IDX P6, R14, R13, R12, R11 ;  /* 0x0000000c0d0e7389 */ /* 0x00006400000c000b */
[----:B01----:R-:W-:Y:S01]  /*2d2e0*/  ENDCOLLECTIVE ;  /* 0x000000000000791b */ /* 0x003fe20003800000 */
.L_x_915:
[----:B------:R-:W-:-:S05]  /*2d2f0*/  @!P3 IADD3 R5, P4, R9, R5, RZ ;  /* 0x000000050905b210 */ /* 0x000fca0007f9e0ff */
[----:B------:R-:W-:-:S04]  /*2d300*/  @!P3 IMAD.X R6, RZ, RZ, R6, P4 ;  /* 0x000000ffff06b224 */ /* 0x000fc800020e0606 */
[----:B------:R-:W-:Y:S02]  /*2d310*/  @!P3 IMAD.MOV.U32 R7, RZ, RZ, R6 ;  /* 0x000000ffff07b224 */ /* 0x000fe400078e0006 */
[----:B------:R-:W-:Y:S01]  /*2d320*/  @!P3 IMAD.MOV.U32 R6, RZ, RZ, R5 ;  /* 0x000000ffff06b224 */ /* 0x000fe200078e0005 */
[----:B------:R-:W-:Y:S02]  /*2d330*/  MOV R13, R4 ;  /* 0x00000004000d7202 */ /* 0x000fe40000000f00 */
[----:B------:R-:W-:Y:S02]  /*2d340*/  IADD3 R5, R0, 0x40, RZ ;  /* 0x0000004000057810 */ /* 0x000fe40007ffe0ff */
[----:B------:R-:W-:Y:S01]  /*2d350*/  @!PT LDS RZ, [RZ] ;  /* 0x00000000fffff984 */ /* 0x000fe20000000800 */
[----:B------:R-:W-:Y:S01]  /*2d360*/  @!PT LDS RZ, [RZ] ;  /* 0x00000000fffff984 */ /* 0x000fe20000000800 */
[----:B------:R-:W-:Y:S01]  /*2d370*/  @!PT LDS RZ, [RZ] ;  /* 0x00000000fffff984 */ /* 0x000fe20000000800 */
[----:B------:R-:W-:Y:S04]  /*2d380*/  @!P3 LDGSTS.E.BYPASS.LTC128B.128 [R8+0x1ea00], desc[UR54][R6.64], !P0 ;  /* 0x1ea000000608bfae */ /* 0x000fe8000c101d76 */
[----:B------:R-:W-:Y:S04]  /*2d390*/  @!P3 LDGSTS.E.BYPASS.LTC128B.128 [R8+0x20a00], desc[UR54][R6.64+0x40], !P1 ;  /* 0x20a000400608bfae */ /* 0x000fe8000c901d76 */
[----:B------:R0:W-:Y:S01]  /*2d3a0*/  @!P3 LDGSTS.E.BYPASS.LTC128B.128 [R8+0x22a00], desc[UR54][R6.64+0x80], !P2 ;  /* 0x22a000800608bfae */ /* 0x0001e2000d101d76 */
[----:B------:R-:W-:Y:S01]  /*2d3b0*/  ISETP.GE.AND P3, PT, R5, R2, PT ;  /* 0x000000020500720c */ /* 0x000fe20003f66270 */
[----:B0-----:R-:W-:-:S12]  /*2d3c0*/  IMAD.MOV.U32 R6, RZ, RZ, R14 ;  /* 0x000000ffff067224 */ /* 0x001fd800078e000e */
[----:B------:R-:W-:Y:S05]  /*2d3d0*/  WARPSYNC.COLLECTIVE R15, `(.L_x_916) ;  /* 0x000000000f087348 */ /* 0x000fea0003c00000 */
[----:B------:R0:W1:Y:S02]  /*2d3e0*/  SHFL.IDX P6, R14, R13, R12, R11 ;  /* 0x0000000c0d0e7389 */ /* 0x00006400000c000b */
[----:B01----:R-:W-:Y:S01]  /*2d3f0*/  ENDCOLLECTIVE ;  /* 0x000000000000791b */ /* 0x003fe20003800000 */
.L_x_916:
[----:B------:R-:W-:Y:S02]  /*2d400*/  IMAD.MOV.U32 R13, RZ, RZ, R3 ;  /* 0x000000ffff0d7224 */ /* 0x000fe400078e0003 */
[----:B------:R-:W-:Y:S02]  /*2d410*/  IMAD.MOV.U32 R12, RZ, RZ, 0x3 ;  /* 0x00000003ff0c7424 */ /* 0x000fe400078e00ff */
[----:B------:R-:W-:-:S07]  /*2d420*/  IMAD.MOV.U32 R5, RZ, RZ, R14 ;  /* 0x000000ffff057224 */ /* 0x000fce00078e000e */
[----:B------:R-:W-:Y:S05]  /*2d430*/  WARPSYNC.COLLECTIVE R15, `(.L_x_917) ;  /* 0x000000000f087348 */ /* 0x000fea0003c00000 */
[----:B------:R0:W1:Y:S02]  /*2d440*/  SHFL.IDX P6, R14, R13, R12, R11 ;  /* 0x0000000c0d0e7389 */ /* 0x00006400000c000b */
[----:B01----:R-:W-:Y:S01]  /*2d450*/  ENDCOLLECTIVE ;  /* 0x000000000000791b */ /* 0x003fe20003800000 */
.L_x_917:
[----:B------:R-:W-:-:S05]  /*2d460*/  @!P3 IADD3 R5, P4, R9, R5, RZ ;  /* 0x000000050905b210 */ /* 0x000fca0007f9e0ff */
[----:B------:R-:W-:-:S04]  /*2d470*/  @!P3 IMAD.X R6, RZ, RZ, R6, P4 ;  /* 0x000000ffff06b224 */ /* 0x000fc800020e0606 */
[----:B------:R-:W-:Y:S01]  /*2d480*/  @!P3 IMAD.MOV.U32 R7, RZ, RZ, R6 ;  /* 0x000000ffff07b224 */ /* 0x000fe200078e0006 */
[----:B------:R-:W-:Y:S02]  /*2d490*/  @!P3 MOV R6, R5 ;  /* 0x000000050006b202 */ /* 0x000fe40000000f00 */
[----:B------:R-:W-:-:S03]  /*2d4a0*/  MOV R13, R4 ;  /* 0x00000004000d7202 */ /* 0x000fc60000000f00 */
[----:B------:R-:W-:Y:S01]  /*2d4b0*/  @!PT LDS RZ, [RZ] ;  /* 0x00000000fffff984 */ /* 0x000fe20000000800 */
[----:B------:R-:W-:Y:S01]  /*2d4c0*/  @!PT LDS RZ, [RZ] ;  /* 0x00000000fffff984 */ /* 0x000fe20000000800 */
[----:B------:R-:W-:Y:S01]  /*2d4d0*/  @!PT LDS RZ, [RZ] ;  /* 0x00000000fffff984 */ /* 0x000fe20000000800 */
[----:B------:R0:W-:Y:S04]  /*2d4e0*/  @!P3 LDGSTS.E.BYPASS.LTC128B.128 [R8+0x1f200], desc[UR54][R6.64], !P0 ;  /* 0x1f2000000608bfae */ /* 0x0001e8000c101d76 */
[----:B------:R0:W-:Y:S01]  /*2d4f0*/  @!P3 LDGSTS.E.BYPASS.LTC128B.128 [R8+0x21200], desc[UR54][R6.64+0x40], !P1 ;  /* 0x212000400608bfae */ /* 0x0001e2000c901d76 */
[----:B------:R-:W-:-:S07]  /*2d500*/  IMAD.MOV.U32 R5, RZ, RZ, R14 ;  /* 0x000000ffff057224 */ /* 0x000fce00078e000e */
[----:B0-----:R-:W-:Y:S05]  /*2d510*/  WARPSYNC.COLLECTIVE R15, `(.L_x_918) ;  /* 0x000000000f087348 */ /* 0x001fea0003c00000 */
[----:B------:R1:W2:Y:S02]  /*2d520*/  SHFL.IDX P6, R14, R13, R12, R11 ;  /* 0x0000000c0d0e7389 */ /* 0x0002a400000c000b */
[----:B012---:R-:W-:Y:S01]  /*2d530*/  ENDCOLLECTIVE ;  /* 0x000000000000791b */ /* 0x007fe20003800000 */
.L_x_918:
[----:B------:R-:W-:Y:S01]  /*2d540*/  @!PT LDS RZ, [RZ] ;  /* 0x00000000fffff984 */ /* 0x000fe20000000800 */
[----:B------:R-:W-:Y:S01]  /*2d550*/  @!PT LDS RZ, [RZ] ;  /* 0x00000000fffff984 */ /* 0x000fe20000000800 */
[----:B------:R-:W-:Y:S01]  /*2d560*/  @!PT LDS RZ, [RZ] ;  /* 0x00000000fffff984 */ /* 0x000fe20000000800 */
[----:B------:R0:W-:Y:S01]  /*2d570*/  @!P3 LDGSTS.E.BYPASS.LTC128B.128 [R8+0x23200], desc[UR54][R6.64+0x80], !P2 ;  /* 0x232000800608bfae */ /* 0x0001e2000d101d76 */
[----:B------:R-:W-:Y:S01]  /*2d580*/  IMAD.MOV.U32 R3, RZ, RZ, R14 ;  /* 0x000000ffff037224 */ /* 0x000fe200078e000e */
[----:B------:R-:W-:Y:S06]  /*2d590*/  BRA `(.L_x_919) ;  /* 0xffffffa0009c7947 */ /* 0x000fec000383ffff */
.L_x_746:
[----:B-1----:R-:W3:Y:S02]  /*2d5a0*/  LDL R2, [R1+0x4] ;  /* 0x0000040001027983 */ /* 0x002ee40000100800 */
[----:B---3--:R1:W3:Y:S02]  /*2d5b0*/  SYNCS.PHASECHK.TRANS64.TRYWAIT P0, [R2+URZ+0x33420], R0 ;  /* 0x03342000020075a7 */ /* 0x0082e4000800017f */
[----:B---3--:R-:W-:Y:S05]  /*2d5c0*/  @!P0 NANOSLEEP.SYNCS 0x989680 ;  /* 0x009896800000895d */ /* 0x008fea0003900000 */
[----:B------:R-:W3:Y:S02]  /*2d5d0*/  @!P0 SYNCS.PHASECHK.TRANS64 P0, [R2+URZ+0x33420], R0 ;  /* 0x03342000020085a7 */ /* 0x000ee4000800007f */
[----:B---3--:R-:W-:Y:S05]  /*2d5e0*/  @!P0 BRA `(.L_x_746) ;  /* 0xfffffffc00ec8947 */ /* 0x008fea000383ffff */
[----:B------:R-:W-:Y:S05]  /*2d5f0*/  BRA `(.L_x_920) ;  /* 0xffffffa400107947 */ /* 0x000fea000383ffff */
.L_x_752:
[----:B--2---:R2:W3:Y:S02]  /*2d600*/  SYNCS.PHASECHK.TRANS64.TRYWAIT P0, [R6+URZ+0x33480], R5 ;  /* 0x03348005060075a7 */ /* 0x0044e4000800017f */
[----:B---3--:R-:W-:Y:S05]  /*2d610*/  @!P0 NANOSLEEP.SYNCS 0x989680 ;  /* 0x009896800000895d */ /* 0x008fea0003900000 */
[----:B------:R-:W3:Y:S02]  /*2d620*/  @!P0 SYNCS.PHASECHK.TRANS64 P0, [R6+URZ+0x33480], R5 ;  /* 0x03348005060085a7 */ /* 0x000ee4000800007f */
[----:B---3--:R-:W-:Y:S05]  /*2d630*/  @!P0 BRA `(.L_x_752) ;  /* 0xfffffffc00f08947 */ /* 0x008fea000383ffff */
[----:B------:R-:W-:Y:S05]  /*2d640*/  BRA `(.L_x_921) ;  /* 0xffffffa400d47947 */ /* 0x000fea000383ffff */
.L_x_759:
[----:B-1----:R1:W3:Y:S02]  /*2d650*/  SYNCS.PHASECHK.TRANS64.TRYWAIT P0, [R6+URZ+0x33440], R5 ;  /* 0x03344005060075a7 */ /* 0x0022e4000800017f */
[----:B---3--:R-:W-:Y:S05]  /*2d660*/  @!P0 NANOSLEEP.SYNCS 0x989680 ;  /* 0x009896800000895d */ /* 0x008fea0003900000 */
[----:B------:R-:W3:Y:S02]  /*2d670*/  @!P0 SYNCS.PHASECHK.TRANS64 P0, [R6+URZ+0x33440], R5 ;  /* 0x03344005060085a7 */ /* 0x000ee4000800007f */
[----:B---3--:R-:W-:Y:S05]  /*2d680*/  @!P0 BRA `(.L_x_759) ;  /* 0xfffffffc00f08947 */ /* 0x008fea000383ffff */
[----:B------:R-:W-:Y:S05]  /*2d690*/  BRA `(.L_x_922) ;  /* 0xffffffa800e47947 */ /* 0x000fea000383ffff */
.L_x_767:
[----:B--2---:R2:W3:Y:S02]  /*2d6a0*/  SYNCS.PHASECHK.TRANS64.TRYWAIT P0, [R3+URZ+0x33470], R4 ;  /* 0x03347004030075a7 */ /* 0x0044e4000800017f */
[----:B---3--:R-:W-:Y:S05]  /*2d6b0*/  @!P0 NANOSLEEP.SYNCS 0x989680 ;  /* 0x009896800000895d */ /* 0x008fea0003900000 */
[----:B------:R-:W3:Y:S02]  /*2d6c0*/  @!P0 SYNCS.PHASECHK.TRANS64 P0, [R3+URZ+0x33470], R4 ;  /* 0x03347004030085a7 */ /* 0x000ee4000800007f */
[----:B---3--:R-:W-:Y:S05]  /*2d6d0*/  @!P0 BRA `(.L_x_767) ;  /* 0xfffffffc00f08947 */ /* 0x008fea000383ffff */
[----:B------:R-:W-:Y:S05]  /*2d6e0*/  BRA `(.L_x_923) ;  /* 0xffffffb000087947 */ /* 0x000fea000383ffff */
.L_x_769:
[----:B-1----:R1:W2:Y:S02]  /*2d6f0*/  SYNCS.PHASECHK.TRANS64.TRYWAIT P0, [R3+URZ+0x33460], R4 ;  /* 0x03346004030075a7 */ /* 0x0022a4000800017f */
[----:B--2---:R-:W-:Y:S05]  /*2d700*/  @!P0 NANOSLEEP.SYNCS 0x989680 ;  /* 0x009896800000895d */ /* 0x004fea0003900000 */
[----:B------:R-:W2:Y:S02]  /*2d710*/  @!P0 SYNCS.PHASECHK.TRANS64 P0, [R3+URZ+0x33460], R4 ;  /* 0x03346004030085a7 */ /* 0x000ea4000800007f */
[----:B--2---:R-:W-:Y:S05]  /*2d720*/  @!P0 BRA `(.L_x_769) ;  /* 0xfffffffc00f08947 */ /* 0x004fea000383ffff */
[----:B------:R-:W-:Y:S05]  /*2d730*/  BRA `(.L_x_924) ;  /* 0xffffffb000107947 */ /* 0x000fea000383ffff */
.L_x_776:
[----:B-1----:R1:W3:Y:S02]  /*2d740*/  SYNCS.PHASECHK.TRANS64.TRYWAIT P1, [R3+URZ+0x33470], R0 ;  /* 0x03347000030075a7 */ /* 0x0022e4000802017f */
[----:B---3--:R-:W-:Y:S05]  /*2d750*/  @!P1 NANOSLEEP.SYNCS 0x989680 ;  /* 0x009896800000995d */ /* 0x008fea0003900000 */
[----:B------:R-:W3:Y:S02]  /*2d760*/  @!P1 SYNCS.PHASECHK.TRANS64 P1, [R3+URZ+0x33470], R0 ;  /* 0x03347000030095a7 */ /* 0x000ee4000802007f */
[----:B---3--:R-:W-:Y:S05]  /*2d770*/  @!P1 BRA `(.L_x_776) ;  /* 0xfffffffc00f09947 */ /* 0x008fea000383ffff */
[----:B------:R-:W-:Y:S05]  /*2d780*/  BRA `(.L_x_925) ;  /* 0xffffffb8005c7947 */ /* 0x000fea000383ffff */
.L_x_778:
[----:B-1----:R1:W3:Y:S02]  /*2d790*/  SYNCS.PHASECHK.TRANS64.TRYWAIT P1, [R3+URZ+0x33460], R0 ;  /* 0x03346000030075a7 */ /* 0x0022e4000802017f */
[----:B---3--:R-:W-:Y:S05]  /*2d7a0*/  @!P1 NANOSLEEP.SYNCS 0x989680 ;  /* 0x009896800000995d */ /* 0x008fea0003900000 */
[----:B------:R-:W3:Y:S02]  /*2d7b0*/  @!P1 SYNCS.PHASECHK.TRANS64 P1, [R3+URZ+0x33460], R0 ;  /* 0x03346000030095a7 */ /* 0x000ee4000802007f */
[----:B---3--:R-:W-:Y:S05]  /*2d7c0*/  @!P1 BRA `(.L_x_778) ;  /* 0xfffffffc00f09947 */ /* 0x008fea000383ffff */
[----:B------:R-:W-:Y:S05]  /*2d7d0*/  BRA `(.L_x_926) ;  /* 0xffffffb800647947 */ /* 0x000fea000383ffff */
.L_x_782:
[----:B------:R-:W-:Y:S01]  /*2d7e0*/  BSSY B0, `(.L_x_927) ;  /* 0x0000008000007945 */ /* 0x000fe20003800000 */
[----:B------:R-:W-:Y:S01]  /*2d7f0*/  IMAD.MOV.U32 R13, RZ, RZ, R16 ;  /* 0x000000ffff0d7224 */ /* 0x000fe200078e0010 */
[----:B------:R-:W-:Y:S01]  /*2d800*/  MOV R11, 0x1f ;  /* 0x0000001f000b7802 */ /* 0x000fe20000000f00 */
[----:B------:R-:W-:Y:S02]  /*2d810*/  IMAD.MOV.U32 R12, RZ, RZ, RZ ;  /* 0x000000ffff0c7224 */ /* 0x000fe400078e00ff */
[----:B------:R-:W-:-:S07]  /*2d820*/  IMAD.MOV.U32 R15, RZ, RZ, -0x1 ;  /* 0xffffffffff0f7424 */ /* 0x000fce00078e00ff */
[----:B0-----:R-:W-:Y:S05]  /*2d830*/  WARPSYNC.COLLECTIVE R15, `(.L_x_928) ;  /* 0x000000000f087348 */ /* 0x001fea0003c00000 */
[----:B------:R1:W2:Y:S02]  /*2d840*/  SHFL.IDX P6, R14, R13, R12, R11 ;  /* 0x0000000c0d0e7389 */ /* 0x0002a400000c000b */
[----:B012---:R-:W-:Y:S01]  /*2d850*/  ENDCOLLECTIVE ;  /* 0x000000000000791b */ /* 0x007fe20003800000 */
.L_x_928:
[----:B------:R-:W-:Y:S05]  /*2d860*/  BSYNC B0 ;  /* 0x0000000000007941 */ /* 0x000fea0003800000 */
.L_x_927:
[----:B------:R-:W-:Y:S01]  /*2d870*/  IMAD.MOV.U32 R13, RZ, RZ, R16 ;  /* 0x000000ffff0d7224 */ /* 0x000fe200078e0010 */
[----:B------:R-:W-:Y:S01]  /*2d880*/  MOV R12, 0x1 ;  /* 0x00000001000c7802 */ /* 0x000fe20000000f00 */
[----:B------:R-:W-:Y:S01]  /*2d890*/  IMAD.MOV.U32 R11, RZ, RZ, 0x1f ;  /* 0x0000001fff0b7424 */ /* 0x000fe200078e00ff */
[----:B------:R-:W-:Y:S01]  /*2d8a0*/  IADD3 R5, R19, R7, RZ ;  /* 0x0000000713057210 */ /* 0x000fe20007ffe0ff */
[----:B------:R-:W-:Y:S02]  /*2d8b0*/  IMAD.MOV.U32 R15, RZ, RZ, -0x1 ;  /* 0xffffffffff0f7424 */ /* 0x000fe400078e00ff */
[----:B------:R-:W-:-:S07]  /*2d8c0*/  IMAD.MOV.U32 R0, RZ, RZ, R14 ;  /* 0x000000ffff007224 */ /* 0x000fce00078e000e */
[----:B------:R-:W-:Y:S05]  /*2d8d0*/  WARPSYNC.COLLECTIVE R15, `(.L_x_929) ;  /* 0x000000000f087348 */ /* 0x000fea0003c00000 */
[----:B------:R0:W1:Y:S02]  /*2d8e0*/  SHFL.IDX P6, R14, R13, R12, R11 ;  /* 0x0000000c0d0e7389 */ /* 0x00006400000c000b */
[----:B01----:R-:W-:Y:S01]  /*2d8f0*/  ENDCOLLECTIVE ;  /* 0x000000000000791b */ /* 0x003fe20003800000 */
.L_x_929:
[----:B------:R-:W-:Y:S02]  /*2d900*/  ULDC UR4, c[0x0][0xc3c] ;  /* 0x00030f0000047ab9 */ /* 0x000fe40000000800 */
[----:B------:R-:W-:-:S13]  /*2d910*/  ISETP.GE.OR P1, PT, R5, UR4, !P0 ;  /* 0x0000000405007c0c */ /* 0x000fda000c726670 */
[----:B------:R-:W0:Y:S01]  /*2d920*/  @!P1 LDC.64 R2, c[0x0][0xc80] ;  /* 0x00032000ff029b82 */ /* 0x000e220000000a00 */
[----:B------:R-:W-:Y:S01]  /*2d930*/  MOV R11, RZ ;  /* 0x000000ff000b7202 */ /* 0x000fe20000000f00 */
[----:B------:R-:W-:Y:S02]  /*2d940*/  IMAD.MOV.U32 R4, RZ, RZ, R14 ;  /* 0x000000ffff047224 */ /* 0x000fe400078e000e */
[----:B0-----:R-:W-:-:S06]  /*2d950*/  @!P1 IMAD.WIDE R2, R5, 0x4, R2 ;  /* 0x0000000405029825 */ /* 0x001fcc00078e0202 */
[----:B------:R0:W2:Y:S01]  /*2d960*/  @!P1 LDG.E R3, desc[UR54][R2.64] ;  /* 0x0000003602039981 */ /* 0x0000a2000c1e1900 */
[C---:B------:R-:W-:Y:S02]  /*2d970*/  ISETP.GE.U32.AND P2, PT, R7.reuse, 0x2, PT ;  /* 0x000000020700780c */ /* 0x040fe40003f46070 */
[C---:B------:R-:W-:Y:S02]  /*2d980*/  ISETP.GE.U32.AND P3, PT, R7.reuse, 0x4, PT ;  /* 0x000000040700780c */ /* 0x040fe40003f66070 */
[C---:B------:R-:W-:Y:S02]  /*2d990*/  ISETP.GE.U32.AND P4, PT, R7.reuse, 0x8, PT ;  /* 0x000000080700780c */ /* 0x040fe40003f86070 */
[C---:B------:R-:W-:Y:S01]  /*2d9a0*/  ISETP.GE.U32.AND P5, PT, R7.reuse, 0x10, PT ;  /* 0x000000100700780c */ /* 0x040fe20003fa6070 */
[----:B0-----:R-:W-:Y:S02]  /*2d9b0*/  IMAD.MOV.U32 R2, RZ, RZ, RZ ;  /* 0x000000ffff027224 */ /* 0x001fe400078e00ff */
[----:B--2---:R-:W-:Y:S01]  /*2d9c0*/  @!P1 IMAD.MOV.U32 R2, RZ, RZ, R3 ;  /* 0x000000ffff029224 */ /* 0x004fe200078e0003 */
[----:B------:R-:W-:-:S03]  /*2d9d0*/  ISETP.NE.AND P1, PT, R7, RZ, PT ;  /* 0x000000ff0700720c */ /* 0x000fc60003f25270 */
[----:B------:R-:W-:-:S10]  /*2d9e0*/  IMAD.MOV.U32 R13, RZ, RZ, R2 ;  /* 0x000000ffff0d7224 */ /* 0x000fd400078e0002 */
[----:B------:R-:W-:Y:S05]  /*2d9f0*/  WARPSYNC.COLLECTIVE R15, `(.L_x_930) ;  /* 0x000000000f087348 */ /* 0x000fea0003c00000 */
[----:B------:R0:W1:Y:S02]  /*2da00*/  SHFL.UP P6, R14, R13, R12, R11 ;  /* 0x0400000c0d0e7389 */ /* 0x00006400000c000b */
[----:B01----:R-:W-:Y:S01]  /*2da10*/  ENDCOLLECTIVE ;  /* 0x000000000000791b */ /* 0x003fe20003800000 */
.L_x_930:
[----:B------:R-:W-:Y:S01]  /*2da20*/  MOV R12, 0x2 ;  /* 0x00000002000c7802 */ /* 0x000fe20000000f00 */
[----:B------:R-:W-:-:S05]  /*2da30*/  IMAD.MOV.U32 R3, RZ, RZ, R14 ;  /* 0x000000ffff037224 */ /* 0x000fca00078e000e */
[----:B------:R-:W-:-:S05]  /*2da40*/  SEL R3, R3, RZ, P1 ;  /* 0x000000ff03037207 */ /* 0x000fca0000800000 */
[----:B------:R-:W-:-:S04]  /*2da50*/  IMAD.IADD R3, R2, 0x1, R3 ;  /* 0x0000000102037824 */ /* 0x000fc800078e0203 */
[----:B------:R-:W-:-:S07]  /*2da60*/  IMAD.MOV.U32 R13, RZ, RZ, R3 ;  /* 0x000000ffff0d7224 */ /* 0x000fce00078e0003 */
[----:B------:R-:W-:Y:S05]  /*2da70*/  WARPSYNC.COLLECTIVE R15, `(.L_x_931) ;  /* 0x000000000f087348 */ /* 0x000fea0003c00000 */
[----:B------:R0:W1:Y:S02]  /*2da80*/  SHFL.UP P6, R14, R13, R12, R11 ;  /* 0x0400000c0d0e7389 */ /* 0x00006400000c000b */
[----:B01----:R-:W-:Y:S01]  /*2da90*/  ENDCOLLECTIVE ;  /* 0x000000000000791b */ /* 0x003fe20003800000 */
.L_x_931:
        /* <DEDUP_REMOVED lines=8> */
.L_x_932:
        /* <DEDUP_REMOVED lines=8> */
.L_x_933:
        /* <DEDUP_REMOVED lines=8> */
.L_x_934:
[----:B------:R-:W-:Y:S01]  /*2dc20*/  MOV R12, 0x1f ;  /* 0x0000001f000c7802 */ /* 0x000fe20000000f00 */
[----:B------:R-:W-:Y:S02]  /*2dc30*/  IMAD.MOV.U32 R11, RZ, RZ, 0x1f ;  /* 0x0000001fff0b7424 */ /* 0x000fe400078e00ff */
[----:B------:R-:W-:-:S05]  /*2dc40*/  IMAD.MOV.U32 R5, RZ, RZ, R14 ;  /* 0x000000ffff057224 */ /* 0x000fca00078e000e */
[----:B------:R-:W-:-:S05]  /*2dc50*/  SEL R5, R5, RZ, P5 ;  /* 0x000000ff05057207 */ /* 0x000fca0002800000 */
[----:B------:R-:W-:-:S04]  /*2dc60*/  IMAD.IADD R5, R3, 0x1, R5 ;  /* 0x0000000103057824 */ /* 0x000fc800078e0205 */
[----:B------:R-:W-:-:S07]  /*2dc70*/  IMAD.MOV.U32 R13, RZ, RZ, R5 ;  /* 0x000000ffff0d7224 */ /* 0x000fce00078e0005 */
[----:B------:R-:W-:Y:S05]  /*2dc80*/  WARPSYNC.COLLECTIVE R15, `(.L_x_935) ;  /* 0x000000000f087348 */ /* 0x000fea0003c00000 */
[----:B------:R0:W1:Y:S02]  /*2dc90*/  SHFL.IDX P6, R14, R13, R12, R11 ;  /* 0x0000000c0d0e7389 */ /* 0x00006400000c000b */
[----:B01----:R-:W-:Y:S01]  /*2dca0*/  ENDCOLLECTIVE ;  /* 0x000000000000791b */ /* 0x003fe20003800000 */
.L_x_935:
[----:B------:R-:W-:Y:S01]  /*2dcb0*/  IMAD.MOV.U32 R6, RZ, RZ, R14 ;  /* 0x000000ffff067224 */ /* 0x000fe200078e000e */
[----:B------:R-:W-:Y:S06]  /*2dcc0*/  BRA `(.L_x_936) ;  /* 0xffffffbc00d07947 */ /* 0x000fec000383ffff */
.L_x_787:
[----:B------:R-:W-:Y:S01]  /*2dcd0*/  BSSY B0, `(.L_x_937) ;  /* 0x0000008000007945 */ /* 0x000fe20003800000 */
[----:B-----5:R-:W-:Y:S01]  /*2dce0*/  IMAD.MOV.U32 R13, RZ, RZ, R2 ;  /* 0x000000ffff0d7224 */ /* 0x020fe200078e0002 */
[----:B------:R-:W-:Y:S01]  /*2dcf0*/  MOV R12, 0x1 ;  /* 0x00000001000c7802 */ /* 0x000fe20000000f00 */
[----:B------:R-:W-:Y:S02]  /*2dd00*/  IMAD.MOV.U32 R11, RZ, RZ, RZ ;  /* 0x000000ffff0b7224 */ /* 0x000fe400078e00ff */
[----:B------:R-:W-:-:S07]  /*2dd10*/  IMAD.MOV.U32 R15, RZ, RZ, -0x1 ;  /* 0xffffffffff0f7424 */ /* 0x000fce00078e00ff */
[----:B01----:R-:W-:Y:S05]  /*2dd20*/  WARPSYNC.COLLECTIVE R15, `(.L_x_938) ;  /* 0x000000000f087348 */ /* 0x003fea0003c00000 */
[----:B------:R2:W3:Y:S02]  /*2dd30*/  SHFL.UP P6, R14, R13, R12, R11 ;  /* 0x0400000c0d0e7389 */ /* 0x0004e400000c000b */
[----:B0123--:R-:W-:Y:S01]  /*2dd40*/  ENDCOLLECTIVE ;  /* 0x000000000000791b */ /* 0x00ffe20003800000 */
.L_x_938:
[----:B------:R-:W-:Y:S05]  /*2dd50*/  BSYNC B0 ;  /* 0x0000000000007941 */ /* 0x000fea0003800000 */
.L_x_937:
[----:B------:R-:W-:Y:S01]  /*2dd60*/  IMAD.MOV.U32 R3, RZ, RZ, R14 ;  /* 0x000000ffff037224 */ /* 0x000fe200078e000e */
[----:B------:R-:W-:Y:S01]  /*2dd70*/  MOV R15, 0xffffffff ;  /* 0xffffffff000f7802 */ /* 0x000fe20000000f00 */
[----:B------:R-:W-:Y:S02]  /*2dd80*/  IMAD.MOV.U32 R12, RZ, RZ, 0x2 ;  /* 0x00000002ff0c7424 */ /* 0x000fe400078e00ff */
[----:B------:R-:W-:Y:S01]  /*2dd90*/  IMAD.MOV.U32 R11, RZ, RZ, RZ ;  /* 0x000000ffff0b7224 */ /* 0x000fe200078e00ff */
[----:B------:R-:W-:-:S04]  /*2dda0*/  SEL R3, R3, RZ, P1 ;  /* 0x000000ff03037207 */ /* 0x000fc80000800000 */
[----:B------:R-:W-:-:S05]  /*2ddb0*/  IADD3 R3, R2, R3, RZ ;  /* 0x0000000302037210 */ /* 0x000fca0007ffe0ff */
[----:B------:R-:W-:-:S07]  /*2ddc0*/  IMAD.MOV.U32 R13, RZ, RZ, R3 ;  /* 0x000000ffff0d7224 */ /* 0x000fce00078e0003 */
[----:B------:R-:W-:Y:S05]  /*2ddd0*/  WARPSYNC.COLLECTIVE R15, `(.L_x_939) ;  /* 0x000000000f087348 */ /* 0x000fea0003c00000 */
[----:B------:R0:W1:Y:S02]  /*2dde0*/  SHFL.UP P6, R14, R13, R12, R11 ;  /* 0x0400000c0d0e7389 */ /* 0x00006400000c000b */
[----:B01----:R-:W-:Y:S01]  /*2ddf0*/  ENDCOLLECTIVE ;  /* 0x000000000000791b */ /* 0x003fe20003800000 */
.L_x_939:
        /* <DEDUP_REMOVED lines=8> */
.L_x_940:
        /* <DEDUP_REMOVED lines=8> */
.L_x_941:
        /* <DEDUP_REMOVED lines=8> */
.L_x_942:
        /* <DEDUP_REMOVED lines=9> */
.L_x_943:
[----:B------:R-:W-:Y:S01]  /*2e010*/  IMAD.MOV.U32 R6, RZ, RZ, R14 ;  /* 0x000000ffff067224 */ /* 0x000fe200078e000e */
[----:B------:R-:W-:Y:S06]  /*2e020*/  BRA `(.L_x_944) ;  /* 0xffffffbc00947947 */ /* 0x000fec000383ffff */
.L_x_789:
[----:B------:R-:W-:Y:S01]  /*2e030*/  BSSY B0, `(.L_x_945) ;  /* 0x0000006000007945 */ /* 0x000fe20003800000 */
[----:B------:R-:W-:Y:S01]  /*2e040*/  PLOP3.LUT P6, PT, P6, PT, PT, 0x8, 0x0 ;  /* 0x000000000000781c */ /* 0x000fe200037ce170 */
[----:B------:R-:W-:-:S12]  /*2e050*/  IMAD.MOV.U32 R15, RZ, RZ, -0x1 ;  /* 0xffffffffff0f7424 */ /* 0x000fd800078e00ff */
[----:B01----:R-:W-:Y:S05]  /*2e060*/  WARPSYNC.COLLECTIVE R15, `(.L_x_946) ;  /* 0x000000000f087348 */ /* 0x003fea0003c00000 */
[----:B------:R-:W-:Y:S01]  /*2e070*/  VOTE.ANY R14, PT, P6 ;  /* 0x00000000000e7806 */ /* 0x000fe200030e0100 */
[----:B01----:R-:W-:Y:S06]  /*2e080*/  ENDCOLLECTIVE ;  /* 0x000000000000791b */ /* 0x003fec0003800000 */
.L_x_946:
[----:B------:R-:W-:Y:S05]  /*2e090*/  BSYNC B0 ;  /* 0x0000000000007941 */ /* 0x000fea0003800000 */
.L_x_945:
[----:B------:R-:W-:Y:S01]  /*2e0a0*/  MOV R3, R14 ;  /* 0x0000000e00037202 */ /* 0x000fe20000000f00 */
[----:B------:R-:W-:Y:S01]  /*2e0b0*/  IMAD.MOV.U32 R13, RZ, RZ, R2 ;  /* 0x000000ffff0d7224 */ /* 0x000fe200078e0002 */
[----:B------:R-:W-:Y:S01]  /*2e0c0*/  MOV R15, 0xffffffff ;  /* 0xffffffff000f7802 */ /* 0x000fe20000000f00 */
[----:B------:R-:W-:Y:S01]  /*2e0d0*/  IMAD.MOV.U32 R11, RZ, RZ, 0x1f ;  /* 0x0000001fff0b7424 */ /* 0x000fe200078e00ff */
[----:B------:R-:W0:Y:S02]  /*2e0e0*/  POPC R4, R3 ;  /* 0x0000000300047309 */ /* 0x000e240000000000 */
[----:B0-----:R-:W-:-:S07]  /*2e0f0*/  IMAD.MOV.U32 R12, RZ, RZ, R4 ;  /* 0x000000ffff0c7224 */ /* 0x001fce00078e0004 */
[----:B------:R-:W-:Y:S05]  /*2e100*/  WARPSYNC.COLLECTIVE R15, `(.L_x_947) ;  /* 0x000000000f087348 */ /* 0x000fea0003c00000 */
[----:B------:R0:W1:Y:S02]  /*2e110*/  SHFL.IDX P6, R14, R13, R12, R11 ;  /* 0x0000000c0d0e7389 */ /* 0x00006400000c000b */
[----:B01----:R-:W-:Y:S01]  /*2e120*/  ENDCOLLECTIVE ;  /* 0x000000000000791b */ /* 0x003fe20003800000 */
.L_x_947:
[----:B------:R-:W-:Y:S01]  /*2e130*/  IMAD.MOV.U32 R17, RZ, RZ, R14 ;  /* 0x000000ffff117224 */ /* 0x000fe200078e000e */
[----:B------:R-:W-:Y:S06]  /*2e140*/  BRA `(.L_x_948) ;  /* 0xffffffbc00847947 */ /* 0x000fec000383ffff */
.L_x_791:
[----:B------:R-:W-:Y:S01]  /*2e150*/  BSSY B0, `(.L_x_949) ;  /* 0x0000007000007945 */ /* 0x000fe20003800000 */
[----:B------:R-:W-:Y:S01]  /*2e160*/  IMAD.MOV.U32 R13, RZ, RZ, R5 ;  /* 0x000000ffff0d7224 */ /* 0x000fe200078e0005 */
[----:B------:R-:W-:Y:S01]  /*2e170*/  MOV R15, 0xffffffff ;  /* 0xffffffff000f7802 */ /* 0x000fe20000000f00 */
[----:B------:R-:W-:-:S07]  /*2e180*/  IMAD.MOV.U32 R11, RZ, RZ, 0x1f ;  /* 0x0000001fff0b7424 */ /* 0x000fce00078e00ff */
[----:B01-3--:R-:W-:Y:S05]  /*2e190*/  WARPSYNC.COLLECTIVE R15, `(.L_x_950) ;  /* 0x000000000f087348 */ /* 0x00bfea0003c00000 */
[----:B------:R2:W4:Y:S02]  /*2e1a0*/  SHFL.IDX P6, R14, R13, R12, R11 ;  /* 0x0000000c0d0e7389 */ /* 0x00052400000c000b */
[----:B01234-:R-:W-:Y:S01]  /*2e1b0*/  ENDCOLLECTIVE ;  /* 0x000000000000791b */ /* 0x01ffe20003800000 */
.L_x_950:
[----:B------:R-:W-:Y:S05]  /*2e1c0*/  BSYNC B0 ;  /* 0x0000000000007941 */ /* 0x000fea0003800000 */
.L_x_949:
[----:B------:R-:W-:Y:S01]  /*2e1d0*/  IMAD.MOV.U32 R2, RZ, RZ, R14 ;  /* 0x000000ffff027224 */ /* 0x000fe200078e000e */
[----:B------:R-:W-:Y:S06]  /*2e1e0*/  BRA `(.L_x_790) ;  /* 0xffffffbc00787947 */ /* 0x000fec000383ffff */
.L_x_795:
[----:B0-----:R0:W1:Y:S02]  /*2e1f0*/  SYNCS.PHASECHK.TRANS64.TRYWAIT P0, [R0+URZ+0x33420], R3 ;  /* 0x03342003000075a7 */ /* 0x001064000800017f */
[----:B-1----:R-:W-:Y:S05]  /*2e200*/  @!P0 NANOSLEEP.SYNCS 0x989680 ;  /* 0x009896800000895d */ /* 0x002fea0003900000 */
[----:B------:R-:W1:Y:S02]  /*2e210*/  @!P0 SYNCS.PHASECHK.TRANS64 P0, [R0+URZ+0x33420], R3 ;  /* 0x03342003000085a7 */ /* 0x000e64000800007f */
[----:B-1----:R-:W-:Y:S05]  /*2e220*/  @!P0 BRA `(.L_x_795) ;  /* 0xfffffffc00f08947 */ /* 0x002fea000383ffff */
[----:B------:R-:W-:Y:S05]  /*2e230*/  BRA `(.L_x_951) ;  /* 0xffffffc0006c7947 */ /* 0x000fea000383ffff */
.L_x_796:
[----:B------:R-:W1:Y:S01]  /*2e240*/  S2R R2, SR_TID.X ;  /* 0x0000000000027919 */ /* 0x000e620000002100 */
[----:B------:R-:W-:Y:S01]  /*2e250*/  BSSY B0, `(.L_x_952) ;  /* 0x000000a000007945 */ /* 0x000fe20003800000 */
[----:B------:R-:W-:Y:S01]  /*2e260*/  IMAD.MOV.U32 R12, RZ, RZ, RZ ;  /* 0x000000ffff0c7224 */ /* 0x000fe200078e00ff */
[----:B------:R-:W-:Y:S01]  /*2e270*/  MOV R11, 0x1f ;  /* 0x0000001f000b7802 */ /* 0x000fe20000000f00 */
[----:B------:R-:W-:Y:S01]  /*2e280*/  IMAD.MOV.U32 R15, RZ, RZ, -0x1 ;  /* 0xffffffffff0f7424 */ /* 0x000fe200078e00ff */
[----:B-1----:R-:W-:-:S04]  /*2e290*/  SHF.R.U32.HI R2, RZ, 0x5, R2 ;  /* 0x00000005ff027819 */ /* 0x002fc80000011602 */
[----:B------:R-:W-:-:S05]  /*2e2a0*/  LOP3.LUT R2, R2, 0x3, RZ, 0xc0, !PT ;  /* 0x0000000302027812 */ /* 0x000fca00078ec0ff */
[----:B------:R-:W-:-:S07]  /*2e2b0*/  IMAD.MOV.U32 R13, RZ, RZ, R2 ;  /* 0x000000ffff0d7224 */ /* 0x000fce00078e0002 */
[----:B0-----:R-:W-:Y:S05]  /*2e2c0*/  WARPSYNC.COLLECTIVE R15, `(.L_x_953) ;  /* 0x000000000f087348 */ /* 0x001fea0003c00000 */
[----:B------:R1:W2:Y:S02]  /*2e2d0*/  SHFL.IDX P6, R14, R13, R12, R11 ;  /* 0x0000000c0d0e7389 */ /* 0x0002a400000c000b */
[----:B012---:R-:W-:Y:S01]  /*2e2e0*/  ENDCOLLECTIVE ;  /* 0x000000000000791b */ /* 0x007fe20003800000 */
.L_x_953:
[----:B------:R-:W-:Y:S05]  /*2e2f0*/  BSYNC B0 ;  /* 0x0000000000007941 */ /* 0x000fea0003800000 */
.L_x_952:
[----:B------:R-:W-:Y:S05]  /*2e300*/  BRA `(.L_x_954) ;  /* 0xffffffc000547947 */ /* 0x000fea000383ffff */
.L_x_797:
[----:B------:R-:W-:Y:S01]  /*2e310*/  BSSY B0, `(.L_x_955) ;  /* 0x0000006000007945 */ /* 0x000fe20003800000 */
[----:B------:R-:W-:-:S07]  /*2e320*/  IMAD.MOV.U32 R15, RZ, RZ, -0x1 ;  /* 0xffffffffff0f7424 */ /* 0x000fce00078e00ff */
[----:B01----:R-:W-:Y:S05]  /*2e330*/  WARPSYNC.COLLECTIVE R15, `(.L_x_956) ;  /* 0x000000000f0c7348 */ /* 0x003fea0003c00000 */
[----:B------:R-:W-:Y:S02]  /*2e340*/  ELECT P6, UR62, PT ;  /* 0x00000000003e782f */ /* 0x000fe400038c0000 */
[----:B------:R-:W-:Y:S01]  /*2e350*/  MOV R14, UR62 ;  /* 0x0000003e000e7c02 */ /* 0x000fe20008000f00 */
[----:B01----:R-:W-:Y:S10]  /*2e360*/  ENDCOLLECTIVE ;  /* 0x000000000000791b */ /* 0x003ff40003800000 */
.L_x_956:
[----:B------:R-:W-:Y:S05]  /*2e370*/  BSYNC B0 ;  /* 0x0000000000007941 */ /* 0x000fea0003800000 */
.L_x_955:
[----:B------:R-:W-:Y:S05]  /*2e380*/  BRA `(.L_x_957) ;  /* 0xffffffc000487947 */ /* 0x000fea000383ffff */
.L_x_799:
[----:B0-----:R0:W1:Y:S02]  /*2e390*/  SYNCS.PHASECHK.TRANS64.TRYWAIT P1, [R6+URZ], R5 ;  /* 0x00000005060075a7 */ /* 0x001064000802017f */
[----:B-1----:R-:W-:Y:S05]  /*2e3a0*/  @!P1 NANOSLEEP.SYNCS 0x989680 ;  /* 0x009896800000995d */ /* 0x002fea0003900000 */
[----:B------:R-:W1:Y:S02]  /*2e3b0*/  @!P1 SYNCS.PHASECHK.TRANS64 P1, [R6+URZ], R5 ;  /* 0x00000005060095a7 */ /* 0x000e64000802007f */
[----:B-1----:R-:W-:Y:S05]  /*2e3c0*/  @!P1 BRA `(.L_x_799) ;  /* 0xfffffffc00f09947 */ /* 0x002fea000383ffff */
[----:B------:R-:W-:Y:S05]  /*2e3d0*/  BRA `(.L_x_958) ;  /* 0xffffffc000847947 */ /* 0x000fea000383ffff */
.L_x_800:
[----:B-1----:R1:W2:Y:S02]  /*2e3e0*/  SYNCS.PHASECHK.TRANS64.TRYWAIT P1, [R7+URZ], R2 ;  /* 0x00000002070075a7 */ /* 0x0022a4000802017f */
[----:B--2---:R-:W-:Y:S05]  /*2e3f0*/  @!P1 NANOSLEEP.SYNCS 0x989680 ;  /* 0x009896800000995d */ /* 0x004fea0003900000 */
[----:B------:R-:W2:Y:S02]  /*2e400*/  @!P1 SYNCS.PHASECHK.TRANS64 P1, [R7+URZ], R2 ;  /* 0x00000002070095a7 */ /* 0x000ea4000802007f */
[----:B--2---:R-:W-:Y:S05]  /*2e410*/  @!P1 BRA `(.L_x_800) ;  /* 0xfffffffc00f09947 */ /* 0x004fea000383ffff */
[----:B------:R-:W-:Y:S05]  /*2e420*/  BRA `(.L_x_959) ;  /* 0xffffffc000787947 */ /* 0x000fea000383ffff */
.L_x_802:
[----:B--2---:R2:W3:Y:S02]  /*2e430*/  SYNCS.PHASECHK.TRANS64.TRYWAIT P1, [R4+URZ+0x33460], R5 ;  /* 0x03346005040075a7 */ /* 0x0044e4000802017f */
[----:B---3--:R-:W-:Y:S05]  /*2e440*/  @!P1 NANOSLEEP.SYNCS 0x989680 ;  /* 0x009896800000995d */ /* 0x008fea0003900000 */
[----:B------:R-:W3:Y:S02]  /*2e450*/  @!P1 SYNCS.PHASECHK.TRANS64 P1, [R4+URZ+0x33460], R5 ;  /* 0x03346005040095a7 */ /* 0x000ee4000802007f */
[----:B---3--:R-:W-:Y:S05]  /*2e460*/  @!P1 BRA `(.L_x_802) ;  /* 0xfffffffc00f09947 */ /* 0x008fea000383ffff */
[----:B------:R-:W-:Y:S05]  /*2e470*/  BRA `(.L_x_960) ;  /* 0xffffffc0007c7947 */ /* 0x000fea000383ffff */
.L_x_804:
[----:B---3--:R3:W4:Y:S02]  /*2e480*/  SYNCS.PHASECHK.TRANS64.TRYWAIT P1, [R3+URZ+0x33460], R2 ;  /* 0x03346002030075a7 */ /* 0x008724000802017f */
[----:B----4-:R-:W-:Y:S05]  /*2e490*/  @!P1 NANOSLEEP.SYNCS 0x989680 ;  /* 0x009896800000995d */ /* 0x010fea0003900000 */
[----:B------:R-:W4:Y:S02]  /*2e4a0*/  @!P1 SYNCS.PHASECHK.TRANS64 P1, [R3+URZ+0x33460], R2 ;  /* 0x03346002030095a7 */ /* 0x000f24000802007f */
[----:B----4-:R-:W-:Y:S05]  /*2e4b0*/  @!P1 BRA `(.L_x_804) ;  /* 0xfffffffc00f09947 */ /* 0x010fea000383ffff */
[----:B------:R-:W-:Y:S05]  /*2e4c0*/  BRA `(.L_x_961) ;  /* 0xffffffc0007c7947 */ /* 0x000fea000383ffff */
.L_x_806:
[----:B----4-:R4:W0:Y:S02]  /*2e4d0*/  SYNCS.PHASECHK.TRANS64.TRYWAIT P0, [R4+URZ+0x33480], R5 ;  /* 0x03348005040075a7 */ /* 0x010824000800017f */
[----:B0-----:R-:W-:Y:S05]  /*2e4e0*/  @!P0 NANOSLEEP.SYNCS 0x989680 ;  /* 0x009896800000895d */ /* 0x001fea0003900000 */
[----:B------:R-:W0:Y:S02]  /*2e4f0*/  @!P0 SYNCS.PHASECHK.TRANS64 P0, [R4+URZ+0x33480], R5 ;  /* 0x03348005040085a7 */ /* 0x000e24000800007f */
[----:B0-----:R-:W-:Y:S05]  /*2e500*/  @!P0 BRA `(.L_x_806) ;  /* 0xfffffffc00f08947 */ /* 0x001fea000383ffff */
[----:B------:R-:W-:Y:S05]  /*2e510*/  BRA `(.L_x_807) ;  /* 0xffffffc000787947 */ /* 0x000fea000383ffff */
.L_x_962:
        /* <DEDUP_REMOVED lines=14> */
.L_x_2887:


//--------------------- .text._ZN7cutlass13device_kernelIN5flash11enable_sm90INS1_16FlashAttnFwdSm90INS1_25CollectiveMainloopFwdSm90ILi2EN4cute5tupleIJNS5_1CILi1EEES8_S8_EEENS6_IJNS7_ILi128EEESA_NS7_ILi192EEEEEELi192ENS_12float_e4m3_tEfNS_4arch4Sm90ELb0ELb1ELb1ELb0ELb0ELb0ELb0ELb1ELb1ELb1ELb0ELb0EEENS1_21CollectiveEpilogueFwdINS6_IJSA_SB_SA_EEES9_NS_10bfloat16_tESF_Li256ELb0ELb1ELb0ELb1EEENS1_30DynamicPersistentTileSchedulerILi256ELi128ELb0ELb1ELb1EEEEEEEEEvNT_6ParamsE --------------------------
	.section	.text._ZN7cutlass13device_kernelIN5flash11enable_sm90INS1_16FlashAttnFwdSm90INS1_25CollectiveMainloopFwdSm90ILi2EN4cute5tupleIJNS5_1CILi1EEES8_S8_EEENS6_IJNS7_ILi128EEESA_NS7_ILi192EEEEEELi192ENS_12float_e4m3_tEfNS_4arch4Sm90ELb0ELb1ELb1ELb0ELb0ELb0ELb0ELb1ELb1ELb1ELb0ELb0EEENS1_21CollectiveEpilogueFwdINS6_IJSA_SB_SA_EEES9_NS_10bfloat16_tESF_Li256ELb0ELb1ELb0ELb1EEENS1_30DynamicPersistentTileSchedulerILi256ELi128ELb0ELb1ELb1EEEEEEEEEvNT_6ParamsE,"ax",@progbits
	.align	128
.text._ZN7cutlass13device_kernelIN5flash11enable_sm90INS1_16FlashAttnFwdSm90INS1_25CollectiveMainloopFwdSm90ILi2EN4cute5tupleIJNS5_1CILi1EEES8_S8_EEENS6_IJNS7_ILi128EEESA_NS7_ILi192EEEEEELi192ENS_12float_e4m3_tEfNS_4arch4Sm90ELb0ELb1ELb1ELb0ELb0ELb0ELb0ELb1ELb1ELb1ELb0ELb0EEENS1_21CollectiveEpilogueFwdINS6_IJSA_SB_SA_EEES9_NS_10bfloat16_tESF_Li256ELb0ELb1ELb0ELb1EEENS1_30DynamicPersistentTileSchedulerILi256ELi128ELb0ELb1ELb1EEEEEEEEEvNT_6ParamsE:
        .type           _ZN7cutlass13device_kernelIN5flash11enable_sm90INS1_16FlashAttnFwdSm90INS1_25CollectiveMainloopFwdSm90ILi2EN4cute5tupleIJNS5_1CILi1EEES8_S8_EEENS6_IJNS7_ILi128EEESA_NS7_ILi192EEEEEELi192ENS_12float_e4m3_tEfNS_4arch4Sm90ELb0ELb1ELb1ELb0ELb0ELb0ELb0ELb1ELb1ELb1ELb0ELb0EEENS1_21CollectiveEpilogueFwdINS6_IJSA_SB_SA_EEES9_NS_10bfloat16_tESF_Li256ELb0ELb1ELb0ELb1EEENS1_30DynamicPersistentTileSchedulerILi256ELi128ELb0ELb1ELb1EEEEEEEEEvNT_6ParamsE,@function
        .size           _ZN7cutlass13device_kernelIN5flash11enable_sm90INS1_16FlashAttnFwdSm90INS1_25CollectiveMainloopFwdSm90ILi2EN4cute5tupleIJNS5_1CILi1EEES8_S8_EEENS6_IJNS7_ILi128EEESA_NS7_ILi192EEEEEELi192ENS_12float_e4m3_tEfNS_4arch4Sm90ELb0ELb1ELb1ELb0ELb0ELb0ELb0ELb1ELb1ELb1ELb0ELb0EEENS1_21CollectiveEpilogueFwdINS6_IJSA_SB_SA_EEES9_NS_10bfloat16_tESF_Li256ELb0ELb1ELb0ELb1EEENS1_30DynamicPersistentTileSchedulerILi256ELi128ELb0ELb1ELb1EEEEEEEEEvNT_6ParamsE,(.L_x_2888 - _ZN7cutlass13device_kernelIN5flash11enable_sm90INS1_16FlashAttnFwdSm90INS1_25CollectiveMainloopFwdSm90ILi2EN4cute5tupleIJNS5_1CILi1EEES8_S8_EEENS6_IJNS7_ILi128EEESA_NS7_ILi192EEEEEELi192ENS_12float_e4m3_tEfNS_4arch4Sm90ELb0ELb1ELb1ELb0ELb0ELb0ELb0ELb1ELb1ELb1ELb0ELb0EEENS1_21CollectiveEpilogueFwdINS6_IJSA_SB_SA_EEES9_NS_10bfloat16_tESF_Li256ELb0ELb1ELb0ELb1EEENS1_30DynamicPersistentTileSchedulerILi256ELi128ELb0ELb1ELb1EEEEEEEEEvNT_6ParamsE)
        .other          _ZN7cutlass13device_kernelIN5flash11enable_sm90INS1_16FlashAttnFwdSm90INS1_25CollectiveMainloopFwdSm90ILi2EN4cute5tupleIJNS5_1CILi1EEES8_S8_EEENS6_IJNS7_ILi128EEESA_NS7_ILi192EEEEEELi192ENS_12float_e4m3_tEfNS_4arch4Sm90ELb0ELb1ELb1ELb0ELb0ELb0ELb0ELb1ELb1ELb1ELb0ELb0EEENS1_21CollectiveEpilogueFwdINS6_IJSA_SB_SA_EEES9_NS_10bfloat16_tESF_Li256ELb0ELb1ELb0ELb1EEENS1_30DynamicPersistentTileSchedulerILi256ELi128ELb0ELb1ELb1EEEEEEEEEvNT_6ParamsE,@"STO_CUDA_ENTRY STV_DEFAULT"
_ZN7cutlass13device_kernelIN5flash11enable_sm90INS1_16FlashAttnFwdSm90INS1_25CollectiveMainloopFwdSm90ILi2EN4cute5tupleIJNS5_1CILi1EEES8_S8_EEENS6_IJNS7_ILi128EEESA_NS7_ILi192EEEEEELi192ENS_12float_e4m3_tEfNS_4arch4Sm90ELb0ELb1ELb1ELb0ELb0ELb0ELb0ELb1ELb1ELb1ELb0ELb0EEENS1_21CollectiveEpilogueFwdINS6_IJSA_SB_SA_EEES9_NS_10bfloat16_tESF_Li256ELb0ELb1ELb0ELb1EEENS1_30DynamicPersistentTileSchedulerILi256ELi128ELb0ELb1ELb1EEEEEEEEEvNT_6ParamsE:
        /* <DEDUP_REMOVED lines=18> */
.L_x_964:
[----:B------:R-:W-:Y:S05]  /*0120*/  BSYNC B0 ;  /* 0x0000000000007941 */ /* 0x000fea0003800000 */
.L_x_963:
        /* <DEDUP_REMOVED lines=41> */
.L_x_965:
        /* <DEDUP_REMOVED lines=22> */
.L_x_966:
        /* <DEDUP_REMOVED lines=18> */
.L_x_967:
        /* <DEDUP_REMOVED lines=22> */
.L_x_968:
        /* <DEDUP_REMOVED lines=22> */
.L_x_969:
[----:B------:R-:W-:Y:S01]  /*0900*/  PLOP3.LUT P0, PT, PT, PT, UP0, 0x80, 0x0 ;  /* 0x000000000000781c */ /* 0x000fe20003f0f008 */
[----:B------:R-:W-:Y:S01]  /*0910*/  UMOV UR38, 0x1 ;  /* 0x0000000100267882 */ /* 0x000fe20000000000 */
[----:B------:R-:W-:Y:S01]  /*0920*/  NOP ;  /* 0x0000000000007918 */ /* 0x000fe20000000000 */
[----:B------:R-:W-:Y:S01]  /*0930*/  USEL UR38, UR38, 0x2, !UP0 ;  /* 0x0000000226267887 */ /* 0x000fe2000c000000 */
[----:B------:R-:W-:Y:S01]  /*0940*/  ULDC.64 UR48, c[0x0][0x208] ;  /* 0x0000820000307ab9 */ /* 0x000fe20000000a00 */
[----:B012-4-:R-:W-:Y:S08]  /*0950*/  BAR.SYNC.DEFER_BLOCKING 0x0 ;  /* 0x0000000000007b1d */ /* 0x017ff00000010000 */
[----:B------:R-:W-:Y:S05]  /*0960*/  @!P0 BRA `(.L_x_970) ;  /* 0x0000012400c08947 */ /* 0x000fea0003800000 */
.L_x_971:
[----:B------:R-:W-:-:S08]  /*0970*/  NOP ;  /* 0x0000000000007918 */ /* 0x000fd00000000000 */
[----:B------:R-:W0:Y:S02]  /*0980*/  USETMAXREG.TRY_ALLOC.CTAPOOL UP0, 0xf0 ;  /* 0x000000f0000079c8 */ /* 0x000e240008000600 */
[----:B0-----:R-:W-:-:S13]  /*0990*/  PLOP3.LUT P0, PT, PT, PT, UP0, 0x80, 0x0 ;  /* 0x000000000000781c */ /* 0x001fda0003f0f008 */
[----:B------:R-:W-:Y:S05]  /*09a0*/  @!P0 BRA `(.L_x_971) ;  /* 0xfffffffc00f08947 */ /* 0x000fea000383ffff */
[----:B------:R-:W0:Y:S01]  /*09b0*/  S2R R2, SR_TID.X ;  /* 0x0000000000027919 */ /* 0x000e220000002100 */
[----:B------:R-:W1:Y:S08]  /*09c0*/  S2UR UR4, SR_CTAID.X ;  /* 0x00000000000479c3 */ /* 0x000e700000002500 */
[----:B------:R-:W-:Y:S08]  /*09d0*/  BAR.ARV 0x4, 0x180 ;  /* 0x0106000000007b1d */ /* 0x000ff00000002000 */
        /* <DEDUP_REMOVED lines=9> */
[----:B------:R-:W-:Y:S01]  /*0a70*/  UMOV UR46, URZ ;  /* 0x0000003f002e7c82 */ /* 0x000fe20008000000 */
[----:B------:R-:W-:Y:S02]  /*0a80*/  UMOV UR45, URZ ;  /* 0x0000003f002d7c82 */ /* 0x000fe40008000000 */
[----:B------:R-:W-:Y:S01]  /*0a90*/  SHF.R.S32.HI R3, RZ, 0x1f, R208 ;  /* 0x0000001fff037819 */ /* 0x000fe200000114d0 */
[----:B------:R-:W-:-:S03]  /*0aa0*/  UMOV UR50, URZ ;  /* 0x0000003f00327c82 */ /* 0x000fc60008000000 */
[CC--:B------:R-:W-:Y:S02]  /*0ab0*/  LEA.HI R5, R3.reuse, R208.reuse, RZ, 0x7 ;  /* 0x000000d003057211 */ /* 0x0c0fe400078f38ff */
[----:B------:R-:W-:Y:S02]  /*0ac0*/  LEA.HI R0, R3, R208, RZ, 0x4 ;  /* 0x000000d003007211 */ /* 0x000fe400078f20ff */
[----:B------:R-:W-:Y:S02]  /*0ad0*/  LOP3.LUT R201, R5, 0xffffff80, RZ, 0xc0, !PT ;  /* 0xffffff8005c97812 */ /* 0x000fe400078ec0ff */
[----:B------:R-:W-:Y:S02]  /*0ae0*/  SHF.R.S32.HI R9, RZ, 0x4, R0 ;  /* 0x00000004ff097819 */ /* 0x000fe40000011400 */
[----:B------:R-:W-:Y:S01]  /*0af0*/  LOP3.LUT R7, R0, 0x3fffff0, RZ, 0xc0, !PT ;  /* 0x03fffff000077812 */ /* 0x000fe200078ec0ff */
[----:B------:R-:W-:Y:S01]  /*0b00*/  IMAD.IADD R201, R208, 0x1, -R201 ;  /* 0x00000001d0c97824 */ /* 0x000fe200078e0ac9 */
[----:B------:R-:W-:-:S02]  /*0b10*/  LEA.HI R0, R0, R9, RZ, 0x1 ;  /* 0x0000000900007211 */ /* 0x000fc400078f08ff */
[CC--:B------:R-:W-:Y:S01]  /*0b20*/  LEA.HI R2, R3.reuse, R208.reuse, RZ, 0x5 ;  /* 0x000000d003027211 */ /* 0x0c0fe200078f28ff */
[----:B------:R-:W-:Y:S01]  /*0b30*/  IMAD.IADD R7, R208, 0x1, -R7 ;  /* 0x00000001d0077824 */ /* 0x000fe200078e0a07 */
[----:B------:R-:W-:Y:S02]  /*0b40*/  SHF.R.S32.HI R4, RZ, 0x1f, R201 ;  /* 0x0000001fff047819 */ /* 0x000fe400000114c9 */
[----:B------:R-:W-:Y:S01]  /*0b50*/  LOP3.LUT R0, R0, 0x1ffffffe, RZ, 0xc0, !PT ;  /* 0x1ffffffe00007812 */ /* 0x000fe200078ec0ff */
[----:B------:R-:W-:Y:S01]  /*0b60*/  IMAD.SHL.U32 R2, R2, 0x20, RZ ;  /* 0x0000002002027824 */ /* 0x000fe200078e00ff */
[----:B------:R-:W-:Y:S02]  /*0b70*/  LEA.HI R6, R4, R201, RZ, 0x2 ;  /* 0x000000c904067211 */ /* 0x000fe400078f10ff */
[----:B------:R-:W-:Y:S01]  /*0b80*/  LEA.HI R10, R3, R208, RZ, 0x2 ;  /* 0x000000d0030a7211 */ /* 0x000fe200078f10ff */
[----:B------:R-:W-:Y:S01]  /*0b90*/  IMAD.IADD R0, R9, 0x1, -R0 ;  /* 0x0000000109007824 */ /* 0x000fe200078e0a00 */
[----:B------:R-:W-:-:S02]  /*0ba0*/  SHF.R.S32.HI R8, RZ, 0x2, R6 ;  /* 0x00000002ff087819 */ /* 0x000fc40000011406 */
[----:B------:R-:W-:Y:S02]  /*0bb0*/  SHF.R.S32.HI R11, RZ, 0x1f, R6 ;  /* 0x0000001fff0b7819 */ /* 0x000fe40000011406 */
[----:B------:R-:W-:Y:S02]  /*0bc0*/  LOP3.LUT R9, R10, 0xfffffffc, RZ, 0xc0, !PT ;  /* 0xfffffffc0a097812 */ /* 0x000fe400078ec0ff */
[----:B------:R-:W-:Y:S02]  /*0bd0*/  LEA.HI R3, R3, R208, RZ, 0x3 ;  /* 0x000000d003037211 */ /* 0x000fe400078f18ff */
[----:B------:R-:W-:Y:S01]  /*0be0*/  LEA.HI R11, R11, R8, RZ, 0x3 ;  /* 0x000000080b0b7211 */ /* 0x000fe200078f18ff */
[----:B------:R-:W-:Y:S01]  /*0bf0*/  IMAD.IADD R9, R208, 0x1, -R9 ;  /* 0x00000001d0097824 */ /* 0x000fe200078e0a09 */
[----:B------:R-:W-:Y:S02]  /*0c00*/  SHF.R.S32.HI R202, RZ, 0x7, R5 ;  /* 0x00000007ffca7819 */ /* 0x000fe40000011405 */
[----:B------:R-:W-:-:S02]  /*0c10*/  LOP3.LUT R2, R2, 0xfffffc00, RZ, 0xc0, !PT ;  /* 0xfffffc0002027812 */ /* 0x000fc400078ec0ff */
[----:B------:R-:W-:Y:S02]  /*0c20*/  LOP3.LUT R23, R3, 0xfffffff8, RZ, 0xc0, !PT ;  /* 0xfffffff803177812 */ /* 0x000fe400078ec0ff */
[----:B------:R-:W-:Y:S01]  /*0c30*/  LOP3.LUT R11, R11, 0xfffffff8, RZ, 0xc0, !PT ;  /* 0xfffffff80b0b7812 */ /* 0x000fe200078ec0ff */
[----:B------:R-:W-:Y:S01]  /*0c40*/  IMAD R7, R7, 0x40, R2 ;  /* 0x0000004007077824 */ /* 0x000fe200078e0202 */
[----:B------:R-:W-:Y:S01]  /*0c50*/  LEA.HI R4, R4, R201, RZ, 0x5 ;  /* 0x000000c904047211 */ /* 0x000fe200078f28ff */
[----:B------:R-:W-:Y:S01]  /*0c60*/  IMAD.IADD R23, R208, 0x1, -R23 ;  /* 0x00000001d0177824 */ /* 0x000fe200078e0a17 */
[----:B------:R-:W-:Y:S01]  /*0c70*/  LEA.HI R5, R5, R202, RZ, 0x1 ;  /* 0x000000ca05057211 */ /* 0x000fe200078f08ff */
[----:B------:R-:W-:Y:S01]  /*0c80*/  IMAD.IADD R11, R8, 0x1, -R11 ;  /* 0x00000001080b7824 */ /* 0x000fe200078e0a0b */
[----:B------:R-:W-:Y:S01]  /*0c90*/  SHF.R.S32.HI R4, RZ, 0x5, R4 ;  /* 0x00000005ff047819 */ /* 0x000fe20000011404 */
[----:B------:R-:W-:Y:S01]  /*0ca0*/  IMAD.SHL.U32 R18, R23, 0x8, RZ ;  /* 0x0000000817127824 */ /* 0x000fe200078e00ff */
[----:B------:R-:W-:Y:S01]  /*0cb0*/  LEA.HI R2, R9, R9, RZ, 0x1 ;  /* 0x0000000909027211 */ /* 0x000fe200078f08ff */
[----:B------:R-:W-:Y:S01]  /*0cc0*/  IMAD R204, R0, 0x8, R7 ;  /* 0x0000000800cc7824 */ /* 0x000fe200078e0207 */
[----:B------:R-:W-:Y:S01]  /*0cd0*/  LOP3.LUT R5, R5, 0x3fffffe, RZ, 0xc0, !PT ;  /* 0x03fffffe05057812 */ /* 0x000fe200078ec0ff */
[----:B------:R-:W-:Y:S01]  /*0ce0*/  IMAD R4, R4, 0x10, R11 ;  /* 0x0000001004047824 */ /* 0x000fe200078e020b */
[----:B------:R-:W-:Y:S01]  /*0cf0*/  LOP3.LUT R2, R2, 0x1ffffffe, RZ, 0xc0, !PT ;  /* 0x1ffffffe02027812 */ /* 0x000fe200078ec0ff */
[----:B------:R-:W-:Y:S01]  /*0d00*/  VIADD R19, R18, 0x40 ;  /* 0x0000004012137836 */ /* 0x000fe20000000000 */
[----:B------:R-:W-:Y:S01]  /*0d10*/  LOP3.LUT R16, R6, 0x7ffffffc, RZ, 0xc0, !PT ;  /* 0x7ffffffc06107812 */ /* 0x000fe200078ec0ff */
[----:B------:R-:W-:Y:S01]  /*0d20*/  IMAD.IADD R5, R202, 0x1, -R5 ;  /* 0x00000001ca057824 */ /* 0x000fe200078e0a05 */
[----:B------:R-:W-:Y:S01]  /*0d30*/  SHF.R.S32.HI R200, RZ, 0x3, R3 ;  /* 0x00000003ffc87819 */ /* 0x000fe20000011403 */
[----:B------:R-:W-:Y:S01]  /*0d40*/  VIADD R22, R18, 0x80 ;  /* 0x0000008012167836 */ /* 0x000fe20000000000 */
[----:B------:R-:W-:Y:S01]  /*0d50*/  SHF.R.S32.HI R207, RZ, 0x1f, R18 ;  /* 0x0000001fffcf7819 */ /* 0x000fe20000011412 */
[----:B------:R-:W-:Y:S01]  /*0d60*/  IMAD.IADD R2, R9, 0x1, -R2 ;  /* 0x0000000109027824 */ /* 0x000fe200078e0a02 */
[----:B------:R-:W-:Y:S01]  /*0d70*/  SHF.R.S32.HI R206, RZ, 0x1f, R19 ;  /* 0x0000001fffce7819 */ /* 0x000fe20000011413 */
[----:B------:R-:W-:Y:S01]  /*0d80*/  IMAD R203, R5, 0x40, R4 ;  /* 0x0000004005cb7824 */ /* 0x000fe200078e0204 */
[----:B------:R-:W-:Y:S01]  /*0d90*/  SHF.R.S32.HI R205, RZ, 0x1f, R22 ;  /* 0x0000001fffcd7819 */ /* 0x000fe20000011416 */
[----:B------:R-:W-:-:S02]  /*0da0*/  IMAD.IADD R16, R201, 0x1, -R16 ;  /* 0x00000001c9107824 */ /* 0x000fc400078e0a10 */
[----:B------:R-:W-:-:S07]  /*0db0*/  IMAD R17, R2, 0x8, R203 ;  /* 0x0000000802117824 */ /* 0x000fce00078e02cb */
.L_x_1072:
[----:B------:R-:W-:Y:S01]  /*0dc0*/  ULDC UR5, c[0x0][0xc60] ;  /* 0x0003180000057ab9 */ /* 0x000fe20000000800 */
[----:B------:R-:W-:Y:S01]  /*0dd0*/  UMOV UR8, UR4 ;  /* 0x0000000400087c82 */ /* 0x000fe20008000000 */
[----:B------:R-:W-:-:S11]  /*0de0*/  UISETP.NE.AND UP0, UPT, UR5, 0x1, UPT ;  /* 0x000000010500788c */ /* 0x000fd6000bf05270 */
[----:B------:R-:W-:Y:S01]  /*0df0*/  @UP0 ULDC UR6, c[0x0][0xc64] ;  /* 0x0003190000060ab9 */ /* 0x000fe20000000800 */
[----:B------:R-:W-:Y:S01]  /*0e00*/  @UP0 ULDC UR9, c[0x0][0xc68] ;  /* 0x00031a0000090ab9 */ /* 0x000fe20000000800 */
[----:B------:R-:W-:-:S04]  /*0e10*/  UIMAD.WIDE.U32 UR6, UR4, UR6, URZ ;  /* 0x00000006040672a5 */ /* 0x000fc8000f8e003f */
[----:B------:R-:W-:-:S03]  /*0e20*/  @UP0 USHF.R.U32.HI UR8, URZ, UR9, UR7 ;  /* 0x000000093f080299 */ /* 0x000fc60008011607 */
[----:B------:R-:W-:Y:S02]  /*0e30*/  ULDC UR6, c[0x0][0xc78] ;  /* 0x00031e0000067ab9 */ /* 0x000fe40000000800 */
[----:B------:R-:W-:Y:S02]  /*0e40*/  UISETP.GE.AND UP0, UPT, UR8, UR6, UPT ;  /* 0x000000060800728c */ /* 0x000fe4000bf06270 */
[----:B------:R-:W-:-:S04]  /*0e50*/  UIADD3 UR6, -UR8, URZ, URZ ;  /* 0x0000003f08067290 */ /* 0x000fc8000fffe13f */
[----:B------:R-:W-:Y:S01]  /*0e60*/  PLOP3.LUT P0, PT, PT, PT, UP0, 0x80, 0x0 ;  /* 0x000000000000781c */ /* 0x000fe20003f0f008 */
[----:B------:R-:W-:-:S12]  /*0e70*/  UIMAD UR9, UR5, UR6, UR4 ;  /* 0x00000006050972a4 */ /* 0x000fd8000f8e0204 */
[----:B012345:R-:W-:Y:S05]  /*0e80*/  @!P0 BRA `(.L_x_972) ;  /* 0x0000000000208947 */ /* 0x03ffea0003800000 */
[----:B------:R-:W-:Y:S01]  /*0e90*/  ULDC UR7, c[0x0][0xc6c] ;  /* 0x00031b0000077ab9 */ /* 0x000fe20000000800 */
[----:B------:R-:W-:Y:S01]  /*0ea0*/  UMOV UR6, UR9 ;  /* 0x0000000900067c82 */ /* 0x000fe20008000000 */
[----:B------:R-:W-:-:S11]  /*0eb0*/  UISETP.NE.AND UP0, UPT, UR7, 0x1, UPT ;  /* 0x000000010700788c */ /* 0x000fd6000bf05270 */
[----:B------:R-:W-:Y:S02]  /*0ec0*/  @UP0 ULDC.64 UR10, c[0x0][0xc70] ;  /* 0x00031c00000a0ab9 */ /* 0x000fe40000000a00 */
[----:B------:R-:W-:-:S04]  /*0ed0*/  UIMAD.WIDE.U32 UR4, UR9, UR10, URZ ;  /* 0x0000000a090472a5 */ /* 0x000fc8000f8e003f */
[----:B------:R-:W-:-:S04]  /*0ee0*/  @UP0 USHF.R.U32.HI UR6, URZ, UR11, UR5 ;  /* 0x0000000b3f060299 */ /* 0x000fc80008011605 */
[----:B------:R-:W-:Y:S01]  /*0ef0*/  UIMAD UR4, UR6, UR7, URZ ;  /* 0x00000007060472a4 */ /* 0x000fe2000f8e023f */
[----:B------:R-:W-:Y:S11]  /*0f00*/  BRA `(.L_x_973) ;  /* 0x00000000001c7947 */ /* 0x000ff60003800000 */
.L_x_972:
[----:B------:R-:W-:Y:S01]  /*0f10*/  ULDC UR7, c[0x0][0xc54] ;  /* 0x0003150000077ab9 */ /* 0x000fe20000000800 */
[----:B------:R-:W-:Y:S01]  /*0f20*/  UMOV UR6, UR9 ;  /* 0x0000000900067c82 */ /* 0x000fe20008000000 */
[----:B------:R-:W-:-:S11]  /*0f30*/  UISETP.NE.AND UP0, UPT, UR7, 0x1, UPT ;  /* 0x000000010700788c */ /* 0x000fd6000bf05270 */
[----:B------:R-:W-:Y:S02]  /*0f40*/  @UP0 ULDC.64 UR10, c[0x0][0xc58] ;  /* 0x00031600000a0ab9 */ /* 0x000fe40000000a00 */
[----:B------:R-:W-:-:S04]  /*0f50*/  UIMAD.WIDE.U32 UR4, UR9, UR10, URZ ;  /* 0x0000000a090472a5 */ /* 0x000fc8000f8e003f */
[----:B------:R-:W-:-:S04]  /*0f60*/  @UP0 USHF.R.U32.HI UR6, URZ, UR11, UR5 ;  /* 0x0000000b3f060299 */ /* 0x000fc80008011605 */
[----:B------:R-:W-:-:S12]  /*0f70*/  UIMAD UR4, UR6, UR7, URZ ;  /* 0x00000007060472a4 */ /* 0x000fd8000f8e023f */
.L_x_973:
[----:B------:R-:W-:Y:S01]  /*0f80*/  ULOP3.LUT UR6, URZ, UR6, URZ, 0x33, !UPT ;  /* 0x000000063f067292 */ /* 0x000fe2000f8e333f */
[----:B------:R-:W-:Y:S01]  /*0f90*/  ULDC UR7, c[0x0][0x448] ;  /* 0x0001120000077ab9 */ /* 0x000fe20000000800 */
[----:B------:R-:W-:Y:S01]  /*0fa0*/  ULDC UR5, c[0x0][0xc3c] ;  /* 0x00030f0000057ab9 */ /* 0x000fe20000000800 */
[----:B------:R-:W-:Y:S02]  /*0fb0*/  UISETP.NE.AND UP1, UPT, UR7, 0x1, UPT ;  /* 0x000000010700788c */ /* 0x000fe4000bf25270 */
[----:B------:R-:W-:Y:S01]  /*0fc0*/  UIADD3 UR6, UR6, UR5, URZ ;  /* 0x0000000506067290 */ /* 0x000fe2000fffe03f */
[----:B------:R-:W-:Y:S01]  /*0fd0*/  ULDC.64 UR10, c[0x0][0x418] ;  /* 0x00010600000a7ab9 */ /* 0x000fe20000000a00 */
[----:B------:R-:W-:Y:S01]  /*0fe0*/  UIADD3 UR4, UR9, -UR4, URZ ;  /* 0x8000000409047290 */ /* 0x000fe2000fffe03f */
[----:B------:R-:W-:Y:S01]  /*0ff0*/  ULDC UR41, c[0x0][0xc48] ;  /* 0x0003120000297ab9 */ /* 0x000fe20000000800 */
[----:B------:R-:W-:Y:S02]  /*1000*/  UISETP.NE.U32.AND UP0, UPT, UR10, URZ, UPT ;  /* 0x0000003f0a00728c */ /* 0x000fe4000bf05070 */
[----:B------:R-:W-:-:S02]  /*1010*/  USHF.L.U32 UR43, UR6, 0x7, URZ ;  /* 0x00000007062b7899 */ /* 0x000fc4000800063f */
[----:B------:R-:W-:Y:S01]  /*1020*/  UISETP.NE.AND UP2, UPT, UR41, 0x1, UPT ;  /* 0x000000012900788c */ /* 0x000fe2000bf45270 */
[----:B------:R-:W-:Y:S01]  /*1030*/  ULDC UR13, c[0x0][0xc54] ;  /* 0x00031500000d7ab9 */ /* 0x000fe20000000800 */
[----:B------:R-:W-:Y:S02]  /*1040*/  UISETP.NE.AND.EX UP0, UPT, UR11, URZ, UPT, UP0 ;  /* 0x0000003f0b00728c */ /* 0x000fe4000bf05300 */
[----:B------:R-:W-:Y:S02]  /*1050*/  UIADD3 UR10, UR43, 0x7f, URZ ;  /* 0x0000007f2b0a7890 */ /* 0x000fe4000fffe03f */
[----:B------:R-:W-:Y:S01]  /*1060*/  UIMAD UR13, UR8, UR13, UR4 ;  /* 0x0000000d080d72a4 */ /* 0x000fe2000f8e0204 */
[----:B------:R-:W-:Y:S01]  /*1070*/  ULDC UR42, c[0x0][0x424] ;  /* 0x00010900002a7ab9 */ /* 0x000fe20000000800 */
[----:B------:R-:W-:Y:S01]  /*1080*/  ULDC UR51, c[0x0][0x288] ;  /* 0x0000a20000337ab9 */ /* 0x000fe20000000800 */
[----:B------:R-:W-:Y:S01]  /*1090*/  ULDC.64 UR4, c[0x0][0x9e0] ;  /* 0x0002780000047ab9 */ /* 0x000fe20000000a00 */
[----:B------:R-:W-:Y:S01]  /*10a0*/  @UP1 ULDC UR8, c[0x0][0x44c] ;  /* 0x0001130000081ab9 */ /* 0x000fe20000000800 */
[----:B------:R-:W-:-:S02]  /*10b0*/  UIADD3 UR11, -UR51, 0x1, URZ ;  /* 0x00000001330b7890 */ /* 0x000fc4000fffe13f */
[----:B------:R-:W-:Y:S02]  /*10c0*/  UISETP.GE.AND UP3, UPT, UR5, 0x1, UPT ;  /* 0x000000010500788c */ /* 0x000fe4000bf66270 */
[----:B------:R-:W-:Y:S02]  /*10d0*/  USEL UR42, UR42, 0x1, UP0 ;  /* 0x000000012a2a7887 */ /* 0x000fe40008000000 */
[----:B------:R-:W-:Y:S01]  /*10e0*/  UIMAD.WIDE.U32 UR8, UR10, UR8, URZ ;  /* 0x000000080a0872a5 */ /* 0x000fe2000f8e003f */
[----:B------:R-:W-:Y:S01]  /*10f0*/  ULDC UR12, c[0x0][0x2f0] ;  /* 0x0000bc00000c7ab9 */ /* 0x000fe20000000800 */
[----:B------:R-:W-:Y:S01]  /*1100*/  @UP1 ULDC UR15, c[0x0][0x450] ;  /* 0x00011400000f1ab9 */ /* 0x000fe20000000800 */
[----:B------:R-:W-:Y:S01]  /*1110*/  @UP2 ULDC UR6, c[0x0][0xc4c] ;  /* 0x0003130000062ab9 */ /* 0x000fe20000000800 */
[----:B------:R-:W-:Y:S01]  /*1120*/  UIMAD UR11, UR42, UR12, UR11 ;  /* 0x0000000c2a0b72a4 */ /* 0x000fe2000f8e020b */
[----:B------:R-:W-:Y:S01]  /*1130*/  PLOP3.LUT P1, PT, PT, PT, UP3, 0x80, 0x0 ;  /* 0x000000000000781c */ /* 0x000fe20003f2f038 */
[----:B------:R-:W-:-:S02]  /*1140*/  @UP1 USHF.R.U32.HI UR10, URZ, UR15, UR9 ;  /* 0x0000000f3f0a1299 */ /* 0x000fc40008011609 */
[----:B------:R-:W-:Y:S01]  /*1150*/  UIMAD.WIDE.U32 UR6, UR13, UR6, URZ ;  /* 0x000000060d0672a5 */ /* 0x000fe2000f8e003f */
[----:B------:R-:W-:Y:S01]  /*1160*/  @UP2 ULDC UR14, c[0x0][0xc50] ;  /* 0x00031400000e2ab9 */ /* 0x000fe20000000800 */
[----:B------:R-:W-:Y:S01]  /*1170*/  UIADD3 UR10, UR11, UR10, URZ ;  /* 0x0000000a0b0a7290 */ /* 0x000fe2000fffe03f */
[----:B------:R-:W-:Y:S01]  /*1180*/  UMOV UR44, UR13 ;  /* 0x0000000d002c7c82 */ /* 0x000fe20008000000 */
[----:B------:R-:W-:Y:S02]  /*1190*/  @UP2 USHF.R.U32.HI UR44, URZ, UR14, UR7 ;  /* 0x0000000e3f2c2299 */ /* 0x000fe40008011607 */
[----:B------:R-:W-:Y:S02]  /*11a0*/  UIADD3 UR4, UR10, UR4, URZ ;  /* 0x000000040a047290 */ /* 0x000fe4000fffe03f */
[----:B------:R-:W-:-:S04]  /*11b0*/  UIADD3 UR6, -UR44, URZ, URZ ;  /* 0x0000003f2c067290 */ /* 0x000fc8000fffe13f */
[----:B------:R-:W-:Y:S01]  /*11c0*/  UIMAD UR41, UR41, UR6, UR13 ;  /* 0x00000006292972a4 */ /* 0x000fe2000f8e020d */
[----:B------:R-:W-:Y:S01]  /*11d0*/  IMAD.U32 R0, RZ, RZ, UR4 ;  /* 0x00000004ff007e24 */ /* 0x000fe2000f8e00ff */
[----:B------:R-:W-:Y:S10]  /*11e0*/  @!P1 BRA `(.L_x_974) ;  /* 0x0000000000409947 */ /* 0x000ff40003800000 */
[----:B------:R-:W-:Y:S01]  /*11f0*/  ISETP.LT.AND P0, PT, RZ, UR10, PT ;  /* 0x0000000aff007c0c */ /* 0x000fe2000bf01270 */
[----:B------:R-:W-:-:S12]  /*1200*/  UIADD3 UR4, UR10, -0x1, URZ ;  /* 0xffffffff0a047890 */ /* 0x000fd8000fffe03f */
[----:B------:R-:W-:Y:S05]  /*1210*/  @P0 BRA `(.L_x_975) ;  /* 0x00000000001c0947 */ /* 0x000fea0003800000 */
[----:B------:R-:W-:Y:S02]  /*1220*/  UISETP.NE.AND UP0, UPT, UR5, 0x1, UPT ;  /* 0x000000010500788c */ /* 0x000fe4000bf05270 */
[----:B------:R-:W-:-:S09]  /*1230*/  UIADD3 UR4, -UR10, URZ, URZ ;  /* 0x0000003f0a047290 */ /* 0x000fd2000fffe13f */
[----:B------:R-:W-:Y:S02]  /*1240*/  @UP0 ULDC.64 UR8, c[0x0][0x9e8] ;  /* 0x00027a0000080ab9 */ /* 0x000fe40000000a00 */
[----:B------:R-:W-:-:S04]  /*1250*/  UIMAD.WIDE.U32 UR6, UR4, UR8, URZ ;  /* 0x00000008040672a5 */ /* 0x000fc8000f8e003f */
[----:B------:R-:W-:-:S04]  /*1260*/  @UP0 USHF.R.U32.HI UR4, URZ, UR9, UR7 ;  /* 0x000000093f040299 */ /* 0x000fc80008011607 */
[----:B------:R-:W-:Y:S01]  /*1270*/  ULOP3.LUT UR4, URZ, UR4, URZ, 0x33, !UPT ;  /* 0x000000043f047292 */ /* 0x000fe2000f8e333f */
[----:B------:R-:W-:Y:S11]  /*1280*/  BRA `(.L_x_976) ;  /* 0x0000000000107947 */ /* 0x000ff60003800000 */
.L_x_975:
[----:B------:R-:W-:-:S11]  /*1290*/  UISETP.NE.AND UP0, UPT, UR5, 0x1, UPT ;  /* 0x000000010500788c */ /* 0x000fd6000bf05270 */
[----:B------:R-:W-:Y:S02]  /*12a0*/  @UP0 ULDC.64 UR8, c[0x0][0x9e8] ;  /* 0x00027a0000080ab9 */ /* 0x000fe40000000a00 */
[----:B------:R-:W-:-:S04]  /*12b0*/  UIMAD.WIDE.U32 UR6, UR4, UR8, URZ ;  /* 0x00000008040672a5 */ /* 0x000fc8000f8e003f */
[----:B------:R-:W-:-:S12]  /*12c0*/  @UP0 USHF.R.U32.HI UR4, URZ, UR9, UR7 ;  /* 0x000000093f040299 */ /* 0x000fd80008011607 */
.L_x_976:
[----:B------:R-:W-:-:S06]  /*12d0*/  UIMAD UR4, UR4, UR5, UR5 ;  /* 0x00000005040472a4 */ /* 0x000fcc000f8e0205 */
[----:B------:R-:W-:-:S07]  /*12e0*/  VIMNMX R0, R0, UR4, PT ;  /* 0x0000000400007c48 */ /* 0x000fce000bfe0100 */
.L_x_974:
[----:B------:R-:W-:Y:S01]  /*12f0*/  UIMAD UR4, UR42, UR12, 0x7f ;  /* 0x0000007f2a0474a4 */ /* 0x000fe2000f8e020c */
[----:B------:R-:W-:Y:S01]  /*1300*/  VIADD R0, R0, 0x7f ;  /* 0x0000007f00007836 */ /* 0x000fe20000000000 */
[----:B------:R-:W-:Y:S01]  /*1310*/  @UP1 ULDC UR6, c[0x0][0x44c] ;  /* 0x0001130000061ab9 */ /* 0x000fe20000000800 */
[----:B------:R-:W-:Y:S01]  /*1320*/  @UP1 ULDC UR10, c[0x0][0x450] ;  /* 0x00011400000a1ab9 */ /* 0x000fe20000000800 */
[----:B------:R-:W-:Y:S02]  /*1330*/  USHF.R.S32.HI UR8, URZ, 0x1f, UR4 ;  /* 0x0000001f3f087899 */ /* 0x000fe40008011404 */
[----:B------:R-:W-:Y:S01]  /*1340*/  UIMAD.WIDE.U32 UR6, UR43, UR6, URZ ;  /* 0x000000062b0672a5 */ /* 0x000fe2000f8e003f */
[----:B------:R-:W-:Y:S01]  /*1350*/  SHF.R.S32.HI R3, RZ, 0x1f, R0 ;  /* 0x0000001fff037819 */ /* 0x000fe20000011400 */
[----:B------:R-:W-:Y:S01]  /*1360*/  UMOV UR9, UR43 ;  /* 0x0000002b00097c82 */ /* 0x000fe20008000000 */
[----:B------:R-:W-:Y:S02]  /*1370*/  ULEA.HI UR8, UR8, UR4, URZ, 0x7 ;  /* 0x0000000408087291 */ /* 0x000fe4000f8f383f */
[----:B------:R-:W-:Y:S01]  /*1380*/  @UP1 USHF.R.U32.HI UR9, URZ, UR10, UR7 ;  /* 0x0000000a3f091299 */ /* 0x000fe20008011607 */
[----:B------:R-:W-:Y:S01]  /*1390*/  LEA.HI R3, R3, R0, RZ, 0x7 ;  /* 0x0000000003037211 */ /* 0x000fe200078f38ff */
[----:B------:R-:W-:-:S02]  /*13a0*/  UIMAD UR51, UR42, UR12, -UR51 ;  /* 0x0000000c2a3372a4 */ /* 0x000fc4000f8e0a33 */
[----:B------:R-:W-:Y:S01]  /*13b0*/  USHF.R.S32.HI UR8, URZ, 0x7, UR8 ;  /* 0x000000073f087899 */ /* 0x000fe20008011408 */
[----:B------:R-:W-:Y:S01]  /*13c0*/  SHF.R.S32.HI R3, RZ, 0x7, R3 ;  /* 0x00000007ff037819 */ /* 0x000fe20000011403 */
[----:B------:R-:W-:-:S03]  /*13d0*/  UIADD3 UR4, UR51, UR9, URZ ;  /* 0x0000000933047290 */ /* 0x000fc6000fffe03f */
[----:B------:R-:W-:Y:S01]  /*13e0*/  ULDC UR9, c[0x0][0x9dc] ;  /* 0x0002770000097ab9 */ /* 0x000fe20000000800 */
[----:B------:R-:W-:Y:S01]  /*13f0*/  VIMNMX R88, R3, UR8, PT ;  /* 0x0000000803587c48 */ /* 0x000fe2000bfe0100 */
[----:B------:R-:W-:Y:S01]  /*1400*/  UIADD3 UR9, UR4, -UR9, URZ ;  /* 0x8000000904097290 */ /* 0x000fe2000fffe03f */
[----:B------:R-:W-:Y:S11]  /*1410*/  @!P1 BRA `(.L_x_977) ;  /* 0x0000000000449947 */ /* 0x000ff60003800000 */
[----:B------:R-:W-:-:S06]  /*1420*/  UISETP.GT.AND UP0, UPT, UR4, -0x1, UPT ;  /* 0xffffffff0400788c */ /* 0x000fcc000bf04270 */
[----:B------:R-:W-:-:S13]  /*1430*/  PLOP3.LUT P0, PT, PT, PT, UP0, 0x80, 0x0 ;  /* 0x000000000000781c */ /* 0x000fda0003f0f008 */
[----:B------:R-:W-:Y:S05]  /*1440*/  @P0 BRA `(.L_x_978) ;  /* 0x00000000001c0947 */ /* 0x000fea0003800000 */
[----:B------:R-:W-:Y:S02]  /*1450*/  UISETP.NE.AND UP0, UPT, UR5, 0x1, UPT ;  /* 0x000000010500788c */ /* 0x000fe4000bf05270 */
[----:B------:R-:W-:-:S09]  /*1460*/  ULOP3.LUT UR4, URZ, UR4, URZ, 0x33, !UPT ;  /* 0x000000043f047292 */ /* 0x000fd2000f8e333f */
[----:B------:R-:W-:Y:S02]  /*1470*/  @UP0 ULDC.64 UR10, c[0x0][0x9e8] ;  /* 0x00027a00000a0ab9 */ /* 0x000fe40000000a00 */
[----:B------:R-:W-:-:S04]  /*1480*/  UIMAD.WIDE.U32 UR6, UR4, UR10, URZ ;  /* 0x0000000a040672a5 */ /* 0x000fc8000f8e003f */
[----:B------:R-:W-:-:S04]  /*1490*/  @UP0 USHF.R.U32.HI UR4, URZ, UR11, UR7 ;  /* 0x0000000b3f040299 */ /* 0x000fc80008011607 */
[----:B------:R-:W-:Y:S01]  /*14a0*/  ULOP3.LUT UR4, URZ, UR4, URZ, 0x33, !UPT ;  /* 0x000000043f047292 */ /* 0x000fe2000f8e333f */
[----:B------:R-:W-:Y:S11]  /*14b0*/  BRA `(.L_x_979) ;  /* 0x0000000000107947 */ /* 0x000ff60003800000 */
.L_x_978:
[----:B------:R-:W-:-:S11]  /*14c0*/  UISETP.NE.AND UP0, UPT, UR5, 0x1, UPT ;  /* 0x000000010500788c */ /* 0x000fd6000bf05270 */
[----:B------:R-:W-:Y:S02]  /*14d0*/  @UP0 ULDC.64 UR10, c[0x0][0x9e8] ;  /* 0x00027a00000a0ab9 */ /* 0x000fe40000000a00 */
[----:B------:R-:W-:-:S04]  /*14e0*/  UIMAD.WIDE.U32 UR6, UR4, UR10, URZ ;  /* 0x0000000a040672a5 */ /* 0x000fc8000f8e003f */
[----:B------:R-:W-:-:S12]  /*14f0*/  @UP0 USHF.R.U32.HI UR4, URZ, UR11, UR7 ;  /* 0x0000000b3f040299 */ /* 0x000fd80008011607 */
.L_x_979:
[----:B------:R-:W-:-:S04]  /*1500*/  UIMAD UR4, UR4, UR5, URZ ;  /* 0x00000005040472a4 */ /* 0x000fc8000f8e023f */
[----:B------:R-:W-:-:S04]  /*1510*/  UISETP.LT.AND UP0, UPT, UR9, UR4, UPT ;  /* 0x000000040900728c */ /* 0x000fc8000bf01270 */
[----:B------:R-:W-:-:S12]  /*1520*/  USEL UR9, UR9, UR4, !UP0 ;  /* 0x0000000409097287 */ /* 0x000fd8000c000000 */
.L_x_977:
[----:B------:R-:W-:Y:S01]  /*1530*/  USHF.R.S32.HI UR4, URZ, 0x1f, UR9 ;  /* 0x0000001f3f047899 */ /* 0x000fe20008011409 */
[----:B------:R-:W-:Y:S01]  /*1540*/  PLOP3.LUT P0, PT, PT, PT, PT, 0x80, 0x0 ;  /* 0x000000000000781c */ /* 0x000fe20003f0f070 */
[----:B------:R-:W-:Y:S01]  /*1550*/  IMAD.MOV.U32 R0, RZ, RZ, RZ ;  /* 0x000000ffff007224 */ /* 0x000fe200078e00ff */
[----:B------:R-:W-:Y:S01]  /*1560*/  CS2R R118, SRZ ;  /* 0x0000000000767805 */ /* 0x000fe2000001ff00 */
[----:B------:R-:W-:Y:S01]  /*1570*/  ULEA.HI UR4, UR4, UR9, URZ, 0x7 ;  /* 0x0000000904047291 */ /* 0x000fe2000f8f383f */
[----:B------:R-:W-:Y:S01]  /*1580*/  IMAD.MOV.U32 R2, RZ, RZ, RZ ;  /* 0x000000ffff027224 */ /* 0x000fe200078e00ff */
[----:B------:R-:W-:Y:S02]  /*1590*/  CS2R R4, SRZ ;  /* 0x0000000000047805 */ /* 0x000fe4000001ff00 */
[----:B------:R-:W-:Y:S01]  /*15a0*/  CS2R R116, SRZ ;  /* 0x0000000000747805 */ /* 0x000fe2000001ff00 */
[----:B------:R-:W-:Y:S01]  /*15b0*/  USHF.R.S32.HI UR4, URZ, 0x7, UR4 ;  /* 0x000000073f047899 */ /* 0x000fe20008011404 */
[----:B------:R-:W-:-:S02]  /*15c0*/  CS2R R6, SRZ ;  /* 0x0000000000067805 */ /* 0x000fc4000001ff00 */
[----:B------:R-:W-:Y:S02]  /*15d0*/  CS2R R110, SRZ ;  /* 0x00000000006e7805 */ /* 0x000fe4000001ff00 */
[----:B------:R-:W-:Y:S01]  /*15e0*/  CS2R R8, SRZ ;  /* 0x0000000000087805 */ /* 0x000fe2000001ff00 */
[----:B------:R-:W-:Y:S01]  /*15f0*/  UISETP.LT.AND UP0, UPT, URZ, UR4, UPT ;  /* 0x000000043f00728c */ /* 0x000fe2000bf01270 */
[----:B------:R-:W-:Y:S02]  /*1600*/  CS2R R108, SRZ ;  /* 0x00000000006c7805 */ /* 0x000fe4000001ff00 */
[----:B------:R-:W-:Y:S02]  /*1610*/  CS2R R10, SRZ ;  /* 0x00000000000a7805 */ /* 0x000fe4000001ff00 */
[----:B------:R-:W-:Y:S01]  /*1620*/  CS2R R102, SRZ ;  /* 0x0000000000667805 */ /* 0x000fe2000001ff00 */
[----:B------:R-:W-:Y:S01]  /*1630*/  USEL UR40, URZ, UR4, !UP0 ;  /* 0x000000043f287287 */ /* 0x000fe2000c000000 */
[----:B------:R-:W-:-:S02]  /*1640*/  CS2R R12, SRZ ;  /* 0x00000000000c7805 */ /* 0x000fc4000001ff00 */
[----:B------:R-:W-:Y:S02]  /*1650*/  CS2R R100, SRZ ;  /* 0x0000000000647805 */ /* 0x000fe4000001ff00 */
[----:B------:R-:W-:Y:S02]  /*1660*/  CS2R R14, SRZ ;  /* 0x00000000000e7805 */ /* 0x000fe4000001ff00 */
[----:B------:R-:W-:Y:S02]  /*1670*/  CS2R R94, SRZ ;  /* 0x00000000005e7805 */ /* 0x000fe4000001ff00 */
[----:B------:R-:W-:Y:S02]  /*1680*/  CS2R R20, SRZ ;  /* 0x0000000000147805 */ /* 0x000fe4000001ff00 */
[----:B------:R-:W-:Y:S02]  /*1690*/  ISETP.GT.AND P1, PT, R88, UR40, PT ;  /* 0x0000002858007c0c */ /* 0x000fe4000bf24270 */
        /* <DEDUP_REMOVED lines=33> */
[----:B------:R-:W-:Y:S02]  /*18b0*/  IMAD.MOV.U32 R96, RZ, RZ, RZ ;  /* 0x000000ffff607224 */ /* 0x000fe400078e00ff */
[----:B------:R-:W-:Y:S01]  /*18c0*/  IMAD.MOV.U32 R133, RZ, RZ, RZ ;  /* 0x000000ffff857224 */ /* 0x000fe200078e00ff */
[----:B------:R-:W-:Y:S06]  /*18d0*/  @!P1 BRA `(.L_x_980) ;  /* 0x000000e800b89947 */ /* 0x000fec0003800000 */
        /* <DEDUP_REMOVED lines=31> */
.L_x_981:
        /* <DEDUP_REMOVED lines=11> */
[----:B------:R-:W-:Y:S01]  /*1b80*/  @UP1 USHF.R.S32.HI UR12, URZ, 0x1f, UR44 ;  /* 0x0000001f3f0c1899 */ /* 0x000fe2000801142c */
[----:B------:R-:W-:Y:S01]  /*1b90*/  @UP0 ULDC.64 UR16, c[0x0][0x9a8] ;  /* 0x00026a0000100ab9 */ /* 0x000fe20000000a00 */
[----:B------:R-:W-:Y:S01]  /*1ba0*/  @UP1 ULDC.64 UR14, c[0x0][0x9b8] ;  /* 0x00026e00000e1ab9 */ /* 0x000fe20000000a00 */
[----:B------:R-:W-:Y:S02]  /*1bb0*/  @UP0 UIMAD UR10, UR10, UR16, URZ ;  /* 0x000000100a0a02a4 */ /* 0x000fe4000f8e023f */
[----:B------:R-:W-:Y:S02]  /*1bc0*/  @UP1 UIMAD UR12, UR12, UR14, URZ ;  /* 0x0000000e0c0c12a4 */ /* 0x000fe4000f8e023f */
[----:B------:R-:W-:Y:S02]  /*1bd0*/  @UP0 UIMAD.WIDE.U32 UR8, UR44, UR16, URZ ;  /* 0x000000102c0802a5 */ /* 0x000fe4000f8e003f */
[----:B------:R-:W-:-:S02]  /*1be0*/  @UP0 UIMAD UR17, UR44, UR17, UR10 ;  /* 0x000000112c1102a4 */ /* 0x000fc4000f8e020a */
[----:B------:R-:W-:Y:S02]  /*1bf0*/  @UP0 USHF.R.S32.HI UR16, URZ, 0x1f, UR41 ;  /* 0x0000001f3f100899 */ /* 0x000fe40008011429 */
[----:B------:R-:W-:Y:S02]  /*1c00*/  @UP1 UIMAD.WIDE.U32 UR10, UR44, UR14, URZ ;  /* 0x0000000e2c0a12a5 */ /* 0x000fe4000f8e003f */
[----:B------:R-:W-:Y:S02]  /*1c10*/  @UP1 UIMAD UR18, UR44, UR15, UR12 ;  /* 0x0000000f2c1212a4 */ /* 0x000fe4000f8e020c */
[----:B------:R-:W-:Y:S01]  /*1c20*/  @UP1 USHF.R.S32.HI UR19, URZ, 0x1f, UR41 ;  /* 0x0000001f3f131899 */ /* 0x000fe20008011429 */
[----:B------:R-:W-:Y:S01]  /*1c30*/  @UP0 ULDC.64 UR14, c[0x0][0x9b0] ;  /* 0x00026c00000e0ab9 */ /* 0x000fe20000000a00 */
[----:B------:R-:W-:Y:S01]  /*1c40*/  @UP1 ULDC.64 UR12, c[0x0][0x9c0] ;  /* 0x00027000000c1ab9 */ /* 0x000fe20000000a00 */
[----:B------:R-:W-:Y:S02]  /*1c50*/  @UP0 UIMAD UR16, UR16, UR14, URZ ;  /* 0x0000000e101002a4 */ /* 0x000fe4000f8e023f */
[----:B------:R-:W-:-:S02]  /*1c60*/  @UP0 UIADD3 UR9, UR9, UR17, URZ ;  /* 0x0000001109090290 */ /* 0x000fc4000fffe03f */
[----:B------:R-:W-:Y:S02]  /*1c70*/  @UP1 UIMAD UR17, UR19, UR12, URZ ;  /* 0x0000000c131112a4 */ /* 0x000fe4000f8e023f */
[----:B------:R-:W-:Y:S02]  /*1c80*/  @UP1 UIADD3 UR11, UR11, UR18, URZ ;  /* 0x000000120b0b1290 */ /* 0x000fe4000fffe03f */
[----:B------:R-:W-:Y:S02]  /*1c90*/  @UP0 UIMAD UR16, UR41, UR15, UR16 ;  /* 0x0000000f291002a4 */ /* 0x000fe4000f8e0210 */
[----:B------:R-:W-:Y:S02]  /*1ca0*/  @UP0 UIMAD.WIDE.U32 UR14, UR41, UR14, UR8 ;  /* 0x0000000e290e02a5 */ /* 0x000fe4000f8e0008 */
[----:B------:R-:W-:Y:S02]  /*1cb0*/  @UP1 UIMAD UR8, UR41, UR13, UR17 ;  /* 0x0000000d290812a4 */ /* 0x000fe4000f8e0211 */
[----:B------:R-:W-:-:S02]  /*1cc0*/  @UP1 UIMAD.WIDE.U32 UR12, UR41, UR12, UR10 ;  /* 0x0000000c290c12a5 */ /* 0x000fc4000f8e000a */
[----:B------:R-:W-:Y:S02]  /*1cd0*/  @UP0 UIADD3 UR9, UR15, UR16, URZ ;  /* 0x000000100f090290 */ /* 0x000fe4000fffe03f */
[----:B------:R-:W-:Y:S02]  /*1ce0*/  @UP0 ULEA UR6, UP2, UR14, UR6, 0x2 ;  /* 0x000000060e060291 */ /* 0x000fe4000f84103f */
[----:B------:R-:W-:Y:S02]  /*1cf0*/  @UP1 UIADD3 UR8, UR13, UR8, URZ ;  /* 0x000000080d081290 */ /* 0x000fe4000fffe03f */
[----:B------:R-:W-:Y:S02]  /*1d00*/  @UP1 ULEA UR4, UP3, UR12, UR4, 0x2 ;  /* 0x000000040c041291 */ /* 0x000fe4000f86103f */
[----:B------:R-:W-:Y:S01]  /*1d10*/  @UP0 ULEA.HI.X UR7, UR14, UR7, UR9, 0x2, UP2 ;  /* 0x000000070e070291 */ /* 0x000fe200090f1409 */
[----:B------:R-:W-:Y:S01]  /*1d20*/  IMAD.U32 R2, RZ, RZ, UR6 ;  /* 0x00000006ff027e24 */ /* 0x000fe2000f8e00ff */
[----:B------:R-:W-:-:S02]  /*1d30*/  @UP1 ULEA.HI.X UR5, UR12, UR5, UR8, 0x2, UP3 ;  /* 0x000000050c051291 */ /* 0x000fc400098f1408 */
[----:B------:R-:W-:Y:S02]  /*1d40*/  IMAD.U32 R4, RZ, RZ, UR4 ;  /* 0x00000004ff047e24 */ /* 0x000fe4000f8e00ff */
[----:B------:R-:W-:Y:S02]  /*1d50*/  IMAD.U32 R3, RZ, RZ, UR7 ;  /* 0x00000007ff037e24 */ /* 0x000fe4000f8e00ff */
[----:B------:R-:W-:-:S03]  /*1d60*/  IMAD.U32 R5, RZ, RZ, UR5 ;  /* 0x00000005ff057e24 */ /* 0x000fc6000f8e00ff */
[----:B------:R-:W2:Y:S04]  /*1d70*/  @P0 LDG.E R7, desc[UR48][R2.64] ;  /* 0x0000003002070981 */ /* 0x000ea8000c1e1900 */
[----:B------:R-:W2:Y:S01]  /*1d80*/  @P1 LDG.E R0, desc[UR48][R4.64] ;  /* 0x0000003004001981 */ /* 0x000ea2000c1e1900 */
[----:B------:R-:W-:Y:S01]  /*1d90*/  ULEA.HI UR4, UR46, UR46, URZ, 0x1 ;  /* 0x0000002e2e047291 */ /* 0x000fe2000f8f083f */
[----:B------:R-:W-:-:S03]  /*1da0*/  IMAD.U32 R8, RZ, RZ, UR47 ;  /* 0x0000002fff087e24 */ /* 0x000fc6000f8e00ff */
[----:B------:R-:W-:Y:S02]  /*1db0*/  ULOP3.LUT UR4, UR4, 0xfffffffe, URZ, 0xc0, !UPT ;  /* 0xfffffffe04047892 */ /* 0x000fe4000f8ec03f */
[----:B------:R-:W-:Y:S02]  /*1dc0*/  ISETP.NE.AND P0, PT, R8, 0x3, PT ;  /* 0x000000030800780c */ /* 0x000fe40003f05270 */
[----:B------:R-:W-:-:S06]  /*1dd0*/  UIADD3 UR4, UR46, -UR4, URZ ;  /* 0x800000042e047290 */ /* 0x000fcc000fffe03f */
[----:B------:R-:W-:Y:S01]  /*1de0*/  IMAD.U32 R6, RZ, RZ, UR4 ;  /* 0x00000004ff067e24 */ /* 0x000fe2000f8e00ff */
[----:B------:R-:W-:-:S04]  /*1df0*/  ULDC UR4, c[0x0][0x9d8] ;  /* 0x0002760000047ab9 */ /* 0x000fc80000000800 */
[----:B------:R-:W-:-:S04]  /*1e00*/  SHF.L.U32 R6, R6, 0x1f, RZ ;  /* 0x0000001f06067819 */ /* 0x000fc800000006ff */
[----:B------:R-:W0:Y:S01]  /*1e10*/  SYNCS.PHASECHK.TRANS64.TRYWAIT P1, [UR36+0x2a800], R6 ;  /* 0x02a80006ff0075a7 */ /* 0x000e220008020164 */
[----:B--2---:R-:W-:-:S04]  /*1e20*/  FMUL.FTZ R0, R7, R0 ;  /* 0x0000000007007220 */ /* 0x004fc80000410000 */
[----:B------:R-:W-:Y:S01]  /*1e30*/  FMUL.FTZ R0, R0, UR4 ;  /* 0x0000000400007c20 */ /* 0x000fe20008410000 */
[----:B0-----:R-:W-:Y:S06]  /*1e40*/  @!P1 BRA `(.L_x_982) ;  /* 0x0000015800449947 */ /* 0x001fec0003800000 */
.L_x_1161:
[----:B------:R-:W-:Y:S05]  /*1e50*/  @!P0 BRA `(.L_x_983) ;  /* 0x0000000000048947 */ /* 0x000fea0003800000 */
[----:B------:R-:W-:Y:S01]  /*1e60*/  BPT.TRAP 0x1 ;  /* 0x000000040000795c */ /* 0x000fe20000300000 */
.L_x_983:
[----:B------:R-:W-:Y:S02]  /*1e70*/  IMAD.U32 R9, RZ, RZ, UR50 ;  /* 0x00000032ff097e24 */ /* 0x000fe4000f8e00ff */
[----:B------:R-:W-:-:S03]  /*1e80*/  IMAD.U32 R2, RZ, RZ, UR45 ;  /* 0x0000002dff027e24 */ /* 0x000fc6000f8e00ff */
[----:B------:R-:W-:Y:S02]  /*1e90*/  LEA R9, R9, UR36, 0x3 ;  /* 0x0000002409097c11 */ /* 0x000fe4000f8e18ff */
[----:B------:R-:W-:-:S04]  /*1ea0*/  SHF.L.U32 R2, R2, 0x1f, RZ ;  /* 0x0000001f02027819 */ /* 0x000fc800000006ff */
[----:B------:R1:W2:Y:S01]  /*1eb0*/  SYNCS.PHASECHK.TRANS64.TRYWAIT P2, [R9+URZ+0x2a830], R2 ;  /* 0x02a83002090075a7 */ /* 0x0002a2000804017f */
[----:B------:R-:W-:Y:S05]  /*1ec0*/  @!P0 BRA `(.L_x_984) ;  /* 0x0000000000048947 */ /* 0x000fea0003800000 */
[----:B------:R-:W-:Y:S01]  /*1ed0*/  BPT.TRAP 0x1 ;  /* 0x000000040000795c */ /* 0x000fe20000300000 */
.L_x_984:
[----:B0-----:R-:W0:Y:S02]  /*1ee0*/  S2R R3, SR_TID.X ;  /* 0x0000000000037919 */ /* 0x001e240000002100 */
[----:B0-----:R-:W-:Y:S01]  /*1ef0*/  LOP3.LUT P1, RZ, R3, 0x7f, RZ, 0xc0, !PT ;  /* 0x0000007f03ff7812 */ /* 0x001fe2000782c0ff */
[----:B--2---:R-:W-:-:S12]  /*1f00*/  @P2 BRA `(.L_x_985) ;  /* 0x0000000000082947 */ /* 0x004fd80003800000 */
[----:B------:R-:W0:Y:S02]  /*1f10*/  SYNCS.PHASECHK.TRANS64.TRYWAIT P2, [R9+URZ+0x2a830], R2 ;  /* 0x02a83002090075a7 */ /* 0x000e24000804017f */
[----:B0-----:R-:W-:Y:S05]  /*1f20*/  @!P2 BRA `(.L_x_986) ;  /* 0x000001580024a947 */ /* 0x001fea0003800000 */
.L_x_985:
[----:B------:R-:W-:Y:S05]  /*1f30*/  WARPSYNC.ALL ;  /* 0x0000000000007948 */ /* 0x000fea0003800000 */
[----:B------:R-:W-:Y:S01]  /*1f40*/  UIADD3 UR4, UR36, 0x1e400, URZ ;  /* 0x0001e40024047890 */ /* 0x000fe2000fffe03f */
[----:B------:R-:W-:Y:S01]  /*1f50*/  WARPGROUP.ARRIVE ;  /* 0x00000000000079c5 */ /* 0x000fe20000000000 */
[----:B------:R-:W-:Y:S01]  /*1f60*/  ULOP3.LUT UR24, UR52, 0x10000, URZ, 0xfc, !UPT ;  /* 0x0001000034187892 */ /* 0x000fe2000f8efc3f */
[----:B------:R-:W-:Y:S01]  /*1f70*/  VIADD R3, R17, UR43 ;  /* 0x0000002b11037c36 */ /* 0x000fe20008000000 */
[----:B------:R-:W-:Y:S01]  /*1f80*/  USHF.R.U32.HI UR4, URZ, 0x4, UR4 ;  /* 0x000000043f047899 */ /* 0x000fe20008011604 */
[----:B------:R-:W2:Y:S01]  /*1f90*/  LDC R136, c[0x0][0x2f0] ;  /* 0x0000bc00ff887b82 */ /* 0x000ea20000000800 */
[----:B------:R-:W-:Y:S01]  /*1fa0*/  UMOV UR25, 0x80000020 ;  /* 0x8000002000197882 */ /* 0x000fe20000000000 */
[----:B------:R-:W-:Y:S01]  /*1fb0*/  UMOV UR27, 0x80000020 ;  /* 0x80000020001b7882 */ /* 0x000fe20000000000 */
[----:B------:R-:W-:Y:S01]  /*1fc0*/  ULOP3.LUT UR4, UR4, 0x3fff, URZ, 0xc0, !UPT ;  /* 0x00003fff04047892 */ /* 0x000fe2000f8ec03f */
[----:B------:R-:W-:Y:S01]  /*1fd0*/  IMAD.MOV.U32 R5, RZ, RZ, R3 ;  /* 0x000000ffff057224 */ /* 0x000fe200078e0003 */
[----:B------:R-:W-:Y:S01]  /*1fe0*/  UMOV UR5, 0x80000020 ;  /* 0x8000002000057882 */ /* 0x000fe20000000000 */
[----:B------:R-:W-:Y:S01]  /*1ff0*/  UMOV UR7, 0x80000020 ;  /* 0x8000002000077882 */ /* 0x000fe20000000000 */
[----:B------:R-:W-:Y:S01]  /*2000*/  ULOP3.LUT UR28, UR4, 0x10000, URZ, 0xfc, !UPT ;  /* 0x00010000041c7892 */ /* 0x000fe2000f8efc3f */
[----:B------:R-:W3:Y:S01]  /*2010*/  LDC R137, c[0x0][0x288] ;  /* 0x0000a200ff897b82 */ /* 0x000ee20000000800 */
[----:B------:R-:W-:Y:S01]  /*2020*/  UIADD3 UR4, UR24, 0x2, URZ ;  /* 0x0000000218047890 */ /* 0x000fe2000fffe03f */
[----:B------:R-:W-:Y:S01]  /*2030*/  IMAD.MOV.U32 R7, RZ, RZ, -0x80 ;  /* 0xffffff80ff077424 */ /* 0x000fe200078e00ff */
[----:B------:R-:W-:-:S02]  /*2040*/  UIMAD UR26, UR50, 0x600, UR28 ;  /* 0x00000600321a78a4 */ /* 0x000fc4000f8e021c */
[----:B------:R-:W-:Y:S02]  /*2050*/  UIADD3 UR8, UR24, 0x200, URZ ;  /* 0x0000020018087890 */ /* 0x000fe4000fffe03f */
[----:B------:R-:W-:Y:S02]  /*2060*/  UIADD3 UR6, UR26, 0x2, URZ ;  /* 0x000000021a067890 */ /* 0x000fe4000fffe03f */
[----:B------:R-:W-:Y:S01]  /*2070*/  UIADD3 UR10, UR26, 0x200, URZ ;  /* 0x000002001a0a7890 */ /* 0x000fe2000fffe03f */
[----:B------:R-:W-:Y:S02]  /*2080*/  UMOV UR9, 0x80000020 ;  /* 0x8000002000097882 */ /* 0x000fe40000000000 */
[----:B------:R-:W-:Y:S01]  /*2090*/  QGMMA.64x128x32.F32.E4M3.E4M3 R24, gdesc[UR24], RZ, !UPT, gsb0 ;  /* 0x01e00000181879f3 */ /* 0x000fe2000c0008ff */
[----:B------:R-:W-:Y:S01]  /*20a0*/  UMOV UR11, 0x80000020 ;  /* 0x80000020000b7882 */ /* 0x000fe20000000000 */
[----:B------:R-:W-:Y:S02]  /*20b0*/  UIADD3 UR12, UR24, 0x202, URZ ;  /* 0x00000202180c7890 */ /* 0x000fe4000fffe03f */
[----:B------:R-:W-:Y:S01]  /*20c0*/  UIADD3 UR14, UR26, 0x202, URZ ;  /* 0x000002021a0e7890 */ /* 0x000fe2000fffe03f */
[----:B------:R-:W-:Y:S01]  /*20d0*/  UMOV UR13, 0x80000020 ;  /* 0x80000020000d7882 */ /* 0x000fe20000000000 */
[----:B------:R-:W-:Y:S01]  /*20e0*/  UMOV UR15, 0x80000020 ;  /* 0x80000020000f7882 */ /* 0x000fe20000000000 */
[----:B------:R-:W-:-:S02]  /*20f0*/  UIADD3 UR16, UR24, 0x400, URZ ;  /* 0x0000040018107890 */ /* 0x000fc4000fffe03f */
[----:B------:R-:W-:Y:S01]  /*2100*/  UIADD3 UR18, UR26, 0x400, URZ ;  /* 0x000004001a127890 */ /* 0x000fe2000fffe03f */
[----:B------:R-:W-:Y:S01]  /*2110*/  UMOV UR17, 0x80000020 ;  /* 0x8000002000117882 */ /* 0x000fe20000000000 */
[----:B------:R-:W-:Y:S01]  /*2120*/  UMOV UR19, 0x80000020 ;  /* 0x8000002000137882 */ /* 0x000fe20000000000 */
[----:B------:R-:W-:Y:S02]  /*2130*/  UIADD3 UR20, UR24, 0x402, URZ ;  /* 0x0000040218147890 */ /* 0x000fe4000fffe03f */
[----:B------:R-:W-:Y:S01]  /*2140*/  UIADD3 UR22, UR26, 0x402, URZ ;  /* 0x000004021a167890 */ /* 0x000fe2000fffe03f */
[----:B------:R-:W-:Y:S01]  /*2150*/  UMOV UR21, 0x80000020 ;  /* 0x8000002000157882 */ /* 0x000fe20000000000 */
[----:B------:R-:W-:Y:S01]  /*2160*/  UMOV UR23, 0x80000020 ;  /* 0x8000002000177882 */ /* 0x000fe20000000000 */
[----:B------:R-:W-:Y:S02]  /*2170*/  ULDC UR29, c[0x0][0x9dc] ;  /* 0x00027700001d7ab9 */ /* 0x000fe40000000800 */
[----:B------:R-:W-:Y:S01]  /*2180*/  ULOP3.LUT UR29, URZ, UR29, URZ, 0x33, !UPT ;  /* 0x0000001d3f1d7292 */ /* 0x000fe2000f8e333f */
[----:B------:R-:W-:-:S02]  /*2190*/  WARPGROUP.DEPBAR.LE gsb0, 0x0 ;  /* 0x00008000000079c5 */ /* 0x000fc40000010000 */
[----:B------:R-:W-:-:S06]  /*21a0*/  WARPGROUP.ARRIVE ;  /* 0x00000000000079c5 */ /* 0x000fcc0000000000 */
[----:B------:R-:W-:Y:S01]  /*21b0*/  QGMMA.64x128x32.F32.E4M3.E4M3 R24, gdesc[UR4], R24, gsb0 ;  /* 0x01e00000041879f3 */ /* 0x000fe20008000818 */
[----:B------:R-:W-:Y:S02]  /*21c0*/  ULDC UR6, c[0x0][0x448] ;  /* 0x0001120000067ab9 */ /* 0x000fe40000000800 */
[----:B------:R-:W-:-:S06]  /*21d0*/  UISETP.NE.AND UP0, UPT, UR6, 0x1, UPT ;  /* 0x000000010600788c */ /* 0x000fcc000bf05270 */
[----:B------:R-:W-:Y:S02]  /*21e0*/  PLOP3.LUT P2, PT, PT, PT, UP0, 0x80, 0x0 ;  /* 0x000000000000781c */ /* 0x000fe40003f4f008 */
[----:B------:R-:W-:-:S03]  /*21f0*/  PLOP3.LUT P3, PT, PT, PT, UP0, 0x80, 0x0 ;  /* 0x000000000000781c */ /* 0x000fc60003f6f008 */
[----:B------:R-:W-:-:S08]  /*2200*/  @UP0 ULDC UR6, c[0x0][0x44c] ;  /* 0x0001130000060ab9 */ /* 0x000fd00000000800 */
[----:B------:R-:W-:Y:S01]  /*2210*/  @P2 IMAD.HI.U32 R6, R3, UR6, RZ ;  /* 0x0000000603062c27 */ /* 0x000fe2000f8e00ff */
[----:B------:R-:W-:-:S03]  /*2220*/  @UP0 ULDC UR6, c[0x0][0x450] ;  /* 0x0001140000060ab9 */ /* 0x000fc60000000800 */
[----:B------:R-:W-:Y:S01]  /*2230*/  @!P1 VIADD R3, R9, 0x2a840 ;  /* 0x0002a84009039836 */ /* 0x000fe20000000000 */
[----:B------:R-:W-:Y:S01]  /*2240*/  @P3 SHF.R.U32.HI R5, RZ, UR6, R6 ;  /* 0x00000006ff053c19 */ /* 0x000fe20008011606 */
[----:B------:R-:W-:Y:S02]  /*2250*/  ULDC.64 UR6, c[0x0][0x9e0] ;  /* 0x0002780000067ab9 */ /* 0x000fe40000000a00 */
[----:B------:R-:W-:Y:S01]  /*2260*/  UISETP.GE.AND UP1, UPT, UR7, 0x1, UPT ;  /* 0x000000010700788c */ /* 0x000fe2000bf26270 */
[----:B------:R-:W-:Y:S01]  /*2270*/  @!P1 PRMT R3, RZ, 0x654, R3 ;  /* 0x00000654ff039816 */ /* 0x000fe20000000003 */
[----:B01----:R-:W0:Y:S04]  /*2280*/  SHFL.IDX PT, R9, R5, RZ, 0x1c1f ;  /* 0x001c1fff05097589 */ /* 0x003e2800000e0000 */
[----:B------:R-:W-:Y:S01]  /*2290*/  PLOP3.LUT P2, PT, PT, PT, UP1, 0x40, 0x0 ;  /* 0x000000000000781c */ /* 0x000fe20003f4e818 */
[----:B------:R-:W-:-:S02]  /*22a0*/  WARPGROUP.DEPBAR.LE gsb0, 0x0 ;  /* 0x00008000000079c5 */ /* 0x000fc40000010000 */
[----:B------:R-:W-:-:S06]  /*22b0*/  WARPGROUP.ARRIVE ;  /* 0x00000000000079c5 */ /* 0x000fcc0000000000 */
[----:B------:R-:W-:Y:S03]  /*22c0*/  QGMMA.64x128x32.F32.E4M3.E4M3 R24, gdesc[UR8], R24, gsb0 ;  /* 0x01e00000081879f3 */ /* 0x000fe60008000818 */
[----:B------:R-:W-:Y:S02]  /*22d0*/  WARPGROUP.DEPBAR.LE gsb0, 0x0 ;  /* 0x00008000000079c5 */ /* 0x000fe40000010000 */
[----:B------:R-:W-:-:S07]  /*22e0*/  WARPGROUP.ARRIVE ;  /* 0x00000000000079c5 */ /* 0x000fce0000000000 */
        /* <DEDUP_REMOVED lines=8> */
[C---:B------:R-:W-:Y:S01]  /*2370*/  FMUL.FTZ R71, R0.reuse, R71 ;  /* 0x0000004700477220 */ /* 0x040fe20000410000 */
[C---:B------:R-:W-:Y:S01]  /*2380*/  FMUL.FTZ R25, R0.reuse, R25 ;  /* 0x0000001900197220 */ /* 0x040fe20000410000 */
[C---:B------:R-:W-:Y:S01]  /*2390*/  FMUL.FTZ R28, R0.reuse, R28 ;  /* 0x0000001c001c7220 */ /* 0x040fe20000410000 */
[C---:B------:R-:W-:Y:S01]  /*23a0*/  FMUL.FTZ R29, R0.reuse, R29 ;  /* 0x0000001d001d7220 */ /* 0x040fe20000410000 */
[----:B------:R1:W4:Y:S01]  /*23b0*/  MUFU.TANH R96, R71 ;  /* 0x0000004700607308 */ /* 0x0003220000002400 */
[C---:B------:R-:W-:Y:S01]  /*23c0*/  FMUL.FTZ R32, R0.reuse, R32 ;  /* 0x0000002000207220 */ /* 0x040fe20000410000 */
[C---:B------:R-:W-:Y:S01]  /*23d0*/  FMUL.FTZ R33, R0.reuse, R33 ;  /* 0x0000002100217220 */ /* 0x040fe20000410000 */
[C---:B------:R-:W-:Y:S01]  /*23e0*/  FMUL.FTZ R36, R0.reuse, R36 ;  /* 0x0000002400247220 */ /* 0x040fe20000410000 */
[C---:B------:R-:W-:Y:S01]  /*23f0*/  FMUL.FTZ R48, R0.reuse, R48 ;  /* 0x0000003000307220 */ /* 0x040fe20000410000 */
[C---:B------:R-:W-:Y:S01]  /*2400*/  FMUL.FTZ R49, R0.reuse, R49 ;  /* 0x0000003100317220 */ /* 0x040fe20000410000 */
[C---:B------:R-:W-:Y:S01]  /*2410*/  FMUL.FTZ R4, R0.reuse, R24 ;  /* 0x0000001800047220 */ /* 0x040fe20000410000 */
[----:B------:R-:W-:Y:S01]  /*2420*/  FMUL.FTZ R2, R0, R26 ;  /* 0x0000001a00027220 */ /* 0x000fe20000410000 */
[----:B------:R5:W0:Y:S01]  /*2430*/  MUFU.TANH R8, R25 ;  /* 0x0000001900087308 */ /* 0x000a220000002400 */
[----:B-1----:R-:W-:-:S02]  /*2440*/  IMAD R71, R88, R7, 0x80 ;  /* 0x0000008058477424 */ /* 0x002fc400078e0207 */
[C---:B------:R-:W-:Y:S01]  /*2450*/  FMUL.FTZ R10, R0.reuse, R27 ;  /* 0x0000001b000a7220 */ /* 0x040fe20000410000 */
[C---:B------:R-:W-:Y:S01]  /*2460*/  FMUL.FTZ R21, R0.reuse, R42 ;  /* 0x0000002a00157220 */ /* 0x040fe20000410000 */
[C---:B------:R-:W-:Y:S01]  /*2470*/  FMUL.FTZ R24, R0.reuse, R43 ;  /* 0x0000002b00187220 */ /* 0x040fe20000410000 */
[----:B------:R-:W-:Y:S02]  /*2480*/  VIADD R7, R71, 0x1 ;  /* 0x0000000147077836 */ /* 0x000fe40000000000 */
[C---:B------:R-:W-:Y:S01]  /*2490*/  FMUL.FTZ R11, R0.reuse, R30 ;  /* 0x0000001e000b7220 */ /* 0x040fe20000410000 */
[C---:B------:R-:W-:Y:S01]  /*24a0*/  FMUL.FTZ R12, R0.reuse, R31 ;  /* 0x0000001f000c7220 */ /* 0x040fe20000410000 */
[----:B------:R1:W0:Y:S01]  /*24b0*/  MUFU.TANH R89, R28 ;  /* 0x0000001c00597308 */ /* 0x0002220000002400 */
[C---:B------:R-:W-:Y:S01]  /*24c0*/  FMUL.FTZ R13, R0.reuse, R34 ;  /* 0x00000022000d7220 */ /* 0x040fe20000410000 */
[C---:B------:R-:W-:Y:S01]  /*24d0*/  FMUL.FTZ R14, R0.reuse, R35 ;  /* 0x00000023000e7220 */ /* 0x040fe20000410000 */
[C---:B-----5:R-:W-:Y:S01]  /*24e0*/  FMUL.FTZ R25, R0.reuse, R46 ;  /* 0x0000002e00197220 */ /* 0x060fe20000410000 */
[C---:B------:R-:W-:Y:S01]  /*24f0*/  FMUL.FTZ R26, R0.reuse, R47 ;  /* 0x0000002f001a7220 */ /* 0x040fe20000410000 */
[C---:B------:R-:W-:Y:S01]  /*2500*/  FMUL.FTZ R27, R0.reuse, R50 ;  /* 0x00000032001b7220 */ /* 0x040fe20000410000 */
[C---:B------:R-:W-:Y:S01]  /*2510*/  FMUL.FTZ R15, R0.reuse, R38 ;  /* 0x00000026000f7220 */ /* 0x040fe20000410000 */
[C---:B------:R-:W-:Y:S01]  /*2520*/  FMUL.FTZ R20, R0.reuse, R39 ;  /* 0x0000002700147220 */ /* 0x040fe20000410000 */
[----:B------:R5:W0:Y:S01]  /*2530*/  MUFU.TANH R90, R29 ;  /* 0x0000001d005a7308 */ /* 0x000a220000002400 */
[C---:B------:R-:W-:Y:S01]  /*2540*/  FMUL.FTZ R40, R0.reuse, R40 ;  /* 0x0000002800287220 */ /* 0x040fe20000410000 */
[C---:B------:R-:W-:Y:S01]  /*2550*/  FMUL.FTZ R41, R0.reuse, R41 ;  /* 0x0000002900297220 */ /* 0x040fe20000410000 */
[C---:B------:R-:W-:Y:S01]  /*2560*/  FMUL.FTZ R45, R0.reuse, R45 ;  /* 0x0000002d002d7220 */ /* 0x040fe20000410000 */
[C---:B-1----:R-:W-:Y:S01]  /*2570*/  FMUL.FTZ R28, R0.reuse, R51 ;  /* 0x00000033001c7220 */ /* 0x042fe20000410000 */
[C---:B------:R-:W-:Y:S01]  /*2580*/  FMUL.FTZ R52, R0.reuse, R52 ;  /* 0x0000003400347220 */ /* 0x040fe20000410000 */
[C---:B------:R-:W-:Y:S01]  /*2590*/  FMUL.FTZ R53, R0.reuse, R53 ;  /* 0x0000003500357220 */ /* 0x040fe20000410000 */
[C---:B------:R-:W-:Y:S01]  /*25a0*/  FMUL.FTZ R30, R0.reuse, R55 ;  /* 0x00000037001e7220 */ /* 0x040fe20000410000 */
[----:B------:R1:W0:Y:S01]  /*25b0*/  MUFU.TANH R91, R32 ;  /* 0x00000020005b7308 */ /* 0x0002220000002400 */
[C---:B-----5:R-:W-:Y:S01]  /*25c0*/  FMUL.FTZ R29, R0.reuse, R54 ;  /* 0x00000036001d7220 */ /* 0x060fe20000410000 */
[C---:B------:R-:W-:Y:S01]  /*25d0*/  FMUL.FTZ R56, R0.reuse, R56 ;  /* 0x0000003800387220 */ /* 0x040fe20000410000 */
[C---:B------:R-:W-:Y:S01]  /*25e0*/  FMUL.FTZ R57, R0.reuse, R57 ;  /* 0x0000003900397220 */ /* 0x040fe20000410000 */
[C---:B------:R-:W-:Y:S01]  /*25f0*/  FMUL.FTZ R31, R0.reuse, R58 ;  /* 0x0000003a001f7220 */ /* 0x040fe20000410000 */
[C---:B------:R-:W-:Y:S01]  /*2600*/  FMUL.FTZ R60, R0.reuse, R60 ;  /* 0x0000003c003c7220 */ /* 0x040fe20000410000 */
[C---:B------:R-:W-:Y:S01]  /*2610*/  FMUL.FTZ R34, R0.reuse, R63 ;  /* 0x0000003f00227220 */ /* 0x040fe20000410000 */
[C---:B------:R-:W-:Y:S01]  /*2620*/  FMUL.FTZ R35, R0.reuse, R66 ;  /* 0x0000004200237220 */ /* 0x040fe20000410000 */
[----:B------:R5:W0:Y:S01]  /*2630*/  MUFU.TANH R92, R33 ;  /* 0x00000021005c7308 */ /* 0x000a220000002400 */
[C---:B-1----:R-:W-:Y:S01]  /*2640*/  FMUL.FTZ R32, R0.reuse, R59 ;  /* 0x0000003b00207220 */ /* 0x042fe20000410000 */
[C---:B------:R-:W-:Y:S01]  /*2650*/  FMUL.FTZ R74, R0.reuse, R74 ;  /* 0x0000004a004a7220 */ /* 0x040fe20000410000 */
[C---:B------:R-:W-:Y:S01]  /*2660*/  FMUL.FTZ R75, R0.reuse, R75 ;  /* 0x0000004b004b7220 */ /* 0x040fe20000410000 */
[C---:B------:R-:W-:Y:S01]  /*2670*/  FMUL.FTZ R76, R0.reuse, R76 ;  /* 0x0000004c004c7220 */ /* 0x040fe20000410000 */
        /* <DEDUP_REMOVED lines=12> */
[----:B-1----:R-:W-:Y:S01]  /*2740*/  FMUL.FTZ R36, R0, R67 ;  /* 0x0000004300247220 */ /* 0x002fe20000410000 */
[----:B------:R-:W-:-:S02]  /*2750*/  IMAD R7, R16, -0x2, R7 ;  /* 0xfffffffe10077824 */ /* 0x000fc400078e0207 */
        /* <DEDUP_REMOVED lines=10> */
[----:B------:R-:W-:Y:S01]  /*2800*/  FMUL.FTZ R73, R0, R73 ;  /* 0x0000004900497220 */ /* 0x000fe20000410000 */
[----:B--2---:R-:W-:Y:S01]  /*2810*/  IMAD R6, R136, UR42, R7 ;  /* 0x0000002a88067c24 */ /* 0x004fe2000f8e0207 */
[----:B------:R2:W-:Y:S01]  /*2820*/  @!P1 SYNCS.ARRIVE.TRANS64.RED.A1T0 RZ, [R3+URZ], RZ ;  /* 0x000000ff03ff99a7 */ /* 0x0005e2000810043f */
[----:B------:R-:W4:Y:S01]  /*2830*/  MUFU.TANH R58, R60 ;  /* 0x0000003c003a7308 */ /* 0x000f220000002400 */
[----:B-1----:R-:W-:Y:S01]  /*2840*/  FMUL.FTZ R49, R0, R86 ;  /* 0x0000005600317220 */ /* 0x002fe20000410000 */
[----:B---3--:R-:W-:-:S02]  /*2850*/  IMAD.IADD R6, R6, 0x1, -R137 ;  /* 0x0000000106067824 */ /* 0x008fc400078e0a89 */
[----:B------:R-:W-:Y:S01]  /*2860*/  FMUL.FTZ R37, R0, R37 ;  /* 0x0000002500257220 */ /* 0x000fe20000410000 */
[----:B------:R-:W-:Y:S01]  /*2870*/  LEA R79, R88, 0xffffff80, 0x7 ;  /* 0xffffff80584f7811 */ /* 0x000fe200078e38ff */
[----:B------:R-:W-:Y:S02]  /*2880*/  VIADD R83, R6, UR6 ;  /* 0x0000000606537c36 */ /* 0x000fe40008000000 */
[----:B------:R-:W1:Y:S01]  /*2890*/  MUFU.TANH R4, R4 ;  /* 0x0000000400047308 */ /* 0x000e620000002400 */
[----:B--2---:R-:W-:Y:S02]  /*28a0*/  IMAD R3, R136, UR42, R71 ;  /* 0x0000002a88037c24 */ /* 0x004fe4000f8e0247 */
[----:B------:R-:W-:Y:S02]  /*28b0*/  VIADD R86, R6, UR29 ;  /* 0x0000001d06567c36 */ /* 0x000fe40008000000 */
[----:B------:R-:W-:Y:S02]  /*28c0*/  IMAD R82, R16, -0x2, R3 ;  /* 0xfffffffe10527824 */ /* 0x000fe400078e0203 */
[----:B0-----:R-:W-:Y:S01]  /*28d0*/  IMAD.IADD R38, R86, 0x1, R9 ;  /* 0x0000000156267824 */ /* 0x001fe200078e0209 */
[----:B------:R-:W0:Y:S08]  /*28e0*/  MUFU.TANH R2, R2 ;  /* 0x0000000200027308 */ /* 0x000e300000002400 */
[----:B------:R-:W2:Y:S08]  /*28f0*/  MUFU.TANH R10, R10 ;  /* 0x0000000a000a7308 */ /* 0x000eb00000002400 */
[----:B------:R-:W3:Y:S08]  /*2900*/  MUFU.TANH R11, R11 ;  /* 0x0000000b000b7308 */ /* 0x000ef00000002400 */
[----:B------:R-:W0:Y:S08]  /*2910*/  MUFU.TANH R12, R12 ;  /* 0x0000000c000c7308 */ /* 0x000e300000002400 */
        /* <DEDUP_REMOVED lines=48> */
[----:B------:R5:W0:Y:S02]  /*2c20*/  MUFU.TANH R94, R37 ;  /* 0x00000025005e7308 */ /* 0x000a240000002400 */
[----:B-----5:R-:W-:Y:S01]  /*2c30*/  VIADDMNMX R37, R9, R83, R82, PT ;  /* 0x0000005309257246 */ /* 0x020fe20003800152 */
[----:B-1234-:R-:W-:Y:S06]  /*2c40*/  @P2 BRA `(.L_x_987) ;  /* 0x00000000005c2947 */ /* 0x01efec0003800000 */
[----:B------:R-:W-:Y:S01]  /*2c50*/  IMAD R6, R136, UR42, R9 ;  /* 0x0000002a88067c24 */ /* 0x000fe2000f8e0209 */
[----:B------:R-:W-:Y:S03]  /*2c60*/  BSSY B0, `(.L_x_988) ;  /* 0x0000011000007945 */ /* 0x000fe60003800000 */
[----:B------:R-:W-:-:S05]  /*2c70*/  IMAD.IADD R6, R6, 0x1, -R137 ;  /* 0x0000000106067824 */ /* 0x000fca00078e0a89 */
[----:B------:R-:W-:-:S13]  /*2c80*/  ISETP.GT.AND P2, PT, R6, -0x1, PT ;  /* 0xffffffff0600780c */ /* 0x000fda0003f44270 */
[----:B------:R-:W-:Y:S05]  /*2c90*/  @P2 BRA `(.L_x_989) ;  /* 0x0000000000202947 */ /* 0x000fea0003800000 */
[----:B------:R-:W-:Y:S01]  /*2ca0*/  UISETP.NE.AND UP2, UPT, UR7, 0x1, UPT ;  /* 0x000000010700788c */ /* 0x000fe2000bf45270 */
[----:B------:R-:W-:-:S05]  /*2cb0*/  LOP3.LUT R6, RZ, R6, RZ, 0x33, !PT ;  /* 0x00000006ff067212 */ /* 0x000fca00078e33ff */
[----:B------:R-:W-:-:S05]  /*2cc0*/  PLOP3.LUT P2, PT, PT, PT, UP2, 0x80, 0x0 ;  /* 0x000000000000781c */ /* 0x000fca0003f4f028 */
[----:B------:R-:W-:-:S08]  /*2cd0*/  @UP2 ULDC.64 UR10, c[0x0][0x9e8] ;  /* 0x00027a00000a2ab9 */ /* 0x000fd00000000a00 */
[----:B------:R-:W-:-:S05]  /*2ce0*/  @P2 IMAD.HI.U32 R3, R6, UR10, RZ ;  /* 0x0000000a06032c27 */ /* 0x000fca000f8e00ff */
[----:B------:R-:W-:-:S04]  /*2cf0*/  @P2 SHF.R.U32.HI R6, RZ, UR11, R3 ;  /* 0x0000000bff062c19 */ /* 0x000fc80008011603 */
[----:B------:R-:W-:Y:S01]  /*2d00*/  LOP3.LUT R6, RZ, R6, RZ, 0x33, !PT ;  /* 0x00000006ff067212 */ /* 0x000fe200078e33ff */
[----:B------:R-:W-:Y:S06]  /*2d10*/  BRA `(.L_x_990) ;  /* 0x0000000000147947 */ /* 0x000fec0003800000 */
.L_x_989:
[----:B------:R-:W-:-:S06]  /*2d20*/  UISETP.NE.AND UP2, UPT, UR7, 0x1, UPT ;  /* 0x000000010700788c */ /* 0x000fcc000bf45270 */
[----:B------:R-:W-:-:S05]  /*2d30*/  PLOP3.LUT P2, PT, PT, PT, UP2, 0x80, 0x0 ;  /* 0x000000000000781c */ /* 0x000fca0003f4f028 */
[----:B------:R-:W-:-:S08]  /*2d40*/  @UP2 ULDC.64 UR10, c[0x0][0x9e8] ;  /* 0x00027a00000a2ab9 */ /* 0x000fd00000000a00 */
[----:B------:R-:W-:-:S05]  /*2d50*/  @P2 IMAD.HI.U32 R3, R6, UR10, RZ ;  /* 0x0000000a06032c27 */ /* 0x000fca000f8e00ff */
[----:B------:R-:W-:-:S07]  /*2d60*/  @P2 SHF.R.U32.HI R6, RZ, UR11, R3 ;  /* 0x0000000bff062c19 */ /* 0x000fce0008011603 */
.L_x_990:
[----:B------:R-:W-:Y:S05]  /*2d70*/  BSYNC B0 ;  /* 0x0000000000007941 */ /* 0x000fea0003800000 */
.L_x_988:
[----:B------:R-:W-:-:S04]  /*2d80*/  IMAD R3, R6, UR7, -R79 ;  /* 0x0000000706037c24 */ /* 0x000fc8000f8e0a4f */
[----:B------:R-:W-:-:S05]  /*2d90*/  IMAD R3, R16, -0x2, R3 ;  /* 0xfffffffe10037824 */ /* 0x000fca00078e0203 */
[----:B------:R-:W-:Y:S02]  /*2da0*/  VIMNMX R38, R38, R3, !PT ;  /* 0x0000000326267248 */ /* 0x000fe40007fe0100 */
[----:B------:R-:W-:-:S07]  /*2db0*/  VIADDMNMX R37, R3, UR7, R37, PT ;  /* 0x0000000703257c46 */ /* 0x000fce000b800125 */
.L_x_987:
[C---:B------:R-:W-:Y:S01]  /*2dc0*/  ISETP.GE.AND P2, PT, R71.reuse, 0x2, PT ;  /* 0x000000024700780c */ /* 0x040fe20003f46270 */
[----:B------:R-:W1:Y:S01]  /*2dd0*/  SHFL.IDX PT, R5, R5, 0x1, 0x1c1f ;  /* 0x003c1f0005057f89 */ /* 0x000e6200000e0000 */
[C---:B------:R-:W-:Y:S02]  /*2de0*/  ISETP.GE.AND P5, PT, R71.reuse, 0xa, PT ;  /* 0x0000000a4700780c */ /* 0x040fe40003fa6270 */
[----:B------:R-:W-:Y:S02]  /*2df0*/  ISETP.GT.AND P3, PT, R38, 0x1, !P2 ;  /* 0x000000012600780c */ /* 0x000fe40005764270 */
[----:B------:R-:W-:Y:S02]  /*2e00*/  ISETP.GE.AND P4, PT, R71, 0x9, PT ;  /* 0x000000094700780c */ /* 0x000fe40003f86270 */
[----:B------:R-:W-:Y:S02]  /*2e10*/  ISETP.LT.OR P3, PT, R37, 0x2, P3 ;  /* 0x000000022500780c */ /* 0x000fe40001f61670 */
[----:B------:R-:W-:-:S02]  /*2e20*/  P2R R87, PR, RZ, 0x10 ;  /* 0x00000010ff577803 */ /* 0x000fc40000000000 */
[----:B------:R-:W-:Y:S02]  /*2e30*/  FSEL R98, R8, -INF , !P3 ;  /* 0xff80000008627808 */ /* 0x000fe40005800000 */
[C---:B------:R-:W-:Y:S02]  /*2e40*/  ISETP.GT.AND P3, PT, R38.reuse, 0x9, !P5 ;  /* 0x000000092600780c */ /* 0x040fe40006f64270 */
[----:B------:R-:W-:Y:S02]  /*2e50*/  P2R R99, PR, RZ, 0x20 ;  /* 0x00000020ff637803 */ /* 0x000fe40000000000 */
[----:B------:R-:W-:Y:S02]  /*2e60*/  ISETP.LT.OR P3, PT, R37, 0xa, P3 ;  /* 0x0000000a2500780c */ /* 0x000fe40001f61670 */
[----:B------:R-:W-:Y:S02]  /*2e70*/  ISETP.GT.AND P4, PT, R38, 0x8, !P4 ;  /* 0x000000082600780c */ /* 0x000fe40006784270 */
[----:B------:R-:W-:-:S02]  /*2e80*/  ISETP.GE.AND P5, PT, R71, 0x11, PT ;  /* 0x000000114700780c */ /* 0x000fc40003fa6270 */
[----:B------:R-:W-:Y:S02]  /*2e90*/  FSEL R90, R90, -INF , !P3 ;  /* 0xff8000005a5a7808 */ /* 0x000fe40005800000 */
[----:B------:R-:W-:Y:S02]  /*2ea0*/  ISETP.LT.OR P4, PT, R37, 0x9, P4 ;  /* 0x000000092500780c */ /* 0x000fe40002781670 */
[----:B------:R-:W-:Y:S02]  /*2eb0*/  ISETP.GT.AND P3, PT, R38, 0x10, !P5 ;  /* 0x000000102600780c */ /* 0x000fe40006f64270 */
[----:B------:R-:W-:Y:S02]  /*2ec0*/  FSEL R100, R89, -INF , !P4 ;  /* 0xff80000059647808 */ /* 0x000fe40006000000 */
[----:B------:R-:W-:Y:S02]  /*2ed0*/  ISETP.LT.OR P3, PT, R37, 0x11, P3 ;  /* 0x000000112500780c */ /* 0x000fe40001f61670 */
[----:B------:R-:W-:-:S02]  /*2ee0*/  ISETP.GE.AND P4, PT, R71, 0x12, PT ;  /* 0x000000124700780c */ /* 0x000fc40003f86270 */
[----:B------:R-:W-:Y:S02]  /*2ef0*/  FSEL R102, R91, -INF , !P3 ;  /* 0xff8000005b667808 */ /* 0x000fe40005800000 */
[----:B------:R-:W-:Y:S02]  /*2f00*/  ISETP.GT.AND P3, PT, R38, 0x11, !P4 ;  /* 0x000000112600780c */ /* 0x000fe40006764270 */
[----:B------:R-:W-:Y:S02]  /*2f10*/  P2R R91, PR, RZ, 0x10 ;  /* 0x00000010ff5b7803 */ /* 0x000fe40000000000 */
[----:B------:R-:W-:Y:S02]  /*2f20*/  ISETP.LT.OR P3, PT, R37, 0x12, P3 ;  /* 0x000000122500780c */ /* 0x000fe40001f61670 */
[----:B------:R-:W-:Y:S02]  /*2f30*/  ISETP.GE.AND P4, PT, R71, 0x19, PT ;  /* 0x000000194700780c */ /* 0x000fe40003f86270 */
[----:B------:R-:W-:-:S02]  /*2f40*/  FSEL R92, R92, -INF , !P3 ;  /* 0xff8000005c5c7808 */ /* 0x000fc40005800000 */
[C---:B------:R-:W-:Y:S02]  /*2f50*/  ISETP.GT.AND P3, PT, R38.reuse, 0x18, !P4 ;  /* 0x000000182600780c */ /* 0x040fe40006764270 */
[----:B------:R-:W-:Y:S02]  /*2f60*/  P2R R101, PR, RZ, 0x10 ;  /* 0x00000010ff657803 */ /* 0x000fe40000000000 */
[----:B------:R-:W-:Y:S02]  /*2f70*/  ISETP.LT.OR P3, PT, R37, 0x19, P3 ;  /* 0x000000192500780c */ /* 0x000fe40001f61670 */
[----:B------:R-:W-:Y:S02]  /*2f80*/  ISETP.GE.AND P4, PT, R71, 0x1a, PT ;  /* 0x0000001a4700780c */ /* 0x000fe40003f86270 */
[----:B------:R-:W-:Y:S02]  /*2f90*/  FSEL R73, R93, -INF , !P3 ;  /* 0xff8000005d497808 */ /* 0x000fe40005800000 */
[----:B------:R-:W-:-:S02]  /*2fa0*/  ISETP.GT.AND P3, PT, R38, 0x19, !P4 ;  /* 0x000000192600780c */ /* 0x000fc40006764270 */
[----:B------:R-:W-:Y:S02]  /*2fb0*/  P2R R93, PR, RZ, 0x10 ;  /* 0x00000010ff5d7803 */ /* 0x000fe40000000000 */
[----:B------:R-:W-:Y:S02]  /*2fc0*/  ISETP.LT.OR P3, PT, R37, 0x1a, P3 ;  /* 0x0000001a2500780c */ /* 0x000fe40001f61670 */
[----:B------:R-:W-:Y:S02]  /*2fd0*/  ISETP.GE.AND P4, PT, R71, 0x21, PT ;  /* 0x000000214700780c */ /* 0x000fe40003f86270 */
[----:B0-----:R-:W-:Y:S02]  /*2fe0*/  FSEL R72, R94, -INF , !P3 ;  /* 0xff8000005e487808 */ /* 0x001fe40005800000 */
[----:B------:R-:W-:Y:S02]  /*2ff0*/  ISETP.GT.AND P3, PT, R38, 0x20, !P4 ;  /* 0x000000202600780c */ /* 0x000fe40006764270 */
[----:B------:R-:W-:-:S02]  /*3000*/  P2R R94, PR, RZ, 0x10 ;  /* 0x00000010ff5e7803 */ /* 0x000fc40000000000 */
[----:B------:R-:W-:Y:S02]  /*3010*/  ISETP.LT.OR P3, PT, R37, 0x21, P3 ;  /* 0x000000212500780c */ /* 0x000fe40001f61670 */
[----:B------:R-:W-:Y:S02]  /*3020*/  ISETP.GE.AND P4, PT, R71, 0x22, PT ;  /* 0x000000224700780c */ /* 0x000fe40003f86270 */
[----:B------:R-:W-:Y:S02]  /*3030*/  FSEL R44, R40, -INF , !P3 ;  /* 0xff800000282c7808 */ /* 0x000fe40005800000 */
[----:B------:R-:W-:Y:S02]  /*3040*/  ISETP.GT.AND P3, PT, R38, 0x21, !P4 ;  /* 0x000000212600780c */ /* 0x000fe40006764270 */
[----:B------:R-:W-:Y:S02]  /*3050*/  P2R R103, PR, RZ, 0x10 ;  /* 0x00000010ff677803 */ /* 0x000fe40000000000 */
[----:B------:R-:W-:-:S02]  /*3060*/  ISETP.LT.OR P3, PT, R37, 0x22, P3 ;  /* 0x000000222500780c */ /* 0x000fc40001f61670 */
[----:B------:R-:W-:Y:S02]  /*3070*/  ISETP.GE.AND P4, PT, R71, 0x29, PT ;  /* 0x000000294700780c */ /* 0x000fe40003f86270 */
[----:B------:R-:W-:Y:S02]  /*3080*/  FSEL R70, R41, -INF , !P3 ;  /* 0xff80000029467808 */ /* 0x000fe40005800000 */
[----:B------:R-:W-:Y:S02]  /*3090*/  ISETP.GT.AND P3, PT, R38, 0x28, !P4 ;  /* 0x000000282600780c */ /* 0x000fe40006764270 */
[----:B------:R-:W-:Y:S02]  /*30a0*/  P2R R41, PR, RZ, 0x10 ;  /* 0x00000010ff297803 */ /* 0x000fe40000000000 */
        /* <DEDUP_REMOVED lines=8> */
[----:B------:R-:W-:Y:S02]  /*3130*/  ISETP.GT.AND P3, PT, R38, 0x30, !P4 ;  /* 0x000000302600780c */ /* 0x000fe40006764270 */
        /* <DEDUP_REMOVED lines=8> */
[----:B------:R-:W-:Y:S02]  /*31c0*/  FSEL R65, R43, -INF , !P3 ;  /* 0xff8000002b417808 */ /* 0x000fe40005800000 */
        /* <DEDUP_REMOVED lines=68> */
[----:B------:R-:W-:Y:S02]  /*3610*/  P2R R89, PR, RZ, 0x20 ;  /* 0x00000020ff597803 */ /* 0x000fe40000000000 */
[----:B------:R-:W-:Y:S02]  /*3620*/  FSEL R8, R77, -INF , !P3 ;  /* 0xff8000004d087808 */ /* 0x000fe40005800000 */
[----:B------:R-:W-:Y:S02]  /*3630*/  ISETP.GE.AND P3, PT, R71, 0x71, PT ;  /* 0x000000714700780c */ /* 0x000fe40003f66270 */
[----:B-1----:R-:W-:Y:S02]  /*3640*/  VIADDMNMX R67, R5, R83, R82, PT ;  /* 0x0000005305437246 */ /* 0x002fe40003800152 */
[----:B------:R-:W-:-:S04]  /*3650*/  ISETP.GT.AND P4, PT, R38, 0x70, !P3 ;  /* 0x000000702600780c */ /* 0x000fc80005f84270 */
[----:B------:R-:W-:-:S04]  /*3660*/  ISETP.LT.OR P4, PT, R37, 0x71, P4 ;  /* 0x000000712500780c */ /* 0x000fc80002781670 */
[----:B------:R-:W-:Y:S02]  /*3670*/  FSEL R7, R80, -INF , !P4 ;  /* 0xff80000050077808 */ /* 0x000fe40006000000 */
[----:B------:R-:W-:-:S04]  /*3680*/  ISETP.GE.AND P4, PT, R71, 0x72, PT ;  /* 0x000000724700780c */ /* 0x000fc80003f86270 */
        /* <DEDUP_REMOVED lines=8> */
[----:B------:R-:W-:Y:S02]  /*3710*/  P2R R40, PR, RZ, 0x40 ;  /* 0x00000040ff287803 */ /* 0x000fe40000000000 */
[----:B------:R-:W-:-:S04]  /*3720*/  ISETP.GT.AND P6, PT, R38, RZ, !P6 ;  /* 0x000000ff2600720c */ /* 0x000fc800077c4270 */
[----:B------:R-:W-:-:S04]  /*3730*/  ISETP.LT.OR P6, PT, R37, 0x1, P6 ;  /* 0x000000012500780c */ /* 0x000fc800037c1670 */
[----:B------:R-:W-:Y:S02]  /*3740*/  FSEL R76, R4, -INF , !P6 ;  /* 0xff800000044c7808 */ /* 0x000fe40007000000 */
[----:B------:R-:W-:Y:S01]  /*3750*/  ISETP.GE.AND P6, PT, R71, 0x7a, PT ;  /* 0x0000007a4700780c */ /* 0x000fe20003fc6270 */
[----:B------:R-:W-:-:S03]  /*3760*/  IMAD.IADD R71, R86, 0x1, R5 ;  /* 0x0000000156477824 */ /* 0x000fc600078e0205 */
[----:B------:R-:W-:Y:S02]  /*3770*/  P2R R77, PR, RZ, 0x40 ;  /* 0x00000040ff4d7803 */ /* 0x000fe40000000000 */
[----:B------:R-:W-:-:S04]  /*3780*/  ISETP.GT.AND P6, PT, R38, 0x79, !P6 ;  /* 0x000000792600780c */ /* 0x000fc800077c4270 */
[----:B------:R-:W-:-:S04]  /*3790*/  ISETP.LT.OR P6, PT, R37, 0x7a, P6 ;  /* 0x0000007a2500780c */ /* 0x000fc800037c1670 */
[----:B------:R-:W-:Y:S02]  /*37a0*/  FSEL R4, R85, -INF , !P6 ;  /* 0xff80000055047808 */ /* 0x000fe40007000000 */
[----:B------:R-:W-:-:S13]  /*37b0*/  PLOP3.LUT P6, PT, PT, PT, UP1, 0x40, 0x0 ;  /* 0x000000000000781c */ /* 0x000fda0003fce818 */
[----:B------:R-:W-:Y:S05]  /*37c0*/  @P6 BRA `(.L_x_991) ;  /* 0x0000000000646947 */ /* 0x000fea0003800000 */
        /* <DEDUP_REMOVED lines=9> */
[----:B------:R-:W-:Y:S01]  /*3860*/  @P6 IMAD.HI.U32 R5, R38, UR10, RZ ;  /* 0x0000000a26056c27 */ /* 0x000fe2000f8e00ff */
[----:B------:R-:W-:-:S13]  /*3870*/  PLOP3.LUT P6, PT, PT, PT, UP2, 0x80, 0x0 ;  /* 0x000000000000781c */ /* 0x000fda0003fcf028 */
[----:B------:R-:W-:-:S04]  /*3880*/  @P6 SHF.R.U32.HI R38, RZ, UR11, R5 ;  /* 0x0000000bff266c19 */ /* 0x000fc80008011605 */
[----:B------:R-:W-:Y:S01]  /*3890*/  LOP3.LUT R38, RZ, R38, RZ, 0x33, !PT ;  /* 0x00000026ff267212 */ /* 0x000fe200078e33ff */
[----:B------:R-:W-:Y:S06]  /*38a0*/  BRA `(.L_x_994) ;  /* 0x0000000000187947 */ /* 0x000fec0003800000 */
.L_x_993:
[----:B------:R-:W-:-:S06]  /*38b0*/  UISETP.NE.AND UP2, UPT, UR7, 0x1, UPT ;  /* 0x000000010700788c */ /* 0x000fcc000bf45270 */
[----:B------:R-:W-:-:S05]  /*38c0*/  PLOP3.LUT P6, PT, PT, PT, UP2, 0x80, 0x0 ;  /* 0x000000000000781c */ /* 0x000fca0003fcf028 */
[----:B------:R-:W-:-:S08]  /*38d0*/  @UP2 ULDC.64 UR10, c[0x0][0x9e8] ;  /* 0x00027a00000a2ab9 */ /* 0x000fd00000000a00 */
[----:B------:R-:W-:Y:S01]  /*38e0*/  @P6 IMAD.HI.U32 R5, R38, UR10, RZ ;  /* 0x0000000a26056c27 */ /* 0x000fe2000f8e00ff */
[----:B------:R-:W-:-:S13]  /*38f0*/  PLOP3.LUT P6, PT, PT, PT, UP2, 0x80, 0x0 ;  /* 0x000000000000781c */ /* 0x000fda0003fcf028 */
[----:B------:R-:W-:-:S07]  /*3900*/  @P6 SHF.R.U32.HI R38, RZ, UR11, R5 ;  /* 0x0000000bff266c19 */ /* 0x000fce0008011605 */
.L_x_994:
[----:B------:R-:W-:Y:S05]  /*3910*/  BSYNC B0 ;  /* 0x0000000000007941 */ /* 0x000fea0003800000 */
.L_x_992:
[----:B------:R-:W-:-:S04]  /*3920*/  IMAD R5, R38, UR7, -R79 ;  /* 0x0000000726057c24 */ /* 0x000fc8000f8e0a4f */
[----:B------:R-:W-:-:S05]  /*3930*/  IMAD R38, R16, -0x2, R5 ;  /* 0xfffffffe10267824 */ /* 0x000fca00078e0205 */
[----:B------:R-:W-:Y:S02]  /*3940*/  VIMNMX R71, R71, R38, !PT ;  /* 0x0000002647477248 */ /* 0x000fe40007fe0100 */
[----:B------:R-:W-:-:S07]  /*3950*/  VIADDMNMX R67, R38, UR7, R67, PT ;  /* 0x0000000726437c46 */ /* 0x000fce000b800143 */
.L_x_991:
[----:B------:R-:W-:Y:S01]  /*3960*/  ISETP.GT.AND P2, PT, R71, 0x1, !P2 ;  /* 0x000000014700780c */ /* 0x000fe20005744270 */
[----:B------:R-:W-:Y:S01]  /*3970*/  ULDC UR30, c[0x0][0x988] ;  /* 0x00026200001e7ab9 */ /* 0x000fe20000000800 */
[----:B------:R-:W-:Y:S01]  /*3980*/  ISETP.NE.AND P6, PT, R89, RZ, PT ;  /* 0x000000ff5900720c */ /* 0x000fe20003fc5270 */
[----:B------:R-:W-:Y:S01]  /*3990*/  @UP0 ULDC UR10, c[0x0][0x44c] ;  /* 0x00011300000a0ab9 */ /* 0x000fe20000000800 */
[----:B------:R-:W-:Y:S01]  /*39a0*/  ISETP.LT.OR P2, PT, R67, 0x2, P2 ;  /* 0x000000024300780c */ /* 0x000fe20001741670 */
[----:B------:R-:W-:Y:S01]  /*39b0*/  UIMAD.WIDE.U32 UR10, UR43, UR10, URZ ;  /* 0x0000000a2b0a72a5 */ /* 0x000fe2000f8e003f */
[----:B------:R-:W-:Y:S01]  /*39c0*/  FMNMX.FTZ R5, R76, R98, !PT ;  /* 0x000000624c057209 */ /* 0x000fe20007810000 */
[----:B------:R-:W-:Y:S01]  /*39d0*/  @UP0 ULDC UR15, c[0x0][0x450] ;  /* 0x00011400000f0ab9 */ /* 0x000fe20000000800 */
[----:B------:R-:W-:Y:S01]  /*39e0*/  FSEL R10, R10, -INF , !P2 ;  /* 0xff8000000a0a7808 */ /* 0x000fe20005000000 */
[----:B------:R-:W-:Y:S01]  /*39f0*/  UMOV UR14, UR43 ;  /* 0x0000002b000e7c82 */ /* 0x000fe20008000000 */
[----:B------:R-:W-:Y:S01]  /*3a00*/  ISETP.NE.AND P2, PT, R87, RZ, PT ;  /* 0x000000ff5700720c */ /* 0x000fe20003f45270 */
[----:B------:R-:W-:Y:S01]  /*3a10*/  @UP0 USHF.R.U32.HI UR14, URZ, UR15, UR11 ;  /* 0x0000000f3f0e0299 */ /* 0x000fe2000801160b */
[----:B------:R-:W-:-:S02]  /*3a20*/  FMNMX.FTZ R5, R100, R5, !PT ;  /* 0x0000000564057209 */ /* 0x000fc40007810000 */
[----:B------:R-:W-:Y:S01]  /*3a30*/  ISETP.GT.AND P2, PT, R71, 0x8, !P2 ;  /* 0x000000084700780c */ /* 0x000fe20005744270 */
[----:B------:R-:W-:Y:S01]  /*3a40*/  UIADD3 UR51, UR51, UR14, URZ ;  /* 0x0000000e33337290 */ /* 0x000fe2000fffe03f */
[----:B------:R-:W-:Y:S02]  /*3a50*/  FMNMX.FTZ R5, R90, R5, !PT ;  /* 0x000000055a057209 */ /* 0x000fe40007810000 */
[----:B------:R-:W-:Y:S01]  /*3a60*/  ISETP.LT.OR P2, PT, R67, 0x9, P2 ;  /* 0x000000094300780c */ /* 0x000fe20001741670 */
[----:B------:R-:W-:Y:S01]  /*3a70*/  UIADD3 UR6, UR51, UR6, URZ ;  /* 0x0000000633067290 */ /* 0x000fe2000fffe03f */
[----:B------:R-:W-:Y:S02]  /*3a80*/  FMNMX.FTZ R5, R102, R5, !PT ;  /* 0x0000000566057209 */ /* 0x000fe40007810000 */
[----:B------:R-:W-:Y:S02]  /*3a90*/  FSEL R11, R11, -INF , !P2 ;  /* 0xff8000000b0b7808 */ /* 0x000fe40005000000 */
[----:B------:R-:W-:-:S02]  /*3aa0*/  ISETP.NE.AND P2, PT, R99, RZ, PT ;  /* 0x000000ff6300720c */ /* 0x000fc40003f45270 */
[C---:B------:R-:W-:Y:S02]  /*3ab0*/  ISETP.GT.AND P3, PT, R71.reuse, 0x70, !P3 ;  /* 0x000000704700780c */ /* 0x040fe40005f64270 */
[C---:B------:R-:W-:Y:S02]  /*3ac0*/  ISETP.GT.AND P2, PT, R71.reuse, 0x9, !P2 ;  /* 0x000000094700780c */ /* 0x040fe40005744270 */
[----:B------:R-:W-:Y:S02]  /*3ad0*/  ISETP.GT.AND P4, PT, R71, 0x71, !P4 ;  /* 0x000000714700780c */ /* 0x000fe40006784270 */
[C---:B------:R-:W-:Y:S02]  /*3ae0*/  ISETP.LT.OR P2, PT, R67.reuse, 0xa, P2 ;  /* 0x0000000a4300780c */ /* 0x040fe40001741670 */
[----:B------:R-:W-:Y:S02]  /*3af0*/  ISETP.LT.OR P3, PT, R67, 0x71, P3 ;  /* 0x000000714300780c */ /* 0x000fe40001f61670 */
[----:B------:R-:W-:-:S02]  /*3b00*/  FSEL R12, R12, -INF , !P2 ;  /* 0xff8000000c0c7808 */ /* 0x000fc40005000000 */
[----:B------:R-:W-:Y:S02]  /*3b10*/  ISETP.GT.AND P2, PT, R71, 0x10, !P6 ;  /* 0x000000104700780c */ /* 0x000fe40007744270 */
[----:B------:R-:W-:Y:S02]  /*3b20*/  ISETP.NE.AND P6, PT, R104, RZ, PT ;  /* 0x000000ff6800720c */ /* 0x000fe40003fc5270 */
[----:B------:R-:W-:Y:S02]  /*3b30*/  ISETP.LT.OR P2, PT, R67, 0x11, P2 ;  /* 0x000000114300780c */ /* 0x000fe40001741670 */
[----:B------:R-:W-:Y:S02]  /*3b40*/  ISETP.GT.AND P5, PT, R71, 0x78, !P5 ;  /* 0x000000784700780c */ /* 0x000fe40006fa4270 */
[----:B------:R-:W-:Y:S02]  /*3b50*/  FSEL R13, R13, -INF , !P2 ;  /* 0xff8000000d0d7808 */ /* 0x000fe40005000000 */
[----:B------:R-:W-:-:S02]  /*3b60*/  ISETP.NE.AND P2, PT, R91, RZ, PT ;  /* 0x000000ff5b00720c */ /* 0x000fc40003f45270 */
[----:B------:R-:W-:Y:S02]  /*3b70*/  ISETP.LT.OR P4, PT, R67, 0x72, P4 ;  /* 0x000000724300780c */ /* 0x000fe40002781670 */
[----:B------:R-:W-:Y:S02]  /*3b80*/  ISETP.GT.AND P2, PT, R71, 0x11, !P2 ;  /* 0x000000114700780c */ /* 0x000fe40005744270 */
[----:B------:R-:W-:Y:S02]  /*3b90*/  FSEL R48, R48, -INF , !P3 ;  /* 0xff80000030307808 */ /* 0x000fe40005800000 */
[C---:B------:R-:W-:Y:S02]  /*3ba0*/  ISETP.LT.OR P2, PT, R67.reuse, 0x12, P2 ;  /* 0x000000124300780c */ /* 0x040fe40001741670 */
[----:B------:R-:W-:Y:S02]  /*3bb0*/  ISETP.LT.OR P5, PT, R67, 0x79, P5 ;  /* 0x000000794300780c */ /* 0x000fe40002fa1670 */
[----:B------:R-:W-:-:S02]  /*3bc0*/  FSEL R14, R14, -INF , !P2 ;  /* 0xff8000000e0e7808 */ /* 0x000fc40005000000 */
[----:B------:R-:W-:Y:S02]  /*3bd0*/  ISETP.NE.AND P2, PT, R101, RZ, PT ;  /* 0x000000ff6500720c */ /* 0x000fe40003f45270 */
[----:B------:R-:W-:Y:S02]  /*3be0*/  FSEL R47, R47, -INF , !P4 ;  /* 0xff8000002f2f7808 */ /* 0x000fe40006000000 */
[----:B------:R-:W-:Y:S02]  /*3bf0*/  ISETP.GT.AND P2, PT, R71, 0x18, !P2 ;  /* 0x000000184700780c */ /* 0x000fe40005744270 */
[----:B------:R-:W-:Y:S02]  /*3c00*/  FSEL R49, R49, -INF , !P5 ;  /* 0xff80000031317808 */ /* 0x000fe40006800000 */
[----:B------:R-:W-:-:S04]  /*3c10*/  ISETP.LT.OR P2, PT, R67, 0x19, P2 ;  /* 0x000000194300780c */ /* 0x000fc80001741670 */
[----:B------:R-:W-:Y:S02]  /*3c20*/  FSEL R15, R15, -INF , !P2 ;  /* 0xff8000000f0f7808 */ /* 0x000fe40005000000 */
[----:B------:R-:W-:-:S04]  /*3c30*/  ISETP.NE.AND P2, PT, R93, RZ, PT ;  /* 0x000000ff5d00720c */ /* 0x000fc80003f45270 */
[----:B------:R-:W-:-:S04]  /*3c40*/  ISETP.GT.AND P2, PT, R71, 0x19, !P2 ;  /* 0x000000194700780c */ /* 0x000fc80005744270 */
        /* <DEDUP_REMOVED lines=22> */
[----:B------:R-:W-:Y:S02]  /*3db0*/  ISETP.NE.AND P2, PT, R42, RZ, PT ;  /* 0x000000ff2a00720c */ /* 0x000fe40003f45270 */
[----:B------:R-:W-:Y:S02]  /*3dc0*/  FMNMX.FTZ R42, R92, R5, !PT ;  /* 0x000000055c2a7209 */ /* 0x000fe40007810000 */
[----:B------:R-:W-:Y:S02]  /*3dd0*/  ISETP.GT.AND P2, PT, R71, 0x31, !P2 ;  /* 0x000000314700780c */ /* 0x000fe40005744270 */
[----:B------:R-:W-:Y:S02]  /*3de0*/  FMNMX.FTZ R5, R73, R42, !PT ;  /* 0x0000002a49057209 */ /* 0x000fe40007810000 */
[----:B------:R-:W-:-:S02]  /*3df0*/  ISETP.LT.OR P2, PT, R67, 0x32, P2 ;  /* 0x000000324300780c */ /* 0x000fc40001741670 */
[----:B------:R-:W-:Y:S02]  /*3e00*/  FMNMX.FTZ R5, R72, R5, !PT ;  /* 0x0000000548057209 */ /* 0x000fe40007810000 */
[----:B------:R-:W-:Y:S02]  /*3e10*/  FSEL R28, R28, -INF , !P2 ;  /* 0xff8000001c1c7808 */ /* 0x000fe40005000000 */
[----:B------:R-:W-:Y:S02]  /*3e20*/  ISETP.NE.AND P2, PT, R43, RZ, PT ;  /* 0x000000ff2b00720c */ /* 0x000fe40003f45270 */
[----:B------:R-:W-:Y:S02]  /*3e30*/  FMNMX.FTZ R5, R44, R5, !PT ;  /* 0x000000052c057209 */ /* 0x000fe40007810000 */
[----:B------:R-:W-:Y:S02]  /*3e40*/  ISETP.GT.AND P2, PT, R71, 0x38, !P2 ;  /* 0x000000384700780c */ /* 0x000fe40005744270 */
[----:B------:R-:W-:-:S02]  /*3e50*/  FMNMX.FTZ R42, R70, R5, !PT ;  /* 0x00000005462a7209 */ /* 0x000fc40007810000 */
[----:B------:R-:W-:Y:S02]  /*3e60*/  ISETP.LT.OR P2, PT, R67, 0x39, P2 ;  /* 0x000000394300780c */ /* 0x000fe40001741670 */
[----:B------:R-:W-:Y:S02]  /*3e70*/  FMNMX.FTZ R5, R69, R42, !PT ;  /* 0x0000002a45057209 */ /* 0x000fe40007810000 */
[----:B------:R-:W-:Y:S02]  /*3e80*/  FSEL R29, R29, -INF , !P2 ;  /* 0xff8000001d1d7808 */ /* 0x000fe40005000000 */
        /* <DEDUP_REMOVED lines=12> */
[----:B------:R-:W-:Y:S02]  /*3f50*/  ISETP.NE.AND P2, PT, R106, RZ, PT ;  /* 0x000000ff6a00720c */ /* 0x000fe40003f45270 */
[----:B------:R-:W-:Y:S02]  /*3f60*/  FMNMX.FTZ R42, R61, R42, !PT ;  /* 0x0000002a3d2a7209 */ /* 0x000fe40007810000 */
[----:B------:R-:W-:-:S02]  /*3f70*/  ISETP.GT.AND P2, PT, R71, 0x41, !P2 ;  /* 0x000000414700780c */ /* 0x000fc40005744270 */
[----:B------:R-:W-:Y:S02]  /*3f80*/  FMNMX.FTZ R5, R59, R42, !PT ;  /* 0x0000002a3b057209 */ /* 0x000fe40007810000 */
[----:B------:R-:W-:Y:S02]  /*3f90*/  ISETP.LT.OR P2, PT, R67, 0x42, P2 ;  /* 0x000000424300780c */ /* 0x000fe40001741670 */
[----:B------:R-:W-:Y:S02]  /*3fa0*/  FMNMX.FTZ R42, R58, R5, !PT ;  /* 0x000000053a2a7209 */ /* 0x000fe40007810000 */
[----:B------:R-:W-:Y:S02]  /*3fb0*/  FSEL R32, R32, -INF , !P2 ;  /* 0xff80000020207808 */ /* 0x000fe40005000000 */
[----:B------:R-:W-:Y:S02]  /*3fc0*/  ISETP.NE.AND P2, PT, R107, RZ, PT ;  /* 0x000000ff6b00720c */ /* 0x000fe40003f45270 */
[----:B------:R-:W-:-:S02]  /*3fd0*/  FMNMX.FTZ R5, R57, R42, !PT ;  /* 0x0000002a39057209 */ /* 0x000fc40007810000 */
[----:B------:R-:W-:Y:S02]  /*3fe0*/  ISETP.GT.AND P2, PT, R71, 0x48, !P2 ;  /* 0x000000484700780c */ /* 0x000fe40005744270 */
[----:B------:R-:W-:Y:S02]  /*3ff0*/  FMNMX.FTZ R42, R56, R5, !PT ;  /* 0x00000005382a7209 */ /* 0x000fe40007810000 */
[----:B------:R-:W-:Y:S02]  /*4000*/  ISETP.LT.OR P2, PT, R67, 0x49, P2 ;  /* 0x000000494300780c */ /* 0x000fe40001741670 */
[----:B------:R-:W-:Y:S02]  /*4010*/  FMNMX.FTZ R5, R55, R42, !PT ;  /* 0x0000002a37057209 */ /* 0x000fe40007810000 */
[----:B------:R-:W-:Y:S02]  /*4020*/  FSEL R33, R33, -INF , !P2 ;  /* 0xff80000021217808 */ /* 0x000fe40005000000 */
[----:B------:R-:W-:-:S02]  /*4030*/  ISETP.NE.AND P2, PT, R108, RZ, PT ;  /* 0x000000ff6c00720c */ /* 0x000fc40003f45270 */
[----:B------:R-:W-:Y:S02]  /*4040*/  FMNMX.FTZ R42, R54, R5, !PT ;  /* 0x00000005362a7209 */ /* 0x000fe40007810000 */
[----:B------:R-:W-:Y:S02]  /*4050*/  ISETP.GT.AND P2, PT, R71, 0x49, !P2 ;  /* 0x000000494700780c */ /* 0x000fe40005744270 */
[----:B------:R-:W-:Y:S02]  /*4060*/  FMNMX.FTZ R5, R53, R42, !PT ;  /* 0x0000002a35057209 */ /* 0x000fe40007810000 */
[----:B------:R-:W-:Y:S02]  /*4070*/  ISETP.LT.OR P2, PT, R67, 0x4a, P2 ;  /* 0x0000004a4300780c */ /* 0x000fe40001741670 */
[----:B------:R-:W-:Y:S02]  /*4080*/  FMNMX.FTZ R42, R52, R5, !PT ;  /* 0x00000005342a7209 */ /* 0x000fe40007810000 */
[----:B------:R-:W-:-:S02]  /*4090*/  FSEL R34, R34, -INF , !P2 ;  /* 0xff80000022227808 */ /* 0x000fc40005000000 */
[----:B------:R-:W-:Y:S02]  /*40a0*/  FMNMX.FTZ R42, R51, R42, !PT ;  /* 0x0000002a332a7209 */ /* 0x000fe40007810000 */
        /* <DEDUP_REMOVED lines=14> */
[----:B------:R-:W-:Y:S01]  /*4190*/  ISETP.NE.AND P2, PT, R111, RZ, PT ;  /* 0x000000ff6f00720c */ /* 0x000fe20003f45270 */
[----:B------:R-:W0:Y:S01]  /*41a0*/  SHFL.BFLY PT, R5, R42, 0x2, 0x1f ;  /* 0x0c401f002a057f89 */ /* 0x000e2200000e0000 */
[----:B------:R-:W-:Y:S02]  /*41b0*/  ISETP.NE.AND P6, PT, R97, RZ, PT ;  /* 0x000000ff6100720c */ /* 0x000fe40003fc5270 */
[----:B------:R-:W-:-:S04]  /*41c0*/  ISETP.GT.AND P2, PT, R71, 0x58, !P2 ;  /* 0x000000584700780c */ /* 0x000fc80005744270 */
[----:B------:R-:W-:-:S04]  /*41d0*/  ISETP.LT.OR P2, PT, R67, 0x59, P2 ;  /* 0x000000594300780c */ /* 0x000fc80001741670 */
[----:B------:R-:W-:Y:S02]  /*41e0*/  FSEL R37, R95, -INF , !P2 ;  /* 0xff8000005f257808 */ /* 0x000fe40005000000 */
[----:B------:R-:W-:-:S04]  /*41f0*/  ISETP.NE.AND P2, PT, R60, RZ, PT ;  /* 0x000000ff3c00720c */ /* 0x000fc80003f45270 */
[----:B------:R-:W-:-:S04]  /*4200*/  ISETP.GT.AND P2, PT, R71, 0x59, !P2 ;  /* 0x000000594700780c */ /* 0x000fc80005744270 */
[----:B------:R-:W-:Y:S02]  /*4210*/  ISETP.LT.OR P2, PT, R67, 0x5a, P2 ;  /* 0x0000005a4300780c */ /* 0x000fe40001741670 */
[----:B0-----:R-:W-:Y:S02]  /*4220*/  FMNMX.FTZ R43, R42, R5, !PT ;  /* 0x000000052a2b7209 */ /* 0x001fe40007810000 */
[----:B------:R-:W-:Y:S02]  /*4230*/  FSEL R38, R96, -INF , !P2 ;  /* 0xff80000060267808 */ /* 0x000fe40005000000 */
[----:B------:R-:W-:Y:S01]  /*4240*/  ISETP.NE.AND P2, PT, R63, RZ, PT ;  /* 0x000000ff3f00720c */ /* 0x000fe20003f45270 */
[----:B------:R-:W0:Y:S03]  /*4250*/  SHFL.BFLY PT, R60, R43, 0x1, 0x1f ;  /* 0x0c201f002b3c7f89 */ /* 0x000e2600000e0000 */
[----:B------:R-:W-:-:S04]  /*4260*/  ISETP.GT.AND P2, PT, R71, 0x60, !P2 ;  /* 0x000000604700780c */ /* 0x000fc80005744270 */
[----:B------:R-:W-:-:S04]  /*4270*/  ISETP.LT.OR P2, PT, R67, 0x61, P2 ;  /* 0x000000614300780c */ /* 0x000fc80001741670 */
[----:B------:R-:W-:Y:S02]  /*4280*/  FSEL R41, R74, -INF , !P2 ;  /* 0xff8000004a297808 */ /* 0x000fe40005000000 */
[----:B------:R-:W-:-:S04]  /*4290*/  ISETP.NE.AND P2, PT, R112, RZ, PT ;  /* 0x000000ff7000720c */ /* 0x000fc80003f45270 */
[----:B------:R-:W-:-:S04]  /*42a0*/  ISETP.GT.AND P2, PT, R71, 0x61, !P2 ;  /* 0x000000614700780c */ /* 0x000fc80005744270 */
[----:B------:R-:W-:Y:S02]  /*42b0*/  ISETP.LT.OR P2, PT, R67, 0x62, P2 ;  /* 0x000000624300780c */ /* 0x000fe40001741670 */
[----:B0-----:R-:W-:Y:S01]  /*42c0*/  FMNMX.FTZ R5, R43, R60, !PT ;  /* 0x0000003c2b057209 */ /* 0x001fe20007810000 */
[----:B------:R-:W-:Y:S01]  /*42d0*/  IMAD.U32 R60, RZ, RZ, UR30 ;  /* 0x0000001eff3c7e24 */ /* 0x000fe2000f8e00ff */
[----:B------:R-:W-:Y:S02]  /*42e0*/  FSEL R39, R75, -INF , !P2 ;  /* 0xff8000004b277808 */ /* 0x000fe40005000000 */
[----:B------:R-:W-:Y:S01]  /*42f0*/  ISETP.GT.AND P2, PT, R71, 0x68, !P6 ;  /* 0x000000684700780c */ /* 0x000fe20007744270 */
[----:B------:R-:W-:-:S01]  /*4300*/  FFMA.FTZ R45, R5, R60, -8 ;  /* 0xc1000000052d7423 */ /* 0x000fc2000001003c */
[----:B------:R-:W-:Y:S02]  /*4310*/  ISETP.NE.AND P6, PT, R40, RZ, PT ;  /* 0x000000ff2800720c */ /* 0x000fe40003fc5270 */
[----:B------:R-:W-:-:S04]  /*4320*/  ISETP.LT.OR P2, PT, R67, 0x69, P2 ;  /* 0x000000694300780c */ /* 0x000fc80001741670 */
[----:B------:R-:W-:Y:S02]  /*4330*/  FSEL R40, R78, -INF , !P2 ;  /* 0xff8000004e287808 */ /* 0x000fe40005000000 */
[----:B------:R-:W-:-:S04]  /*4340*/  FSETP.NEU.FTZ.AND P2, PT, R5, -INF , PT ;  /* 0xff8000000500780b */ /* 0x000fc80003f5d000 */
[----:B------:R-:W-:Y:S02]  /*4350*/  FSEL R79, R45, RZ, P2 ;  /* 0x000000ff2d4f7208 */ /* 0x000fe40001000000 */
[----:B------:R-:W-:Y:S02]  /*4360*/  ISETP.GT.AND P2, PT, R71, RZ, !P6 ;  /* 0x000000ff4700720c */ /* 0x000fe40007744270 */
[----:B------:R-:W-:Y:S01]  /*4370*/  ISETP.NE.AND P6, PT, R77, RZ, PT ;  /* 0x000000ff4d00720c */ /* 0x000fe20003fc5270 */
[----:B------:R-:W-:-:S01]  /*4380*/  FFMA.FTZ R78, R72, UR30, -R79 ;  /* 0x0000001e484e7c23 */ /* 0x000fc2000801084f */
[----:B------:R-:W-:Y:S01]  /*4390*/  ISETP.LT.OR P2, PT, R67, 0x1, P2 ;  /* 0x000000014300780c */ /* 0x000fe20001741670 */
[----:B------:R-:W-:-:S01]  /*43a0*/  FFMA.FTZ R62, R62, UR30, -R79 ;  /* 0x0000001e3e3e7c23 */ /* 0x000fc2000801084f */
[----:B------:R-:W-:Y:S01]  /*43b0*/  ISETP.GT.AND P6, PT, R71, 0x79, !P6 ;  /* 0x000000794700780c */ /* 0x000fe200077c4270 */
[----:B------:R-:W-:-:S01]  /*43c0*/  FFMA.FTZ R57, R57, UR30, -R79 ;  /* 0x0000001e39397c23 */ /* 0x000fc2000801084f */
[----:B------:R-:W-:Y:S01]  /*43d0*/  FSEL R75, R2, -INF , !P2 ;  /* 0xff800000024b7808 */ /* 0x000fe20005000000 */
[----:B------:R-:W-:-:S01]  /*43e0*/  FFMA.FTZ R2, R76, UR30, -R79 ;  /* 0x0000001e4c027c23 */ /* 0x000fc2000801084f */
[----:B------:R-:W-:Y:S01]  /*43f0*/  ISETP.NE.AND P2, PT, R113, RZ, PT ;  /* 0x000000ff7100720c */ /* 0x000fe20003f45270 */
[----:B------:R-:W-:-:S01]  /*4400*/  FFMA.FTZ R43, R98, UR30, -R79 ;  /* 0x0000001e622b7c23 */ /* 0x000fc2000801084f */
[----:B------:R-:W-:Y:S01]  /*4410*/  FMNMX.FTZ R42, R75, R10, !PT ;  /* 0x0000000a4b2a7209 */ /* 0x000fe20007810000 */
[----:B------:R-:W-:-:S01]  /*4420*/  FFMA.FTZ R60, R100, UR30, -R79 ;  /* 0x0000001e643c7c23 */ /* 0x000fc2000801084f */
[----:B------:R-:W-:Y:S01]  /*4430*/  ISETP.GT.AND P2, PT, R71, 0x69, !P2 ;  /* 0x000000694700780c */ /* 0x000fe20005744270 */
[----:B------:R-:W-:Y:S01]  /*4440*/  MUFU.EX2 R2, R2 ;  /* 0x0000000200027308 */ /* 0x000fe20000000800 */
[----:B------:R-:W-:Y:S01]  /*4450*/  FMNMX.FTZ R45, R11, R42, !PT ;  /* 0x0000002a0b2d7209 */ /* 0x000fe20007810000 */
[--C-:B------:R-:W-:Y:S01]  /*4460*/  FFMA.FTZ R63, R90, UR30, -R79.reuse ;  /* 0x0000001e5a3f7c23 */ /* 0x100fe2000801084f */
[----:B------:R-:W-:Y:S01]  /*4470*/  ISETP.LT.OR P2, PT, R67, 0x6a, P2 ;  /* 0x0000006a4300780c */ /* 0x000fe20001741670 */
[--C-:B------:R-:W-:Y:S01]  /*4480*/  FFMA.FTZ R76, R102, UR30, -R79.reuse ;  /* 0x0000001e664c7c23 */ /* 0x100fe2000801084f */
[----:B------:R-:W-:Y:S01]  /*4490*/  FMNMX.FTZ R74, R12, R45, !PT ;  /* 0x0000002d0c4a7209 */ /* 0x000fe20007810000 */
[--C-:B------:R-:W-:Y:S01]  /*44a0*/  FFMA.FTZ R45, R92, UR30, -R79.reuse ;  /* 0x0000001e5c2d7c23 */ /* 0x100fe2000801084f */
[----:B------:R-:W-:Y:S01]  /*44b0*/  FSEL R46, R46, -INF , !P2 ;  /* 0xff8000002e2e7808 */ /* 0x000fe20005000000 */
        /* <DEDUP_REMOVED lines=8> */
[----:B------:R-:W0:Y:S01]  /*4540*/  MUFU.EX2 R43, R43 ;  /* 0x0000002b002b7308 */ /* 0x000e220000000800 */
[----:B------:R-:W-:Y:S01]  /*4550*/  FMNMX.FTZ R73, R15, R74, !PT ;  /* 0x0000004a0f497209 */ /* 0x000fe20007810000 */
[--C-:B------:R-:W-:Y:S01]  /*4560*/  FFMA.FTZ R54, R54, UR30, -R79.reuse ;  /* 0x0000001e36367c23 */ /* 0x100fe2000801084f */
[----:B------:R-:W-:-:S01]  /*4570*/  FFMA.FTZ R53, R53, UR30, -R79 ;  /* 0x0000001e35357c23 */ /* 0x000fc2000801084f */
[--C-:B------:R-:W-:Y:S01]  /*4580*/  FFMA.FTZ R56, R56, UR30, -R79.reuse ;  /* 0x0000001e38387c23 */ /* 0x100fe2000801084f */
[----:B------:R-:W-:Y:S01]  /*4590*/  FMNMX.FTZ R74, R20, R73, !PT ;  /* 0x00000049144a7209 */ /* 0x000fe20007810000 */
[--C-:B------:R-:W-:Y:S01]  /*45a0*/  FFMA.FTZ R55, R55, UR30, -R79.reuse ;  /* 0x0000001e37377c23 */ /* 0x100fe2000801084f */
[----:B------:R-:W-:-:S01]  /*45b0*/  FFMA.FTZ R52, R52, UR30, -R79 ;  /* 0x0000001e34347c23 */ /* 0x000fc2000801084f */
[----:B------:R-:W1:Y:S01]  /*45c0*/  MUFU.EX2 R60, R60 ;  /* 0x0000003c003c7308 */ /* 0x000e620000000800 */
[----:B------:R-:W-:Y:S01]  /*45d0*/  FMNMX.FTZ R73, R21, R74, !PT ;  /* 0x0000004a15497209 */ /* 0x000fe20007810000 */
[--C-:B------:R-:W-:Y:S01]  /*45e0*/  FFMA.FTZ R74, R70, UR30, -R79.reuse ;  /* 0x0000001e464a7c23 */ /* 0x100fe2000801084f */
[----:B------:R-:W-:-:S01]  /*45f0*/  FFMA.FTZ R3, R3, UR30, -R79 ;  /* 0x0000001e03037c23 */ /* 0x000fc2000801084f */
[----:B------:R-:W-:Y:S01]  /*4600*/  FFMA.FTZ R4, R4, UR30, -R79 ;  /* 0x0000001e04047c23 */ /* 0x000fe2000801084f */
[----:B------:R-:W-:-:S03]  /*4610*/  FMNMX.FTZ R72, R24, R73, !PT ;  /* 0x0000004918487209 */ /* 0x000fc60007810000 */
[----:B------:R2:W-:Y:S01]  /*4620*/  MUFU.EX2 R81, R74 ;  /* 0x0000004a00517308 */ /* 0x0005e20000000800 */
[----:B------:R-:W-:-:S04]  /*4630*/  FMNMX.FTZ R73, R25, R72, !PT ;  /* 0x0000004819497209 */ /* 0x000fc80007810000 */
[----:B------:R-:W-:-:S03]  /*4640*/  FMNMX.FTZ R72, R26, R73, !PT ;  /* 0x000000491a487209 */ /* 0x000fc60007810000 */
[----:B------:R-:W3:Y:S01]  /*4650*/  MUFU.EX2 R63, R63 ;  /* 0x0000003f003f7308 */ /* 0x000ee20000000800 */
[----:B------:R-:W-:Y:S01]  /*4660*/  FMNMX.FTZ R73, R27, R72, !PT ;  /* 0x000000481b497209 */ /* 0x000fe20007810000 */
[--C-:B------:R-:W-:Y:S01]  /*4670*/  FFMA.FTZ R72, R69, UR30, -R79.reuse ;  /* 0x0000001e45487c23 */ /* 0x100fe2000801084f */
[----:B--2---:R-:W-:-:S02]  /*4680*/  FFMA.FTZ R74, R64, UR30, -R79 ;  /* 0x0000001e404a7c23 */ /* 0x004fc4000801084f */
[----:B------:R-:W-:Y:S01]  /*4690*/  FMNMX.FTZ R70, R28, R73, !PT ;  /* 0x000000491c467209 */ /* 0x000fe20007810000 */
[----:B------:R-:W-:-:S02]  /*46a0*/  FFMA.FTZ R73, R68, UR30, -R79 ;  /* 0x0000001e44497c23 */ /* 0x000fc4000801084f */
[----:B------:R-:W2:Y:S01]  /*46b0*/  MUFU.EX2 R42, R76 ;  /* 0x0000004c002a7308 */ /* 0x000ea20000000800 */
[----:B------:R-:W-:-:S04]  /*46c0*/  FMNMX.FTZ R69, R29, R70, !PT ;  /* 0x000000461d457209 */ /* 0x000fc80007810000 */
[----:B------:R-:W-:-:S03]  /*46d0*/  FMNMX.FTZ R70, R30, R69, !PT ;  /* 0x000000451e467209 */ /* 0x000fc60007810000 */
[----:B------:R-:W4:Y:S01]  /*46e0*/  MUFU.EX2 R45, R45 ;  /* 0x0000002d002d7308 */ /* 0x000f220000000800 */
[----:B------:R-:W-:Y:S01]  /*46f0*/  FMNMX.FTZ R69, R31, R70, !PT ;  /* 0x000000461f457209 */ /* 0x000fe20007810000 */
[----:B------:R-:W-:-:S03]  /*4700*/  FFMA.FTZ R70, R66, UR30, -R79 ;  /* 0x0000001e42467c23 */ /* 0x000fc6000801084f */
[----:B------:R-:W-:-:S03]  /*4710*/  FMNMX.FTZ R68, R32, R69, !PT ;  /* 0x0000004520447209 */ /* 0x000fc60007810000 */
[----:B------:R-:W5:Y:S01]  /*4720*/  MUFU.EX2 R77, R77 ;  /* 0x0000004d004d7308 */ /* 0x000f620000000800 */
[----:B------:R-:W-:Y:S01]  /*4730*/  FMNMX.FTZ R69, R33, R68, !PT ;  /* 0x0000004421457209 */ /* 0x000fe20007810000 */
[----:B------:R-:W-:-:S03]  /*4740*/  FFMA.FTZ R68, R65, UR30, -R79 ;  /* 0x0000001e41447c23 */ /* 0x000fc6000801084f */
[----:B------:R-:W-:-:S03]  /*4750*/  FMNMX.FTZ R66, R34, R69, !PT ;  /* 0x0000004522427209 */ /* 0x000fc60007810000 */
[----:B------:R-:W5:Y:S01]  /*4760*/  MUFU.EX2 R78, R78 ;  /* 0x0000004e004e7308 */ /* 0x000f620000000800 */
[----:B------:R-:W-:-:S04]  /*4770*/  FMNMX.FTZ R65, R35, R66, !PT ;  /* 0x0000004223417209 */ /* 0x000fc80007810000 */
[----:B------:R-:W-:-:S03]  /*4780*/  FMNMX.FTZ R66, R36, R65, !PT ;  /* 0x0000004124427209 */ /* 0x000fc60007810000 */
[----:B------:R-:W-:Y:S01]  /*4790*/  MUFU.EX2 R69, R68 ;  /* 0x0000004400457308 */ /* 0x000fe20000000800 */
[----:B------:R-:W-:-:S04]  /*47a0*/  FMNMX.FTZ R65, R37, R66, !PT ;  /* 0x0000004225417209 */ /* 0x000fc80007810000 */
[----:B------:R-:W-:-:S03]  /*47b0*/  FMNMX.FTZ R64, R38, R65, !PT ;  /* 0x0000004126407209 */ /* 0x000fc60007810000 */
[----:B------:R-:W5:Y:S01]  /*47c0*/  MUFU.EX2 R44, R44 ;  /* 0x0000002c002c7308 */ /* 0x000f620000000800 */
[----:B------:R-:W-:-:S04]  /*47d0*/  FMNMX.FTZ R64, R41, R64, !PT ;  /* 0x0000004029407209 */ /* 0x000fc80007810000 */
[----:B------:R-:W-:Y:S01]  /*47e0*/  FMNMX.FTZ R65, R39, R64, !PT ;  /* 0x0000004027417209 */ /* 0x000fe20007810000 */
[----:B------:R-:W-:-:S02]  /*47f0*/  FFMA.FTZ R64, R59, UR30, -R79 ;  /* 0x0000001e3b407c23 */ /* 0x000fc4000801084f */
[----:B------:R-:W-:Y:S01]  /*4800*/  MUFU.EX2 R72, R72 ;  /* 0x0000004800487308 */ /* 0x000fe20000000800 */
[----:B------:R-:W-:-:S04]  /*4810*/  FMNMX.FTZ R65, R40, R65, !PT ;  /* 0x0000004128417209 */ /* 0x000fc80007810000 */
[----:B------:R-:W-:-:S03]  /*4820*/  FMNMX.FTZ R65, R46, R65, !PT ;  /* 0x000000412e417209 */ /* 0x000fc60007810000 */
[----:B------:R-:W-:Y:S01]  /*4830*/  MUFU.EX2 R73, R73 ;  /* 0x0000004900497308 */ /* 0x000fe20000000800 */
[----:B------:R-:W-:Y:S01]  /*4840*/  FMNMX.FTZ R62, R48, R65, !PT ;  /* 0x00000041303e7209 */ /* 0x000fe20007810000 */
[----:B------:R-:W-:-:S03]  /*4850*/  FFMA.FTZ R65, R58, UR30, -R79 ;  /* 0x0000001e3a417c23 */ /* 0x000fc6000801084f */
[----:B------:R-:W-:-:S03]  /*4860*/  FMNMX.FTZ R62, R47, R62, !PT ;  /* 0x0000003e2f3e7209 */ /* 0x000fc60007810000 */
[----:B------:R-:W-:Y:S01]  /*4870*/  MUFU.EX2 R70, R70 ;  /* 0x0000004600467308 */ /* 0x000fe20000000800 */
[----:B------:R-:W-:-:S04]  /*4880*/  FMNMX.FTZ R59, R49, R62, !PT ;  /* 0x0000003e313b7209 */ /* 0x000fc80007810000 */
[----:B------:R-:W-:-:S03]  /*4890*/  FMNMX.FTZ R59, R50, R59, !PT ;  /* 0x0000003b323b7209 */ /* 0x000fc60007810000 */
[----:B------:R0:W-:Y:S02]  /*48a0*/  MUFU.EX2 R62, R57 ;  /* 0x00000039003e7308 */ /* 0x0001e40000000800 */
[----:B------:R-:W1:Y:S06]  /*48b0*/  SHFL.BFLY PT, R58, R59, 0x2, 0x1f ;  /* 0x0c401f003b3a7f89 */ /* 0x000e6c00000e0000 */
[----:B------:R-:W-:Y:S01]  /*48c0*/  MUFU.EX2 R74, R74 ;  /* 0x0000004a004a7308 */ /* 0x000fe20000000800 */
[----:B0-----:R-:W-:-:S07]  /*48d0*/  FFMA.FTZ R57, R51, UR30, -R79 ;  /* 0x0000001e33397c23 */ /* 0x001fce000801084f */
[----:B------:R-:W-:Y:S08]  /*48e0*/  MUFU.EX2 R65, R65 ;  /* 0x0000004100417308 */ /* 0x000ff00000000800 */
[----:B------:R-:W-:Y:S01]  /*48f0*/  MUFU.EX2 R61, R61 ;  /* 0x0000003d003d7308 */ /* 0x000fe20000000800 */
[----:B-1----:R-:W-:Y:S01]  /*4900*/  FMNMX.FTZ R58, R59, R58, !PT ;  /* 0x0000003a3b3a7209 */ /* 0x002fe20007810000 */
[--C-:B------:R-:W-:Y:S01]  /*4910*/  FFMA.FTZ R59, R9, UR30, -R79.reuse ;  /* 0x0000001e093b7c23 */ /* 0x100fe2000801084f */
[----:B------:R-:W-:-:S01]  /*4920*/  FFMA.FTZ R9, R8, UR30, -R79 ;  /* 0x0000001e08097c23 */ /* 0x000fc2000801084f */
[--C-:B------:R-:W-:Y:S01]  /*4930*/  FFMA.FTZ R8, R7, UR30, -R79.reuse ;  /* 0x0000001e07087c23 */ /* 0x100fe2000801084f */
[----:B------:R-:W-:-:S01]  /*4940*/  FFMA.FTZ R7, R6, UR30, -R79 ;  /* 0x0000001e06077c23 */ /* 0x000fc2000801084f */
[----:B------:R-:W0:Y:S02]  /*4950*/  SHFL.BFLY PT, R51, R58, 0x1, 0x1f ;  /* 0x0c201f003a337f89 */ /* 0x000e2400000e0000 */
[----:B------:R1:W-:Y:S08]  /*4960*/  MUFU.EX2 R66, R59 ;  /* 0x0000003b00427308 */ /* 0x0003f00000000800 */
[----:B------:R-:W-:Y:S01]  /*4970*/  MUFU.EX2 R64, R64 ;  /* 0x0000004000407308 */ /* 0x000fe20000000800 */
[----:B-1----:R-:W-:-:S07]  /*4980*/  FADD.FTZ R59, R2, R43 ;  /* 0x0000002b023b7221 */ /* 0x002fce0000010000 */
[----:B------:R-:W-:Y:S01]  /*4990*/  MUFU.EX2 R54, R54 ;  /* 0x0000003600367308 */ /* 0x000fe20000000800 */
[----:B0-----:R-:W-:Y:S01]  /*49a0*/  FMNMX.FTZ R6, R58, R51, !PT ;  /* 0x000000333a067209 */ /* 0x001fe20007810000 */
[----:B------:R-:W-:Y:S02]  /*49b0*/  IMAD.U32 R51, RZ, RZ, UR30 ;  /* 0x0000001eff337e24 */ /* 0x000fe4000f8e00ff */
[----:B------:R-:W-:-:S04]  /*49c0*/  FADD.FTZ R58, R60, R59 ;  /* 0x0000003b3c3a7221 */ /* 0x000fc80000010000 */
[----:B------:R-:W-:Y:S01]  /*49d0*/  MUFU.EX2 R53, R53 ;  /* 0x0000003500357308 */ /* 0x000fe20000000800 */
[C---:B------:R-:W-:Y:S01]  /*49e0*/  FSETP.NEU.FTZ.AND P2, PT, R6.reuse, -INF , PT ;  /* 0xff8000000600780b */ /* 0x040fe20003f5d000 */
[----:B------:R-:W-:Y:S01]  /*49f0*/  FFMA.FTZ R51, R6, R51, -8 ;  /* 0xc100000006337423 */ /* 0x000fe20000010033 */
[----:B---3--:R-:W-:-:S04]  /*4a00*/  FADD.FTZ R59, R63, R58 ;  /* 0x0000003a3f3b7221 */ /* 0x008fc80000010000 */
[----:B------:R-:W-:Y:S01]  /*4a10*/  FSEL R51, R51, RZ, P2 ;  /* 0x000000ff33337208 */ /* 0x000fe20001000000 */
[----:B--2---:R-:W-:-:S01]  /*4a20*/  FADD.FTZ R58, R42, R59 ;  /* 0x0000003b2a3a7221 */ /* 0x004fc20000010000 */
[----:B------:R-:W-:Y:S01]  /*4a30*/  MUFU.EX2 R56, R56 ;  /* 0x0000003800387308 */ /* 0x000fe20000000800 */
[----:B------:R-:W-:Y:S02]  /*4a40*/  PLOP3.LUT P2, PT, PT, PT, UP1, 0x40, 0x0 ;  /* 0x000000000000781c */ /* 0x000fe40003f4e818 */
        /* <DEDUP_REMOVED lines=8> */
[----:B----4-:R-:W-:Y:S01]  /*4ad0*/  FADD.FTZ R68, R45, R58 ;  /* 0x0000003a2d447221 */ /* 0x010fe20000010000 */
[----:B------:R-:W-:-:S01]  /*4ae0*/  FFMA.FTZ R20, R20, UR30, -R51 ;  /* 0x0000001e14147c23 */ /* 0x000fc20008010833 */
[--C-:B------:R-:W-:Y:S01]  /*4af0*/  FFMA.FTZ R21, R21, UR30, -R51.reuse ;  /* 0x0000001e15157c23 */ /* 0x100fe20008010833 */
[----:B------:R-:W-:-:S01]  /*4b00*/  FFMA.FTZ R24, R24, UR30, -R51 ;  /* 0x0000001e18187c23 */ /* 0x000fc20008010833 */
[----:B-----5:R-:W-:Y:S01]  /*4b10*/  FADD.FTZ R67, R77, R68 ;  /* 0x000000444d437221 */ /* 0x020fe20000010000 */
[----:B------:R-:W-:Y:S01]  /*4b20*/  F2FP.SATFINITE.E4M3.F32.PACK_AB_MERGE_C R68, R63, R60, RZ ;  /* 0x0000003c3f44723e */ /* 0x000fe200048070ff */
[----:B------:R-:W0:Y:S01]  /*4b30*/  MUFU.EX2 R10, R10 ;  /* 0x0000000a000a7308 */ /* 0x000e220000000800 */
[----:B------:R-:W-:-:S01]  /*4b40*/  FFMA.FTZ R25, R25, UR30, -R51 ;  /* 0x0000001e19197c23 */ /* 0x000fc20008010833 */
[----:B------:R-:W-:Y:S01]  /*4b50*/  FADD.FTZ R67, R78, R67 ;  /* 0x000000434e437221 */ /* 0x000fe20000010000 */
[----:B------:R-:W-:Y:S01]  /*4b60*/  F2FP.SATFINITE.E4M3.F32.PACK_AB_MERGE_C R196, R43, R2, R68 ;  /* 0x000000022bc4723e */ /* 0x000fe20004807044 */
[--C-:B------:R-:W-:Y:S01]  /*4b70*/  FFMA.FTZ R26, R26, UR30, -R51.reuse ;  /* 0x0000001e1a1a7c23 */ /* 0x100fe20008010833 */
[----:B------:R-:W-:-:S01]  /*4b80*/  FFMA.FTZ R27, R27, UR30, -R51 ;  /* 0x0000001e1b1b7c23 */ /* 0x000fc20008010833 */
[----:B------:R-:W-:Y:S01]  /*4b90*/  FADD.FTZ R60, R44, R67 ;  /* 0x000000432c3c7221 */ /* 0x000fe20000010000 */
[----:B------:R-:W-:-:S01]  /*4ba0*/  FFMA.FTZ R28, R28, UR30, -R51 ;  /* 0x0000001e1c1c7c23 */ /* 0x000fc20008010833 */
[----:B------:R-:W1:Y:S01]  /*4bb0*/  MUFU.EX2 R11, R11 ;  /* 0x0000000b000b7308 */ /* 0x000e620000000800 */
[----:B------:R-:W-:Y:S01]  /*4bc0*/  F2FP.SATFINITE.E4M3.F32.PACK_AB_MERGE_C R77, R78, R77, RZ ;  /* 0x0000004d4e4d723e */ /* 0x000fe200048070ff */
[----:B------:R-:W-:Y:S01]  /*4bd0*/  FADD.FTZ R63, R81, R60 ;  /* 0x0000003c513f7221 */ /* 0x000fe20000010000 */
[----:B------:R-:W-:-:S01]  /*4be0*/  FFMA.FTZ R29, R29, UR30, -R51 ;  /* 0x0000001e1d1d7c23 */ /* 0x000fc20008010833 */
[----:B------:R-:W-:Y:S01]  /*4bf0*/  FFMA.FTZ R30, R30, UR30, -R51 ;  /* 0x0000001e1e1e7c23 */ /* 0x000fe20008010833 */
[----:B------:R-:W-:Y:S01]  /*4c00*/  F2FP.SATFINITE.E4M3.F32.PACK_AB_MERGE_C R198, R45, R42, R77 ;  /* 0x0000002a2dc6723e */ /* 0x000fe2000480704d */
        /* <DEDUP_REMOVED lines=21> */
[----:B------:R-:W-:-:S05]  /*4d60*/  FFMA.FTZ R50, R50, UR30, -R51 ;  /* 0x0000001e32327c23 */ /* 0x000fca0008010833 */
[----:B------:R-:W2:Y:S01]  /*4d70*/  MUFU.EX2 R15, R15 ;  /* 0x0000000f000f7308 */ /* 0x000ea20000000800 */
[----:B0-----:R-:W-:-:S01]  /*4d80*/  FADD.FTZ R59, R13, R58 ;  /* 0x0000003a0d3b7221 */ /* 0x001fc20000010000 */
[----:B------:R-:W-:Y:S01]  /*4d90*/  FADD.FTZ R58, R72, R63 ;  /* 0x0000003f483a7221 */ /* 0x000fe20000010000 */
[----:B------:R-:W-:-:S03]  /*4da0*/  F2FP.SATFINITE.E4M3.F32.PACK_AB_MERGE_C R72, R73, R72, RZ ;  /* 0x000000484948723e */ /* 0x000fc600048070ff */
[----:B------:R-:W-:Y:S01]  /*4db0*/  FADD.FTZ R73, R73, R58 ;  /* 0x0000003a49497221 */ /* 0x000fe20000010000 */
[----:B------:R-:W-:Y:S01]  /*4dc0*/  F2FP.SATFINITE.E4M3.F32.PACK_AB_MERGE_C R192, R81, R44, R72 ;  /* 0x0000002c51c0723e */ /* 0x000fe20004807048 */
[----:B------:R-:W0:Y:S01]  /*4dd0*/  MUFU.EX2 R20, R20 ;  /* 0x0000001400147308 */ /* 0x000e220000000800 */
[----:B-1----:R-:W-:-:S01]  /*4de0*/  FADD.FTZ R2, R14, R59 ;  /* 0x0000003b0e027221 */ /* 0x002fc20000010000 */
[----:B------:R-:W-:-:S04]  /*4df0*/  FADD.FTZ R42, R70, R73 ;  /* 0x00000049462a7221 */ /* 0x000fc80000010000 */
[----:B------:R-:W-:Y:S01]  /*4e00*/  FADD.FTZ R45, R69, R42 ;  /* 0x0000002a452d7221 */ /* 0x000fe20000010000 */
[----:B------:R-:W-:Y:S01]  /*4e10*/  F2FP.SATFINITE.E4M3.F32.PACK_AB_MERGE_C R42, R71, R74, RZ ;  /* 0x0000004a472a723e */ /* 0x000fe200048070ff */
[----:B------:R-:W1:Y:S01]  /*4e20*/  MUFU.EX2 R21, R21 ;  /* 0x0000001500157308 */ /* 0x000e620000000800 */
[----:B--2---:R-:W-:-:S01]  /*4e30*/  FADD.FTZ R43, R15, R2 ;  /* 0x000000020f2b7221 */ /* 0x004fc20000010000 */
[----:B------:R-:W-:Y:S01]  /*4e40*/  FADD.FTZ R74, R74, R45 ;  /* 0x0000002d4a4a7221 */ /* 0x000fe20000010000 */
[----:B------:R-:W-:Y:S02]  /*4e50*/  F2FP.SATFINITE.E4M3.F32.PACK_AB_MERGE_C R194, R69, R70, R42 ;  /* 0x0000004645c2723e */ /* 0x000fe4000480702a */
[----:B------:R-:W-:Y:S01]  /*4e60*/  F2FP.SATFINITE.E4M3.F32.PACK_AB_MERGE_C R42, R62, R65, RZ ;  /* 0x000000413e2a723e */ /* 0x000fe200048070ff */
[----:B------:R-:W-:-:S02]  /*4e70*/  FADD.FTZ R74, R71, R74 ;  /* 0x0000004a474a7221 */ /* 0x000fc40000010000 */
[----:B------:R-:W2:Y:S01]  /*4e80*/  MUFU.EX2 R24, R24 ;  /* 0x0000001800187308 */ /* 0x000ea20000000800 */
[----:B0-----:R-:W-:-:S01]  /*4e90*/  FADD.FTZ R2, R20, R43 ;  /* 0x0000002b14027221 */ /* 0x001fc20000010000 */
[----:B------:R-:W-:Y:S01]  /*4ea0*/  F2FP.SATFINITE.E4M3.F32.PACK_AB_MERGE_C R188, R64, R61, R42 ;  /* 0x0000003d40bc723e */ /* 0x000fe2000480702a */
[----:B------:R-:W-:-:S01]  /*4eb0*/  FADD.FTZ R45, R61, R74 ;  /* 0x0000004a3d2d7221 */ /* 0x000fc20000010000 */
[----:B------:R-:W-:-:S03]  /*4ec0*/  F2FP.SATFINITE.E4M3.F32.PACK_AB_MERGE_C R20, R20, R15, RZ ;  /* 0x0000000f1414723e */ /* 0x000fc600048070ff */
[----:B------:R-:W-:Y:S01]  /*4ed0*/  FADD.FTZ R64, R64, R45 ;  /* 0x0000002d40407221 */ /* 0x000fe20000010000 */
[----:B------:R-:W0:Y:S01]  /*4ee0*/  MUFU.EX2 R25, R25 ;  /* 0x0000001900197308 */ /* 0x000e220000000800 */
[----:B-1----:R-:W-:-:S01]  /*4ef0*/  FADD.FTZ R43, R21, R2 ;  /* 0x00000002152b7221 */ /* 0x002fc20000010000 */
[----:B------:R-:W-:Y:S01]  /*4f00*/  F2FP.SATFINITE.E4M3.F32.PACK_AB_MERGE_C R199, R14, R13, R20 ;  /* 0x0000000d0ec7723e */ /* 0x000fe20004807014 */
[----:B------:R-:W-:-:S04]  /*4f10*/  FADD.FTZ R65, R65, R64 ;  /* 0x0000004041417221 */ /* 0x000fc80000010000 */
[----:B------:R-:W-:Y:S01]  /*4f20*/  FADD.FTZ R65, R62, R65 ;  /* 0x000000413e417221 */ /* 0x000fe20000010000 */
[----:B------:R-:W1:Y:S01]  /*4f30*/  MUFU.EX2 R26, R26 ;  /* 0x0000001a001a7308 */ /* 0x000e620000000800 */
[----:B--2---:R-:W-:-:S07]  /*4f40*/  FADD.FTZ R2, R24, R43 ;  /* 0x0000002b18027221 */ /* 0x004fce0000010000 */
[----:B------:R-:W2:Y:S01]  /*4f50*/  MUFU.EX2 R27, R27 ;  /* 0x0000001b001b7308 */ /* 0x000ea20000000800 */
[----:B0-----:R-:W-:-:S07]  /*4f60*/  FADD.FTZ R43, R25, R2 ;  /* 0x00000002192b7221 */ /* 0x001fce0000010000 */
[----:B------:R-:W0:Y:S01]  /*4f70*/  MUFU.EX2 R28, R28 ;  /* 0x0000001c001c7308 */ /* 0x000e220000000800 */
[----:B-1----:R-:W-:-:S01]  /*4f80*/  FADD.FTZ R2, R26, R43 ;  /* 0x0000002b1a027221 */ /* 0x002fc20000010000 */
[----:B------:R-:W-:-:S04]  /*4f90*/  F2FP.SATFINITE.E4M3.F32.PACK_AB_MERGE_C R25, R26, R25, RZ ;  /* 0x000000191a19723e */ /* 0x000fc800048070ff */
[----:B------:R-:W-:Y:S02]  /*4fa0*/  F2FP.SATFINITE.E4M3.F32.PACK_AB_MERGE_C R193, R24, R21, R25 ;  /* 0x0000001518c1723e */ /* 0x000fe40004807019 */
[----:B------:R-:W1:Y:S01]  /*4fb0*/  MUFU.EX2 R29, R29 ;  /* 0x0000001d001d7308 */ /* 0x000e620000000800 */
[----:B--2---:R-:W-:-:S07]  /*4fc0*/  FADD.FTZ R43, R27, R2 ;  /* 0x000000021b2b7221 */ /* 0x004fce0000010000 */
[----:B------:R-:W2:Y:S01]  /*4fd0*/  MUFU.EX2 R30, R30 ;  /* 0x0000001e001e7308 */ /* 0x000ea20000000800 */
[----:B0-----:R-:W-:-:S07]  /*4fe0*/  FADD.FTZ R42, R28, R43 ;  /* 0x0000002b1c2a7221 */ /* 0x001fce0000010000 */
[----:B------:R-:W-:Y:S01]  /*4ff0*/  MUFU.EX2 R31, R31 ;  /* 0x0000001f001f7308 */ /* 0x000fe20000000800 */
[----:B-1----:R-:W-:-:S07]  /*5000*/  FADD.FTZ R43, R29, R42 ;  /* 0x0000002a1d2b7221 */ /* 0x002fce0000010000 */
[----:B------:R-:W0:Y:S01]  /*5010*/  MUFU.EX2 R55, R55 ;  /* 0x0000003700377308 */ /* 0x000e220000000800 */
[----:B--2---:R-:W-:-:S01]  /*5020*/  FADD.FTZ R42, R30, R43 ;  /* 0x0000002b1e2a7221 */ /* 0x004fc20000010000 */
[----:B------:R-:W-:Y:S02]  /*5030*/  F2FP.SATFINITE.E4M3.F32.PACK_AB_MERGE_C R43, R12, R11, RZ ;  /* 0x0000000b0c2b723e */ /* 0x000fe400048070ff */
[----:B------:R-:W-:Y:S02]  /*5040*/  F2FP.SATFINITE.E4M3.F32.PACK_AB_MERGE_C R12, R53, R54, RZ ;  /* 0x00000036350c723e */ /* 0x000fe400048070ff */
[----:B------:R-:W-:Y:S02]  /*5050*/  F2FP.SATFINITE.E4M3.F32.PACK_AB_MERGE_C R197, R10, R75, R43 ;  /* 0x0000004b0ac5723e */ /* 0x000fe4000480702b */
[----:B------:R-:W1:Y:S01]  /*5060*/  MUFU.EX2 R32, R32 ;  /* 0x0000002000207308 */ /* 0x000e620000000800 */
[----:B------:R-:W-:-:S04]  /*5070*/  F2FP.SATFINITE.E4M3.F32.PACK_AB_MERGE_C R29, R30, R29, RZ ;  /* 0x0000001d1e1d723e */ /* 0x000fc800048070ff */
[----:B------:R-:W-:-:S03]  /*5080*/  F2FP.SATFINITE.E4M3.F32.PACK_AB_MERGE_C R195, R28, R27, R29 ;  /* 0x0000001b1cc3723e */ /* 0x000fc6000480701d */
[----:B------:R-:W2:Y:S01]  /*5090*/  MUFU.EX2 R33, R33 ;  /* 0x0000002100217308 */ /* 0x000ea20000000800 */
[----:B0-----:R-:W-:Y:S01]  /*50a0*/  F2FP.SATFINITE.E4M3.F32.PACK_AB_MERGE_C R190, R55, R56, R12 ;  /* 0x0000003837be723e */ /* 0x001fe2000480700c */
[----:B------:R-:W-:-:S04]  /*50b0*/  FADD.FTZ R56, R56, R65 ;  /* 0x0000004138387221 */ /* 0x000fc80000010000 */
[----:B------:R-:W-:Y:S02]  /*50c0*/  FADD.FTZ R55, R55, R56 ;  /* 0x0000003837377221 */ /* 0x000fe40000010000 */
[----:B------:R-:W0:Y:S02]  /*50d0*/  MUFU.EX2 R34, R34 ;  /* 0x0000002200227308 */ /* 0x000e240000000800 */
[----:B------:R-:W-:-:S04]  /*50e0*/  FADD.FTZ R54, R54, R55 ;  /* 0x0000003736367221 */ /* 0x000fc80000010000 */
[----:B------:R-:W-:Y:S02]  /*50f0*/  FADD.FTZ R53, R53, R54 ;  /* 0x0000003635357221 */ /* 0x000fe40000010000 */
[----:B------:R-:W3:Y:S08]  /*5100*/  MUFU.EX2 R35, R35 ;  /* 0x0000002300237308 */ /* 0x000ef00000000800 */
[----:B------:R4:W-:Y:S08]  /*5110*/  MUFU.EX2 R2, R39 ;  /* 0x0000002700027308 */ /* 0x0009f00000000800 */
[----:B------:R-:W5:Y:S01]  /*5120*/  MUFU.EX2 R9, R9 ;  /* 0x0000000900097308 */ /* 0x000f620000000800 */
[----:B----4-:R-:W-:-:S04]  /*5130*/  FADD.FTZ R39, R31, R42 ;  /* 0x0000002a1f277221 */ /* 0x010fc80000010000 */
[----:B-1----:R-:W-:-:S03]  /*5140*/  FADD.FTZ R12, R32, R39 ;  /* 0x00000027200c7221 */ /* 0x002fc60000010000 */
[----:B------:R-:W1:Y:S01]  /*5150*/  MUFU.EX2 R36, R36 ;  /* 0x0000002400247308 */ /* 0x000e620000000800 */
[----:B--2---:R-:W-:-:S01]  /*5160*/  FADD.FTZ R15, R33, R12 ;  /* 0x0000000c210f7221 */ /* 0x004fc20000010000 */
[----:B0-----:R-:W-:-:S03]  /*5170*/  F2FP.SATFINITE.E4M3.F32.PACK_AB_MERGE_C R33, R34, R33, RZ ;  /* 0x000000212221723e */ /* 0x001fc600048070ff */
[----:B------:R-:W-:Y:S01]  /*5180*/  FADD.FTZ R12, R34, R15 ;  /* 0x0000000f220c7221 */ /* 0x000fe20000010000 */
[----:B------:R-:W-:Y:S02]  /*5190*/  F2FP.SATFINITE.E4M3.F32.PACK_AB_MERGE_C R189, R32, R31, R33 ;  /* 0x0000001f20bd723e */ /* 0x000fe40004807021 */
[----:B------:R-:W-:Y:S01]  /*51a0*/  MUFU.EX2 R52, R52 ;  /* 0x0000003400347308 */ /* 0x000fe20000000800 */
[----:B---3--:R-:W-:-:S01]  /*51b0*/  FADD.FTZ R15, R35, R12 ;  /* 0x0000000c230f7221 */ /* 0x008fc20000010000 */
[----:B-----5:R-:W-:-:S06]  /*51c0*/  F2FP.SATFINITE.E4M3.F32.PACK_AB_MERGE_C R26, R9, R66, RZ ;  /* 0x00000042091a723e */ /* 0x020fcc00048070ff */
[----:B------:R-:W0:Y:S01]  /*51d0*/  MUFU.EX2 R57, R57 ;  /* 0x0000003900397308 */ /* 0x000e220000000800 */
[----:B-1----:R-:W-:-:S07]  /*51e0*/  FADD.FTZ R12, R36, R15 ;  /* 0x0000000f240c7221 */ /* 0x002fce0000010000 */
[----:B------:R-:W1:Y:S08]  /*51f0*/  MUFU.EX2 R37, R37 ;  /* 0x0000002500257308 */ /* 0x000e700000000800 */
[----:B------:R-:W2:Y:S01]  /*5200*/  MUFU.EX2 R38, R38 ;  /* 0x0000002600267308 */ /* 0x000ea20000000800 */
[----:B0-----:R-:W-:Y:S01]  /*5210*/  F2FP.SATFINITE.E4M3.F32.PACK_AB_MERGE_C R184, R57, R52, R26 ;  /* 0x0000003439b8723e */ /* 0x001fe2000480701a */
[----:B------:R-:W-:-:S04]  /*5220*/  FADD.FTZ R52, R52, R53 ;  /* 0x0000003534347221 */ /* 0x000fc80000010000 */
[----:B------:R-:W-:Y:S02]  /*5230*/  FADD.FTZ R57, R57, R52 ;  /* 0x0000003439397221 */ /* 0x000fe40000010000 */
[----:B------:R-:W0:Y:S01]  /*5240*/  MUFU.EX2 R41, R41 ;  /* 0x0000002900297308 */ /* 0x000e220000000800 */
[----:B-1----:R-:W-:-:S01]  /*5250*/  FADD.FTZ R13, R37, R12 ;  /* 0x0000000c250d7221 */ /* 0x002fc20000010000 */
[----:B------:R-:W-:-:S04]  /*5260*/  FADD.FTZ R66, R66, R57 ;  /* 0x0000003942427221 */ /* 0x000fc80000010000 */
[----:B------:R-:W-:Y:S02]  /*5270*/  FADD.FTZ R9, R9, R66 ;  /* 0x0000004209097221 */ /* 0x000fe40000010000 */
[----:B------:R-:W-:Y:S01]  /*5280*/  MUFU.EX2 R3, R3 ;  /* 0x0000000300037308 */ /* 0x000fe20000000800 */
[C---:B--2---:R-:W-:Y:S01]  /*5290*/  F2FP.SATFINITE.E4M3.F32.PACK_AB_MERGE_C R37, R38.reuse, R37, RZ ;  /* 0x000000252625723e */ /* 0x044fe200048070ff */
[----:B------:R-:W-:-:S03]  /*52a0*/  FADD.FTZ R38, R38, R13 ;  /* 0x0000000d26267221 */ /* 0x000fc60000010000 */
[----:B------:R-:W-:-:S03]  /*52b0*/  F2FP.SATFINITE.E4M3.F32.PACK_AB_MERGE_C R191, R36, R35, R37 ;  /* 0x0000002324bf723e */ /* 0x000fc60004807025 */
[----:B------:R-:W1:Y:S01]  /*52c0*/  MUFU.EX2 R4, R4 ;  /* 0x0000000400047308 */ /* 0x000e620000000800 */
[----:B0-----:R-:W-:-:S04]  /*52d0*/  FADD.FTZ R13, R41, R38 ;  /* 0x00000026290d7221 */ /* 0x001fc80000010000 */
[----:B------:R-:W-:-:S03]  /*52e0*/  FADD.FTZ R13, R2, R13 ;  /* 0x0000000d020d7221 */ /* 0x000fc60000010000 */
[----:B------:R-:W-:Y:S08]  /*52f0*/  MUFU.EX2 R8, R8 ;  /* 0x0000000800087308 */ /* 0x000ff00000000800 */
[----:B------:R-:W0:Y:S01]  /*5300*/  MUFU.EX2 R7, R7 ;  /* 0x0000000700077308 */ /* 0x000e220000000800 */
[----:B-1----:R-:W-:-:S07]  /*5310*/  F2FP.SATFINITE.E4M3.F32.PACK_AB_MERGE_C R10, R4, R3, RZ ;  /* 0x00000003040a723e */ /* 0x002fce00048070ff */
        /* <DEDUP_REMOVED lines=9> */
[----:B------:R-:W1:Y:S01]  /*53b0*/  MUFU.EX2 R47, R47 ;  /* 0x0000002f002f7308 */ /* 0x000e620000000800 */
[C---:B--2---:R-:W-:Y:S01]  /*53c0*/  F2FP.SATFINITE.E4M3.F32.PACK_AB_MERGE_C R40, R11.reuse, R40, RZ ;  /* 0x000000280b28723e */ /* 0x044fe200048070ff */
[----:B------:R-:W-:-:S03]  /*53d0*/  FADD.FTZ R11, R11, R8 ;  /* 0x000000080b0b7221 */ /* 0x000fc60000010000 */
[----:B------:R-:W-:-:S03]  /*53e0*/  F2FP.SATFINITE.E4M3.F32.PACK_AB_MERGE_C R185, R2, R41, R40 ;  /* 0x0000002902b9723e */ /* 0x000fc60004807028 */
[----:B------:R-:W-:Y:S01]  /*53f0*/  MUFU.EX2 R49, R49 ;  /* 0x0000003100317308 */ /* 0x000fe20000000800 */
[----:B0-----:R-:W-:-:S07]  /*5400*/  FADD.FTZ R2, R48, R11 ;  /* 0x0000000b30027221 */ /* 0x001fce0000010000 */
[----:B------:R-:W0:Y:S01]  /*5410*/  MUFU.EX2 R50, R50 ;  /* 0x0000003200327308 */ /* 0x000e220000000800 */
[----:B-1----:R-:W-:-:S01]  /*5420*/  FADD.FTZ R2, R47, R2 ;  /* 0x000000022f027221 */ /* 0x002fc20000010000 */
[----:B0-----:R-:W-:-:S03]  /*5430*/  F2FP.SATFINITE.E4M3.F32.PACK_AB_MERGE_C R7, R50, R49, RZ ;  /* 0x000000313207723e */ /* 0x001fc600048070ff */
[----:B------:R-:W-:Y:S01]  /*5440*/  FADD.FTZ R49, R49, R2 ;  /* 0x0000000231317221 */ /* 0x000fe20000010000 */
[----:B------:R-:W-:Y:S01]  /*5450*/  VIADD R2, R88, 0xfffffffe ;  /* 0xfffffffe58027836 */ /* 0x000fe20000000000 */
[----:B------:R-:W-:Y:S02]  /*5460*/  F2FP.SATFINITE.E4M3.F32.PACK_AB_MERGE_C R187, R47, R48, R7 ;  /* 0x000000302fbb723e */ /* 0x000fe40004807007 */
[----:B------:R-:W-:-:S01]  /*5470*/  FADD.FTZ R3, R50, R49 ;  /* 0x0000003132037221 */ /* 0x000fc20000010000 */
[----:B------:R-:W-:Y:S06]  /*5480*/  @P2 BRA `(.L_x_995) ;  /* 0x0000000000442947 */ /* 0x000fec0003800000 */
        /* <DEDUP_REMOVED lines=10> */
.L_x_996:
[----:B------:R-:W-:-:S11]  /*5530*/  UISETP.NE.AND UP2, UPT, UR7, 0x1, UPT ;  /* 0x000000010700788c */ /* 0x000fd6000bf45270 */
[----:B------:R-:W-:Y:S02]  /*5540*/  @UP2 ULDC.64 UR18, c[0x0][0x9e8] ;  /* 0x00027a0000122ab9 */ /* 0x000fe40000000a00 */
[----:B------:R-:W-:-:S04]  /*5550*/  UIMAD.WIDE.U32 UR10, UR14, UR18, URZ ;  /* 0x000000120e0a72a5 */ /* 0x000fc8000f8e003f */
[----:B------:R-:W-:-:S12]  /*5560*/  @UP2 USHF.R.U32.HI UR14, URZ, UR19, UR11 ;  /* 0x000000133f0e2299 */ /* 0x000fd8000801160b */
.L_x_997:
[----:B------:R-:W-:-:S04]  /*5570*/  UIMAD UR7, UR14, UR7, UR7 ;  /* 0x000000070e0772a4 */ /* 0x000fc8000f8e0207 */
[----:B------:R-:W-:-:S04]  /*5580*/  UISETP.LT.AND UP2, UPT, UR6, UR7, UPT ;  /* 0x000000070600728c */ /* 0x000fc8000bf41270 */
[----:B------:R-:W-:-:S12]  /*5590*/  USEL UR6, UR6, UR7, UP2 ;  /* 0x0000000706067287 */ /* 0x000fd80009000000 */
.L_x_995:
[----:B------:R-:W-:Y:S01]  /*55a0*/  USHF.R.S32.HI UR7, URZ, 0x1f, UR6 ;  /* 0x0000001f3f077899 */ /* 0x000fe20008011406 */
[----:B------:R-:W-:Y:S02]  /*55b0*/  CS2R R118, SRZ ;  /* 0x0000000000767805 */ /* 0x000fe4000001ff00 */
[----:B------:R-:W-:Y:S02]  /*55c0*/  CS2R R116, SRZ ;  /* 0x0000000000747805 */ /* 0x000fe4000001ff00 */
[----:B------:R-:W-:Y:S01]  /*55d0*/  CS2R R114, SRZ ;  /* 0x0000000000727805 */ /* 0x000fe2000001ff00 */
[----:B------:R-:W-:Y:S01]  /*55e0*/  ULEA.HI UR7, UR7, UR6, URZ, 0x7 ;  /* 0x0000000607077291 */ /* 0x000fe2000f8f383f */
[----:B------:R-:W-:Y:S02]  /*55f0*/  CS2R R112, SRZ ;  /* 0x0000000000707805 */ /* 0x000fe4000001ff00 */
[----:B------:R-:W-:Y:S02]  /*5600*/  CS2R R110, SRZ ;  /* 0x00000000006e7805 */ /* 0x000fe4000001ff00 */
[----:B------:R-:W-:Y:S01]  /*5610*/  CS2R R108, SRZ ;  /* 0x00000000006c7805 */ /* 0x000fe2000001ff00 */
[----:B------:R-:W-:Y:S01]  /*5620*/  USHF.R.S32.HI UR7, URZ, 0x7, UR7 ;  /* 0x000000073f077899 */ /* 0x000fe20008011407 */
[----:B------:R-:W-:-:S02]  /*5630*/  CS2R R106, SRZ ;  /* 0x00000000006a7805 */ /* 0x000fc4000001ff00 */
[----:B------:R-:W-:Y:S02]  /*5640*/  CS2R R104, SRZ ;  /* 0x0000000000687805 */ /* 0x000fe4000001ff00 */
[----:B------:R-:W-:Y:S01]  /*5650*/  CS2R R102, SRZ ;  /* 0x0000000000667805 */ /* 0x000fe2000001ff00 */
[----:B------:R-:W-:Y:S01]  /*5660*/  UISETP.LT.AND UP2, UPT, UR40, UR7, UPT ;  /* 0x000000072800728c */ /* 0x000fe2000bf41270 */
[----:B------:R-:W-:Y:S02]  /*5670*/  CS2R R100, SRZ ;  /* 0x0000000000647805 */ /* 0x000fe4000001ff00 */
[----:B------:R-:W-:Y:S02]  /*5680*/  CS2R R98, SRZ ;  /* 0x0000000000627805 */ /* 0x000fe4000001ff00 */
[----:B------:R-:W-:Y:S01]  /*5690*/  CS2R R96, SRZ ;  /* 0x0000000000607805 */ /* 0x000fe2000001ff00 */
[----:B------:R-:W-:Y:S01]  /*56a0*/  USEL UR35, UR40, UR7, !UP2 ;  /* 0x0000000728237287 */ /* 0x000fe2000d000000 */
[----:B------:R-:W-:-:S02]  /*56b0*/  CS2R R94, SRZ ;  /* 0x00000000005e7805 */ /* 0x000fc4000001ff00 */
[----:B------:R-:W-:Y:S02]  /*56c0*/  CS2R R92, SRZ ;  /* 0x00000000005c7805 */ /* 0x000fe4000001ff00 */
[----:B------:R-:W-:Y:S02]  /*56d0*/  CS2R R90, SRZ ;  /* 0x00000000005a7805 */ /* 0x000fe4000001ff00 */
[----:B------:R-:W-:Y:S02]  /*56e0*/  CS2R R88, SRZ ;  /* 0x0000000000587805 */ /* 0x000fe4000001ff00 */
[----:B------:R-:W-:Y:S02]  /*56f0*/  CS2R R86, SRZ ;  /* 0x0000000000567805 */ /* 0x000fe4000001ff00 */
[----:B------:R-:W-:Y:S02]  /*5700*/  ISETP.GE.AND P2, PT, R2, UR35, PT ;  /* 0x0000002302007c0c */ /* 0x000fe4000bf46270 */
        /* <DEDUP_REMOVED lines=31> */
[----:B------:R-:W-:Y:S06]  /*5900*/  @!P2 BRA `(.L_x_998) ;  /* 0x000000380060a947 */ /* 0x000fec0003800000 */
[----:B------:R-:W-:Y:S01]  /*5910*/  IMAD.MOV.U32 R119, RZ, RZ, RZ ;  /* 0x000000ffff777224 */ /* 0x000fe200078e00ff */
[----:B------:R-:W-:Y:S01]  /*5920*/  ULDC UR31, c[0x0][0x9e4] ;  /* 0x00027900001f7ab9 */ /* 0x000fe20000000800 */
[----:B------:R-:W-:Y:S01]  /*5930*/  ULDC UR30, c[0x0][0x988] ;  /* 0x00026200001e7ab9 */ /* 0x000fe20000000800 */
[----:B------:R-:W-:-:S05]  /*5940*/  ULDC UR32, c[0x0][0x9e0] ;  /* 0x0002780000207ab9 */ /* 0x000fca0000000800 */
.L_x_1016:
[----:B------:R-:W-:Y:S01]  /*5950*/  UIADD3 UR34, UR50, 0x1, URZ ;  /* 0x0000000132227890 */ /* 0x000fe2000fffe03f */
[----:B------:R-:W-:-:S03]  /*5960*/  ISETP.NE.AND P3, PT, RZ, UR37, PT ;  /* 0x00000025ff007c0c */ /* 0x000fc6000bf65270 */
[----:B------:R-:W-:-:S04]  /*5970*/  UISETP.NE.AND UP2, UPT, UR34, 0x2, UPT ;  /* 0x000000022200788c */ /* 0x000fc8000bf45270 */
[----:B------:R-:W-:Y:S02]  /*5980*/  USEL UR33, URZ, 0x1, UP2 ;  /* 0x000000013f217887 */ /* 0x000fe40009000000 */
[----:B------:R-:W-:Y:S02]  /*5990*/  USEL UR34, UR34, URZ, UP2 ;  /* 0x0000003f22227287 */ /* 0x000fe40009000000 */
[----:B------:R-:W-:Y:S02]  /*59a0*/  ULOP3.LUT UR33, UR45, UR33, URZ, 0x3c, !UPT ;  /* 0x000000212d217292 */ /* 0x000fe4000f8e3c3f */
[----:B------:R-:W-:Y:S10]  /*59b0*/  @P3 BRA `(.L_x_999) ;  /* 0x00000000002c3947 */ /* 0x000ff40003800000 */
[----:B------:R-:W-:Y:S05]  /*59c0*/  @!P0 BRA `(.L_x_1000) ;  /* 0x0000000000048947 */ /* 0x000fea0003800000 */
[----:B------:R-:W-:Y:S01]  /*59d0*/  BPT.TRAP 0x1 ;  /* 0x000000040000795c */ /* 0x000fe20000300000 */
.L_x_1000:
[----:B------:R-:W-:Y:S01]  /*59e0*/  ULEA UR6, UR34, UR36, 0x3 ;  /* 0x0000002422067291 */ /* 0x000fe2000f8e183f */
[----:B------:R-:W-:-:S05]  /*59f0*/  IMAD.U32 R7, RZ, RZ, UR33 ;  /* 0x00000021ff077e24 */ /* 0x000fca000f8e00ff */
[----:B------:R-:W-:-:S04]  /*5a00*/  SHF.L.U32 R7, R7, 0x1f, RZ ;  /* 0x0000001f07077819 */ /* 0x000fc800000006ff */
[----:B------:R0:W1:Y:S01]  /*5a10*/  SYNCS.PHASECHK.TRANS64.TRYWAIT P2, [UR6+0x2a830], R7 ;  /* 0x02a83007ff0075a7 */ /* 0x0000620008040146 */
[----:B------:R-:W-:Y:S05]  /*5a20*/  @!P0 BRA `(.L_x_1001) ;  /* 0x0000000000048947 */ /* 0x000fea0003800000 */
[----:B------:R-:W-:Y:S01]  /*5a30*/  BPT.TRAP 0x1 ;  /* 0x000000040000795c */ /* 0x000fe20000300000 */
.L_x_1001:
[----:B-1----:R-:W-:Y:S05]  /*5a40*/  @P2 BRA `(.L_x_999) ;  /* 0x0000000000082947 */ /* 0x002fea0003800000 */
[----:B------:R-:W1:Y:S02]  /*5a50*/  SYNCS.PHASECHK.TRANS64.TRYWAIT P2, [UR6+0x2a830], R7 ;  /* 0x02a83007ff0075a7 */ /* 0x000e640008040146 */
[----:B-1----:R-:W-:Y:S05]  /*5a60*/  @!P2 BRA `(.L_x_1002) ;  /* 0x0000011c0068a947 */ /* 0x002fea0003800000 */
.L_x_999:
[----:B-1----:R-:W1:Y:S01]  /*5a70*/  S2R R8, SR_TID.X ;  /* 0x0000000000087919 */ /* 0x002e620000002100 */
[----:B------:R-:W-:Y:S01]  /*5a80*/  UIMAD UR26, UR34, 0x600, UR28 ;  /* 0x00000600221a78a4 */ /* 0x000fe2000f8e021c */
[----:B------:R-:W-:Y:S01]  /*5a90*/  UMOV UR27, 0x80000020 ;  /* 0x80000020001b7882 */ /* 0x000fe20000000000 */
[----:B------:R-:W-:Y:S02]  /*5aa0*/  UMOV UR7, 0x80000020 ;  /* 0x8000002000077882 */ /* 0x000fe40000000000 */
[----:B------:R-:W-:Y:S02]  /*5ab0*/  UIADD3 UR6, UR26, 0x2, URZ ;  /* 0x000000021a067890 */ /* 0x000fe4000fffe03f */
[----:B------:R-:W-:Y:S01]  /*5ac0*/  UIADD3 UR10, UR26, 0x200, URZ ;  /* 0x000002001a0a7890 */ /* 0x000fe2000fffe03f */
[----:B------:R-:W-:Y:S01]  /*5ad0*/  UMOV UR11, 0x80000020 ;  /* 0x80000020000b7882 */ /* 0x000fe20000000000 */
[----:B------:R-:W-:Y:S01]  /*5ae0*/  UIADD3 UR14, UR26, 0x202, URZ ;  /* 0x000002021a0e7890 */ /* 0x000fe2000fffe03f */
[----:B------:R-:W-:Y:S01]  /*5af0*/  UMOV UR15, 0x80000020 ;  /* 0x80000020000f7882 */ /* 0x000fe20000000000 */
[----:B------:R-:W-:Y:S01]  /*5b00*/  UIADD3 UR18, UR26, 0x400, URZ ;  /* 0x000004001a127890 */ /* 0x000fe2000fffe03f */
[----:B------:R-:W-:Y:S01]  /*5b10*/  UMOV UR19, 0x80000020 ;  /* 0x8000002000137882 */ /* 0x000fe20000000000 */
[----:B------:R-:W-:Y:S01]  /*5b20*/  UIADD3 UR22, UR26, 0x402, URZ ;  /* 0x000004021a167890 */ /* 0x000fe2000fffe03f */
[----:B------:R-:W-:Y:S01]  /*5b30*/  UMOV UR23, 0x80000020 ;  /* 0x8000002000177882 */ /* 0x000fe20000000000 */
[----:B-1----:R-:W-:-:S05]  /*5b40*/  SHF.R.U32.HI R8, RZ, 0x7, R8 ;  /* 0x00000007ff087819 */ /* 0x002fca0000011608 */
[----:B0-----:R-:W-:-:S05]  /*5b50*/  VIADD R7, R8, 0x8 ;  /* 0x0000000808077836 */ /* 0x001fca0000000000 */
[----:B------:R0:W-:Y:S06]  /*5b60*/  BAR.SYNC.DEFER_BLOCKING R7, 0x100 ;  /* 0x000400070000751d */ /* 0x0001ec0000010000 */
[----:B------:R-:W-:-:S06]  /*5b70*/  WARPGROUP.ARRIVE ;  /* 0x00000000000079c5 */ /* 0x000fcc0000000000 */
[----:B------:R-:W-:Y:S03]  /*5b80*/  QGMMA.64x128x32.F32.E4M3.E4M3 R120, gdesc[UR24], RZ, !UPT, gsb0 ;  /* 0x01e00000187879f3 */ /* 0x000fe6000c0008ff */
        /* <DEDUP_REMOVED lines=16> */
[----:B0-----:R-:W-:Y:S05]  /*5c90*/  @P3 BRA `(.L_x_1003) ;  /* 0x00000000002c3947 */ /* 0x001fea0003800000 */
[----:B------:R-:W-:Y:S05]  /*5ca0*/  @!P0 BRA `(.L_x_1004) ;  /* 0x0000000000048947 */ /* 0x000fea0003800000 */
[----:B------:R-:W-:Y:S01]  /*5cb0*/  BPT.TRAP 0x1 ;  /* 0x000000040000795c */ /* 0x000fe20000300000 */
.L_x_1004:
[----:B------:R-:W-:Y:S01]  /*5cc0*/  ULEA UR6, UR50, UR36, 0x3 ;  /* 0x0000002432067291 */ /* 0x000fe2000f8e183f */
[----:B------:R-:W-:-:S05]  /*5cd0*/  IMAD.U32 R7, RZ, RZ, UR45 ;  /* 0x0000002dff077e24 */ /* 0x000fca000f8e00ff */
[----:B------:R-:W-:-:S04]  /*5ce0*/  SHF.L.U32 R7, R7, 0x1f, RZ ;  /* 0x0000001f07077819 */ /* 0x000fc800000006ff */
[----:B------:R0:W1:Y:S01]  /*5cf0*/  SYNCS.PHASECHK.TRANS64.TRYWAIT P2, [UR6+0x2a850], R7 ;  /* 0x02a85007ff0075a7 */ /* 0x0000620008040146 */
[----:B------:R-:W-:Y:S05]  /*5d00*/  @!P0 BRA `(.L_x_1005) ;  /* 0x0000000000048947 */ /* 0x000fea0003800000 */
[----:B------:R-:W-:Y:S01]  /*5d10*/  BPT.TRAP 0x1 ;  /* 0x000000040000795c */ /* 0x000fe20000300000 */
.L_x_1005:
[----:B-1----:R-:W-:Y:S05]  /*5d20*/  @P2 BRA `(.L_x_1003) ;  /* 0x0000000000082947 */ /* 0x002fea0003800000 */
[----:B------:R-:W1:Y:S02]  /*5d30*/  SYNCS.PHASECHK.TRANS64.TRYWAIT P2, [UR6+0x2a850], R7 ;  /* 0x02a85007ff0075a7 */ /* 0x000e640008040146 */
[----:B-1----:R-:W-:Y:S05]  /*5d40*/  @!P2 BRA `(.L_x_1006) ;  /* 0x0000011800c8a947 */ /* 0x002fea0003800000 */
.L_x_1003:
[----:B------:R-:W-:Y:S01]  /*5d50*/  UIADD3 UR6, UR36, 0x400, URZ ;  /* 0x0000040024067890 */ /* 0x000fe2000fffe03f */
[----:B------:R-:W-:Y:S01]  /*5d60*/  WARPGROUP.ARRIVE ;  /* 0x00000000000079c5 */ /* 0x000fe20000000000 */
[----:B------:R-:W-:Y:S01]  /*5d70*/  UMOV UR7, 0x40000040 ;  /* 0x4000004000077882 */ /* 0x000fe20000000000 */
[----:B------:R-:W-:Y:S01]  /*5d80*/  PLOP3.LUT P2, PT, PT, PT, UP0, 0x80, 0x0 ;  /* 0x000000000000781c */ /* 0x000fe20003f4f008 */
[----:B------:R-:W-:-:S03]  /*5d90*/  USHF.R.U32.HI UR6, URZ, 0x4, UR6 ;  /* 0x000000043f067899 */ /* 0x000fc60008011606 */
[----:B------:R-:W2:Y:S01]  /*5da0*/  S2R R209, SR_TID.X ;  /* 0x0000000000d17919 */ /* 0x000ea20000002100 */
[----:B------:R-:W-:Y:S01]  /*5db0*/  PLOP3.LUT P3, PT, PT, PT, UP0, 0x80, 0x0 ;  /* 0x000000000000781c */ /* 0x000fe20003f6f008 */
[C---:B01----:R-:W-:Y:S01]  /*5dc0*/  FMUL.FTZ R7, R0.reuse, R122 ;  /* 0x0000007a00077220 */ /* 0x043fe20000410000 */
[----:B------:R-:W-:Y:S01]  /*5dd0*/  ULOP3.LUT UR6, UR6, 0x3fff, URZ, 0xc0, !UPT ;  /* 0x00003fff06067892 */ /* 0x000fe2000f8ec03f */
[C---:B------:R-:W-:Y:S01]  /*5de0*/  FMUL.FTZ R11, R0.reuse, R127 ;  /* 0x0000007f000b7220 */ /* 0x040fe20000410000 */
[C---:B------:R-:W-:Y:S01]  /*5df0*/  FMUL.FTZ R127, R0.reuse, R147 ;  /* 0x00000093007f7220 */ /* 0x040fe20000410000 */
[C---:B------:R-:W-:Y:S01]  /*5e00*/  FMUL.FTZ R8, R0.reuse, R123 ;  /* 0x0000007b00087220 */ /* 0x040fe20000410000 */
[----:B------:R-:W-:Y:S01]  /*5e10*/  ULOP3.LUT UR6, UR6, 0x10000, URZ, 0xfc, !UPT ;  /* 0x0001000006067892 */ /* 0x000fe2000f8efc3f */
[C---:B------:R-:W-:Y:S01]  /*5e20*/  FMUL.FTZ R13, R0.reuse, R131 ;  /* 0x00000083000d7220 */ /* 0x040fe20000410000 */
[----:B------:R-:W-:Y:S02]  /*5e30*/  IMAD.U32 R123, RZ, RZ, UR34 ;  /* 0x00000022ff7b7e24 */ /* 0x000fe4000f8e00ff */
[C---:B------:R-:W-:Y:S01]  /*5e40*/  FMUL.FTZ R9, R0.reuse, R120 ;  /* 0x0000007800097220 */ /* 0x040fe20000410000 */
[----:B------:R-:W-:Y:S01]  /*5e50*/  UIMAD UR10, UR50, 0x600, UR6 ;  /* 0x00000600320a78a4 */ /* 0x000fe2000f8e0206 */
[C---:B------:R-:W-:Y:S01]  /*5e60*/  FMUL.FTZ R20, R0.reuse, R121 ;  /* 0x0000007900147220 */ /* 0x040fe20000410000 */
[C---:B------:R-:W-:Y:S01]  /*5e70*/  FMUL.FTZ R14, R0.reuse, R134 ;  /* 0x00000086000e7220 */ /* 0x040fe20000410000 */
[C---:B------:R-:W-:Y:S01]  /*5e80*/  FMUL.FTZ R131, R0.reuse, R155 ;  /* 0x0000009b00837220 */ /* 0x040fe20000410000 */
[C---:B------:R-:W-:Y:S01]  /*5e90*/  FMUL.FTZ R121, R0.reuse, R124 ;  /* 0x0000007c00797220 */ /* 0x040fe20000410000 */
[C---:B------:R-:W-:Y:S01]  /*5ea0*/  FMUL.FTZ R10, R0.reuse, R126 ;  /* 0x0000007e000a7220 */ /* 0x040fe20000410000 */
[C---:B------:R-:W-:Y:S01]  /*5eb0*/  FMUL.FTZ R12, R0.reuse, R130 ;  /* 0x00000082000c7220 */ /* 0x040fe20000410000 */
[----:B------:R-:W-:Y:S01]  /*5ec0*/  UMOV UR6, UR10 ;  /* 0x0000000a00067c82 */ /* 0x000fe20008000000 */
[C---:B------:R-:W-:Y:S01]  /*5ed0*/  FMUL.FTZ R15, R0.reuse, R135 ;  /* 0x00000087000f7220 */ /* 0x040fe20000410000 */
[----:B------:R-:W-:Y:S01]  /*5ee0*/  QGMMA.64x192x32.F32.E4M3.E4M3 R24, R196, gdesc[UR4], R24, gsb0 ;  /* 0x02e00004c4187df3 */ /* 0x000fe20008000818 */
[----:B------:R-:W-:Y:S01]  /*5ef0*/  UIADD3 UR6, UR10, 0x2, URZ ;  /* 0x000000020a067890 */ /* 0x000fe2000fffe03f */
[C---:B------:R-:W-:Y:S01]  /*5f00*/  FMUL.FTZ R21, R0.reuse, R138 ;  /* 0x0000008a00157220 */ /* 0x040fe20000410000 */
[----:B------:R-:W-:Y:S01]  /*5f10*/  UMOV UR7, 0x40000040 ;  /* 0x4000004000077882 */ /* 0x000fe20000000000 */
[C---:B------:R-:W-:Y:S01]  /*5f20*/  FMUL.FTZ R120, R0.reuse, R139 ;  /* 0x0000008b00787220 */ /* 0x040fe20000410000 */
        /* <DEDUP_REMOVED lines=17> */
[----:B------:R-:W-:Y:S01]  /*6040*/  FMUL.FTZ R146, R0, R182 ;  /* 0x000000b600927220 */ /* 0x000fe20000410000 */
[----:B------:R-:W-:Y:S01]  /*6050*/  @!P1 LEA R123, R123, UR36, 0x3 ;  /* 0x000000247b7b9c11 */ /* 0x000fe2000f8e18ff */
[----:B------:R-:W0:Y:S01]  /*6060*/  MUFU.TANH R9, R9 ;  /* 0x0000000900097308 */ /* 0x000e220000002400 */
[----:B--2---:R-:W-:-:S03]  /*6070*/  SHF.R.U32.HI R209, RZ, 0x7, R209 ;  /* 0x00000007ffd17819 */ /* 0x004fc600000116d1 */
[----:B------:R-:W-:-:S04]  /*6080*/  @!P1 VIADD R123, R123, 0x2a840 ;  /* 0x0002a8407b7b9836 */ /* 0x000fc80000000000 */
[----:B------:R-:W1:Y:S01]  /*6090*/  MUFU.TANH R20, R20 ;  /* 0x0000001400147308 */ /* 0x000e620000002400 */
[----:B------:R-:W-:-:S07]  /*60a0*/  @!P1 PRMT R123, RZ, 0x654, R123 ;  /* 0x00000654ff7b9816 */ /* 0x000fce000000007b */
[----:B------:R-:W2:Y:S08]  /*60b0*/  MUFU.TANH R7, R7 ;  /* 0x0000000700077308 */ /* 0x000eb00000002400 */
[----:B------:R-:W3:Y:S08]  /*60c0*/  MUFU.TANH R8, R8 ;  /* 0x0000000800087308 */ /* 0x000ef00000002400 */
[----:B------:R-:W4:Y:S08]  /*60d0*/  MUFU.TANH R121, R121 ;  /* 0x0000007900797308 */ /* 0x000f300000002400 */
        /* <DEDUP_REMOVED lines=17> */
[----:B------:R-:W0:Y:S01]  /*61f0*/  MUFU.TANH R160, R160 ;  /* 0x000000a000a07308 */ /* 0x000e220000002400 */
[----:B------:R-:W-:-:S02]  /*6200*/  WARPGROUP.DEPBAR.LE gsb0, 0x0 ;  /* 0x00008000000079c5 */ /* 0x000fc40000010000 */
[----:B------:R-:W-:Y:S01]  /*6210*/  WARPGROUP.ARRIVE ;  /* 0x00000000000079c5 */ /* 0x000fe20000000000 */
[C---:B------:R-:W-:Y:S01]  /*6220*/  FMUL.FTZ R198, R0.reuse, R136 ;  /* 0x0000008800c67220 */ /* 0x040fe20000410000 */
[C---:B------:R-:W-:Y:S01]  /*6230*/  FMUL.FTZ R199, R0.reuse, R148 ;  /* 0x0000009400c77220 */ /* 0x040fe20000410000 */
[----:B------:R-:W5:Y:S01]  /*6240*/  LDC R136, c[0x0][0x2f0] ;  /* 0x0000bc00ff887b82 */ /* 0x000f620000000800 */
[C---:B------:R-:W-:Y:S01]  /*6250*/  FMUL.FTZ R148, R0.reuse, R149 ;  /* 0x0000009500947220 */ /* 0x040fe20000410000 */
[C---:B------:R-:W-:Y:S01]  /*6260*/  FMUL.FTZ R197, R0.reuse, R137 ;  /* 0x0000008900c57220 */ /* 0x040fe20000410000 */
[----:B------:R-:W-:Y:S01]  /*6270*/  QGMMA.64x192x32.F32.E4M3.E4M3 R24, R192, gdesc[UR4], R24, gsb0 ;  /* 0x02e00004c0187df3 */ /* 0x000fe20008000818 */
[----:B------:R-:W-:Y:S01]  /*6280*/  UIADD3 UR6, UR10, 0x4, URZ ;  /* 0x000000040a067890 */ /* 0x000fe2000fffe03f */
[C---:B------:R-:W-:Y:S01]  /*6290*/  FMUL.FTZ R149, R0.reuse, R152 ;  /* 0x0000009800957220 */ /* 0x040fe20000410000 */
[----:B------:R-:W-:Y:S01]  /*62a0*/  UMOV UR7, 0x40000040 ;  /* 0x4000004000077882 */ /* 0x000fe20000000000 */
[C---:B------:R-:W-:Y:S01]  /*62b0*/  FMUL.FTZ R152, R0.reuse, R157 ;  /* 0x0000009d00987220 */ /* 0x040fe20000410000 */
[----:B------:R-:W1:Y:S01]  /*62c0*/  LDC R137, c[0x0][0x288] ;  /* 0x0000a200ff897b82 */ /* 0x000e620000000800 */
[C---:B------:R-:W-:Y:S01]  /*62d0*/  FMUL.FTZ R157, R0.reuse, R161 ;  /* 0x000000a1009d7220 */ /* 0x040fe20000410000 */
[----:B------:R-:W-:Y:S01]  /*62e0*/  FMUL.FTZ R161, R0, R168 ;  /* 0x000000a800a17220 */ /* 0x000fe20000410000 */
[----:B------:R-:W-:-:S02]  /*62f0*/  IMAD.SHL.U32 R168, R2, 0x80, RZ ;  /* 0x0000008002a87824 */ /* 0x000fc400078e00ff */
[C---:B------:R-:W-:Y:S01]  /*6300*/  FMUL.FTZ R196, R0.reuse, R132 ;  /* 0x0000008400c47220 */ /* 0x040fe20000410000 */
[----:B------:R-:W-:Y:S01]  /*6310*/  FMUL.FTZ R132, R0, R158 ;  /* 0x0000009e00847220 */ /* 0x000fe20000410000 */
[----:B------:R-:W0:Y:S01]  /*6320*/  MUFU.TANH R198, R198 ;  /* 0x000000c600c67308 */ /* 0x000e220000002400 */
[----:B------:R-:W-:-:S07]  /*6330*/  IADD3 R147, -R168, 0x1, RZ ;  /* 0x00000001a8937810 */ /* 0x000fce0007ffe1ff */
        /* <DEDUP_REMOVED lines=23> */
[----:B------:R-:W-:Y:S02]  /*64b0*/  VIADD R151, R17, UR43 ;  /* 0x0000002b11977c36 */ /* 0x000fe40008000000 */
[C---:B------:R-:W-:Y:S01]  /*64c0*/  FMUL.FTZ R193, R0.reuse, R128 ;  /* 0x0000008000c17220 */ /* 0x040fe20000410000 */
        /* <DEDUP_REMOVED lines=9> */
[----:B------:R-:W-:Y:S01]  /*6560*/  FMUL.FTZ R159, R0, R164 ;  /* 0x000000a4009f7220 */ /* 0x000fe20000410000 */
[----:B------:R-:W-:-:S02]  /*6570*/  IMAD R153, R16, -0x2, R147 ;  /* 0xfffffffe10997824 */ /* 0x000fc400078e0293 */
[C---:B------:R-:W-:Y:S01]  /*6580*/  FMUL.FTZ R164, R0.reuse, R173 ;  /* 0x000000ad00a47220 */ /* 0x040fe20000410000 */
[C---:B------:R-:W-:Y:S01]  /*6590*/  FMUL.FTZ R143, R0.reuse, R175 ;  /* 0x000000af008f7220 */ /* 0x040fe20000410000 */
[----:B------:R-:W-:Y:S01]  /*65a0*/  FMUL.FTZ R147, R0, R183 ;  /* 0x000000b700937220 */ /* 0x000fe20000410000 */
[----:B------:R-:W0:Y:S01]  /*65b0*/  MUFU.TANH R192, R192 ;  /* 0x000000c000c07308 */ /* 0x000e220000002400 */
[----:B-----5:R-:W-:-:S04]  /*65c0*/  IMAD R156, R136, UR42, R153 ;  /* 0x0000002a889c7c24 */ /* 0x020fc8000f8e0299 */
[----:B-1----:R-:W-:-:S03]  /*65d0*/  IMAD.IADD R156, R156, 0x1, -R137 ;  /* 0x000000019c9c7824 */ /* 0x002fc600078e0a89 */
[----:B------:R-:W1:Y:S01]  /*65e0*/  MUFU.TANH R193, R193 ;  /* 0x000000c100c17308 */ /* 0x000e620000002400 */
[C---:B------:R-:W-:Y:S02]  /*65f0*/  VIADD R174, R156.reuse, UR32 ;  /* 0x000000209cae7c36 */ /* 0x040fe40008000000 */
[----:B------:R-:W-:-:S05]  /*6600*/  VIADD R176, R156, UR29 ;  /* 0x0000001d9cb07c36 */ /* 0x000fca0008000000 */
        /* <DEDUP_REMOVED lines=15> */
[C---:B------:R-:W-:Y:S01]  /*6700*/  FMUL.FTZ R189, R0.reuse, R140 ;  /* 0x0000008c00bd7220 */ /* 0x040fe20000410000 */
[C---:B------:R-:W-:Y:S01]  /*6710*/  FMUL.FTZ R191, R0.reuse, R144 ;  /* 0x0000009000bf7220 */ /* 0x040fe20000410000 */
[C---:B------:R-:W-:Y:S01]  /*6720*/  FMUL.FTZ R190, R0.reuse, R145 ;  /* 0x0000009100be7220 */ /* 0x040fe20000410000 */
[----:B------:R-:W-:Y:S01]  /*6730*/  QGMMA.64x192x32.F32.E4M3.E4M3 R24, R184, gdesc[UR4], R24, gsb0 ;  /* 0x02e00004b8187df3 */ /* 0x000fe20008000818 */
[----:B------:R-:W-:Y:S01]  /*6740*/  @UP0 ULDC UR6, c[0x0][0x44c] ;  /* 0x0001130000060ab9 */ /* 0x000fe20000000800 */
[----:B------:R-:W-:Y:S01]  /*6750*/  FMUL.FTZ R140, R0, R170 ;  /* 0x000000aa008c7220 */ /* 0x000fe20000410000 */
[----:B------:R-:W-:Y:S01]  /*6760*/  @P2 IMAD.HI.U32 R122, R151, UR6, RZ ;  /* 0x00000006977a2c27 */ /* 0x000fe2000f8e00ff */
[----:B------:R-:W-:-:S03]  /*6770*/  @UP0 ULDC UR6, c[0x0][0x450] ;  /* 0x0001140000060ab9 */ /* 0x000fc60000000800 */
[C---:B------:R-:W-:Y:S01]  /*6780*/  FMUL.FTZ R144, R0.reuse, R178 ;  /* 0x000000b200907220 */ /* 0x040fe20000410000 */
[----:B------:R-:W-:Y:S01]  /*6790*/  FMUL.FTZ R145, R0, R179 ;  /* 0x000000b300917220 */ /* 0x000fe20000410000 */
[----:B------:R-:W-:Y:S01]  /*67a0*/  PLOP3.LUT P2, PT, PT, PT, UP1, 0x40, 0x0 ;  /* 0x000000000000781c */ /* 0x000fe20003f4e818 */
[----:B------:R-:W0:Y:S01]  /*67b0*/  MUFU.TANH R189, R189 ;  /* 0x000000bd00bd7308 */ /* 0x000e220000002400 */
[----:B------:R-:W-:Y:S02]  /*67c0*/  @P3 SHF.R.U32.HI R151, RZ, UR6, R122 ;  /* 0x00000006ff973c19 */ /* 0x000fe4000801167a */
[----:B------:R-:W-:-:S03]  /*67d0*/  IADD3 R122, -R209, 0xb, RZ ;  /* 0x0000000bd17a7810 */ /* 0x000fc60007ffe1ff */
[----:B------:R-:W5:Y:S02]  /*67e0*/  SHFL.IDX PT, R171, R151, RZ, 0x1c1f ;  /* 0x001c1fff97ab7589 */ /* 0x000f6400000e0000 */
[----:B------:R-:W0:Y:S08]  /*67f0*/  MUFU.TANH R188, R188 ;  /* 0x000000bc00bc7308 */ /* 0x000e300000002400 */
[----:B------:R-:W0:Y:S08]  /*6800*/  MUFU.TANH R191, R191 ;  /* 0x000000bf00bf7308 */ /* 0x000e300000002400 */
[----:B------:R-:W0:Y:S01]  /*6810*/  MUFU.TANH R190, R190 ;  /* 0x000000be00be7308 */ /* 0x000e220000002400 */
[----:B-----5:R-:W-:-:S07]  /*6820*/  IMAD.IADD R170, R174, 0x1, R171 ;  /* 0x00000001aeaa7824 */ /* 0x020fce00078e02ab */
[----:B------:R-:W0:Y:S01]  /*6830*/  MUFU.TANH R140, R140 ;  /* 0x0000008c008c7308 */ /* 0x000e220000002400 */
[----:B------:R-:W-:-:S07]  /*6840*/  IMAD.IADD R172, R176, 0x1, R171 ;  /* 0x00000001b0ac7824 */ /* 0x000fce00078e02ab */
[----:B------:R-:W0:Y:S08]  /*6850*/  MUFU.TANH R141, R141 ;  /* 0x0000008d008d7308 */ /* 0x000e300000002400 */
[----:B------:R-:W0:Y:S08]  /*6860*/  MUFU.TANH R144, R144 ;  /* 0x0000009000907308 */ /* 0x000e300000002400 */
[----:B------:R-:W0:Y:S01]  /*6870*/  MUFU.TANH R145, R145 ;  /* 0x0000009100917308 */ /* 0x000e220000002400 */
[----:B------:R-:W-:-:S02]  /*6880*/  WARPGROUP.DEPBAR.LE gsb0, 0x0 ;  /* 0x00008000000079c5 */ /* 0x000fc40000010000 */
[----:B------:R0:W-:Y:S06]  /*6890*/  BAR.ARV R122, 0x100 ;  /* 0x0004007a0000751d */ /* 0x0001ec0000002000 */
[----:B------:R0:W-:Y:S01]  /*68a0*/  @!P1 SYNCS.ARRIVE.TRANS64.RED.A1T0 RZ, [R123+URZ], RZ ;  /* 0x000000ff7bff99a7 */ /* 0x0001e2000810043f */
[----:B-1234-:R-:W-:Y:S05]  /*68b0*/  @P2 BRA `(.L_x_1007) ;  /* 0x00000000005c2947 */ /* 0x01efea0003800000 */
[----:B0-----:R-:W-:Y:S01]  /*68c0*/  IMAD R122, R136, UR42, R171 ;  /* 0x0000002a887a7c24 */ /* 0x001fe2000f8e02ab */
[----:B------:R-:W-:Y:S03]  /*68d0*/  BSSY B0, `(.L_x_1008) ;  /* 0x0000011000007945 */ /* 0x000fe60003800000 */
[----:B------:R-:W-:-:S05]  /*68e0*/  IMAD.IADD R153, R122, 0x1, -R137 ;  /* 0x000000017a997824 */ /* 0x000fca00078e0a89 */
[----:B------:R-:W-:-:S13]  /*68f0*/  ISETP.GT.AND P2, PT, R153, -0x1, PT ;  /* 0xffffffff9900780c */ /* 0x000fda0003f44270 */
[----:B------:R-:W-:Y:S05]  /*6900*/  @P2 BRA `(.L_x_1009) ;  /* 0x0000000000202947 */ /* 0x000fea0003800000 */
[----:B------:R-:W-:Y:S01]  /*6910*/  IMAD.U32 R156, RZ, RZ, UR31 ;  /* 0x0000001fff9c7e24 */ /* 0x000fe2000f8e00ff */
[----:B------:R-:W-:-:S04]  /*6920*/  LOP3.LUT R153, RZ, R153, RZ, 0x33, !PT ;  /* 0x00000099ff997212 */ /* 0x000fc800078e33ff */
[----:B------:R-:W-:-:S13]  /*6930*/  ISETP.NE.AND P2, PT, R156, 0x1, PT ;  /* 0x000000019c00780c */ /* 0x000fda0003f45270 */
[----:B------:R-:W0:Y:S02]  /*6940*/  @P2 LDC.64 R122, c[0x0][0x9e8] ;  /* 0x00027a00ff7a2b82 */ /* 0x000e240000000a00 */
[----:B0-----:R-:W-:-:S05]  /*6950*/  @P2 IMAD.HI.U32 R122, R153, R122, RZ ;  /* 0x0000007a997a2227 */ /* 0x001fca00078e00ff */
[----:B------:R-:W-:-:S04]  /*6960*/  @P2 SHF.R.U32.HI R153, RZ, R123, R122 ;  /* 0x0000007bff992219 */ /* 0x000fc8000001167a */
[----:B------:R-:W-:Y:S01]  /*6970*/  LOP3.LUT R153, RZ, R153, RZ, 0x33, !PT ;  /* 0x00000099ff997212 */ /* 0x000fe200078e33ff */
[----:B------:R-:W-:Y:S06]  /*6980*/  BRA `(.L_x_1010) ;  /* 0x0000000000147947 */ /* 0x000fec0003800000 */
.L_x_1009:
[----:B------:R-:W-:-:S05]  /*6990*/  IMAD.U32 R156, RZ, RZ, UR31 ;  /* 0x0000001fff9c7e24 */ /* 0x000fca000f8e00ff */
[----:B------:R-:W-:-:S13]  /*69a0*/  ISETP.NE.AND P2, PT, R156, 0x1, PT ;  /* 0x000000019c00780c */ /* 0x000fda0003f45270 */
[----:B------:R-:W0:Y:S02]  /*69b0*/  @P2 LDC.64 R122, c[0x0][0x9e8] ;  /* 0x00027a00ff7a2b82 */ /* 0x000e240000000a00 */
[----:B0-----:R-:W-:-:S05]  /*69c0*/  @P2 IMAD.HI.U32 R122, R153, R122, RZ ;  /* 0x0000007a997a2227 */ /* 0x001fca00078e00ff */
[----:B------:R-:W-:-:S07]  /*69d0*/  @P2 SHF.R.U32.HI R153, RZ, R123, R122 ;  /* 0x0000007bff992219 */ /* 0x000fce000001167a */
.L_x_1010:
[----:B------:R-:W-:Y:S05]  /*69e0*/  BSYNC B0 ;  /* 0x0000000000007941 */ /* 0x000fea0003800000 */
.L_x_1008:
[----:B------:R-:W-:-:S04]  /*69f0*/  IMAD R153, R153, R156, -R168 ;  /* 0x0000009c99997224 */ /* 0x000fc800078e0aa8 */
[----:B------:R-:W-:-:S05]  /*6a00*/  IMAD R153, R16, -0x2, R153 ;  /* 0xfffffffe10997824 */ /* 0x000fca00078e0299 */
[----:B------:R-:W-:Y:S02]  /*6a10*/  VIADDMNMX R170, R153, R156, R170, PT ;  /* 0x0000009c99aa7246 */ /* 0x000fe400038001aa */
[----:B------:R-:W-:-:S07]  /*6a20*/  VIMNMX R172, R172, R153, !PT ;  /* 0x00000099acac7248 */ /* 0x000fce0007fe0100 */
.L_x_1007:
[----:B------:R-:W-:Y:S01]  /*6a30*/  ISETP.GT.AND P2, PT, R2, -0x1, PT ;  /* 0xffffffff0200780c */ /* 0x000fe20003f44270 */
[----:B0-----:R0:W1:Y:S03]  /*6a40*/  SHFL.IDX PT, R123, R151, 0x1, 0x1c1f ;  /* 0x003c1f00977b7f89 */ /* 0x00106600000e0000 */
[C---:B------:R-:W-:Y:S02]  /*6a50*/  ISETP.GT.AND P5, PT, R172.reuse, RZ, P2 ;  /* 0x000000ffac00720c */ /* 0x040fe400017a4270 */
[----:B------:R-:W-:Y:S02]  /*6a60*/  ISETP.GT.AND P4, PT, R172, 0x1, P2 ;  /* 0x00000001ac00780c */ /* 0x000fe40001784270 */
[C---:B------:R-:W-:Y:S02]  /*6a70*/  ISETP.LT.OR P5, PT, R170.reuse, 0x1, P5 ;  /* 0x00000001aa00780c */ /* 0x040fe40002fa1670 */
[----:B------:R-:W-:-:S02]  /*6a80*/  ISETP.LT.OR P4, PT, R170, 0x2, P4 ;  /* 0x00000002aa00780c */ /* 0x000fc40002781670 */
[----:B------:R-:W-:Y:S02]  /*6a90*/  FSEL R179, R9, -INF , !P5 ;  /* 0xff80000009b37808 */ /* 0x000fe40006800000 */
[C---:B------:R-:W-:Y:S02]  /*6aa0*/  ISETP.GT.AND P5, PT, R172.reuse, 0x10, P2 ;  /* 0x00000010ac00780c */ /* 0x040fe400017a4270 */
[----:B------:R-:W-:Y:S02]  /*6ab0*/  ISETP.GT.AND P6, PT, R172, 0x8, P2 ;  /* 0x00000008ac00780c */ /* 0x000fe400017c4270 */
[----:B------:R-:W-:Y:S02]  /*6ac0*/  ISETP.LT.OR P5, PT, R170, 0x11, P5 ;  /* 0x00000011aa00780c */ /* 0x000fe40002fa1670 */
[----:B------:R-:W-:Y:S02]  /*6ad0*/  ISETP.GT.AND P3, PT, R172, 0x9, P2 ;  /* 0x00000009ac00780c */ /* 0x000fe40001764270 */
[----:B------:R-:W-:-:S02]  /*6ae0*/  FSEL R177, R20, -INF , !P4 ;  /* 0xff80000014b17808 */ /* 0x000fc40006000000 */
[C---:B------:R-:W-:Y:S02]  /*6af0*/  ISETP.GT.AND P4, PT, R172.reuse, 0x11, P2 ;  /* 0x00000011ac00780c */ /* 0x040fe40001784270 */
[----:B------:R-:W-:Y:S02]  /*6b00*/  FSEL R193, R193, -INF , !P5 ;  /* 0xff800000c1c17808 */ /* 0x000fe40006800000 */
[----:B------:R-:W-:Y:S02]  /*6b10*/  ISETP.GT.AND P5, PT, R172, 0x20, P2 ;  /* 0x00000020ac00780c */ /* 0x000fe400017a4270 */
[C---:B------:R-:W-:Y:S02]  /*6b20*/  ISETP.LT.OR P6, PT, R170.reuse, 0x9, P6 ;  /* 0x00000009aa00780c */ /* 0x040fe400037c1670 */
[C---:B------:R-:W-:Y:S02]  /*6b30*/  ISETP.LT.OR P3, PT, R170.reuse, 0xa, P3 ;  /* 0x0000000aaa00780c */ /* 0x040fe40001f61670 */
[----:B------:R-:W-:-:S02]  /*6b40*/  ISETP.LT.OR P4, PT, R170, 0x12, P4 ;  /* 0x00000012aa00780c */ /* 0x000fc40002781670 */
[----:B------:R-:W-:Y:S02]  /*6b50*/  ISETP.LT.OR P5, PT, R170, 0x21, P5 ;  /* 0x00000021aa00780c */ /* 0x000fe40002fa1670 */
[----:B------:R-:W-:Y:S02]  /*6b60*/  FSEL R175, R121, -INF , !P6 ;  /* 0xff80000079af7808 */ /* 0x000fe40007000000 */
[----:B------:R-:W-:Y:S02]  /*6b70*/  ISETP.GT.AND P6, PT, R172, 0x18, P2 ;  /* 0x00000018ac00780c */ /* 0x000fe400017c4270 */
[----:B------:R-:W-:Y:S02]  /*6b80*/  FSEL R171, R192, -INF , !P3 ;  /* 0xff800000c0ab7808 */ /* 0x000fe40005800000 */
[----:B------:R-:W-:Y:S02]  /*6b90*/  ISETP.GT.AND P3, PT, R172, 0x19, P2 ;  /* 0x00000019ac00780c */ /* 0x000fe40001764270 */
[----:B------:R-:W-:-:S02]  /*6ba0*/  FSEL R173, R194, -INF , !P4 ;  /* 0xff800000c2ad7808 */ /* 0x000fc40006000000 */
[----:B------:R-:W-:Y:S02]  /*6bb0*/  ISETP.GT.AND P4, PT, R172, 0x21, P2 ;  /* 0x00000021ac00780c */ /* 0x000fe40001784270 */
[----:B------:R-:W-:Y:S02]  /*6bc0*/  FSEL R198, R198, -INF , !P5 ;  /* 0xff800000c6c67808 */ /* 0x000fe40006800000 */
[----:B------:R-:W-:Y:S02]  /*6bd0*/  ISETP.GT.AND P5, PT, R172, 0x30, P2 ;  /* 0x00000030ac00780c */ /* 0x000fe400017a4270 */
[C---:B------:R-:W-:Y:S02]  /*6be0*/  ISETP.LT.OR P6, PT, R170.reuse, 0x19, P6 ;  /* 0x00000019aa00780c */ /* 0x040fe400037c1670 */
[C---:B------:R-:W-:Y:S02]  /*6bf0*/  ISETP.LT.OR P3, PT, R170.reuse, 0x1a, P3 ;  /* 0x0000001aaa00780c */ /* 0x040fe40001f61670 */
[----:B------:R-:W-:-:S02]  /*6c00*/  ISETP.LT.OR P4, PT, R170, 0x22, P4 ;  /* 0x00000022aa00780c */ /* 0x000fc40002781670 */
[----:B------:R-:W-:Y:S02]  /*6c10*/  ISETP.LT.OR P5, PT, R170, 0x31, P5 ;  /* 0x00000031aa00780c */ /* 0x000fe40002fa1670 */
[----:B------:R-:W-:Y:S02]  /*6c20*/  FSEL R196, R196, -INF , !P6 ;  /* 0xff800000c4c47808 */ /* 0x000fe40007000000 */
[C---:B------:R-:W-:Y:S02]  /*6c30*/  ISETP.GT.AND P6, PT, R172.reuse, 0x28, P2 ;  /* 0x00000028ac00780c */ /* 0x040fe400017c4270 */
[----:B------:R-:W-:Y:S02]  /*6c40*/  FSEL R195, R195, -INF , !P3 ;  /* 0xff800000c3c37808 */ /* 0x000fe40005800000 */
        /* <DEDUP_REMOVED lines=23> */
[----:B0-----:R-:W-:Y:S02]  /*6dc0*/  FSEL R151, R148, -INF , !P3 ;  /* 0xff80000094977808 */ /* 0x001fe40005800000 */
        /* <DEDUP_REMOVED lines=26> */
[----:B------:R-:W-:Y:S02]  /*6f70*/  FSEL R162, R166, -INF , !P5 ;  /* 0xff800000a6a27808 */ /* 0x000fe40006800000 */
[----:B------:R-:W-:Y:S02]  /*6f80*/  PLOP3.LUT P5, PT, PT, PT, UP1, 0x40, 0x0 ;  /* 0x000000000000781c */ /* 0x000fe40003fae818 */
[C---:B------:R-:W-:Y:S02]  /*6f90*/  ISETP.LT.OR P6, PT, R170.reuse, 0x69, P6 ;  /* 0x00000069aa00780c */ /* 0x040fe400037c1670 */
[----:B------:R-:W-:Y:S02]  /*6fa0*/  ISETP.LT.OR P3, PT, R170, 0x6a, P3 ;  /* 0x0000006aaa00780c */ /* 0x000fe40001f61670 */
[----:B------:R-:W-:Y:S01]  /*6fb0*/  FSEL R160, R163, -INF , !P6 ;  /* 0xff800000a3a07808 */ /* 0x000fe20007000000 */
[----:B-1----:R-:W-:Y:S01]  /*6fc0*/  IMAD.IADD R163, R174, 0x1, R123 ;  /* 0x00000001aea37824 */ /* 0x002fe200078e027b */
[----:B------:R-:W-:-:S02]  /*6fd0*/  ISETP.GT.AND P6, PT, R172, 0x78, P2 ;  /* 0x00000078ac00780c */ /* 0x000fc400017c4270 */
[----:B------:R-:W-:Y:S01]  /*6fe0*/  FSEL R161, R164, -INF , !P3 ;  /* 0xff800000a4a17808 */ /* 0x000fe20005800000 */
[----:B------:R-:W-:Y:S01]  /*6ff0*/  IMAD.IADD R164, R176, 0x1, R123 ;  /* 0x00000001b0a47824 */ /* 0x000fe200078e027b */
[C---:B------:R-:W-:Y:S02]  /*7000*/  ISETP.GT.AND P4, PT, R172.reuse, 0x71, P2 ;  /* 0x00000071ac00780c */ /* 0x040fe40001784270 */
[----:B------:R-:W-:Y:S02]  /*7010*/  ISETP.GT.AND P3, PT, R172, 0x79, P2 ;  /* 0x00000079ac00780c */ /* 0x000fe40001764270 */
[C---:B------:R-:W-:Y:S02]  /*7020*/  ISETP.LT.OR P6, PT, R170.reuse, 0x79, P6 ;  /* 0x00000079aa00780c */ /* 0x040fe400037c1670 */
[C---:B------:R-:W-:Y:S02]  /*7030*/  ISETP.LT.OR P4, PT, R170.reuse, 0x72, P4 ;  /* 0x00000072aa00780c */ /* 0x040fe40002781670 */
[----:B------:R-:W-:-:S02]  /*7040*/  ISETP.LT.OR P3, PT, R170, 0x7a, P3 ;  /* 0x0000007aaa00780c */ /* 0x000fc40001f61670 */
[----:B------:R-:W-:Y:S02]  /*7050*/  FSEL R166, R167, -INF , !P6 ;  /* 0xff800000a7a67808 */ /* 0x000fe40007000000 */
[----:B------:R-:W-:Y:S02]  /*7060*/  FSEL R165, R165, -INF , !P4 ;  /* 0xff800000a5a57808 */ /* 0x000fe40006000000 */
[----:B------:R-:W-:Y:S01]  /*7070*/  FSEL R167, R169, -INF , !P3 ;  /* 0xff800000a9a77808 */ /* 0x000fe20005800000 */
[----:B------:R-:W-:Y:S06]  /*7080*/  @P5 BRA `(.L_x_1011) ;  /* 0x00000000005c5947 */ /* 0x000fec0003800000 */
[----:B------:R-:W-:Y:S01]  /*7090*/  IMAD R122, R136, UR42, R123 ;  /* 0x0000002a887a7c24 */ /* 0x000fe2000f8e027b */
        /* <DEDUP_REMOVED lines=12> */
.L_x_1013:
[----:B------:R-:W-:-:S05]  /*7160*/  IMAD.U32 R170, RZ, RZ, UR31 ;  /* 0x0000001fffaa7e24 */ /* 0x000fca000f8e00ff */
[----:B------:R-:W-:-:S13]  /*7170*/  ISETP.NE.AND P3, PT, R170, 0x1, PT ;  /* 0x00000001aa00780c */ /* 0x000fda0003f65270 */
[----:B------:R-:W0:Y:S02]  /*7180*/  @P3 LDC.64 R122, c[0x0][0x9e8] ;  /* 0x00027a00ff7a3b82 */ /* 0x000e240000000a00 */
[----:B0-----:R-:W-:-:S05]  /*7190*/  @P3 IMAD.HI.U32 R122, R9, R122, RZ ;  /* 0x0000007a097a3227 */ /* 0x001fca00078e00ff */
[----:B------:R-:W-:-:S07]  /*71a0*/  @P3 SHF.R.U32.HI R9, RZ, R123, R122 ;  /* 0x0000007bff093219 */ /* 0x000fce000001167a */
.L_x_1014:
[----:B------:R-:W-:Y:S05]  /*71b0*/  BSYNC B0 ;  /* 0x0000000000007941 */ /* 0x000fea0003800000 */
.L_x_1012:
[----:B------:R-:W-:-:S04]  /*71c0*/  IMAD R9, R9, R170, -R168 ;  /* 0x000000aa09097224 */ /* 0x000fc800078e0aa8 */
[----:B------:R-:W-:-:S05]  /*71d0*/  IMAD R9, R16, -0x2, R9 ;  /* 0xfffffffe10097824 */ /* 0x000fca00078e0209 */
[----:B------:R-:W-:Y:S02]  /*71e0*/  VIADDMNMX R163, R9, R170, R163, PT ;  /* 0x000000aa09a37246 */ /* 0x000fe400038001a3 */
[----:B------:R-:W-:-:S07]  /*71f0*/  VIMNMX R164, R164, R9, !PT ;  /* 0x00000009a4a47248 */ /* 0x000fce0007fe0100 */
.L_x_1011:
[----:B------:R-:W-:Y:S01]  /*7200*/  FMNMX.FTZ R122, R179, R5, !PT ;  /* 0x00000005b37a7209 */ /* 0x000fe20007810000 */
[----:B------:R-:W-:Y:S01]  /*7210*/  IMAD.U32 R170, RZ, RZ, UR30 ;  /* 0x0000001effaa7e24 */ /* 0x000fe2000f8e00ff */
[----:B------:R-:W-:Y:S02]  /*7220*/  ISETP.GT.AND P5, PT, R164, 0x8, P2 ;  /* 0x00000008a400780c */ /* 0x000fe400017a4270 */
[----:B------:R-:W-:Y:S02]  /*7230*/  FMNMX.FTZ R122, R177, R122, !PT ;  /* 0x0000007ab17a7209 */ /* 0x000fe40007810000 */
[----:B------:R-:W-:Y:S02]  /*7240*/  ISETP.LT.OR P5, PT, R163, 0x9, P5 ;  /* 0x00000009a300780c */ /* 0x000fe40002fa1670 */
[----:B------:R-:W-:Y:S02]  /*7250*/  FMNMX.FTZ R122, R175, R122, !PT ;  /* 0x0000007aaf7a7209 */ /* 0x000fe40007810000 */
[----:B------:R-:W-:-:S02]  /*7260*/  FSEL R10, R10, -INF , !P5 ;  /* 0xff8000000a0a7808 */ /* 0x000fc40006800000 */
[----:B------:R-:W-:Y:S02]  /*7270*/  FMNMX.FTZ R122, R171, R122, !PT ;  /* 0x0000007aab7a7209 */ /* 0x000fe40007810000 */
[C---:B------:R-:W-:Y:S02]  /*7280*/  ISETP.GT.AND P5, PT, R164.reuse, 0x11, P2 ;  /* 0x00000011a400780c */ /* 0x040fe400017a4270 */
[----:B------:R-:W-:Y:S02]  /*7290*/  FMNMX.FTZ R122, R193, R122, !PT ;  /* 0x0000007ac17a7209 */ /* 0x000fe40007810000 */
[----:B------:R-:W-:Y:S02]  /*72a0*/  ISETP.GT.AND P4, PT, R164, 0x1, P2 ;  /* 0x00000001a400780c */ /* 0x000fe40001784270 */
[----:B------:R-:W-:Y:S02]  /*72b0*/  FMNMX.FTZ R9, R173, R122, !PT ;  /* 0x0000007aad097209 */ /* 0x000fe40007810000 */
[----:B------:R-:W-:-:S02]  /*72c0*/  ISETP.LT.OR P5, PT, R163, 0x12, P5 ;  /* 0x00000012a300780c */ /* 0x000fc40002fa1670 */
[----:B------:R-:W-:Y:S02]  /*72d0*/  FMNMX.FTZ R122, R196, R9, !PT ;  /* 0x00000009c47a7209 */ /* 0x000fe40007810000 */
[----:B------:R-:W-:Y:S02]  /*72e0*/  ISETP.LT.OR P4, PT, R163, 0x2, P4 ;  /* 0x00000002a300780c */ /* 0x000fe40002781670 */
[----:B------:R-:W-:Y:S02]  /*72f0*/  FMNMX.FTZ R9, R195, R122, !PT ;  /* 0x0000007ac3097209 */ /* 0x000fe40007810000 */
[----:B------:R-:W-:Y:S02]  /*7300*/  FSEL R13, R13, -INF , !P5 ;  /* 0xff8000000d0d7808 */ /* 0x000fe40006800000 */
[----:B------:R-:W-:Y:S02]  /*7310*/  FMNMX.FTZ R122, R198, R9, !PT ;  /* 0x00000009c67a7209 */ /* 0x000fe40007810000 */
[----:B------:R-:W-:-:S02]  /*7320*/  ISETP.GT.AND P5, PT, R164, 0x20, P2 ;  /* 0x00000020a400780c */ /* 0x000fc400017a4270 */
[----:B------:R-:W-:Y:S02]  /*7330*/  FMNMX.FTZ R122, R197, R122, !PT ;  /* 0x0000007ac57a7209 */ /* 0x000fe40007810000 */
[----:B------:R-:W-:Y:S02]  /*7340*/  ISETP.LT.OR P5, PT, R163, 0x21, P5 ;  /* 0x00000021a300780c */ /* 0x000fe40002fa1670 */
[----:B------:R-:W-:Y:S02]  /*7350*/  FMNMX.FTZ R9, R189, R122, !PT ;  /* 0x0000007abd097209 */ /* 0x000fe40007810000 */
[----:B------:R-:W-:Y:S02]  /*7360*/  FSEL R21, R21, -INF , !P5 ;  /* 0xff80000015157808 */ /* 0x000fe40006800000 */
[----:B------:R-:W-:Y:S02]  /*7370*/  FMNMX.FTZ R9, R188, R9, !PT ;  /* 0x00000009bc097209 */ /* 0x000fe40007810000 */
[----:B------:R-:W-:-:S02]  /*7380*/  ISETP.GT.AND P5, PT, R164, RZ, P2 ;  /* 0x000000ffa400720c */ /* 0x000fc400017a4270 */
[----:B------:R-:W-:Y:S02]  /*7390*/  FMNMX.FTZ R9, R158, R9, !PT ;  /* 0x000000099e097209 */ /* 0x000fe40007810000 */
[----:B------:R-:W-:Y:S02]  /*73a0*/  ISETP.LT.OR P5, PT, R163, 0x1, P5 ;  /* 0x00000001a300780c */ /* 0x000fe40002fa1670 */
[----:B------:R-:W-:Y:S02]  /*73b0*/  FMNMX.FTZ R122, R156, R9, !PT ;  /* 0x000000099c7a7209 */ /* 0x000fe40007810000 */
[----:B------:R-:W-:Y:S02]  /*73c0*/  ISETP.GT.AND P3, PT, R164, 0x9, P2 ;  /* 0x00000009a400780c */ /* 0x000fe40001764270 */
[----:B------:R-:W-:Y:S02]  /*73d0*/  FMNMX.FTZ R122, R153, R122, !PT ;  /* 0x0000007a997a7209 */ /* 0x000fe40007810000 */
[----:B------:R-:W-:-:S02]  /*73e0*/  ISETP.LT.OR P3, PT, R163, 0xa, P3 ;  /* 0x0000000aa300780c */ /* 0x000fc40001f61670 */
[----:B------:R-:W-:-:S04]  /*73f0*/  FMNMX.FTZ R122, R151, R122, !PT ;  /* 0x0000007a977a7209 */ /* 0x000fc80007810000 */
        /* <DEDUP_REMOVED lines=15> */
[----:B------:R-:W-:-:S05]  /*74f0*/  FMNMX.FTZ R122, R167, R122, !PT ;  /* 0x0000007aa77a7209 */ /* 0x000fca0007810000 */
[----:B------:R-:W0:Y:S02]  /*7500*/  SHFL.BFLY PT, R9, R122, 0x2, 0x1f ;  /* 0x0c401f007a097f89 */ /* 0x000e2400000e0000 */
[----:B0-----:R-:W-:Y:S02]  /*7510*/  FMNMX.FTZ R123, R122, R9, !PT ;  /* 0x000000097a7b7209 */ /* 0x001fe40007810000 */
[----:B------:R-:W-:Y:S02]  /*7520*/  FSEL R122, R8, -INF , !P4 ;  /* 0xff800000087a7808 */ /* 0x000fe40006000000 */
[----:B------:R-:W-:Y:S01]  /*7530*/  ISETP.GT.AND P4, PT, R164, 0x10, P2 ;  /* 0x00000010a400780c */ /* 0x000fe20001784270 */
[----:B------:R-:W0:Y:S03]  /*7540*/  SHFL.BFLY PT, R168, R123, 0x1, 0x1f ;  /* 0x0c201f007ba87f89 */ /* 0x000e2600000e0000 */
[----:B------:R-:W-:-:S04]  /*7550*/  ISETP.LT.OR P4, PT, R163, 0x11, P4 ;  /* 0x00000011a300780c */ /* 0x000fc80002781670 */
[----:B------:R-:W-:Y:S02]  /*7560*/  FSEL R12, R12, -INF , !P4 ;  /* 0xff8000000c0c7808 */ /* 0x000fe40006000000 */
[----:B------:R-:W-:-:S04]  /*7570*/  ISETP.GT.AND P4, PT, R164, 0x19, P2 ;  /* 0x00000019a400780c */ /* 0x000fc80001784270 */
[----:B------:R-:W-:-:S04]  /*7580*/  ISETP.LT.OR P4, PT, R163, 0x1a, P4 ;  /* 0x0000001aa300780c */ /* 0x000fc80002781670 */
[----:B------:R-:W-:Y:S02]  /*7590*/  FSEL R169, R15, -INF , !P4 ;  /* 0xff8000000fa97808 */ /* 0x000fe40006000000 */
[----:B------:R-:W-:-:S04]  /*75a0*/  ISETP.GT.AND P4, PT, R164, 0x28, P2 ;  /* 0x00000028a400780c */ /* 0x000fc80001784270 */
[----:B------:R-:W-:Y:S02]  /*75b0*/  ISETP.LT.OR P4, PT, R163, 0x29, P4 ;  /* 0x00000029a300780c */ /* 0x000fe40002781670 */
[----:B0-----:R-:W-:Y:S02]  /*75c0*/  FMNMX.FTZ R9, R123, R168, !PT ;  /* 0x000000a87b097209 */ /* 0x001fe40007810000 */
[----:B------:R-:W-:Y:S02]  /*75d0*/  FSEL R123, R11, -INF , !P3 ;  /* 0xff8000000b7b7808 */ /* 0x000fe40005800000 */
[C---:B------:R-:W-:Y:S01]  /*75e0*/  FSETP.NEU.FTZ.AND P6, PT, R9.reuse, -INF , PT ;  /* 0xff8000000900780b */ /* 0x040fe20003fdd000 */
[----:B------:R-:W-:-:S01]  /*75f0*/  FFMA.FTZ R168, R9, R170, -8 ;  /* 0xc100000009a87423 */ /* 0x000fc200000100aa */
[----:B------:R-:W-:Y:S02]  /*7600*/  ISETP.GT.AND P3, PT, R164, 0x18, P2 ;  /* 0x00000018a400780c */ /* 0x000fe40001764270 */
[----:B------:R-:W-:-:S02]  /*7610*/  FSEL R124, R124, -INF , !P4 ;  /* 0xff8000007c7c7808 */ /* 0x000fc40006000000 */
[----:B------:R-:W-:Y:S02]  /*7620*/  FSEL R8, R168, RZ, P6 ;  /* 0x000000ffa8087208 */ /* 0x000fe40003000000 */
[----:B------:R-:W-:Y:S02]  /*7630*/  ISETP.LT.OR P3, PT, R163, 0x19, P3 ;  /* 0x00000019a300780c */ /* 0x000fe40001f61670 */
[----:B------:R-:W-:Y:S01]  /*7640*/  ISETP.GT.AND P4, PT, R164, 0x30, P2 ;  /* 0x00000030a400780c */ /* 0x000fe20001784270 */
[----:B------:R-:W-:-:S01]  /*7650*/  FFMA.FTZ R175, R175, UR30, -R8 ;  /* 0x0000001eafaf7c23 */ /* 0x000fc20008010808 */
[--C-:B------:R-:W-:Y:S01]  /*7660*/  FFMA.FTZ R172, R171, UR30, -R8.reuse ;  /* 0x0000001eabac7c23 */ /* 0x100fe20008010808 */
[----:B------:R-:W-:Y:S01]  /*7670*/  FSEL R171, R7, -INF , !P5 ;  /* 0xff80000007ab7808 */ /* 0x000fe20006800000 */
[--C-:B------:R-:W-:Y:S01]  /*7680*/  FFMA.FTZ R168, R177, UR30, -R8.reuse ;  /* 0x0000001eb1a87c23 */ /* 0x100fe20008010808 */
[----:B------:R0:W-:Y:S01]  /*7690*/  MUFU.EX2 R15, R175 ;  /* 0x000000af000f7308 */ /* 0x0001e20000000800 */
[----:B------:R-:W-:Y:S01]  /*76a0*/  FSEL R14, R14, -INF , !P3 ;  /* 0xff8000000e0e7808 */ /* 0x000fe20005800000 */
[--C-:B------:R-:W-:Y:S01]  /*76b0*/  FFMA.FTZ R179, R179, UR30, -R8.reuse ;  /* 0x0000001eb3b37c23 */ /* 0x100fe20008010808 */
[----:B------:R-:W-:Y:S01]  /*76c0*/  ISETP.GT.AND P3, PT, R164, 0x21, P2 ;  /* 0x00000021a400780c */ /* 0x000fe20001764270 */
[--C-:B------:R-:W-:Y:S01]  /*76d0*/  FFMA.FTZ R180, R158, UR30, -R8.reuse ;  /* 0x0000001e9eb47c23 */ /* 0x100fe20008010808 */
[C---:B------:R-:W-:Y:S01]  /*76e0*/  ISETP.LT.OR P4, PT, R163.reuse, 0x31, P4 ;  /* 0x00000031a300780c */ /* 0x040fe20002781670 */
[--C-:B------:R-:W-:Y:S01]  /*76f0*/  FFMA.FTZ R182, R156, UR30, -R8.reuse ;  /* 0x0000001e9cb67c23 */ /* 0x100fe20008010808 */
[----:B------:R-:W-:Y:S01]  /*7700*/  ISETP.LT.OR P3, PT, R163, 0x22, P3 ;  /* 0x00000022a300780c */ /* 0x000fe20001f61670 */
[----:B------:R-:W-:Y:S01]  /*7710*/  MUFU.EX2 R11, R179 ;  /* 0x000000b3000b7308 */ /* 0x000fe20000000800 */
[----:B0-----:R-:W-:Y:S01]  /*7720*/  FMNMX.FTZ R175, R171, R6, !PT ;  /* 0x00000006abaf7209 */ /* 0x001fe20007810000 */
[--C-:B------:R-:W-:Y:S01]  /*7730*/  FFMA.FTZ R193, R193, UR30, -R8.reuse ;  /* 0x0000001ec1c17c23 */ /* 0x100fe20008010808 */
[----:B------:R-:W-:Y:S01]  /*7740*/  FSEL R170, R120, -INF , !P3 ;  /* 0xff80000078aa7808 */ /* 0x000fe20005800000 */
[--C-:B------:R-:W-:Y:S01]  /*7750*/  FFMA.FTZ R196, R196, UR30, -R8.reuse ;  /* 0x0000001ec4c47c23 */ /* 0x100fe20008010808 */
[----:B------:R-:W-:Y:S01]  /*7760*/  FMNMX.FTZ R175, R122, R175, !PT ;  /* 0x000000af7aaf7209 */ /* 0x000fe20007810000 */
[--C-:B------:R-:W-:Y:S01]  /*7770*/  FFMA.FTZ R195, R195, UR30, -R8.reuse ;  /* 0x0000001ec3c37c23 */ /* 0x100fe20008010808 */
[----:B------:R-:W-:Y:S01]  /*7780*/  ISETP.GT.AND P3, PT, R164, 0x29, P2 ;  /* 0x00000029a400780c */ /* 0x000fe20001764270 */
[----:B------:R0:W-:Y:S01]  /*7790*/  MUFU.EX2 R120, R172 ;  /* 0x000000ac00787308 */ /* 0x0001e20000000800 */
[----:B------:R-:W-:Y:S01]  /*77a0*/  FMNMX.FTZ R174, R10, R175, !PT ;  /* 0x000000af0aae7209 */ /* 0x000fe20007810000 */
[--C-:B------:R-:W-:Y:S01]  /*77b0*/  FFMA.FTZ R189, R189, UR30, -R8.reuse ;  /* 0x0000001ebdbd7c23 */ /* 0x100fe20008010808 */
[----:B------:R-:W-:Y:S01]  /*77c0*/  ISETP.LT.OR P5, PT, R163, 0x2a, P3 ;  /* 0x0000002aa300780c */ /* 0x000fe20001fa1670 */
[--C-:B------:R-:W-:Y:S01]  /*77d0*/  FFMA.FTZ R153, R153, UR30, -R8.reuse ;  /* 0x0000001e99997c23 */ /* 0x100fe20008010808 */
[----:B------:R-:W-:Y:S01]  /*77e0*/  FMNMX.FTZ R175, R123, R174, !PT ;  /* 0x000000ae7baf7209 */ /* 0x000fe20007810000 */
[--C-:B------:R-:W-:Y:S01]  /*77f0*/  FFMA.FTZ R155, R155, UR30, -R8.reuse ;  /* 0x0000001e9b9b7c23 */ /* 0x100fe20008010808 */
[----:B------:R-:W-:Y:S01]  /*7800*/  ISETP.GT.AND P3, PT, R164, 0x31, P2 ;  /* 0x00000031a400780c */ /* 0x000fe20001764270 */
[--C-:B------:R-:W-:Y:S01]  /*7810*/  FFMA.FTZ R167, R167, UR30, -R8.reuse ;  /* 0x0000001ea7a77c23 */ /* 0x100fe20008010808 */
[----:B------:R-:W-:Y:S01]  /*7820*/  FMNMX.FTZ R174, R12, R175, !PT ;  /* 0x000000af0cae7209 */ /* 0x000fe20007810000 */
[----:B0-----:R-:W-:Y:S01]  /*7830*/  FFMA.FTZ R172, R173, UR30, -R8 ;  /* 0x0000001eadac7c23 */ /* 0x001fe20008010808 */
[----:B------:R-:W-:Y:S01]  /*7840*/  FSEL R125, R125, -INF , !P5 ;  /* 0xff8000007d7d7808 */ /* 0x000fe20006800000 */
[----:B------:R-:W-:Y:S01]  /*7850*/  MUFU.EX2 R168, R168 ;  /* 0x000000a800a87308 */ /* 0x000fe20000000800 */
[----:B------:R-:W-:-:S02]  /*7860*/  FMNMX.FTZ R175, R13, R174, !PT ;  /* 0x000000ae0daf7209 */ /* 0x000fc40007810000 */
[----:B------:R-:W-:Y:S02]  /*7870*/  ISETP.GT.AND P5, PT, R164, 0x38, P2 ;  /* 0x00000038a400780c */ /* 0x000fe400017a4270 */
[----:B------:R-:W-:Y:S01]  /*7880*/  FMNMX.FTZ R176, R14, R175, !PT ;  /* 0x000000af0eb07209 */ /* 0x000fe20007810000 */
[--C-:B------:R-:W-:Y:S01]  /*7890*/  FFMA.FTZ R175, R198, UR30, -R8.reuse ;  /* 0x0000001ec6af7c23 */ /* 0x100fe20008010808 */
[----:B------:R-:W-:Y:S01]  /*78a0*/  ISETP.LT.OR P3, PT, R163, 0x32, P3 ;  /* 0x00000032a300780c */ /* 0x000fe20001f61670 */
[----:B------:R-:W-:Y:S01]  /*78b0*/  MUFU.EX2 R7, R193 ;  /* 0x000000c100077308 */ /* 0x000fe20000000800 */
[----:B------:R-:W-:Y:S02]  /*78c0*/  FMNMX.FTZ R176, R169, R176, !PT ;  /* 0x000000b0a9b07209 */ /* 0x000fe40007810000 */
[----:B------:R-:W-:Y:S02]  /*78d0*/  FSEL R126, R126, -INF , !P4 ;  /* 0xff8000007e7e7808 */ /* 0x000fe40006000000 */
[----:B------:R-:W-:Y:S01]  /*78e0*/  FMNMX.FTZ R177, R21, R176, !PT ;  /* 0x000000b015b17209 */ /* 0x000fe20007810000 */
[----:B------:R-:W-:Y:S01]  /*78f0*/  FFMA.FTZ R176, R197, UR30, -R8 ;  /* 0x0000001ec5b07c23 */ /* 0x000fe20008010808 */
[----:B------:R-:W-:Y:S01]  /*7900*/  ISETP.GT.AND P4, PT, R164, 0x39, P2 ;  /* 0x00000039a400780c */ /* 0x000fe20001784270 */
[----:B------:R-:W-:Y:S01]  /*7910*/  MUFU.EX2 R172, R172 ;  /* 0x000000ac00ac7308 */ /* 0x000fe20000000800 */
[----:B------:R-:W-:-:S02]  /*7920*/  FMNMX.FTZ R177, R170, R177, !PT ;  /* 0x000000b1aab17209 */ /* 0x000fc40007810000 */
[----:B------:R-:W-:Y:S02]  /*7930*/  FSEL R173, R127, -INF , !P3 ;  /* 0xff8000007fad7808 */ /* 0x000fe40005800000 */
[----:B------:R-:W-:Y:S02]  /*7940*/  FMNMX.FTZ R178, R124, R177, !PT ;  /* 0x000000b17cb27209 */ /* 0x000fe40007810000 */
[----:B------:R-:W-:Y:S01]  /*7950*/  ISETP.LT.OR P5, PT, R163, 0x39, P5 ;  /* 0x00000039a300780c */ /* 0x000fe20002fa1670 */
[----:B------:R-:W-:Y:S01]  /*7960*/  MUFU.EX2 R127, R196 ;  /* 0x000000c4007f7308 */ /* 0x000fe20000000800 */
[----:B------:R-:W-:Y:S02]  /*7970*/  FMNMX.FTZ R179, R125, R178, !PT ;  /* 0x000000b27db37209 */ /* 0x000fe40007810000 */
[----:B------:R-:W-:Y:S02]  /*7980*/  ISETP.GT.AND P3, PT, R164, 0x40, P2 ;  /* 0x00000040a400780c */ /* 0x000fe40001764270 */
[----:B------:R-:W-:Y:S01]  /*7990*/  FMNMX.FTZ R178, R126, R179, !PT ;  /* 0x000000b37eb27209 */ /* 0x000fe20007810000 */
[----:B------:R-:W-:Y:S01]  /*79a0*/  FFMA.FTZ R179, R188, UR30, -R8 ;  /* 0x0000001ebcb37c23 */ /* 0x000fe20008010808 */
[----:B------:R-:W-:Y:S01]  /*79b0*/  ISETP.LT.OR P4, PT, R163, 0x3a, P4 ;  /* 0x0000003aa300780c */ /* 0x000fe20002781670 */
[----:B------:R-:W-:Y:S01]  /*79c0*/  MUFU.EX2 R175, R175 ;  /* 0x000000af00af7308 */ /* 0x000fe20000000800 */
[----:B------:R-:W-:-:S02]  /*79d0*/  FSEL R174, R128, -INF , !P5 ;  /* 0xff80000080ae7808 */ /* 0x000fc40006800000 */
[----:B------:R-:W-:Y:S02]  /*79e0*/  FMNMX.FTZ R181, R173, R178, !PT ;  /* 0x000000b2adb57209 */ /* 0x000fe40007810000 */
[----:B------:R-:W-:Y:S02]  /*79f0*/  ISETP.GT.AND P5, PT, R164, 0x41, P2 ;  /* 0x00000041a400780c */ /* 0x000fe400017a4270 */
[----:B------:R-:W-:Y:S01]  /*7a00*/  FSEL R129, R129, -INF , !P4 ;  /* 0xff80000081817808 */ /* 0x000fe20006000000 */
[----:B------:R-:W-:Y:S01]  /*7a10*/  MUFU.EX2 R128, R195 ;  /* 0x000000c300807308 */ /* 0x000fe20000000800 */
[----:B------:R-:W-:Y:S02]  /*7a20*/  ISETP.LT.OR P3, PT, R163, 0x41, P3 ;  /* 0x00000041a300780c */ /* 0x000fe40001f61670 */
[----:B------:R-:W-:Y:S02]  /*7a30*/  FMNMX.FTZ R178, R174, R181, !PT ;  /* 0x000000b5aeb27209 */ /* 0x000fe40007810000 */
[----:B------:R-:W-:-:S02]  /*7a40*/  ISETP.GT.AND P4, PT, R164, 0x48, P2 ;  /* 0x00000048a400780c */ /* 0x000fc40001784270 */
[----:B------:R-:W-:Y:S01]  /*7a50*/  ISETP.LT.OR P5, PT, R163, 0x42, P5 ;  /* 0x00000042a300780c */ /* 0x000fe20002fa1670 */
[----:B------:R-:W-:Y:S01]  /*7a60*/  MUFU.EX2 R176, R176 ;  /* 0x000000b000b07308 */ /* 0x000fe20000000800 */
[----:B------:R-:W-:Y:S02]  /*7a70*/  FSEL R130, R130, -INF , !P3 ;  /* 0xff80000082827808 */ /* 0x000fe40005800000 */
[----:B------:R-:W-:Y:S02]  /*7a80*/  FMNMX.FTZ R181, R129, R178, !PT ;  /* 0x000000b281b57209 */ /* 0x000fe40007810000 */
[----:B------:R-:W-:Y:S02]  /*7a90*/  ISETP.GT.AND P3, PT, R164, 0x49, P2 ;  /* 0x00000049a400780c */ /* 0x000fe40001764270 */
[----:B------:R-:W-:Y:S01]  /*7aa0*/  FSEL R131, R131, -INF , !P5 ;  /* 0xff80000083837808 */ /* 0x000fe20006800000 */
[----:B------:R-:W-:Y:S01]  /*7ab0*/  MUFU.EX2 R179, R179 ;  /* 0x000000b300b37308 */ /* 0x000fe20000000800 */
[----:B------:R-:W-:-:S02]  /*7ac0*/  ISETP.LT.OR P4, PT, R163, 0x49, P4 ;  /* 0x00000049a300780c */ /* 0x000fc40002781670 */
[----:B------:R-:W-:Y:S02]  /*7ad0*/  FMNMX.FTZ R178, R130, R181, !PT ;  /* 0x000000b582b27209 */ /* 0x000fe40007810000 */
[----:B------:R-:W-:Y:S02]  /*7ae0*/  ISETP.GT.AND P5, PT, R164, 0x50, P2 ;  /* 0x00000050a400780c */ /* 0x000fe400017a4270 */
[----:B------:R-:W-:Y:S01]  /*7af0*/  ISETP.LT.OR P3, PT, R163, 0x4a, P3 ;  /* 0x0000004aa300780c */ /* 0x000fe20001f61670 */
[----:B------:R-:W-:Y:S01]  /*7b00*/  MUFU.EX2 R153, R153 ;  /* 0x0000009900997308 */ /* 0x000fe20000000800 */
[----:B------:R-:W-:Y:S02]  /*7b10*/  FSEL R177, R132, -INF , !P4 ;  /* 0xff80000084b17808 */ /* 0x000fe40006000000 */
[----:B------:R-:W-:Y:S02]  /*7b20*/  FMNMX.FTZ R178, R131, R178, !PT ;  /* 0x000000b283b27209 */ /* 0x000fe40007810000 */
[----:B------:R-:W-:-:S02]  /*7b30*/  ISETP.GT.AND P4, PT, R164, 0x51, P2 ;  /* 0x00000051a400780c */ /* 0x000fc40001784270 */
[----:B------:R-:W-:Y:S01]  /*7b40*/  FSEL R133, R133, -INF , !P3 ;  /* 0xff80000085857808 */ /* 0x000fe20005800000 */
[----:B------:R-:W-:Y:S01]  /*7b50*/  MUFU.EX2 R132, R189 ;  /* 0x000000bd00847308 */ /* 0x000fe20000000800 */
[----:B------:R-:W-:Y:S02]  /*7b60*/  ISETP.LT.OR P5, PT, R163, 0x51, P5 ;  /* 0x00000051a300780c */ /* 0x000fe40002fa1670 */
[----:B------:R-:W-:Y:S02]  /*7b70*/  FMNMX.FTZ R178, R177, R178, !PT ;  /* 0x000000b2b1b27209 */ /* 0x000fe40007810000 */
[----:B------:R-:W-:Y:S02]  /*7b80*/  ISETP.GT.AND P3, PT, R164, 0x58, P2 ;  /* 0x00000058a400780c */ /* 0x000fe40001764270 */
[----:B------:R-:W-:Y:S01]  /*7b90*/  ISETP.LT.OR P4, PT, R163, 0x52, P4 ;  /* 0x00000052a300780c */ /* 0x000fe20002781670 */
[----:B------:R-:W-:Y:S01]  /*7ba0*/  MUFU.EX2 R155, R155 ;  /* 0x0000009b009b7308 */ /* 0x000fe20000000800 */
[----:B------:R-:W-:-:S02]  /*7bb0*/  FSEL R134, R134, -INF , !P5 ;  /* 0xff80000086867808 */ /* 0x000fc40006800000 */
[----:B------:R-:W-:Y:S01]  /*7bc0*/  FMNMX.FTZ R181, R133, R178, !PT ;  /* 0x000000b285b57209 */ /* 0x000fe20007810000 */
[----:B------:R-:W-:-:S01]  /*7bd0*/  FFMA.FTZ R178, R151, UR30, -R8 ;  /* 0x0000001e97b27c23 */ /* 0x000fc20008010808 */
[----:B------:R-:W-:Y:S02]  /*7be0*/  ISETP.GT.AND P5, PT, R164, 0x59, P2 ;  /* 0x00000059a400780c */ /* 0x000fe400017a4270 */
[----:B------:R-:W-:Y:S02]  /*7bf0*/  FSEL R158, R135, -INF , !P4 ;  /* 0xff800000879e7808 */ /* 0x000fe40006000000 */
[----:B------:R-:W-:Y:S01]  /*7c00*/  ISETP.LT.OR P3, PT, R163, 0x59, P3 ;  /* 0x00000059a300780c */ /* 0x000fe20001f61670 */
[----:B------:R0:W-:Y:S01]  /*7c10*/  MUFU.EX2 R135, R180 ;  /* 0x000000b400877308 */ /* 0x0001e20000000800 */
[----:B------:R-:W-:Y:S02]  /*7c20*/  FMNMX.FTZ R181, R134, R181, !PT ;  /* 0x000000b586b57209 */ /* 0x000fe40007810000 */
[----:B------:R-:W-:-:S02]  /*7c30*/  ISETP.GT.AND P4, PT, R164, 0x60, P2 ;  /* 0x00000060a400780c */ /* 0x000fc40001784270 */
[----:B------:R-:W-:Y:S02]  /*7c40*/  ISETP.LT.OR P5, PT, R163, 0x5a, P5 ;  /* 0x0000005aa300780c */ /* 0x000fe40002fa1670 */
[----:B------:R-:W-:Y:S01]  /*7c50*/  FSEL R156, R138, -INF , !P3 ;  /* 0xff8000008a9c7808 */ /* 0x000fe20005800000 */
[----:B------:R-:W-:Y:S01]  /*7c60*/  MUFU.EX2 R178, R178 ;  /* 0x000000b200b27308 */ /* 0x000fe20000000800 */
[----:B------:R-:W-:Y:S02]  /*7c70*/  FMNMX.FTZ R181, R158, R181, !PT ;  /* 0x000000b59eb57209 */ /* 0x000fe40007810000 */
[----:B------:R-:W-:Y:S02]  /*7c80*/  ISETP.GT.AND P3, PT, R164, 0x61, P2 ;  /* 0x00000061a400780c */ /* 0x000fe40001764270 */
[----:B------:R-:W-:Y:S02]  /*7c90*/  FSEL R139, R139, -INF , !P5 ;  /* 0xff8000008b8b7808 */ /* 0x000fe40006800000 */
[----:B------:R-:W-:Y:S01]  /*7ca0*/  ISETP.LT.OR P4, PT, R163, 0x61, P4 ;  /* 0x00000061a300780c */ /* 0x000fe20002781670 */
[----:B------:R-:W-:Y:S01]  /*7cb0*/  MUFU.EX2 R138, R182 ;  /* 0x000000b6008a7308 */ /* 0x000fe20000000800 */
[----:B0-----:R-:W-:Y:S01]  /*7cc0*/  FMNMX.FTZ R180, R156, R181, !PT ;  /* 0x000000b59cb47209 */ /* 0x001fe20007810000 */
[----:B------:R-:W-:Y:S01]  /*7cd0*/  FFMA.FTZ R181, R149, UR30, -R8 ;  /* 0x0000001e95b57c23 */ /* 0x000fe20008010808 */
[----:B------:R-:W-:-:S02]  /*7ce0*/  ISETP.GT.AND P5, PT, R164, 0x68, P2 ;  /* 0x00000068a400780c */ /* 0x000fc400017a4270 */
[----:B------:R-:W-:Y:S02]  /*7cf0*/  ISETP.LT.OR P3, PT, R163, 0x62, P3 ;  /* 0x00000062a300780c */ /* 0x000fe40001f61670 */
[----:B------:R-:W-:Y:S02]  /*7d00*/  FSEL R140, R140, -INF , !P4 ;  /* 0xff8000008c8c7808 */ /* 0x000fe40006000000 */
[----:B------:R-:W-:Y:S02]  /*7d10*/  FMNMX.FTZ R151, R139, R180, !PT ;  /* 0x000000b48b977209 */ /* 0x000fe40007810000 */
[----:B------:R-:W-:Y:S02]  /*7d20*/  ISETP.GT.AND P4, PT, R164, 0x69, P2 ;  /* 0x00000069a400780c */ /* 0x000fe40001784270 */
[----:B------:R-:W-:Y:S02]  /*7d30*/  FSEL R141, R141, -INF , !P3 ;  /* 0xff8000008d8d7808 */ /* 0x000fe40005800000 */
[----:B------:R-:W-:-:S02]  /*7d40*/  ISETP.LT.OR P5, PT, R163, 0x69, P5 ;  /* 0x00000069a300780c */ /* 0x000fc40002fa1670 */
[----:B------:R-:W-:Y:S01]  /*7d50*/  FMNMX.FTZ R180, R140, R151, !PT ;  /* 0x000000978cb47209 */ /* 0x000fe20007810000 */
[----:B------:R-:W-:-:S01]  /*7d60*/  FFMA.FTZ R151, R20, UR30, -R8 ;  /* 0x0000001e14977c23 */ /* 0x000fc20008010808 */
[----:B------:R-:W-:Y:S01]  /*7d70*/  ISETP.GT.AND P3, PT, R164, 0x70, P2 ;  /* 0x00000070a400780c */ /* 0x000fe20001764270 */
[----:B------:R-:W-:-:S01]  /*7d80*/  FFMA.FTZ R20, R121, UR30, -R8 ;  /* 0x0000001e79147c23 */ /* 0x000fc20008010808 */
[----:B------:R-:W-:Y:S02]  /*7d90*/  ISETP.LT.OR P4, PT, R163, 0x6a, P4 ;  /* 0x0000006aa300780c */ /* 0x000fe40002781670 */
[----:B------:R-:W-:Y:S01]  /*7da0*/  FSEL R149, R142, -INF , !P5 ;  /* 0xff8000008e957808 */ /* 0x000fe20006800000 */
[----:B------:R-:W-:Y:S01]  /*7db0*/  MUFU.EX2 R151, R151 ;  /* 0x0000009700977308 */ /* 0x000fe20000000800 */
[----:B------:R-:W-:Y:S02]  /*7dc0*/  FMNMX.FTZ R180, R141, R180, !PT ;  /* 0x000000b48db47209 */ /* 0x000fe40007810000 */
[----:B------:R-:W-:-:S02]  /*7dd0*/  ISETP.GT.AND P5, PT, R164, 0x71, P2 ;  /* 0x00000071a400780c */ /* 0x000fc400017a4270 */
[----:B------:R-:W-:Y:S02]  /*7de0*/  FSEL R143, R143, -INF , !P4 ;  /* 0xff8000008f8f7808 */ /* 0x000fe40006000000 */
[----:B------:R-:W-:Y:S01]  /*7df0*/  ISETP.LT.OR P3, PT, R163, 0x71, P3 ;  /* 0x00000071a300780c */ /* 0x000fe20001f61670 */
[----:B------:R0:W-:Y:S01]  /*7e00*/  MUFU.EX2 R142, R181 ;  /* 0x000000b5008e7308 */ /* 0x0001e20000000800 */
[----:B------:R-:W-:Y:S02]  /*7e10*/  FMNMX.FTZ R180, R149, R180, !PT ;  /* 0x000000b495b47209 */ /* 0x000fe40007810000 */
[----:B------:R-:W-:Y:S02]  /*7e20*/  ISETP.GT.AND P4, PT, R164, 0x78, P2 ;  /* 0x00000078a400780c */ /* 0x000fe40001784270 */
[----:B------:R-:W-:Y:S02]  /*7e30*/  ISETP.LT.OR P5, PT, R163, 0x72, P5 ;  /* 0x00000072a300780c */ /* 0x000fe40002fa1670 */
[----:B------:R-:W-:Y:S01]  /*7e40*/  FSEL R144, R144, -INF , !P3 ;  /* 0xff80000090907808 */ /* 0x000fe20005800000 */
[----:B------:R-:W-:Y:S01]  /*7e50*/  MUFU.EX2 R20, R20 ;  /* 0x0000001400147308 */ /* 0x000fe20000000800 */
[----:B------:R-:W-:Y:S01]  /*7e60*/  FMNMX.FTZ R121, R143, R180, !PT ;  /* 0x000000b48f797209 */ /* 0x000fe20007810000 */
[--C-:B------:R-:W-:Y:S01]  /*7e70*/  FFMA.FTZ R180, R150, UR30, -R8.reuse ;  /* 0x0000001e96b47c23 */ /* 0x100fe20008010808 */
[----:B------:R-:W-:Y:S01]  /*7e80*/  ISETP.GT.AND P2, PT, R164, 0x79, P2 ;  /* 0x00000079a400780c */ /* 0x000fe20001744270 */
[--C-:B------:R-:W-:Y:S01]  /*7e90*/  FFMA.FTZ R150, R154, UR30, -R8.reuse ;  /* 0x0000001e9a967c23 */ /* 0x100fe20008010808 */
[----:B------:R-:W-:Y:S01]  /*7ea0*/  ISETP.LT.OR P4, PT, R163, 0x79, P4 ;  /* 0x00000079a300780c */ /* 0x000fe20002781670 */
[--C-:B------:R-:W-:Y:S01]  /*7eb0*/  FFMA.FTZ R154, R160, UR30, -R8.reuse ;  /* 0x0000001ea09a7c23 */ /* 0x100fe20008010808 */
[----:B------:R-:W-:Y:S01]  /*7ec0*/  FSEL R145, R145, -INF , !P5 ;  /* 0xff80000091917808 */ /* 0x000fe20006800000 */
[--C-:B------:R-:W-:Y:S01]  /*7ed0*/  FFMA.FTZ R160, R162, UR30, -R8.reuse ;  /* 0x0000001ea2a07c23 */ /* 0x100fe20008010808 */
[----:B------:R-:W-:Y:S01]  /*7ee0*/  FMNMX.FTZ R164, R144, R121, !PT ;  /* 0x0000007990a47209 */ /* 0x000fe20007810000 */
[--C-:B------:R-:W-:Y:S01]  /*7ef0*/  FFMA.FTZ R121, R148, UR30, -R8.reuse ;  /* 0x0000001e94797c23 */ /* 0x100fe20008010808 */
[----:B------:R-:W-:Y:S01]  /*7f00*/  ISETP.LT.OR P2, PT, R163, 0x7a, P2 ;  /* 0x0000007aa300780c */ /* 0x000fe20001741670 */
[----:B------:R-:W-:Y:S01]  /*7f10*/  FFMA.FTZ R162, R166, UR30, -R8 ;  /* 0x0000001ea6a27c23 */ /* 0x000fe20008010808 */
[----:B------:R-:W-:Y:S01]  /*7f20*/  FSEL R146, R146, -INF , !P4 ;  /* 0xff80000092927808 */ /* 0x000fe20006000000 */
[----:B------:R-:W-:Y:S01]  /*7f30*/  MUFU.EX2 R150, R150 ;  /* 0x0000009600967308 */ /* 0x000fe20000000800 */
[----:B------:R-:W-:-:S02]  /*7f40*/  FMNMX.FTZ R163, R145, R164, !PT ;  /* 0x000000a491a37209 */ /* 0x000fc40007810000 */
[----:B------:R-:W-:Y:S02]  /*7f50*/  FSEL R147, R147, -INF , !P2 ;  /* 0xff80000093937808 */ /* 0x000fe40005000000 */
[----:B------:R-:W-:Y:S01]  /*7f60*/  FMNMX.FTZ R148, R146, R163, !PT ;  /* 0x000000a392947209 */ /* 0x000fe20007810000 */
[--C-:B------:R-:W-:Y:S01]  /*7f70*/  FFMA.FTZ R163, R152, UR30, -R8.reuse ;  /* 0x0000001e98a37c23 */ /* 0x100fe20008010808 */
[----:B------:R-:W-:-:S01]  /*7f80*/  FFMA.FTZ R152, R157, UR30, -R8 ;  /* 0x0000001e9d987c23 */ /* 0x000fc20008010808 */
[--C-:B------:R-:W-:Y:S01]  /*7f90*/  FFMA.FTZ R157, R159, UR30, -R8.reuse ;  /* 0x0000001e9f9d7c23 */ /* 0x100fe20008010808 */
[----:B------:R-:W-:Y:S01]  /*7fa0*/  FMNMX.FTZ R164, R147, R148, !PT ;  /* 0x0000009493a47209 */ /* 0x000fe20007810000 */
[--C-:B------:R-:W-:Y:S01]  /*7fb0*/  FFMA.FTZ R159, R161, UR30, -R8.reuse ;  /* 0x0000001ea19f7c23 */ /* 0x100fe20008010808 */
[----:B------:R-:W-:-:S01]  /*7fc0*/  FFMA.FTZ R161, R165, UR30, -R8 ;  /* 0x0000001ea5a17c23 */ /* 0x000fc20008010808 */
[----:B------:R-:W-:Y:S01]  /*7fd0*/  IMAD.U32 R165, RZ, RZ, UR30 ;  /* 0x0000001effa57e24 */ /* 0x000fe2000f8e00ff */
[----:B------:R1:W-:Y:S01]  /*7fe0*/  MUFU.EX2 R148, R180 ;  /* 0x000000b400947308 */ /* 0x0003e20000000800 */
[----:B0-----:R-:W0:Y:S01]  /*7ff0*/  SHFL.BFLY PT, R181, R164, 0x2, 0x1f ;  /* 0x0c401f00a4b57f89 */ /* 0x001e2200000e0000 */
[----:B------:R-:W-:-:S05]  /*8000*/  FSEL R166, R9, RZ, P6 ;  /* 0x000000ff09a67208 */ /* 0x000fca0003000000 */
[----:B------:R-:W-:Y:S01]  /*8010*/  FADD.FTZ R166, -R166, R5 ;  /* 0x00000005a6a67221 */ /* 0x000fe20000010100 */
[----:B------:R-:W-:Y:S03]  /*8020*/  MUFU.EX2 R121, R121 ;  /* 0x0000007900797308 */ /* 0x000fe60000000800 */
[----:B------:R-:W-:-:S05]  /*8030*/  FMUL.FTZ R166, R166, UR30 ;  /* 0x0000001ea6a67c20 */ /* 0x000fca0008410000 */
[----:B------:R2:W-:Y:S08]  /*8040*/  MUFU.EX2 R5, R167 ;  /* 0x000000a700057308 */ /* 0x0005f00000000800 */
[----:B------:R-:W3:Y:S01]  /*8050*/  MUFU.EX2 R166, R166 ;  /* 0x000000a600a67308 */ /* 0x000ee20000000800 */
[----:B0-----:R-:W-:-:S05]  /*8060*/  FMNMX.FTZ R181, R164, R181, !PT ;  /* 0x000000b5a4b57209 */ /* 0x001fca0007810000 */
[----:B------:R-:W0:Y:S02]  /*8070*/  SHFL.BFLY PT, R164, R181, 0x1, 0x1f ;  /* 0x0c201f00b5a47f89 */ /* 0x000e2400000e0000 */
[----:B------:R-:W-:Y:S08]  /*8080*/  MUFU.EX2 R163, R163 ;  /* 0x000000a300a37308 */ /* 0x000ff00000000800 */
[----:B------:R-:W-:Y:S08]  /*8090*/  MUFU.EX2 R152, R152 ;  /* 0x0000009800987308 */ /* 0x000ff00000000800 */
[----:B------:R-:W-:Y:S01]  /*80a0*/  MUFU.EX2 R157, R157 ;  /* 0x0000009d009d7308 */ /* 0x000fe20000000800 */
[----:B0-----:R-:W-:-:S07]  /*80b0*/  FMNMX.FTZ R8, R181, R164, !PT ;  /* 0x000000a4b5087209 */ /* 0x001fce0007810000 */
[----:B------:R-:W-:Y:S01]  /*80c0*/  MUFU.EX2 R154, R154 ;  /* 0x0000009a009a7308 */ /* 0x000fe20000000800 */
[C---:B------:R-:W-:Y:S01]  /*80d0*/  FSETP.NEU.FTZ.AND P2, PT, R8.reuse, -INF , PT ;  /* 0xff8000000800780b */ /* 0x040fe20003f5d000 */
[----:B------:R-:W-:-:S05]  /*80e0*/  FFMA.FTZ R164, R8, R165, -8 ;  /* 0xc100000008a47423 */ /* 0x000fca00000100a5 */
[----:B------:R-:W-:Y:S01]  /*80f0*/  FSEL R164, R164, RZ, P2 ;  /* 0x000000ffa4a47208 */ /* 0x000fe20001000000 */
[----:B------:R-:W-:Y:S04]  /*8100*/  MUFU.EX2 R159, R159 ;  /* 0x0000009f009f7308 */ /* 0x000fe80000000800 */
[----:B-1----:R-:W-:-:S01]  /*8110*/  FFMA.FTZ R180, R171, UR30, -R164 ;  /* 0x0000001eabb47c23 */ /* 0x002fc200080108a4 */
[----:B------:R-:W-:Y:S01]  /*8120*/  FSEL R171, R8, RZ, P2 ;  /* 0x000000ff08ab7208 */ /* 0x000fe20001000000 */
[----:B------:R-:W-:-:S01]  /*8130*/  FFMA.FTZ R165, R122, UR30, -R164 ;  /* 0x0000001e7aa57c23 */ /* 0x000fc200080108a4 */
[--C-:B------:R-:W-:Y:S01]  /*8140*/  FFMA.FTZ R10, R10, UR30, -R164.reuse ;  /* 0x0000001e0a0a7c23 */ /* 0x100fe200080108a4 */
[----:B------:R-:W-:-:S01]  /*8150*/  FFMA.FTZ R123, R123, UR30, -R164 ;  /* 0x0000001e7b7b7c23 */ /* 0x000fc200080108a4 */
[----:B------:R-:W-:Y:S01]  /*8160*/  FFMA.FTZ R12, R12, UR30, -R164 ;  /* 0x0000001e0c0c7c23 */ /* 0x000fe200080108a4 */
[----:B------:R-:W-:-:S01]  /*8170*/  FADD.FTZ R171, -R171, R6 ;  /* 0x00000006abab7221 */ /* 0x000fc20000010100 */
[----:B------:R-:W-:Y:S01]  /*8180*/  MUFU.EX2 R180, R180 ;  /* 0x000000b400b47308 */ /* 0x000fe20000000800 */
[----:B------:R-:W-:-:S01]  /*8190*/  FFMA.FTZ R13, R13, UR30, -R164 ;  /* 0x0000001e0d0d7c23 */ /* 0x000fc200080108a4 */
[--C-:B--2---:R-:W-:Y:S01]  /*81a0*/  FFMA.FTZ R167, R169, UR30, -R164.reuse ;  /* 0x0000001ea9a77c23 */ /* 0x104fe200080108a4 */
[----:B------:R-:W-:Y:S01]  /*81b0*/  FMUL.FTZ R171, R171, UR30 ;  /* 0x0000001eabab7c20 */ /* 0x000fe20008410000 */
[--C-:B------:R-:W-:Y:S01]  /*81c0*/  FFMA.FTZ R169, R173, UR30, -R164.reuse ;  /* 0x0000001eada97c23 */ /* 0x100fe200080108a4 */
[----:B------:R-:W-:-:S01]  /*81d0*/  FFMA.FTZ R174, R174, UR30, -R164 ;  /* 0x0000001eaeae7c23 */ /* 0x000fc200080108a4 */
[----:B---3--:R-:W-:Y:S01]  /*81e0*/  FFMA.FTZ R173, R166, R4, R11 ;  /* 0x00000004a6ad7223 */ /* 0x008fe2000001000b */
        /* <DEDUP_REMOVED lines=21> */
[----:B------:R-:W-:-:S04]  /*8340*/  FFMA.FTZ R147, R147, UR30, -R164 ;  /* 0x0000001e93937c23 */ /* 0x000fc800080108a4 */
[----:B------:R-:W2:Y:S01]  /*8350*/  MUFU.EX2 R123, R123 ;  /* 0x0000007b007b7308 */ /* 0x000ea20000000800 */
[----:B0-----:R-:W-:-:S04]  /*8360*/  FFMA.FTZ R4, R171, R3, R180 ;  /* 0x00000003ab047223 */ /* 0x001fc800000100b4 */
[----:B------:R-:W-:-:S03]  /*8370*/  FADD.FTZ R3, R165, R4 ;  /* 0x00000004a5037221 */ /* 0x000fc60000010000 */
[----:B------:R-:W0:Y:S01]  /*8380*/  MUFU.EX2 R12, R12 ;  /* 0x0000000c000c7308 */ /* 0x000e220000000800 */
[----:B-1----:R-:W-:-:S07]  /*8390*/  FADD.FTZ R4, R10, R3 ;  /* 0x000000030a047221 */ /* 0x002fce0000010000 */
[----:B------:R1:W-:Y:S01]  /*83a0*/  MUFU.EX2 R6, R174 ;  /* 0x000000ae00067308 */ /* 0x0003e20000000800 */
[----:B--2---:R-:W-:-:S07]  /*83b0*/  FADD.FTZ R3, R123, R4 ;  /* 0x000000047b037221 */ /* 0x004fce0000010000 */
[----:B------:R-:W2:Y:S01]  /*83c0*/  MUFU.EX2 R13, R13 ;  /* 0x0000000d000d7308 */ /* 0x000ea20000000800 */
[----:B-1----:R-:W-:-:S01]  /*83d0*/  FADD.FTZ R174, R168, R173 ;  /* 0x000000ada8ae7221 */ /* 0x002fc20000010000 */
[----:B0-----:R-:W-:-:S03]  /*83e0*/  FADD.FTZ R4, R12, R3 ;  /* 0x000000030c047221 */ /* 0x001fc60000010000 */
[----:B------:R-:W-:-:S03]  /*83f0*/  FADD.FTZ R173, R15, R174 ;  /* 0x000000ae0fad7221 */ /* 0x000fc60000010000 */
[----:B------:R-:W0:Y:S01]  /*8400*/  MUFU.EX2 R14, R14 ;  /* 0x0000000e000e7308 */ /* 0x000e220000000800 */
[----:B------:R-:W-:-:S04]  /*8410*/  FADD.FTZ R174, R120, R173 ;  /* 0x000000ad78ae7221 */ /* 0x000fc80000010000 */
[----:B------:R-:W-:-:S03]  /*8420*/  FADD.FTZ R173, R7, R174 ;  /* 0x000000ae07ad7221 */ /* 0x000fc60000010000 */
[----:B------:R-:W1:Y:S01]  /*8430*/  MUFU.EX2 R167, R167 ;  /* 0x000000a700a77308 */ /* 0x000e620000000800 */
[----:B------:R-:W-:-:S01]  /*8440*/  FADD.FTZ R174, R172, R173 ;  /* 0x000000adacae7221 */ /* 0x000fc20000010000 */
[----:B--2---:R-:W-:Y:S01]  /*8450*/  FADD.FTZ R3, R13, R4 ;  /* 0x000000040d037221 */ /* 0x004fe20000010000 */
[----:B------:R-:W-:-:S02]  /*8460*/  FFMA.FTZ R173, R158, UR30, -R164 ;  /* 0x0000001e9ead7c23 */ /* 0x000fc400080108a4 */
[----:B------:R-:W-:-:S03]  /*8470*/  FADD.FTZ R177, R127, R174 ;  /* 0x000000ae7fb17221 */ /* 0x000fc60000010000 */
[----:B------:R-:W2:Y:S01]  /*8480*/  MUFU.EX2 R21, R21 ;  /* 0x0000001500157308 */ /* 0x000ea20000000800 */
[----:B0-----:R-:W-:-:S01]  /*8490*/  FADD.FTZ R4, R14, R3 ;  /* 0x000000030e047221 */ /* 0x001fc20000010000 */
[----:B------:R-:W-:-:S04]  /*84a0*/  FADD.FTZ R158, R128, R177 ;  /* 0x000000b1809e7221 */ /* 0x000fc80000010000 */
[----:B------:R-:W-:Y:S02]  /*84b0*/  FADD.FTZ R3, R175, R158 ;  /* 0x0000009eaf037221 */ /* 0x000fe40000010000 */
[----:B------:R-:W0:Y:S01]  /*84c0*/  MUFU.EX2 R122, R122 ;  /* 0x0000007a007a7308 */ /* 0x000e220000000800 */
[----:B-1----:R-:W-:-:S01]  /*84d0*/  FADD.FTZ R4, R167, R4 ;  /* 0x00000004a7047221 */ /* 0x002fc20000010000 */
[----:B------:R-:W-:-:S06]  /*84e0*/  FADD.FTZ R3, R176, R3 ;  /* 0x00000003b0037221 */ /* 0x000fcc0000010000 */
[----:B------:R-:W1:Y:S01]  /*84f0*/  MUFU.EX2 R124, R124 ;  /* 0x0000007c007c7308 */ /* 0x000e620000000800 */
[----:B--2---:R-:W-:-:S01]  /*8500*/  FADD.FTZ R177, R21, R4 ;  /* 0x0000000415b17221 */ /* 0x004fc20000010000 */
[----:B------:R-:W-:-:S04]  /*8510*/  FADD.FTZ R4, R132, R3 ;  /* 0x0000000384047221 */ /* 0x000fc80000010000 */
[----:B------:R-:W-:Y:S02]  /*8520*/  FADD.FTZ R4, R179, R4 ;  /* 0x00000004b3047221 */ /* 0x000fe40000010000 */
[----:B------:R-:W2:Y:S01]  /*8530*/  MUFU.EX2 R125, R125 ;  /* 0x0000007d007d7308 */ /* 0x000ea20000000800 */
[----:B0-----:R-:W-:-:S07]  /*8540*/  FADD.FTZ R177, R122, R177 ;  /* 0x000000b17ab17221 */ /* 0x001fce0000010000 */
        /* <DEDUP_REMOVED lines=8> */
[----:B0-----:R-:W-:-:S01]  /*85d0*/  FADD.FTZ R4, R126, R3 ;  /* 0x000000037e047221 */ /* 0x001fc20000010000 */
[----:B------:R-:W-:-:S06]  /*85e0*/  FADD.FTZ R177, R178, R177 ;  /* 0x000000b1b2b17221 */ /* 0x000fcc0000010000 */
[----:B------:R-:W0:Y:S01]  /*85f0*/  MUFU.EX2 R130, R130 ;  /* 0x0000008200827308 */ /* 0x000e220000000800 */
[----:B-1----:R-:W-:-:S04]  /*8600*/  FADD.FTZ R3, R169, R4 ;  /* 0x00000004a9037221 */ /* 0x002fc80000010000 */
[----:B------:R-:W-:-:S03]  /*8610*/  FADD.FTZ R4, R6, R3 ;  /* 0x0000000306047221 */ /* 0x000fc60000010000 */
[----:B------:R-:W1:Y:S01]  /*8620*/  MUFU.EX2 R131, R131 ;  /* 0x0000008300837308 */ /* 0x000e620000000800 */
[----:B--2---:R-:W-:-:S01]  /*8630*/  FADD.FTZ R3, R129, R4 ;  /* 0x0000000481037221 */ /* 0x004fc20000010000 */
[----:B------:R-:W-:-:S04]  /*8640*/  FADD.FTZ R4, R142, R177 ;  /* 0x000000b18e047221 */ /* 0x000fc80000010000 */
[----:B------:R-:W-:Y:S02]  /*8650*/  FADD.FTZ R177, R151, R4 ;  /* 0x0000000497b17221 */ /* 0x000fe40000010000 */
[----:B------:R-:W2:Y:S01]  /*8660*/  MUFU.EX2 R170, R170 ;  /* 0x000000aa00aa7308 */ /* 0x000ea20000000800 */
[----:B0-----:R-:W-:-:S01]  /*8670*/  FADD.FTZ R158, R130, R3 ;  /* 0x00000003829e7221 */ /* 0x001fc20000010000 */
[----:B------:R-:W-:Y:S01]  /*8680*/  FADD.FTZ R4, R20, R177 ;  /* 0x000000b114047221 */ /* 0x000fe20000010000 */
[----:B------:R-:W-:-:S01]  /*8690*/  FFMA.FTZ R3, R143, UR30, -R164 ;  /* 0x0000001e8f037c23 */ /* 0x000fc200080108a4 */
[----:B------:R-:W-:Y:S02]  /*86a0*/  FFMA.FTZ R143, R144, UR30, -R164 ;  /* 0x0000001e908f7c23 */ /* 0x000fe400080108a4 */
[----:B------:R-:W-:-:S02]  /*86b0*/  FADD.FTZ R177, R121, R4 ;  /* 0x0000000479b17221 */ /* 0x000fc40000010000 */
[----:B------:R-:W0:Y:S01]  /*86c0*/  MUFU.EX2 R133, R133 ;  /* 0x0000008500857308 */ /* 0x000e220000000800 */
[----:B-1----:R-:W-:-:S01]  /*86d0*/  FADD.FTZ R181, R131, R158 ;  /* 0x0000009e83b57221 */ /* 0x002fc20000010000 */
[----:B------:R-:W-:-:S04]  /*86e0*/  FADD.FTZ R4, R148, R177 ;  /* 0x000000b194047221 */ /* 0x000fc80000010000 */
[----:B------:R-:W-:Y:S02]  /*86f0*/  FADD.FTZ R177, R163, R4 ;  /* 0x00000004a3b17221 */ /* 0x000fe40000010000 */
[----:B------:R-:W1:Y:S01]  /*8700*/  MUFU.EX2 R134, R134 ;  /* 0x0000008600867308 */ /* 0x000e620000000800 */
[----:B--2---:R-:W-:-:S01]  /*8710*/  FADD.FTZ R158, R170, R181 ;  /* 0x000000b5aa9e7221 */ /* 0x004fc20000010000 */
[----:B------:R-:W-:-:S06]  /*8720*/  FADD.FTZ R4, R150, R177 ;  /* 0x000000b196047221 */ /* 0x000fcc0000010000 */
[----:B------:R-:W2:Y:S01]  /*8730*/  MUFU.EX2 R173, R173 ;  /* 0x000000ad00ad7308 */ /* 0x000ea20000000800 */
[----:B0-----:R-:W-:-:S07]  /*8740*/  FADD.FTZ R181, R133, R158 ;  /* 0x0000009e85b57221 */ /* 0x001fce0000010000 */
[----:B------:R-:W0:Y:S01]  /*8750*/  MUFU.EX2 R156, R156 ;  /* 0x0000009c009c7308 */ /* 0x000e220000000800 */
[----:B-1----:R-:W-:-:S07]  /*8760*/  FADD.FTZ R144, R134, R181 ;  /* 0x000000b586907221 */ /* 0x002fce0000010000 */
        /* <DEDUP_REMOVED lines=9> */
[----:B------:R2:W3:Y:S01]  /*8800*/  MUFU.EX2 R174, R3 ;  /* 0x0000000300ae7308 */ /* 0x0004e20000000800 */
[----:B0-----:R-:W-:-:S07]  /*8810*/  FADD.FTZ R158, R141, R158 ;  /* 0x0000009e8d9e7221 */ /* 0x001fce0000010000 */
[----:B------:R-:W0:Y:S01]  /*8820*/  MUFU.EX2 R160, R160 ;  /* 0x000000a000a07308 */ /* 0x000e220000000800 */
[----:B--2---:R-:W-:-:S01]  /*8830*/  FADD.FTZ R3, R155, R4 ;  /* 0x000000049b037221 */ /* 0x004fc20000010000 */
[----:B-1----:R-:W-:-:S03]  /*8840*/  FADD.FTZ R158, R149, R158 ;  /* 0x0000009e959e7221 */ /* 0x002fc60000010000 */
[----:B------:R-:W-:-:S03]  /*8850*/  FADD.FTZ R4, R152, R3 ;  /* 0x0000000398047221 */ /* 0x000fc60000010000 */
[----:B------:R-:W1:Y:S01]  /*8860*/  MUFU.EX2 R143, R143 ;  /* 0x0000008f008f7308 */ /* 0x000e620000000800 */
[----:B------:R-:W-:-:S01]  /*8870*/  FADD.FTZ R3, R157, R4 ;  /* 0x000000049d037221 */ /* 0x000fc20000010000 */
[----:B---3--:R-:W-:-:S03]  /*8880*/  FADD.FTZ R158, R174, R158 ;  /* 0x0000009eae9e7221 */ /* 0x008fc60000010000 */
[----:B------:R-:W-:-:S03]  /*8890*/  FADD.FTZ R4, R154, R3 ;  /* 0x000000039a047221 */ /* 0x000fc60000010000 */
[----:B------:R-:W2:Y:S01]  /*88a0*/  MUFU.EX2 R161, R161 ;  /* 0x000000a100a17308 */ /* 0x000ea20000000800 */
[----:B------:R-:W-:-:S04]  /*88b0*/  FADD.FTZ R3, R159, R4 ;  /* 0x000000049f037221 */ /* 0x000fc80000010000 */
[----:B0-----:R-:W-:-:S03]  /*88c0*/  FADD.FTZ R4, R160, R3 ;  /* 0x00000003a0047221 */ /* 0x001fc60000010000 */
[----:B------:R-:W0:Y:S01]  /*88d0*/  MUFU.EX2 R144, R144 ;  /* 0x0000009000907308 */ /* 0x000e220000000800 */
[----:B-1----:R-:W-:-:S07]  /*88e0*/  FADD.FTZ R3, R143, R158 ;  /* 0x0000009e8f037221 */ /* 0x002fce0000010000 */
[----:B------:R-:W1:Y:S01]  /*88f0*/  MUFU.EX2 R162, R162 ;  /* 0x000000a200a27308 */ /* 0x000e620000000800 */
[----:B--2---:R-:W-:-:S07]  /*8900*/  FADD.FTZ R145, R161, R4 ;  /* 0x00000004a1917221 */ /* 0x004fce0000010000 */
[----:B------:R-:W2:Y:S01]  /*8910*/  MUFU.EX2 R146, R146 ;  /* 0x0000009200927308 */ /* 0x000ea20000000800 */
[----:B0-----:R-:W-:-:S07]  /*8920*/  FADD.FTZ R3, R144, R3 ;  /* 0x0000000390037221 */ /* 0x001fce0000010000 */
[----:B------:R-:W0:Y:S01]  /*8930*/  MUFU.EX2 R147, R147 ;  /* 0x0000009300937308 */ /* 0x000e220000000800 */
[----:B-1----:R-:W-:-:S04]  /*8940*/  FADD.FTZ R4, R162, R145 ;  /* 0x00000091a2047221 */ /* 0x002fc80000010000 */
[----:B------:R-:W-:Y:S01]  /*8950*/  FADD.FTZ R4, R5, R4 ;  /* 0x0000000405047221 */ /* 0x000fe20000010000 */
[----:B--2---:R-:W-:-:S04]  /*8960*/  FADD.FTZ R3, R146, R3 ;  /* 0x0000000392037221 */ /* 0x004fc80000010000 */
[----:B0-----:R-:W-:Y:S01]  /*8970*/  FADD.FTZ R3, R147, R3 ;  /* 0x0000000393037221 */ /* 0x001fe20000010000 */
[----:B------:R-:W-:Y:S06]  /*8980*/  @!P0 BRA `(.L_x_1015) ;  /* 0x0000000000048947 */ /* 0x000fec0003800000 */
[----:B------:R-:W-:Y:S01]  /*8990*/  BPT.TRAP 0x1 ;  /* 0x000000040000795c */ /* 0x000fe20000300000 */
.L_x_1015:
[----:B------:R-:W-:Y:S01]  /*89a0*/  ULEA UR6, UR50, UR36, 0x3 ;  /* 0x0000002432067291 */ /* 0x000fe2000f8e183f */
[----:B------:R-:W-:Y:S01]  /*89b0*/  ISETP.GT.AND P2, PT, R2, UR35, PT ;  /* 0x0000002302007c0c */ /* 0x000fe2000bf44270 */
[----:B------:R-:W-:Y:S01]  /*89c0*/  UMOV UR45, UR33 ;  /* 0x00000021002d7c82 */ /* 0x000fe20008000000 */
[----:B------:R-:W-:Y:S01]  /*89d0*/  F2FP.SATFINITE.E4M3.F32.PACK_AB_MERGE_C R15, R120, R15, RZ ;  /* 0x0000000f780f723e */ /* 0x000fe200048070ff */
[----:B------:R-:W-:Y:S01]  /*89e0*/  UIADD3 UR6, UR6, 0x2a860, URZ ;  /* 0x0002a86006067890 */ /* 0x000fe2000fffe03f */
[----:B------:R-:W-:Y:S01]  /*89f0*/  F2FP.SATFINITE.E4M3.F32.PACK_AB_MERGE_C R6, R129, R6, RZ ;  /* 0x000000068106723e */ /* 0x000fe200048070ff */
[----:B------:R-:W-:Y:S01]  /*8a00*/  UMOV UR50, UR34 ;  /* 0x0000002200327c82 */ /* 0x000fe20008000000 */
[----:B------:R-:W-:Y:S01]  /*8a10*/  F2FP.SATFINITE.E4M3.F32.PACK_AB_MERGE_C R5, R5, R162, RZ ;  /* 0x000000a20505723e */ /* 0x000fe200048070ff */
[----:B------:R-:W-:Y:S01]  /*8a20*/  UPRMT UR6, UR39, 0x654, UR6 ;  /* 0x0000065427067896 */ /* 0x000fe20008000006 */
[----:B------:R-:W-:Y:S01]  /*8a30*/  F2FP.SATFINITE.E4M3.F32.PACK_AB_MERGE_C R10, R123, R10, RZ ;  /* 0x0000000a7b0a723e */ /* 0x000fe200048070ff */
[-C--:B------:R-:W-:Y:S01]  /*8a40*/  FMUL.FTZ R24, R24, R166.reuse ;  /* 0x000000a618187220 */ /* 0x080fe20000410000 */
[----:B------:R-:W-:Y:S01]  /*8a50*/  F2FP.SATFINITE.E4M3.F32.PACK_AB_MERGE_C R127, R128, R127, RZ ;  /* 0x0000007f807f723e */ /* 0x000fe200048070ff */
[----:B------:R-:W-:Y:S01]  /*8a60*/  FMUL.FTZ R25, R25, R166 ;  /* 0x000000a619197220 */ /* 0x000fe20000410000 */
        /* <DEDUP_REMOVED lines=18> */
[----:B------:R-:W-:Y:S01]  /*8b90*/  F2FP.SATFINITE.E4M3.F32.PACK_AB_MERGE_C R149, R174, R149, RZ ;  /* 0x00000095ae95723e */ /* 0x000fe200048070ff */
[----:B------:R-:W-:Y:S01]  /*8ba0*/  FMUL.FTZ R44, R44, R166 ;  /* 0x000000a62c2c7220 */ /* 0x000fe20000410000 */
[----:B------:R-:W-:Y:S01]  /*8bb0*/  F2FP.SATFINITE.E4M3.F32.PACK_AB_MERGE_C R120, R147, R146, RZ ;  /* 0x000000929378723e */ /* 0x000fe200048070ff */
[----:B------:R-:W-:Y:S01]  /*8bc0*/  FMUL.FTZ R45, R45, R166 ;  /* 0x000000a62d2d7220 */ /* 0x000fe20000410000 */
[----:B------:R-:W-:Y:S01]  /*8bd0*/  F2FP.SATFINITE.E4M3.F32.PACK_AB_MERGE_C R195, R169, R126, R6 ;  /* 0x0000007ea9c3723e */ /* 0x000fe20004807006 */
[----:B------:R-:W-:Y:S01]  /*8be0*/  FMUL.FTZ R48, R48, R166 ;  /* 0x000000a630307220 */ /* 0x000fe20000410000 */
[----:B------:R-:W-:Y:S01]  /*8bf0*/  F2FP.SATFINITE.E4M3.F32.PACK_AB_MERGE_C R186, R161, R160, R5 ;  /* 0x000000a0a1ba723e */ /* 0x000fe20004807005 */
[-C--:B------:R-:W-:Y:S01]  /*8c00*/  FMUL.FTZ R49, R49, R166.reuse ;  /* 0x000000a631317220 */ /* 0x080fe20000410000 */
        /* <DEDUP_REMOVED lines=9> */
[-C--:B------:R-:W-:Y:S01]  /*8ca0*/  FMUL.FTZ R60, R60, R166.reuse ;  /* 0x000000a63c3c7220 */ /* 0x080fe20000410000 */
[----:B------:R-:W-:Y:S01]  /*8cb0*/  F2FP.SATFINITE.E4M3.F32.PACK_AB_MERGE_C R193, R122, R21, R124 ;  /* 0x000000157ac1723e */ /* 0x000fe2000480707c */
[-C--:B------:R-:W-:Y:S01]  /*8cc0*/  FMUL.FTZ R61, R61, R166.reuse ;  /* 0x000000a63d3d7220 */ /* 0x080fe20000410000 */
[----:B------:R-:W-:Y:S01]  /*8cd0*/  F2FP.SATFINITE.E4M3.F32.PACK_AB_MERGE_C R194, R138, R135, R153 ;  /* 0x000000878ac2723e */ /* 0x000fe20004807099 */
[----:B------:R-:W-:Y:S01]  /*8ce0*/  FMUL.FTZ R64, R64, R166 ;  /* 0x000000a640407220 */ /* 0x000fe20000410000 */
        /* <DEDUP_REMOVED lines=82> */
[----:B------:R-:W-:-:S02]  /*9210*/  VIADD R2, R2, 0xffffffff ;  /* 0xffffffff02027836 */ /* 0x000fc40000000000 */
[----:B------:R-:W-:Y:S02]  /*9220*/  IMAD.MOV.U32 R6, RZ, RZ, R8 ;  /* 0x000000ffff067224 */ /* 0x000fe400078e0008 */
[----:B------:R-:W-:Y:S01]  /*9230*/  IMAD.MOV.U32 R5, RZ, RZ, R9 ;  /* 0x000000ffff057224 */ /* 0x000fe200078e0009 */
[----:B------:R-:W-:Y:S06]  /*9240*/  @P2 BRA `(.L_x_1016) ;  /* 0xffffffc400c02947 */ /* 0x000fec000383ffff */
[----:B------:R-:W-:Y:S01]  /*9250*/  IMAD.MOV.U32 R6, RZ, RZ, R8 ;  /* 0x000000ffff067224 */ /* 0x000fe200078e0008 */
[----:B------:R-:W-:Y:S01]  /*9260*/  UMOV UR50, UR34 ;  /* 0x0000002200327c82 */ /* 0x000fe20008000000 */
[----:B------:R-:W-:Y:S01]  /*9270*/  IMAD.MOV.U32 R5, RZ, RZ, R9 ;  /* 0x000000ffff057224 */ /* 0x000fe200078e0009 */
[----:B------:R-:W-:-:S06]  /*9280*/  UMOV UR45, UR33 ;  /* 0x00000021002d7c82 */ /* 0x000fcc0008000000 */
.L_x_998:
[----:B------:R-:W0:Y:S01]  /*9290*/  LDC R7, c[0x0][0x448] ;  /* 0x00011200ff077b82 */ /* 0x000e220000000800 */
[----:B------:R-:W-:Y:S01]  /*92a0*/  UIADD3 UR6, UR43, 0x7f, URZ ;  /* 0x0000007f2b067890 */ /* 0x000fe2000fffe03f */
[----:B------:R-:W-:-:S05]  /*92b0*/  IADD3 R137, -R137, 0x1, RZ ;  /* 0x0000000189897810 */ /* 0x000fca0007ffe1ff */
[----:B------:R-:W-:Y:S01]  /*92c0*/  IMAD R136, R136, UR42, R137 ;  /* 0x0000002a88887c24 */ /* 0x000fe2000f8e0289 */
[----:B------:R-:W1:Y:S01]  /*92d0*/  LDC R12, c[0x0][0x9e4] ;  /* 0x00027900ff0c7b82 */ /* 0x000e620000000800 */
[----:B0-----:R-:W-:Y:S02]  /*92e0*/  ISETP.NE.AND P5, PT, R7, 0x1, PT ;  /* 0x000000010700780c */ /* 0x001fe40003fa5270 */
[----:B-1----:R-:W-:-:S11]  /*92f0*/  ISETP.GE.AND P6, PT, R12, 0x1, PT ;  /* 0x000000010c00780c */ /* 0x002fd60003fc6270 */
[----:B------:R-:W0:Y:S08]  /*9300*/  @P5 LDC R7, c[0x0][0x44c] ;  /* 0x00011300ff075b82 */ /* 0x000e300000000800 */
[----:B------:R-:W1:Y:S01]  /*9310*/  @P5 LDC R9, c[0x0][0x450] ;  /* 0x00011400ff095b82 */ /* 0x000e620000000800 */
[----:B0-----:R-:W-:-:S04]  /*9320*/  @P5 IMAD.HI.U32 R8, R7, UR6, RZ ;  /* 0x0000000607085c27 */ /* 0x001fc8000f8e00ff */
[----:B------:R-:W-:Y:S01]  /*9330*/  IMAD.U32 R7, RZ, RZ, UR6 ;  /* 0x00000006ff077e24 */ /* 0x000fe2000f8e00ff */
[----:B------:R-:W-:Y:S01]  /*9340*/  ULDC UR6, c[0x0][0x9dc] ;  /* 0x0002770000067ab9 */ /* 0x000fe20000000800 */
[----:B-1----:R-:W-:-:S05]  /*9350*/  @P5 SHF.R.U32.HI R7, RZ, R9, R8 ;  /* 0x00000009ff075219 */ /* 0x002fca0000011608 */
[----:B------:R-:W-:-:S04]  /*9360*/  IMAD.IADD R7, R136, 0x1, R7 ;  /* 0x0000000188077824 */ /* 0x000fc800078e0207 */
[----:B------:R-:W-:Y:S01]  /*9370*/  VIADD R8, R7, -UR6 ;  /* 0x8000000607087c36 */ /* 0x000fe20008000000 */
[----:B------:R-:W-:Y:S06]  /*9380*/  @!P6 BRA `(.L_x_1017) ;  /* 0x00000000003ce947 */ /* 0x000fec0003800000 */
[----:B------:R-:W-:-:S13]  /*9390*/  ISETP.GT.AND P2, PT, R7, -0x1, PT ;  /* 0xffffffff0700780c */ /* 0x000fda0003f44270 */
[----:B------:R-:W-:Y:S05]  /*93a0*/  @P2 BRA `(.L_x_1018) ;  /* 0x00000000001c2947 */ /* 0x000fea0003800000 */
[----:B------:R-:W-:Y:S02]  /*93b0*/  ISETP.NE.AND P2, PT, R12, 0x1, PT ;  /* 0x000000010c00780c */ /* 0x000fe40003f45270 */
[----:B------:R-:W-:-:S11]  /*93c0*/  LOP3.LUT R7, RZ, R7, RZ, 0x33, !PT ;  /* 0x00000007ff077212 */ /* 0x000fd600078e33ff */
[----:B------:R-:W0:Y:S02]  /*93d0*/  @P2 LDC.64 R10, c[0x0][0x9e8] ;  /* 0x00027a00ff0a2b82 */ /* 0x000e240000000a00 */
[----:B0-----:R-:W-:-:S05]  /*93e0*/  @P2 IMAD.HI.U32 R10, R7, R10, RZ ;  /* 0x0000000a070a2227 */ /* 0x001fca00078e00ff */
[----:B------:R-:W-:-:S04]  /*93f0*/  @P2 SHF.R.U32.HI R7, RZ, R11, R10 ;  /* 0x0000000bff072219 */ /* 0x000fc8000001160a */
[----:B------:R-:W-:Y:S01]  /*9400*/  LOP3.LUT R7, RZ, R7, RZ, 0x33, !PT ;  /* 0x00000007ff077212 */ /* 0x000fe200078e33ff */
[----:B------:R-:W-:Y:S06]  /*9410*/  BRA `(.L_x_1019) ;  /* 0x0000000000107947 */ /* 0x000fec0003800000 */
.L_x_1018:
[----:B------:R-:W-:-:S13]  /*9420*/  ISETP.NE.AND P2, PT, R12, 0x1, PT ;  /* 0x000000010c00780c */ /* 0x000fda0003f45270 */
[----:B------:R-:W0:Y:S02]  /*9430*/  @P2 LDC.64 R10, c[0x0][0x9e8] ;  /* 0x00027a00ff0a2b82 */ /* 0x000e240000000a00 */
[----:B0-----:R-:W-:-:S05]  /*9440*/  @P2 IMAD.HI.U32 R10, R7, R10, RZ ;  /* 0x0000000a070a2227 */ /* 0x001fca00078e00ff */
[----:B------:R-:W-:-:S07]  /*9450*/  @P2 SHF.R.U32.HI R7, RZ, R11, R10 ;  /* 0x0000000bff072219 */ /* 0x000fce000001160a */
.L_x_1019:
[----:B------:R-:W-:-:S05]  /*9460*/  IMAD R7, R7, R12, RZ ;  /* 0x0000000c07077224 */ /* 0x000fca00078e02ff */
[----:B------:R-:W-:-:S07]  /*9470*/  VIMNMX R8, R8, R7, !PT ;  /* 0x0000000708087248 */ /* 0x000fce0007fe0100 */
.L_x_1017:
[----:B------:R-:W-:-:S05]  /*9480*/  VIADD R8, R8, 0x7f ;  /* 0x0000007f08087836 */ /* 0x000fca0000000000 */
[----:B------:R-:W-:-:S04]  /*9490*/  SHF.R.S32.HI R7, RZ, 0x1f, R8 ;  /* 0x0000001fff077819 */ /* 0x000fc80000011408 */
[----:B------:R-:W-:-:S04]  /*94a0*/  LEA.HI R7, R7, R8, RZ, 0x7 ;  /* 0x0000000807077211 */ /* 0x000fc800078f38ff */
[----:B------:R-:W-:-:S04]  /*94b0*/  SHF.R.S32.HI R7, RZ, 0x7, R7 ;  /* 0x00000007ff077819 */ /* 0x000fc80000011407 */
[----:B------:R-:W-:-:S04]  /*94c0*/  VIMNMX R7, R7, UR40, !PT ;  /* 0x0000002807077c48 */ /* 0x000fc8000ffe0100 */
[----:B------:R-:W-:-:S13]  /*94d0*/  ISETP.GE.AND P2, PT, R2, R7, PT ;  /* 0x000000070200720c */ /* 0x000fda0003f46270 */
[----:B------:R-:W-:Y:S05]  /*94e0*/  @!P2 BRA `(.L_x_1020) ;  /* 0x000000280028a947 */ /* 0x000fea0003800000 */
[----:B------:R-:W-:Y:S01]  /*94f0*/  IMAD.MOV.U32 R9, RZ, RZ, R6 ;  /* 0x000000ffff097224 */ /* 0x000fe200078e0006 */
[----:B------:R-:W-:Y:S01]  /*9500*/  UMOV UR32, UR45 ;  /* 0x0000002d00207c82 */ /* 0x000fe20008000000 */
[----:B------:R-:W-:Y:S01]  /*9510*/  IMAD.MOV.U32 R8, RZ, RZ, R5 ;  /* 0x000000ffff087224 */ /* 0x000fe200078e0005 */
[----:B------:R-:W-:Y:S01]  /*9520*/  UMOV UR31, UR50 ;  /* 0x00000032001f7c82 */ /* 0x000fe20008000000 */
[----:B------:R-:W-:-:S05]  /*9530*/  ULDC UR30, c[0x0][0x988] ;  /* 0x00026200001e7ab9 */ /* 0x000fca0000000800 */
.L_x_1030:
[----:B------:R-:W-:Y:S01]  /*9540*/  ISETP.NE.AND P2, PT, RZ, UR37, PT ;  /* 0x00000025ff007c0c */ /* 0x000fe2000bf45270 */
[----:B------:R-:W-:-:S04]  /*9550*/  UISETP.NE.AND UP0, UPT, UR31, 0x1, UPT ;  /* 0x000000011f00788c */ /* 0x000fc8000bf05270 */
[----:B------:R-:W-:-:S04]  /*9560*/  USEL UR45, URZ, 0x1, UP0 ;  /* 0x000000013f2d7887 */ /* 0x000fc80008000000 */
[----:B------:R-:W-:-:S04]  /*9570*/  ULOP3.LUT UR45, UR32, UR45, URZ, 0x3c, !UPT ;  /* 0x0000002d202d7292 */ /* 0x000fc8000f8e3c3f */
[----:B------:R-:W-:Y:S08]  /*9580*/  @P2 BRA `(.L_x_1021) ;  /* 0x0000000000382947 */ /* 0x000ff00003800000 */
[----:B------:R-:W-:Y:S05]  /*9590*/  @!P0 BRA `(.L_x_1022) ;  /* 0x0000000000048947 */ /* 0x000fea0003800000 */
[----:B------:R-:W-:Y:S01]  /*95a0*/  BPT.TRAP 0x1 ;  /* 0x000000040000795c */ /* 0x000fe20000300000 */
.L_x_1022:
        /* <DEDUP_REMOVED lines=9> */
.L_x_1023:
[----:B-1----:R-:W-:Y:S05]  /*9640*/  @P3 BRA `(.L_x_1021) ;  /* 0x0000000000083947 */ /* 0x002fea0003800000 */
[----:B------:R-:W1:Y:S02]  /*9650*/  SYNCS.PHASECHK.TRANS64.TRYWAIT P3, [UR6+0x2a830], R5 ;  /* 0x02a83005ff0075a7 */ /* 0x000e640008060146 */
[----:B-1----:R-:W-:Y:S05]  /*9660*/  @!P3 BRA `(.L_x_1024) ;  /* 0x000000e00098b947 */ /* 0x002fea0003800000 */
.L_x_1021:
[----:B-1----:R-:W1:Y:S01]  /*9670*/  S2R R6, SR_TID.X ;  /* 0x0000000000067919 */ /* 0x002e620000002100 */
[----:B------:R-:W-:Y:S01]  /*9680*/  UIADD3 UR50, UR31, 0x1, URZ ;  /* 0x000000011f327890 */ /* 0x000fe2000fffe03f */
[----:B------:R-:W-:Y:S01]  /*9690*/  UMOV UR27, 0x80000020 ;  /* 0x80000020001b7882 */ /* 0x000fe20000000000 */
[----:B------:R-:W-:Y:S02]  /*96a0*/  UMOV UR7, 0x80000020 ;  /* 0x8000002000077882 */ /* 0x000fe40000000000 */
[----:B------:R-:W-:Y:S01]  /*96b0*/  UISETP.NE.AND UP0, UPT, UR50, 0x2, UPT ;  /* 0x000000023200788c */ /* 0x000fe2000bf05270 */
[----:B------:R-:W-:Y:S01]  /*96c0*/  UMOV UR11, 0x80000020 ;  /* 0x80000020000b7882 */ /* 0x000fe20000000000 */
[----:B------:R-:W-:Y:S02]  /*96d0*/  UMOV UR15, 0x80000020 ;  /* 0x80000020000f7882 */ /* 0x000fe40000000000 */
[----:B------:R-:W-:Y:S01]  /*96e0*/  USEL UR50, UR50, URZ, UP0 ;  /* 0x0000003f32327287 */ /* 0x000fe20008000000 */
[----:B------:R-:W-:Y:S01]  /*96f0*/  UMOV UR19, 0x80000020 ;  /* 0x8000002000137882 */ /* 0x000fe20000000000 */
[----:B------:R-:W-:-:S02]  /*9700*/  UMOV UR23, 0x80000020 ;  /* 0x8000002000177882 */ /* 0x000fc40000000000 */
[----:B------:R-:W-:-:S04]  /*9710*/  UIMAD UR26, UR50, 0x600, UR28 ;  /* 0x00000600321a78a4 */ /* 0x000fc8000f8e021c */
[----:B------:R-:W-:Y:S02]  /*9720*/  UIADD3 UR6, UR26, 0x2, URZ ;  /* 0x000000021a067890 */ /* 0x000fe4000fffe03f */
[----:B------:R-:W-:Y:S02]  /*9730*/  UIADD3 UR10, UR26, 0x200, URZ ;  /* 0x000002001a0a7890 */ /* 0x000fe4000fffe03f */
[----:B------:R-:W-:Y:S02]  /*9740*/  UIADD3 UR14, UR26, 0x202, URZ ;  /* 0x000002021a0e7890 */ /* 0x000fe4000fffe03f */
[----:B------:R-:W-:Y:S02]  /*9750*/  UIADD3 UR18, UR26, 0x400, URZ ;  /* 0x000004001a127890 */ /* 0x000fe4000fffe03f */
[----:B------:R-:W-:Y:S01]  /*9760*/  UIADD3 UR22, UR26, 0x402, URZ ;  /* 0x000004021a167890 */ /* 0x000fe2000fffe03f */
        /* <DEDUP_REMOVED lines=24> */
.L_x_1026:
[----:B------:R-:W-:Y:S01]  /*98f0*/  ULEA UR6, UR31, UR36, 0x3 ;  /* 0x000000241f067291 */ /* 0x000fe2000f8e183f */
[----:B------:R-:W-:-:S05]  /*9900*/  IMAD.U32 R5, RZ, RZ, UR32 ;  /* 0x00000020ff057e24 */ /* 0x000fca000f8e00ff */
[----:B------:R-:W-:-:S04]  /*9910*/  SHF.L.U32 R5, R5, 0x1f, RZ ;  /* 0x0000001f05057819 */ /* 0x000fc800000006ff */
[----:B------:R0:W1:Y:S01]  /*9920*/  SYNCS.PHASECHK.TRANS64.TRYWAIT P2, [UR6+0x2a850], R5 ;  /* 0x02a85005ff0075a7 */ /* 0x0000620008040146 */
[----:B------:R-:W-:Y:S05]  /*9930*/  @!P0 BRA `(.L_x_1027) ;  /* 0x0000000000048947 */ /* 0x000fea0003800000 */
[----:B------:R-:W-:Y:S01]  /*9940*/  BPT.TRAP 0x1 ;  /* 0x000000040000795c */ /* 0x000fe20000300000 */
.L_x_1027:
[----:B-1----:R-:W-:Y:S05]  /*9950*/  @P2 BRA `(.L_x_1025) ;  /* 0x0000000000082947 */ /* 0x002fea0003800000 */
[----:B------:R-:W1:Y:S02]  /*9960*/  SYNCS.PHASECHK.TRANS64.TRYWAIT P2, [UR6+0x2a850], R5 ;  /* 0x02a85005ff0075a7 */ /* 0x000e640008040146 */
[----:B-1----:R-:W-:Y:S05]  /*9970*/  @!P2 BRA `(.L_x_1028) ;  /* 0x000000dc00eca947 */ /* 0x002fea0003800000 */
.L_x_1025:
[----:B------:R-:W-:Y:S01]  /*9980*/  UIADD3 UR6, UR36, 0x400, URZ ;  /* 0x0000040024067890 */ /* 0x000fe2000fffe03f */
[----:B------:R-:W-:Y:S01]  /*9990*/  WARPGROUP.ARRIVE ;  /* 0x00000000000079c5 */ /* 0x000fe20000000000 */
[----:B------:R-:W-:Y:S01]  /*99a0*/  UMOV UR7, 0x40000040 ;  /* 0x4000004000077882 */ /* 0x000fe20000000000 */
[C---:B------:R-:W-:Y:S01]  /*99b0*/  FMUL.FTZ R11, R0.reuse, R120 ;  /* 0x00000078000b7220 */ /* 0x040fe20000410000 */
[----:B------:R-:W-:Y:S01]  /*99c0*/  USHF.R.U32.HI UR6, URZ, 0x4, UR6 ;  /* 0x000000043f067899 */ /* 0x000fe20008011606 */
[C---:B------:R-:W-:Y:S01]  /*99d0*/  FMUL.FTZ R10, R0.reuse, R121 ;  /* 0x00000079000a7220 */ /* 0x040fe20000410000 */
[C---:B------:R-:W-:Y:S01]  /*99e0*/  FMUL.FTZ R14, R0.reuse, R124 ;  /* 0x0000007c000e7220 */ /* 0x040fe20000410000 */
        /* <DEDUP_REMOVED lines=10> */
[----:B------:R-:W2:Y:S01]  /*9a90*/  MUFU.TANH R10, R10 ;  /* 0x0000000a000a7308 */ /* 0x000ea20000002400 */
        /* <DEDUP_REMOVED lines=9> */
[----:B------:R-:W3:Y:S01]  /*9b30*/  MUFU.TANH R14, R14 ;  /* 0x0000000e000e7308 */ /* 0x000ee20000002400 */
[----:B------:R-:W-:Y:S01]  /*9b40*/  UMOV UR7, 0x40000040 ;  /* 0x4000004000077882 */ /* 0x000fe20000000000 */
[----:B01----:R-:W-:Y:S01]  /*9b50*/  FMNMX.FTZ R5, R11, R8, !PT ;  /* 0x000000080b057209 */ /* 0x003fe20007810000 */
[C---:B------:R-:W-:Y:S01]  /*9b60*/  FMUL.FTZ R128, R0.reuse, R136 ;  /* 0x0000008800807220 */ /* 0x040fe20000410000 */
[C---:B------:R-:W-:Y:S01]  /*9b70*/  FMUL.FTZ R141, R0.reuse, R149 ;  /* 0x00000095008d7220 */ /* 0x040fe20000410000 */
[C---:B------:R-:W-:Y:S01]  /*9b80*/  FMUL.FTZ R20, R0.reuse, R126 ;  /* 0x0000007e00147220 */ /* 0x040fe20000410000 */
[----:B------:R-:W-:Y:S01]  /*9b90*/  FMUL.FTZ R149, R0, R157 ;  /* 0x0000009d00957220 */ /* 0x000fe20000410000 */
[----:B--2---:R-:W-:Y:S01]  /*9ba0*/  FMNMX.FTZ R5, R10, R5, !PT ;  /* 0x000000050a057209 */ /* 0x004fe20007810000 */
[----:B------:R-:W0:Y:S01]  /*9bb0*/  MUFU.TANH R15, R15 ;  /* 0x0000000f000f7308 */ /* 0x000e220000002400 */
[C---:B------:R-:W-:Y:S01]  /*9bc0*/  FMUL.FTZ R157, R0.reuse, R165 ;  /* 0x000000a5009d7220 */ /* 0x040fe20000410000 */
[C---:B------:R-:W-:Y:S01]  /*9bd0*/  FMUL.FTZ R129, R0.reuse, R137 ;  /* 0x0000008900817220 */ /* 0x040fe20000410000 */
[C---:B------:R-:W-:Y:S01]  /*9be0*/  FMUL.FTZ R21, R0.reuse, R127 ;  /* 0x0000007f00157220 */ /* 0x040fe20000410000 */
[C---:B------:R-:W-:Y:S01]  /*9bf0*/  FMUL.FTZ R122, R0.reuse, R130 ;  /* 0x00000082007a7220 */ /* 0x040fe20000410000 */
[C---:B------:R-:W-:Y:S01]  /*9c00*/  FMUL.FTZ R126, R0.reuse, R134 ;  /* 0x00000086007e7220 */ /* 0x040fe20000410000 */
[C---:B------:R-:W-:Y:S01]  /*9c10*/  FMUL.FTZ R134, R0.reuse, R142 ;  /* 0x0000008e00867220 */ /* 0x040fe20000410000 */
[----:B------:R-:W-:Y:S01]  /*9c20*/  FMUL.FTZ R142, R0, R150 ;  /* 0x00000096008e7220 */ /* 0x000fe20000410000 */
[----:B------:R-:W1:Y:S01]  /*9c30*/  MUFU.TANH R120, R120 ;  /* 0x0000007800787308 */ /* 0x000e620000002400 */
[----:B---3--:R-:W-:Y:S01]  /*9c40*/  FMNMX.FTZ R164, R14, R5, !PT ;  /* 0x000000050ea47209 */ /* 0x008fe20007810000 */
        /* <DEDUP_REMOVED lines=35> */
[----:B------:R-:W-:Y:S01]  /*9e80*/  FMUL.FTZ R165, R0, R173 ;  /* 0x000000ad00a57220 */ /* 0x000fe20000410000 */
        /* <DEDUP_REMOVED lines=9> */
[----:B0-----:R-:W-:-:S05]  /*9f20*/  SHF.R.U32.HI R209, RZ, 0x7, R209 ;  /* 0x00000007ffd17819 */ /* 0x001fca00000116d1 */
[----:B------:R-:W0:Y:S01]  /*9f30*/  MUFU.TANH R21, R21 ;  /* 0x0000001500157308 */ /* 0x000e220000002400 */
[----:B--2---:R-:W-:-:S07]  /*9f40*/  FMNMX.FTZ R6, R20, R5, !PT ;  /* 0x0000000514067209 */ /* 0x004fce0007810000 */
[----:B------:R-:W1:Y:S01]  /*9f50*/  MUFU.TANH R132, R132 ;  /* 0x0000008400847308 */ /* 0x000e620000002400 */
[----:B---3--:R-:W-:Y:S01]  /*9f60*/  FMNMX.FTZ R167, R129, R166, !PT ;  /* 0x000000a681a77209 */ /* 0x008fe20007810000 */
[----:B------:R-:W-:-:S06]  /*9f70*/  FMUL.FTZ R166, R0, R174 ;  /* 0x000000ae00a67220 */ /* 0x000fcc0000410000 */
[----:B------:R-:W2:Y:S01]  /*9f80*/  MUFU.TANH R122, R122 ;  /* 0x0000007a007a7308 */ /* 0x000ea20000002400 */
[----:B0-----:R-:W-:-:S07]  /*9f90*/  FMNMX.FTZ R5, R21, R6, !PT ;  /* 0x0000000615057209 */ /* 0x001fce0007810000 */
[----:B------:R-:W0:Y:S01]  /*9fa0*/  MUFU.TANH R133, R133 ;  /* 0x0000008500857308 */ /* 0x000e220000002400 */
[----:B-1----:R-:W-:Y:S01]  /*9fb0*/  FMNMX.FTZ R168, R132, R167, !PT ;  /* 0x000000a784a87209 */ /* 0x002fe20007810000 */
[C---:B------:R-:W-:Y:S01]  /*9fc0*/  FMUL.FTZ R167, R0.reuse, R175 ;  /* 0x000000af00a77220 */ /* 0x040fe20000410000 */
[----:B------:R-:W-:-:S05]  /*9fd0*/  FMUL.FTZ R175, R0, R180 ;  /* 0x000000b400af7220 */ /* 0x000fca0000410000 */
        /* <DEDUP_REMOVED lines=17> */
[----:B0-----:R-:W-:Y:S01]  /*a0f0*/  FMNMX.FTZ R170, R140, R169, !PT ;  /* 0x000000a98caa7209 */ /* 0x001fe20007810000 */
[----:B------:R-:W-:-:S06]  /*a100*/  FMUL.FTZ R169, R0, R177 ;  /* 0x000000b100a97220 */ /* 0x000fcc0000410000 */
[----:B------:R-:W0:Y:S01]  /*a110*/  MUFU.TANH R131, R131 ;  /* 0x0000008300837308 */ /* 0x000e220000002400 */
[----:B-1----:R-:W-:-:S07]  /*a120*/  FMNMX.FTZ R6, R130, R5, !PT ;  /* 0x0000000582067209 */ /* 0x002fce0007810000 */
[----:B------:R-:W1:Y:S01]  /*a130*/  MUFU.TANH R144, R144 ;  /* 0x0000009000907308 */ /* 0x000e620000002400 */
[----:B--2---:R-:W-:-:S07]  /*a140*/  FMNMX.FTZ R171, R141, R170, !PT ;  /* 0x000000aa8dab7209 */ /* 0x004fce0007810000 */
        /* <DEDUP_REMOVED lines=8> */
[----:B------:R-:W-:-:S04]  /*a1d0*/  UMOV UR7, 0x40000040 ;  /* 0x4000004000077882 */ /* 0x000fc80000000000 */
        /* <DEDUP_REMOVED lines=8> */
[----:B--2---:R-:W-:Y:S01]  /*a260*/  FMNMX.FTZ R172, R148, R171, !PT ;  /* 0x000000ab94ac7209 */ /* 0x004fe20007810000 */
[----:B------:R-:W-:-:S06]  /*a270*/  FMUL.FTZ R171, R0, R179 ;  /* 0x000000b300ab7220 */ /* 0x000fcc0000410000 */
        /* <DEDUP_REMOVED lines=28> */
[----:B------:R-:W-:-:S06]  /*a440*/  FMUL.FTZ R172, R0, R182 ;  /* 0x000000b600ac7220 */ /* 0x000fcc0000410000 */
        /* <DEDUP_REMOVED lines=27> */
[----:B0-----:R-:W-:-:S07]  /*a600*/  FMNMX.FTZ R6, R162, R5, !PT ;  /* 0x00000005a2067209 */ /* 0x001fce0007810000 */
[----:B------:R-:W0:Y:S01]  /*a610*/  MUFU.TANH R166, R166 ;  /* 0x000000a600a67308 */ /* 0x000e220000002400 */
[----:B-1----:R-:W-:-:S05]  /*a620*/  FMNMX.FTZ R177, R176, R177, !PT ;  /* 0x000000b1b0b17209 */ /* 0x002fca0007810000 */
[----:B------:R-:W1:Y:S02]  /*a630*/  SHFL.BFLY PT, R178, R177, 0x2, 0x1f ;  /* 0x0c401f00b1b27f89 */ /* 0x000e6400000e0000 */
[----:B------:R-:W3:Y:S01]  /*a640*/  MUFU.TANH R167, R167 ;  /* 0x000000a700a77308 */ /* 0x000ee20000002400 */
[----:B--2---:R-:W-:-:S07]  /*a650*/  FMNMX.FTZ R5, R163, R6, !PT ;  /* 0x00000006a3057209 */ /* 0x004fce0007810000 */
[----:B------:R-:W2:Y:S01]  /*a660*/  MUFU.TANH R170, R170 ;  /* 0x000000aa00aa7308 */ /* 0x000ea20000002400 */
[----:B0-----:R-:W-:-:S07]  /*a670*/  FMNMX.FTZ R6, R166, R5, !PT ;  /* 0x00000005a6067209 */ /* 0x001fce0007810000 */
[----:B------:R-:W0:Y:S01]  /*a680*/  MUFU.TANH R171, R171 ;  /* 0x000000ab00ab7308 */ /* 0x000e220000002400 */
[----:B---3--:R-:W-:Y:S02]  /*a690*/  FMNMX.FTZ R5, R167, R6, !PT ;  /* 0x00000006a7057209 */ /* 0x008fe40007810000 */
[----:B-1----:R-:W-:-:S05]  /*a6a0*/  FMNMX.FTZ R178, R177, R178, !PT ;  /* 0x000000b2b1b27209 */ /* 0x002fca0007810000 */
[----:B------:R-:W1:Y:S01]  /*a6b0*/  MUFU.TANH R172, R172 ;  /* 0x000000ac00ac7308 */ /* 0x000e620000002400 */
[----:B--2---:R-:W-:-:S07]  /*a6c0*/  FMNMX.FTZ R6, R170, R5, !PT ;  /* 0x00000005aa067209 */ /* 0x004fce0007810000 */
[----:B------:R-:W2:Y:S01]  /*a6d0*/  MUFU.TANH R173, R173 ;  /* 0x000000ad00ad7308 */ /* 0x000ea20000002400 */
[----:B0-----:R-:W-:-:S04]  /*a6e0*/  FMNMX.FTZ R5, R171, R6, !PT ;  /* 0x00000006ab057209 */ /* 0x001fc80007810000 */
[----:B-1----:R-:W-:Y:S02]  /*a6f0*/  FMNMX.FTZ R6, R172, R5, !PT ;  /* 0x00000005ac067209 */ /* 0x002fe40007810000 */
[----:B------:R-:W0:Y:S02]  /*a700*/  SHFL.BFLY PT, R5, R178, 0x1, 0x1f ;  /* 0x0c201f00b2057f89 */ /* 0x000e2400000e0000 */
[----:B--2---:R-:W-:-:S05]  /*a710*/  FMNMX.FTZ R174, R173, R6, !PT ;  /* 0x00000006adae7209 */ /* 0x004fca0007810000 */
[----:B------:R-:W1:Y:S01]  /*a720*/  SHFL.BFLY PT, R179, R174, 0x2, 0x1f ;  /* 0x0c401f00aeb37f89 */ /* 0x000e6200000e0000 */
[----:B0-----:R-:W-:Y:S02]  /*a730*/  FMNMX.FTZ R5, R178, R5, !PT ;  /* 0x00000005b2057209 */ /* 0x001fe40007810000 */
[----:B------:R-:W-:-:S03]  /*a740*/  IADD3 R178, -R209, 0xb, RZ ;  /* 0x0000000bd1b27810 */ /* 0x000fc60007ffe1ff */
[----:B------:R-:W-:-:S04]  /*a750*/  FADD.FTZ R8, -R5, R8 ;  /* 0x0000000805087221 */ /* 0x000fc80000010100 */
[----:B------:R-:W-:Y:S01]  /*a760*/  FMUL.FTZ R180, R8, UR30 ;  /* 0x0000001e08b47c20 */ /* 0x000fe20008410000 */
[----:B-1----:R-:W-:Y:S01]  /*a770*/  FMNMX.FTZ R179, R174, R179, !PT ;  /* 0x000000b3aeb37209 */ /* 0x002fe20007810000 */
[----:B------:R-:W-:-:S04]  /*a780*/  IMAD.U32 R174, RZ, RZ, UR30 ;  /* 0x0000001effae7e24 */ /* 0x000fc8000f8e00ff */
[----:B------:R-:W0:Y:S01]  /*a790*/  SHFL.BFLY PT, R6, R179, 0x1, 0x1f ;  /* 0x0c201f00b3067f89 */ /* 0x000e2200000e0000 */
[----:B------:R-:W-:-:S04]  /*a7a0*/  FFMA.FTZ R177, R5, R174, -8 ;  /* 0xc100000005b17423 */ /* 0x000fc800000100ae */
        /* <DEDUP_REMOVED lines=17> */
[----:B------:R-:W-:Y:S01]  /*a8c0*/  IMAD.U32 R175, RZ, RZ, UR30 ;  /* 0x0000001effaf7e24 */ /* 0x000fe2000f8e00ff */
[----:B------:R-:W-:Y:S01]  /*a8d0*/  MUFU.EX2 R174, R174 ;  /* 0x000000ae00ae7308 */ /* 0x000fe20000000800 */
[----:B0-----:R-:W-:Y:S01]  /*a8e0*/  FMNMX.FTZ R6, R179, R6, !PT ;  /* 0x00000006b3067209 */ /* 0x001fe20007810000 */
[--C-:B------:R-:W-:Y:S01]  /*a8f0*/  FFMA.FTZ R15, R15, UR30, -R177.reuse ;  /* 0x0000001e0f0f7c23 */ /* 0x100fe200080108b1 */
[----:B------:R-:W-:-:S01]  /*a900*/  FFMA.FTZ R121, R121, UR30, -R177 ;  /* 0x0000001e79797c23 */ /* 0x000fc200080108b1 */
[--C-:B------:R-:W-:Y:S01]  /*a910*/  FFMA.FTZ R125, R125, UR30, -R177.reuse ;  /* 0x0000001e7d7d7c23 */ /* 0x100fe200080108b1 */
[----:B------:R-:W-:-:S01]  /*a920*/  FFMA.FTZ R129, R129, UR30, -R177 ;  /* 0x0000001e81817c23 */ /* 0x000fc200080108b1 */
[C---:B------:R-:W-:Y:S01]  /*a930*/  FADD.FTZ R8, -R6.reuse, R9 ;  /* 0x0000000906087221 */ /* 0x040fe20000010100 */
[----:B------:R-:W-:-:S01]  /*a940*/  FFMA.FTZ R175, R6, R175, -8 ;  /* 0xc100000006af7423 */ /* 0x000fc200000100af */
[----:B------:R-:W0:Y:S01]  /*a950*/  MUFU.EX2 R9, R180 ;  /* 0x000000b400097308 */ /* 0x000e220000000800 */
[----:B------:R-:W-:-:S01]  /*a960*/  FFMA.FTZ R133, R133, UR30, -R177 ;  /* 0x0000001e85857c23 */ /* 0x000fc200080108b1 */
[----:B------:R-:W-:Y:S01]  /*a970*/  FMUL.FTZ R8, R8, UR30 ;  /* 0x0000001e08087c20 */ /* 0x000fe20008410000 */
        /* <DEDUP_REMOVED lines=12> */
[----:B------:R-:W-:-:S01]  /*aa40*/  FFMA.FTZ R137, R137, UR30, -R177 ;  /* 0x0000001e89897c23 */ /* 0x000fc200080108b1 */
[----:B------:R-:W1:Y:S01]  /*aa50*/  MUFU.EX2 R179, R179 ;  /* 0x000000b300b37308 */ /* 0x000e620000000800 */
        /* <DEDUP_REMOVED lines=9> */
[----:B------:R-:W-:Y:S01]  /*aaf0*/  FFMA.FTZ R169, R169, UR30, -R177 ;  /* 0x0000001ea9a97c23 */ /* 0x000fe200080108b1 */
[----:B------:R-:W-:-:S01]  /*ab00*/  FFMA.FTZ R134, R135, UR30, -R175 ;  /* 0x0000001e87867c23 */ /* 0x000fc200080108af */
[----:B------:R-:W-:Y:S01]  /*ab10*/  FFMA.FTZ R177, R176, UR30, -R177 ;  /* 0x0000001eb0b17c23 */ /* 0x000fe200080108b1 */
[----:B------:R-:W-:-:S01]  /*ab20*/  FFMA.FTZ R135, R138, UR30, -R175 ;  /* 0x0000001e8a877c23 */ /* 0x000fc200080108af */
[--C-:B------:R-:W-:Y:S01]  /*ab30*/  FFMA.FTZ R138, R139, UR30, -R175.reuse ;  /* 0x0000001e8b8a7c23 */ /* 0x100fe200080108af */
[----:B------:R-:W-:-:S01]  /*ab40*/  FFMA.FTZ R139, R142, UR30, -R175 ;  /* 0x0000001e8e8b7c23 */ /* 0x000fc200080108af */
[----:B------:R-:W2:Y:S01]  /*ab50*/  MUFU.EX2 R12, R12 ;  /* 0x0000000c000c7308 */ /* 0x000ea20000000800 */
        /* <DEDUP_REMOVED lines=8> */
[----:B0-----:R-:W-:-:S01]  /*abe0*/  FADD.FTZ R181, R11, R4 ;  /* 0x000000040bb57221 */ /* 0x001fc20000010000 */
[----:B------:R-:W-:-:S02]  /*abf0*/  IMAD.U32 R180, RZ, RZ, UR50 ;  /* 0x00000032ffb47e24 */ /* 0x000fc4000f8e00ff */
[----:B------:R-:W-:-:S01]  /*ac00*/  FFMA.FTZ R172, R172, UR30, -R175 ;  /* 0x0000001eacac7c23 */ /* 0x000fc200080108af */
[----:B------:R-:W-:-:S03]  /*ac10*/  FFMA.FTZ R173, R173, UR30, -R175 ;  /* 0x0000001eadad7c23 */ /* 0x000fc600080108af */
[----:B------:R-:W0:Y:S01]  /*ac20*/  MUFU.EX2 R13, R13 ;  /* 0x0000000d000d7308 */ /* 0x000e220000000800 */
[----:B--2---:R-:W-:-:S07]  /*ac30*/  FADD.FTZ R4, R12, R3 ;  /* 0x000000030c047221 */ /* 0x004fce0000010000 */
[----:B------:R-:W2:Y:S01]  /*ac40*/  MUFU.EX2 R15, R15 ;  /* 0x0000000f000f7308 */ /* 0x000ea20000000800 */
[----:B-1----:R-:W-:-:S01]  /*ac50*/  FADD.FTZ R176, R10, R181 ;  /* 0x000000b50ab07221 */ /* 0x002fc20000010000 */
[----:B------:R-:W-:Y:S02]  /*ac60*/  WARPGROUP.DEPBAR.LE gsb0, 0x0 ;  /* 0x00008000000079c5 */ /* 0x000fe40000010000 */
[----:B------:R-:W-:-:S04]  /*ac70*/  WARPGROUP.ARRIVE ;  /* 0x00000000000079c5 */ /* 0x000fc80000000000 */
[----:B------:R-:W1:Y:S01]  /*ac80*/  MUFU.EX2 R20, R20 ;  /* 0x0000001400147308 */ /* 0x000e620000000800 */
[----:B0-----:R-:W-:-:S01]  /*ac90*/  FADD.FTZ R3, R13, R4 ;  /* 0x000000040d037221 */ /* 0x001fc20000010000 */
[----:B------:R-:W-:Y:S06]  /*aca0*/  QGMMA.64x192x32.F32.E4M3.E4M3 R24, R184, gdesc[UR4], R24, gsb0 ;  /* 0x02e00004b8187df3 */ /* 0x000fec0008000818 */
        /* <DEDUP_REMOVED lines=10> */
[--C-:B------:R-:W-:Y:S01]  /*ad50*/  FFMA.FTZ R154, R155, UR30, -R175.reuse ;  /* 0x0000001e9b9a7c23 */ /* 0x100fe200080108af */
[----:B------:R-:W-:-:S05]  /*ad60*/  FFMA.FTZ R155, R158, UR30, -R175 ;  /* 0x0000001e9e9b7c23 */ /* 0x000fca00080108af */
        /* <DEDUP_REMOVED lines=15> */
[----:B--2---:R-:W-:-:S01]  /*ae60*/  FADD.FTZ R181, R129, R158 ;  /* 0x0000009e81b57221 */ /* 0x004fc20000010000 */
[--C-:B------:R-:W-:Y:S01]  /*ae70*/  FFMA.FTZ R158, R159, UR30, -R175.reuse ;  /* 0x0000001e9f9e7c23 */ /* 0x100fe200080108af */
[----:B------:R-:W-:-:S05]  /*ae80*/  FFMA.FTZ R159, R162, UR30, -R175 ;  /* 0x0000001ea29f7c23 */ /* 0x000fca00080108af */
        /* <DEDUP_REMOVED lines=15> */
[----:B0-----:R-:W-:-:S01]  /*af80*/  FADD.FTZ R181, R137, R162 ;  /* 0x000000a289b57221 */ /* 0x001fc20000010000 */
[--C-:B------:R-:W-:Y:S01]  /*af90*/  FFMA.FTZ R162, R163, UR30, -R175.reuse ;  /* 0x0000001ea3a27c23 */ /* 0x100fe200080108af */
[----:B------:R-:W-:-:S05]  /*afa0*/  FFMA.FTZ R163, R166, UR30, -R175 ;  /* 0x0000001ea6a37c23 */ /* 0x000fca00080108af */
        /* <DEDUP_REMOVED lines=8> */
[----:B------:R-:W-:-:S06]  /*b030*/  FFMA.FTZ R176, R167, UR30, -R175 ;  /* 0x0000001ea7b07c23 */ /* 0x000fcc00080108af */
[----:B------:R-:W2:Y:S01]  /*b040*/  MUFU.EX2 R143, R143 ;  /* 0x0000008f008f7308 */ /* 0x000ea20000000800 */
[----:B-1----:R-:W-:-:S01]  /*b050*/  FADD.FTZ R4, R142, R3 ;  /* 0x000000038e047221 */ /* 0x002fc20000010000 */
[----:B------:R-:W-:-:S06]  /*b060*/  WARPGROUP.DEPBAR.LE gsb0, 0x0 ;  /* 0x00008000000079c5 */ /* 0x000fcc0000010000 */
        /* <DEDUP_REMOVED lines=14> */
[----:B------:R-:W-:-:S06]  /*b150*/  FFMA.FTZ R166, R170, UR30, -R175 ;  /* 0x0000001eaaa67c23 */ /* 0x000fcc00080108af */
[----:B------:R-:W0:Y:S01]  /*b160*/  MUFU.EX2 R151, R151 ;  /* 0x0000009700977308 */ /* 0x000e220000000800 */
[----:B--2---:R-:W-:-:S07]  /*b170*/  FADD.FTZ R4, R150, R3 ;  /* 0x0000000396047221 */ /* 0x004fce0000010000 */
[----:B------:R-:W2:Y:S01]  /*b180*/  MUFU.EX2 R153, R153 ;  /* 0x0000009900997308 */ /* 0x000ea20000000800 */
[----:B-1----:R-:W-:-:S01]  /*b190*/  FADD.FTZ R170, R148, R167 ;  /* 0x000000a794aa7221 */ /* 0x002fc20000010000 */
[----:B------:R-:W-:-:S06]  /*b1a0*/  FFMA.FTZ R167, R171, UR30, -R175 ;  /* 0x0000001eaba77c23 */ /* 0x000fcc00080108af */
        /* <DEDUP_REMOVED lines=14> */
[----:B------:R-:W-:-:S05]  /*b290*/  @!P1 LEA R3, R180, UR36, 0x3 ;  /* 0x00000024b4039c11 */ /* 0x000fca000f8e18ff */
[----:B------:R-:W-:Y:S01]  /*b2a0*/  @!P1 VIADD R3, R3, 0x2a840 ;  /* 0x0002a84003039836 */ /* 0x000fe20000000000 */
[----:B------:R-:W0:Y:S01]  /*b2b0*/  MUFU.EX2 R161, R161 ;  /* 0x000000a100a17308 */ /* 0x000e220000000800 */
[----:B--2---:R-:W-:-:S03]  /*b2c0*/  FADD.FTZ R170, R156, R171 ;  /* 0x000000ab9caa7221 */ /* 0x004fc60000010000 */
[----:B------:R-:W-:Y:S01]  /*b2d0*/  @!P1 PRMT R3, RZ, 0x654, R3 ;  /* 0x00000654ff039816 */ /* 0x000fe20000000003 */
[----:B------:R2:W-:Y:S06]  /*b2e0*/  BAR.ARV R178, 0x100 ;  /* 0x000400b20000751d */ /* 0x0005ec0000002000 */
[----:B------:R-:W3:Y:S01]  /*b2f0*/  MUFU.EX2 R162, R162 ;  /* 0x000000a200a27308 */ /* 0x000ee20000000800 */
[----:B-1----:R-:W-:-:S01]  /*b300*/  FADD.FTZ R171, R159, R4 ;  /* 0x000000049fab7221 */ /* 0x002fc20000010000 */
[----:B------:R1:W-:Y:S01]  /*b310*/  @!P1 SYNCS.ARRIVE.TRANS64.RED.A1T0 RZ, [R3+URZ], RZ ;  /* 0x000000ff03ff99a7 */ /* 0x0003e2000810043f */
[----:B0-----:R-:W-:-:S05]  /*b320*/  FADD.FTZ R181, R161, R170 ;  /* 0x000000aaa1b57221 */ /* 0x001fca0000010000 */
[----:B------:R-:W0:Y:S08]  /*b330*/  MUFU.EX2 R160, R160 ;  /* 0x000000a000a07308 */ /* 0x000e300000000800 */
[----:B------:R-:W4:Y:S01]  /*b340*/  MUFU.EX2 R163, R163 ;  /* 0x000000a300a37308 */ /* 0x000f220000000800 */
[----:B---3--:R-:W-:-:S07]  /*b350*/  FADD.FTZ R4, R162, R171 ;  /* 0x000000aba2047221 */ /* 0x008fce0000010000 */
[----:B------:R-:W1:Y:S01]  /*b360*/  MUFU.EX2 R165, R165 ;  /* 0x000000a500a57308 */ /* 0x000e620000000800 */
[----:B0-----:R-:W-:-:S07]  /*b370*/  FADD.FTZ R170, R160, R181 ;  /* 0x000000b5a0aa7221 */ /* 0x001fce0000010000 */
[----:B------:R-:W0:Y:S01]  /*b380*/  MUFU.EX2 R176, R176 ;  /* 0x000000b000b07308 */ /* 0x000e220000000800 */
[----:B----4-:R-:W-:-:S07]  /*b390*/  FADD.FTZ R171, R163, R4 ;  /* 0x00000004a3ab7221 */ /* 0x010fce0000010000 */
[----:B------:R-:W3:Y:S01]  /*b3a0*/  MUFU.EX2 R164, R164 ;  /* 0x000000a400a47308 */ /* 0x000ee20000000800 */
[----:B-1----:R-:W-:-:S07]  /*b3b0*/  FADD.FTZ R3, R165, R170 ;  /* 0x000000aaa5037221 */ /* 0x002fce0000010000 */
[----:B------:R-:W1:Y:S01]  /*b3c0*/  MUFU.EX2 R166, R166 ;  /* 0x000000a600a67308 */ /* 0x000e620000000800 */
[----:B0-----:R-:W-:-:S07]  /*b3d0*/  FADD.FTZ R171, R176, R171 ;  /* 0x000000abb0ab7221 */ /* 0x001fce0000010000 */
[----:B------:R-:W0:Y:S01]  /*b3e0*/  MUFU.EX2 R169, R169 ;  /* 0x000000a900a97308 */ /* 0x000e220000000800 */
[----:B---3--:R-:W-:-:S07]  /*b3f0*/  FADD.FTZ R4, R164, R3 ;  /* 0x00000003a4047221 */ /* 0x008fce0000010000 */
        /* <DEDUP_REMOVED lines=9> */
[----:B0-----:R-:W-:-:S01]  /*b490*/  FADD.FTZ R170, R183, R170 ;  /* 0x000000aab7aa7221 */ /* 0x001fc20000010000 */
[----:B---3--:R-:W-:-:S03]  /*b4a0*/  FADD.FTZ R4, R177, R4 ;  /* 0x00000004b1047221 */ /* 0x008fc60000010000 */
[----:B-1----:R-:W-:Y:S01]  /*b4b0*/  FADD.FTZ R3, R173, R170 ;  /* 0x000000aaad037221 */ /* 0x002fe20000010000 */
[----:B--2---:R-:W-:Y:S06]  /*b4c0*/  @!P0 BRA `(.L_x_1029) ;  /* 0x0000000000048947 */ /* 0x004fec0003800000 */
[----:B------:R-:W-:Y:S01]  /*b4d0*/  BPT.TRAP 0x1 ;  /* 0x000000040000795c */ /* 0x000fe20000300000 */
.L_x_1029:
[----:B------:R-:W-:Y:S01]  /*b4e0*/  ULEA UR6, UR31, UR36, 0x3 ;  /* 0x000000241f067291 */ /* 0x000fe2000f8e183f */
[----:B------:R-:W-:Y:S01]  /*b4f0*/  ISETP.GT.AND P2, PT, R2, R7, PT ;  /* 0x000000070200720c */ /* 0x000fe20003f44270 */
        /* <DEDUP_REMOVED lines=16> */
[----:B------:R-:W-:Y:S01]  /*b600*/  SYNCS.ARRIVE.TRANS64.RED.A1T0 RZ, [UR6], RZ ;  /* 0x000000ffffff79a7 */ /* 0x000fe20008100406 */
        /* <DEDUP_REMOVED lines=118> */
[----:B------:R-:W-:Y:S01]  /*bd70*/  F2FP.SATFINITE.E4M3.F32.PACK_AB_MERGE_C R187, R167, R166, R15 ;  /* 0x000000a6a7bb723e */ /* 0x000fe2000480700f */
[----:B------:R-:W-:Y:S06]  /*bd80*/  @P2 BRA `(.L_x_1030) ;  /* 0xffffffd400ec2947 */ /* 0x000fec000383ffff */
.L_x_1020:
[----:B------:R-:W-:-:S13]  /*bd90*/  ISETP.GE.AND P2, PT, R2, UR40, PT ;  /* 0x0000002802007c0c */ /* 0x000fda000bf46270 */
[----:B------:R-:W-:Y:S05]  /*bda0*/  @!P2 BRA `(.L_x_1031) ;  /* 0x00000038005ca947 */ /* 0x000fea0003800000 */
[----:B------:R-:W-:Y:S01]  /*bdb0*/  IMAD.MOV.U32 R8, RZ, RZ, R6 ;  /* 0x000000ffff087224 */ /* 0x000fe200078e0006 */
[----:B------:R-:W-:Y:S01]  /*bdc0*/  UMOV UR35, UR45 ;  /* 0x0000002d00237c82 */ /* 0x000fe20008000000 */
[----:B------:R-:W-:Y:S01]  /*bdd0*/  IMAD.MOV.U32 R7, RZ, RZ, R5 ;  /* 0x000000ffff077224 */ /* 0x000fe200078e0005 */
[----:B------:R-:W-:Y:S01]  /*bde0*/  UMOV UR34, UR50 ;  /* 0x0000003200227c82 */ /* 0x000fe20008000000 */
[----:B------:R-:W-:Y:S01]  /*bdf0*/  ULDC UR31, c[0x0][0x9e4] ;  /* 0x00027900001f7ab9 */ /* 0x000fe20000000800 */
[----:B------:R-:W-:Y:S01]  /*be00*/  ULDC UR33, c[0x0][0x288] ;  /* 0x0000a20000217ab9 */ /* 0x000fe20000000800 */
[----:B------:R-:W-:Y:S01]  /*be10*/  ULDC UR30, c[0x0][0x988] ;  /* 0x00026200001e7ab9 */ /* 0x000fe20000000800 */
[----:B------:R-:W-:-:S05]  /*be20*/  ULDC UR32, c[0x0][0x9e0] ;  /* 0x0002780000207ab9 */ /* 0x000fca0000000800 */
.L_x_1049:
[----:B------:R-:W-:Y:S01]  /*be30*/  ISETP.NE.AND P2, PT, RZ, UR37, PT ;  /* 0x00000025ff007c0c */ /* 0x000fe2000bf45270 */
[----:B------:R-:W-:-:S04]  /*be40*/  UISETP.NE.AND UP0, UPT, UR34, 0x1, UPT ;  /* 0x000000012200788c */ /* 0x000fc8000bf05270 */
[----:B------:R-:W-:-:S04]  /*be50*/  USEL UR45, URZ, 0x1, UP0 ;  /* 0x000000013f2d7887 */ /* 0x000fc80008000000 */
[----:B------:R-:W-:-:S04]  /*be60*/  ULOP3.LUT UR45, UR35, UR45, URZ, 0x3c, !UPT ;  /* 0x0000002d232d7292 */ /* 0x000fc8000f8e3c3f */
[----:B------:R-:W-:Y:S08]  /*be70*/  @P2 BRA `(.L_x_1032) ;  /* 0x0000000000382947 */ /* 0x000ff00003800000 */
[----:B------:R-:W-:Y:S05]  /*be80*/  @!P0 BRA `(.L_x_1033) ;  /* 0x0000000000048947 */ /* 0x000fea0003800000 */
[----:B------:R-:W-:Y:S01]  /*be90*/  BPT.TRAP 0x1 ;  /* 0x000000040000795c */ /* 0x000fe20000300000 */
.L_x_1033:
        /* <DEDUP_REMOVED lines=9> */
.L_x_1034:
[----:B-1----:R-:W-:Y:S05]  /*bf30*/  @P3 BRA `(.L_x_1032) ;  /* 0x0000000000083947 */ /* 0x002fea0003800000 */
[----:B------:R-:W1:Y:S02]  /*bf40*/  SYNCS.PHASECHK.TRANS64.TRYWAIT P3, [UR6+0x2a830], R5 ;  /* 0x02a83005ff0075a7 */ /* 0x000e640008060146 */
[----:B-1----:R-:W-:Y:S05]  /*bf50*/  @!P3 BRA `(.L_x_1035) ;  /* 0x000000b8008cb947 */ /* 0x002fea0003800000 */
.L_x_1032:
        /* <DEDUP_REMOVED lines=40> */
.L_x_1037:
[----:B------:R-:W-:Y:S01]  /*c1e0*/  ULEA UR6, UR34, UR36, 0x3 ;  /* 0x0000002422067291 */ /* 0x000fe2000f8e183f */
[----:B------:R-:W-:-:S05]  /*c1f0*/  IMAD.U32 R5, RZ, RZ, UR35 ;  /* 0x00000023ff057e24 */ /* 0x000fca000f8e00ff */
[----:B------:R-:W-:-:S04]  /*c200*/  SHF.L.U32 R5, R5, 0x1f, RZ ;  /* 0x0000001f05057819 */ /* 0x000fc800000006ff */
[----:B------:R0:W1:Y:S01]  /*c210*/  SYNCS.PHASECHK.TRANS64.TRYWAIT P2, [UR6+0x2a850], R5 ;  /* 0x02a85005ff0075a7 */ /* 0x0000620008040146 */
[----:B------:R-:W-:Y:S05]  /*c220*/  @!P0 BRA `(.L_x_1038) ;  /* 0x0000000000048947 */ /* 0x000fea0003800000 */
[----:B------:R-:W-:Y:S01]  /*c230*/  BPT.TRAP 0x1 ;  /* 0x000000040000795c */ /* 0x000fe20000300000 */
.L_x_1038:
[----:B-1----:R-:W-:Y:S05]  /*c240*/  @P2 BRA `(.L_x_1036) ;  /* 0x0000000000082947 */ /* 0x002fea0003800000 */
[----:B------:R-:W1:Y:S02]  /*c250*/  SYNCS.PHASECHK.TRANS64.TRYWAIT P2, [UR6+0x2a850], R5 ;  /* 0x02a85005ff0075a7 */ /* 0x000e640008040146 */
[----:B-1----:R-:W-:Y:S05]  /*c260*/  @!P2 BRA `(.L_x_1039) ;  /* 0x000000b400e0a947 */ /* 0x002fea0003800000 */
.L_x_1036:
[----:B------:R-:W-:Y:S01]  /*c270*/  UIADD3 UR6, UR36, 0x400, URZ ;  /* 0x0000040024067890 */ /* 0x000fe2000fffe03f */
[----:B------:R-:W-:Y:S01]  /*c280*/  WARPGROUP.ARRIVE ;  /* 0x00000000000079c5 */ /* 0x000fe20000000000 */
[----:B------:R-:W-:Y:S01]  /*c290*/  UMOV UR7, 0x40000040 ;  /* 0x4000004000077882 */ /* 0x000fe20000000000 */
[C---:B-1----:R-:W-:Y:S01]  /*c2a0*/  FMUL.FTZ R6, R0.reuse, R122 ;  /* 0x0000007a00067220 */ /* 0x042fe20000410000 */
[----:B------:R-:W-:Y:S01]  /*c2b0*/  USHF.R.U32.HI UR6, URZ, 0x4, UR6 ;  /* 0x000000043f067899 */ /* 0x000fe20008011606 */
[----:B------:R-:W1:Y:S01]  /*c2c0*/  @P5 LDC R122, c[0x0][0x44c] ;  /* 0x00011300ff7a5b82 */ /* 0x000e620000000800 */
[C---:B0-----:R-:W-:Y:S01]  /*c2d0*/  FMUL.FTZ R5, R0.reuse, R123 ;  /* 0x0000007b00057220 */ /* 0x041fe20000410000 */
[----:B------:R-:W0:Y:S01]  /*c2e0*/  S2R R209, SR_TID.X ;  /* 0x0000000000d17919 */ /* 0x000e220000002100 */
[----:B------:R-:W-:Y:S01]  /*c2f0*/  ULOP3.LUT UR6, UR6, 0x3fff, URZ, 0xc0, !UPT ;  /* 0x00003fff06067892 */ /* 0x000fe2000f8ec03f */
[C---:B------:R-:W-:Y:S01]  /*c300*/  FMUL.FTZ R13, R0.reuse, R120 ;  /* 0x00000078000d7220 */ /* 0x040fe20000410000 */
[C---:B------:R-:W-:Y:S01]  /*c310*/  FMUL.FTZ R120, R0.reuse, R121 ;  /* 0x0000007900787220 */ /* 0x040fe20000410000 */
[C---:B------:R-:W-:Y:S01]  /*c320*/  FMUL.FTZ R121, R0.reuse, R124 ;  /* 0x0000007c00797220 */ /* 0x040fe20000410000 */
[----:B------:R-:W-:Y:S01]  /*c330*/  ULOP3.LUT UR6, UR6, 0x10000, URZ, 0xfc, !UPT ;  /* 0x0001000006067892 */ /* 0x000fe2000f8efc3f */
[----:B------:R-:W2:Y:S01]  /*c340*/  @P5 LDC R123, c[0x0][0x450] ;  /* 0x00011400ff7b5b82 */ /* 0x000ea20000000800 */
[C---:B------:R-:W-:Y:S01]  /*c350*/  FMUL.FTZ R124, R0.reuse, R142 ;  /* 0x0000008e007c7220 */ /* 0x040fe20000410000 */
[C---:B------:R-:W-:Y:S01]  /*c360*/  FMUL.FTZ R142, R0.reuse, R171 ;  /* 0x000000ab008e7220 */ /* 0x040fe20000410000 */
[----:B------:R-:W-:Y:S01]  /*c370*/  UIMAD UR10, UR34, 0x600, UR6 ;  /* 0x00000600220a78a4 */ /* 0x000fe2000f8e0206 */
[----:B------:R-:W-:Y:S01]  /*c380*/  FMUL.FTZ R10, R0, R127 ;  /* 0x0000007f000a7220 */ /* 0x000fe20000410000 */
[----:B------:R-:W-:-:S02]  /*c390*/  IMAD.SHL.U32 R171, R2, 0x80, RZ ;  /* 0x0000008002ab7824 */ /* 0x000fc400078e00ff */
[C---:B------:R-:W-:Y:S01]  /*c3a0*/  FMUL.FTZ R127, R0.reuse, R147 ;  /* 0x00000093007f7220 */ /* 0x040fe20000410000 */
[----:B------:R-:W-:Y:S02]  /*c3b0*/  IMAD.U32 R147, RZ, RZ, UR50 ;  /* 0x00000032ff937e24 */ /* 0x000fe4000f8e00ff */
        /* <DEDUP_REMOVED lines=29> */
[----:B0-----:R-:W-:Y:S01]  /*c590*/  SHF.R.U32.HI R209, RZ, 0x7, R209 ;  /* 0x00000007ffd17819 */ /* 0x001fe200000116d1 */
[----:B------:R-:W0:Y:S08]  /*c5a0*/  MUFU.TANH R13, R13 ;  /* 0x0000000d000d7308 */ /* 0x000e300000002400 */
        /* <DEDUP_REMOVED lines=25> */
[----:B------:R-:W-:-:S03]  /*c740*/  FMUL.FTZ R148, R0, R183 ;  /* 0x000000b700947220 */ /* 0x000fc60000410000 */
[----:B------:R-:W0:Y:S01]  /*c750*/  MUFU.TANH R135, R135 ;  /* 0x0000008700877308 */ /* 0x000e220000002400 */
[----:B------:R-:W-:Y:S01]  /*c760*/  QGMMA.64x192x32.F32.E4M3.E4M3 R24, R192, gdesc[UR4], R24, gsb0 ;  /* 0x02e00004c0187df3 */ /* 0x000fe20008000818 */
[----:B------:R-:W-:Y:S01]  /*c770*/  UIADD3 UR6, UR10, 0x4, URZ ;  /* 0x000000040a067890 */ /* 0x000fe2000fffe03f */
[----:B------:R-:W-:-:S05]  /*c780*/  UMOV UR7, 0x40000040 ;  /* 0x4000004000077882 */ /* 0x000fca0000000000 */
        /* <DEDUP_REMOVED lines=58> */
[----:B------:R-:W-:Y:S01]  /*cb30*/  VIADD R175, R17, UR43 ;  /* 0x0000002b11af7c36 */ /* 0x000fe20008000000 */
[----:B------:R-:W-:Y:S01]  /*cb40*/  QGMMA.64x192x32.F32.E4M3.E4M3 R24, R184, gdesc[UR4], R24, gsb0 ;  /* 0x02e00004b8187df3 */ /* 0x000fe20008000818 */
[C---:B------:R-:W-:Y:S01]  /*cb50*/  FMUL.FTZ R167, R0.reuse, R172 ;  /* 0x000000ac00a77220 */ /* 0x040fe20000410000 */
[----:B------:R-:W-:Y:S01]  /*cb60*/  FMUL.FTZ R188, R0, R141 ;  /* 0x0000008d00bc7220 */ /* 0x000fe20000410000 */
[----:B------:R-:W5:Y:S01]  /*cb70*/  LDC R172, c[0x0][0x2f0] ;  /* 0x0000bc00ffac7b82 */ /* 0x000f620000000800 */
[----:B-1----:R-:W-:-:S04]  /*cb80*/  @P5 IMAD.HI.U32 R122, R175, R122, RZ ;  /* 0x0000007aaf7a5227 */ /* 0x002fc800078e00ff */
[C---:B------:R-:W-:Y:S01]  /*cb90*/  FMUL.FTZ R190, R0.reuse, R145 ;  /* 0x0000009100be7220 */ /* 0x040fe20000410000 */
[C---:B------:R-:W-:Y:S01]  /*cba0*/  FMUL.FTZ R141, R0.reuse, R170 ;  /* 0x000000aa008d7220 */ /* 0x040fe20000410000 */
[C---:B------:R-:W-:Y:S01]  /*cbb0*/  FMUL.FTZ R170, R0.reuse, R177 ;  /* 0x000000b100aa7220 */ /* 0x040fe20000410000 */
[C---:B------:R-:W-:Y:S01]  /*cbc0*/  FMUL.FTZ R145, R0.reuse, R178 ;  /* 0x000000b200917220 */ /* 0x040fe20000410000 */
[----:B--2---:R-:W-:Y:S01]  /*cbd0*/  @P5 SHF.R.U32.HI R175, RZ, R123, R122 ;  /* 0x0000007bffaf5219 */ /* 0x004fe2000001167a */
[----:B------:R-:W1:Y:S01]  /*cbe0*/  MUFU.TANH R189, R189 ;  /* 0x000000bd00bd7308 */ /* 0x000e620000002400 */
[----:B------:R-:W-:Y:S02]  /*cbf0*/  IADD3 R123, -R171, 0x1, RZ ;  /* 0x00000001ab7b7810 */ /* 0x000fe40007ffe1ff */
[----:B------:R-:W-:Y:S01]  /*cc00*/  @!P1 LEA R122, R147, UR36, 0x3 ;  /* 0x00000024937a9c11 */ /* 0x000fe2000f8e18ff */
[----:B------:R-:W2:Y:S01]  /*cc10*/  SHFL.IDX PT, R153, R175, RZ, 0x1c1f ;  /* 0x001c1fffaf997589 */ /* 0x000ea200000e0000 */
[----:B------:R-:W-:Y:S01]  /*cc20*/  FMUL.FTZ R147, R0, R182 ;  /* 0x000000b600937220 */ /* 0x000fe20000410000 */
[----:B------:R-:W-:-:S02]  /*cc30*/  IMAD R123, R16, -0x2, R123 ;  /* 0xfffffffe107b7824 */ /* 0x000fc400078e027b */
[----:B------:R-:W0:Y:S01]  /*cc40*/  MUFU.TANH R188, R188 ;  /* 0x000000bc00bc7308 */ /* 0x000e220000002400 */
[----:B------:R-:W-:-:S05]  /*cc50*/  @!P1 VIADD R122, R122, 0x2a840 ;  /* 0x0002a8407a7a9836 */ /* 0x000fca0000000000 */
[----:B------:R-:W-:Y:S02]  /*cc60*/  @!P1 PRMT R122, RZ, 0x654, R122 ;  /* 0x00000654ff7a9816 */ /* 0x000fe4000000007a */
[----:B------:R-:W0:Y:S01]  /*cc70*/  MUFU.TANH R191, R191 ;  /* 0x000000bf00bf7308 */ /* 0x000e220000002400 */
[----:B-----5:R-:W-:-:S04]  /*cc80*/  IMAD R123, R172, UR42, R123 ;  /* 0x0000002aac7b7c24 */ /* 0x020fc8000f8e027b */
[----:B------:R-:W-:-:S03]  /*cc90*/  VIADD R123, R123, -UR33 ;  /* 0x800000217b7b7c36 */ /* 0x000fc60008000000 */
[----:B------:R-:W0:Y:S01]  /*cca0*/  MUFU.TANH R190, R190 ;  /* 0x000000be00be7308 */ /* 0x000e220000002400 */
[C---:B------:R-:W-:Y:S02]  /*ccb0*/  VIADD R178, R123.reuse, UR32 ;  /* 0x000000207bb27c36 */ /* 0x040fe40008000000 */
[----:B------:R-:W-:Y:S02]  /*ccc0*/  VIADD R179, R123, UR29 ;  /* 0x0000001d7bb37c36 */ /* 0x000fe40008000000 */
[--C-:B--2---:R-:W-:Y:S02]  /*ccd0*/  IMAD.IADD R176, R178, 0x1, R153.reuse ;  /* 0x00000001b2b07824 */ /* 0x104fe400078e0299 */
[----:B------:R-:W-:Y:S01]  /*cce0*/  IMAD.IADD R177, R179, 0x1, R153 ;  /* 0x00000001b3b17824 */ /* 0x000fe200078e0299 */
[----:B------:R-:W2:Y:S08]  /*ccf0*/  MUFU.TANH R140, R140 ;  /* 0x0000008c008c7308 */ /* 0x000eb00000002400 */
[----:B------:R-:W0:Y:S08]  /*cd00*/  MUFU.TANH R141, R141 ;  /* 0x0000008d008d7308 */ /* 0x000e300000002400 */
[----:B------:R-:W0:Y:S08]  /*cd10*/  MUFU.TANH R167, R167 ;  /* 0x000000a700a77308 */ /* 0x000e300000002400 */
[----:B------:R-:W0:Y:S08]  /*cd20*/  MUFU.TANH R144, R144 ;  /* 0x0000009000907308 */ /* 0x000e300000002400 */
[----:B------:R-:W0:Y:S08]  /*cd30*/  MUFU.TANH R170, R170 ;  /* 0x000000aa00aa7308 */ /* 0x000e300000002400 */
[----:B------:R-:W0:Y:S08]  /*cd40*/  MUFU.TANH R145, R145 ;  /* 0x0000009100917308 */ /* 0x000e300000002400 */
[----:B------:R-:W0:Y:S01]  /*cd50*/  MUFU.TANH R147, R147 ;  /* 0x0000009300937308 */ /* 0x000e220000002400 */
[----:B------:R-:W-:-:S02]  /*cd60*/  WARPGROUP.DEPBAR.LE gsb0, 0x0 ;  /* 0x00008000000079c5 */ /* 0x000fc40000010000 */
[----:B------:R0:W-:Y:S06]  /*cd70*/  BAR.ARV R150, 0x100 ;  /* 0x000400960000751d */ /* 0x0001ec0000002000 */
[----:B------:R0:W-:Y:S01]  /*cd80*/  @!P1 SYNCS.ARRIVE.TRANS64.RED.A1T0 RZ, [R122+URZ], RZ ;  /* 0x000000ff7aff99a7 */ /* 0x0001e2000810043f */
[----:B-1234-:R-:W-:Y:S05]  /*cd90*/  @!P6 BRA `(.L_x_1040) ;  /* 0x00000000005ce947 */ /* 0x01efea0003800000 */
[----:B0-----:R-:W-:Y:S01]  /*cda0*/  IMAD R122, R172, UR42, R153 ;  /* 0x0000002aac7a7c24 */ /* 0x001fe2000f8e0299 */
[----:B------:R-:W-:Y:S03]  /*cdb0*/  BSSY B0, `(.L_x_1041) ;  /* 0x0000011000007945 */ /* 0x000fe60003800000 */
[----:B------:R-:W-:-:S05]  /*cdc0*/  VIADD R150, R122, -UR33 ;  /* 0x800000217a967c36 */ /* 0x000fca0008000000 */
        /* <DEDUP_REMOVED lines=10> */
.L_x_1042:
[----:B------:R-:W-:-:S05]  /*ce70*/  IMAD.U32 R155, RZ, RZ, UR31 ;  /* 0x0000001fff9b7e24 */ /* 0x000fca000f8e00ff */
[----:B------:R-:W-:-:S13]  /*ce80*/  ISETP.NE.AND P2, PT, R155, 0x1, PT ;  /* 0x000000019b00780c */ /* 0x000fda0003f45270 */
[----:B------:R-:W0:Y:S02]  /*ce90*/  @P2 LDC.64 R122, c[0x0][0x9e8] ;  /* 0x00027a00ff7a2b82 */ /* 0x000e240000000a00 */
[----:B0-----:R-:W-:-:S05]  /*cea0*/  @P2 IMAD.HI.U32 R122, R150, R122, RZ ;  /* 0x0000007a967a2227 */ /* 0x001fca00078e00ff */
[----:B------:R-:W-:-:S07]  /*ceb0*/  @P2 SHF.R.U32.HI R150, RZ, R123, R122 ;  /* 0x0000007bff962219 */ /* 0x000fce000001167a */
.L_x_1043:
[----:B------:R-:W-:Y:S05]  /*cec0*/  BSYNC B0 ;  /* 0x0000000000007941 */ /* 0x000fea0003800000 */
.L_x_1041:
[----:B------:R-:W-:-:S04]  /*ced0*/  IMAD R123, R150, R155, -R171 ;  /* 0x0000009b967b7224 */ /* 0x000fc800078e0aab */
[----:B------:R-:W-:-:S05]  /*cee0*/  IMAD R123, R16, -0x2, R123 ;  /* 0xfffffffe107b7824 */ /* 0x000fca00078e027b */
[----:B------:R-:W-:Y:S02]  /*cef0*/  VIADDMNMX R176, R123, R155, R176, PT ;  /* 0x0000009b7bb07246 */ /* 0x000fe400038001b0 */
[----:B------:R-:W-:-:S07]  /*cf00*/  VIMNMX R177, R177, R123, !PT ;  /* 0x0000007bb1b17248 */ /* 0x000fce0007fe0100 */
.L_x_1040:
[----:B------:R-:W-:Y:S01]  /*cf10*/  ISETP.GT.AND P2, PT, R2, -0x1, PT ;  /* 0xffffffff0200780c */ /* 0x000fe20003f44270 */
[----:B------:R-:W1:Y:S03]  /*cf20*/  SHFL.IDX PT, R175, R175, 0x1, 0x1c1f ;  /* 0x003c1f00afaf7f89 */ /* 0x000e6600000e0000 */
[C---:B------:R-:W-:Y:S02]  /*cf30*/  ISETP.GT.AND P4, PT, R177.reuse, RZ, P2 ;  /* 0x000000ffb100720c */ /* 0x040fe40001784270 */
[----:B------:R-:W-:Y:S02]  /*cf40*/  ISETP.GT.AND P3, PT, R177, 0x1, P2 ;  /* 0x00000001b100780c */ /* 0x000fe40001764270 */
[C---:B------:R-:W-:Y:S02]  /*cf50*/  ISETP.LT.OR P4, PT, R176.reuse, 0x1, P4 ;  /* 0x00000001b000780c */ /* 0x040fe40002781670 */
[----:B------:R-:W-:-:S02]  /*cf60*/  ISETP.LT.OR P3, PT, R176, 0x2, P3 ;  /* 0x00000002b000780c */ /* 0x000fc40001f61670 */
[----:B0-----:R-:W-:Y:S02]  /*cf70*/  FSEL R164, R13, -INF , !P4 ;  /* 0xff8000000da47808 */ /* 0x001fe40006000000 */
[----:B------:R-:W-:Y:S02]  /*cf80*/  FSEL R163, R120, -INF , !P3 ;  /* 0xff80000078a37808 */ /* 0x000fe40005800000 */
[C---:B------:R-:W-:Y:S02]  /*cf90*/  ISETP.GT.AND P4, PT, R177.reuse, 0x8, P2 ;  /* 0x00000008b100780c */ /* 0x040fe40001784270 */
[----:B------:R-:W-:Y:S02]  /*cfa0*/  ISETP.GT.AND P3, PT, R177, 0x9, P2 ;  /* 0x00000009b100780c */ /* 0x000fe40001764270 */
[C---:B------:R-:W-:Y:S02]  /*cfb0*/  ISETP.LT.OR P4, PT, R176.reuse, 0x9, P4 ;  /* 0x00000009b000780c */ /* 0x040fe40002781670 */
[----:B------:R-:W-:-:S02]  /*cfc0*/  ISETP.LT.OR P3, PT, R176, 0xa, P3 ;  /* 0x0000000ab000780c */ /* 0x000fc40001f61670 */
[----:B------:R-:W-:Y:S02]  /*cfd0*/  FSEL R161, R121, -INF , !P4 ;  /* 0xff80000079a17808 */ /* 0x000fe40006000000 */
        /* <DEDUP_REMOVED lines=71> */
[----:B------:R-:W-:Y:S01]  /*d450*/  FSEL R160, R167, -INF , !P4 ;  /* 0xff800000a7a07808 */ /* 0x000fe20006000000 */
[--C-:B-1----:R-:W-:Y:S01]  /*d460*/  IMAD.IADD R167, R178, 0x1, R175.reuse ;  /* 0x00000001b2a77824 */ /* 0x102fe200078e02af */
[----:B------:R-:W-:Y:S01]  /*d470*/  FSEL R162, R168, -INF , !P3 ;  /* 0xff800000a8a27808 */ /* 0x000fe20005800000 */
[----:B------:R-:W-:Y:S01]  /*d480*/  IMAD.IADD R168, R179, 0x1, R175 ;  /* 0x00000001b3a87824 */ /* 0x000fe200078e02af */
        /* <DEDUP_REMOVED lines=11> */
[----:B------:R-:W-:Y:S01]  /*d540*/  FSEL R170, R174, -INF , !P3 ;  /* 0xff800000aeaa7808 */ /* 0x000fe20005800000 */
[----:B------:R-:W-:Y:S08]  /*d550*/  @!P6 BRA `(.L_x_1044) ;  /* 0x00000000005ce947 */ /* 0x000ff00003800000 */
[----:B------:R-:W-:Y:S01]  /*d560*/  IMAD R172, R172, UR42, R175 ;  /* 0x0000002aacac7c24 */ /* 0x000fe2000f8e02af */
        /* <DEDUP_REMOVED lines=12> */
.L_x_1046:
[----:B------:R-:W-:-:S05]  /*d630*/  IMAD.U32 R174, RZ, RZ, UR31 ;  /* 0x0000001fffae7e24 */ /* 0x000fca000f8e00ff */
[----:B------:R-:W-:-:S13]  /*d640*/  ISETP.NE.AND P3, PT, R174, 0x1, PT ;  /* 0x00000001ae00780c */ /* 0x000fda0003f65270 */
[----:B------:R-:W0:Y:S02]  /*d650*/  @P3 LDC.64 R120, c[0x0][0x9e8] ;  /* 0x00027a00ff783b82 */ /* 0x000e240000000a00 */
[----:B0-----:R-:W-:-:S05]  /*d660*/  @P3 IMAD.HI.U32 R120, R172, R120, RZ ;  /* 0x00000078ac783227 */ /* 0x001fca00078e00ff */
[----:B------:R-:W-:-:S07]  /*d670*/  @P3 SHF.R.U32.HI R172, RZ, R121, R120 ;  /* 0x00000079ffac3219 */ /* 0x000fce0000011678 */
.L_x_1047:
[----:B------:R-:W-:Y:S05]  /*d680*/  BSYNC B0 ;  /* 0x0000000000007941 */ /* 0x000fea0003800000 */
.L_x_1045:
[----:B------:R-:W-:-:S04]  /*d690*/  IMAD R171, R172, R174, -R171 ;  /* 0x000000aeacab7224 */ /* 0x000fc800078e0aab */
[----:B------:R-:W-:-:S05]  /*d6a0*/  IMAD R171, R16, -0x2, R171 ;  /* 0xfffffffe10ab7824 */ /* 0x000fca00078e02ab */
[----:B------:R-:W-:Y:S02]  /*d6b0*/  VIADDMNMX R167, R171, R174, R167, PT ;  /* 0x000000aeaba77246 */ /* 0x000fe400038001a7 */
[----:B------:R-:W-:-:S07]  /*d6c0*/  VIMNMX R168, R168, R171, !PT ;  /* 0x000000aba8a87248 */ /* 0x000fce0007fe0100 */
.L_x_1044:
[----:B------:R-:W-:Y:S02]  /*d6d0*/  FMNMX.FTZ R120, R164, R7, !PT ;  /* 0x00000007a4787209 */ /* 0x000fe40007810000 */
[----:B------:R-:W-:Y:S02]  /*d6e0*/  ISETP.GT.AND P4, PT, R168, 0x8, P2 ;  /* 0x00000008a800780c */ /* 0x000fe40001784270 */
[----:B------:R-:W-:Y:S02]  /*d6f0*/  FMNMX.FTZ R120, R163, R120, !PT ;  /* 0x00000078a3787209 */ /* 0x000fe40007810000 */
[----:B------:R-:W-:Y:S02]  /*d700*/  ISETP.LT.OR P4, PT, R167, 0x9, P4 ;  /* 0x00000009a700780c */ /* 0x000fe40002781670 */
[----:B------:R-:W-:Y:S02]  /*d710*/  FMNMX.FTZ R121, R161, R120, !PT ;  /* 0x00000078a1797209 */ /* 0x000fe40007810000 */
[----:B------:R-:W-:-:S02]  /*d720*/  FSEL R9, R9, -INF , !P4 ;  /* 0xff80000009097808 */ /* 0x000fc40006000000 */
        /* <DEDUP_REMOVED lines=55> */
[----:B------:R-:W-:Y:S02]  /*daa0*/  FSEL R120, R5, -INF , !P3 ;  /* 0xff80000005787808 */ /* 0x000fe40005800000 */
[----:B------:R-:W-:Y:S02]  /*dab0*/  FMNMX.FTZ R121, R170, R121, !PT ;  /* 0x00000079aa797209 */ /* 0x000fe40007810000 */
[----:B------:R-:W-:Y:S02]  /*dac0*/  ISETP.GT.AND P3, PT, R168, 0x9, P2 ;  /* 0x00000009a800780c */ /* 0x000fe40001764270 */
[C---:B------:R-:W-:Y:S01]  /*dad0*/  ISETP.LT.OR P4, PT, R167.reuse, 0x49, P4 ;  /* 0x00000049a700780c */ /* 0x040fe20002781670 */
[----:B------:R-:W0:Y:S01]  /*dae0*/  SHFL.BFLY PT, R172, R121, 0x2, 0x1f ;  /* 0x0c401f0079ac7f89 */ /* 0x000e2200000e0000 */
[----:B------:R-:W-:-:S02]  /*daf0*/  ISETP.LT.OR P3, PT, R167, 0xa, P3 ;  /* 0x0000000aa700780c */ /* 0x000fc40001f61670 */
[----:B------:R-:W-:Y:S02]  /*db00*/  FSEL R135, R135, -INF , !P4 ;  /* 0xff80000087877808 */ /* 0x000fe40006000000 */
[----:B------:R-:W-:Y:S02]  /*db10*/  FSEL R10, R10, -INF , !P3 ;  /* 0xff8000000a0a7808 */ /* 0x000fe40005800000 */
[C---:B------:R-:W-:Y:S02]  /*db20*/  ISETP.GT.AND P3, PT, R168.reuse, 0x11, P2 ;  /* 0x00000011a800780c */ /* 0x040fe40001764270 */
[----:B------:R-:W-:Y:S02]  /*db30*/  ISETP.GT.AND P4, PT, R168, RZ, P2 ;  /* 0x000000ffa800720c */ /* 0x000fe40001784270 */
[C---:B------:R-:W-:Y:S02]  /*db40*/  ISETP.LT.OR P3, PT, R167.reuse, 0x12, P3 ;  /* 0x00000012a700780c */ /* 0x040fe40001f61670 */
[----:B------:R-:W-:-:S02]  /*db50*/  ISETP.LT.OR P4, PT, R167, 0x1, P4 ;  /* 0x00000001a700780c */ /* 0x000fc40002781670 */
[----:B------:R-:W-:Y:S02]  /*db60*/  FSEL R12, R12, -INF , !P3 ;  /* 0xff8000000c0c7808 */ /* 0x000fe40005800000 */
[----:B------:R-:W-:Y:S02]  /*db70*/  ISETP.GT.AND P3, PT, R168, 0x19, P2 ;  /* 0x00000019a800780c */ /* 0x000fe40001764270 */
[----:B------:R-:W-:Y:S02]  /*db80*/  FSEL R179, R6, -INF , !P4 ;  /* 0xff80000006b37808 */ /* 0x000fe40006000000 */
[----:B------:R-:W-:Y:S02]  /*db90*/  ISETP.LT.OR P3, PT, R167, 0x1a, P3 ;  /* 0x0000001aa700780c */ /* 0x000fe40001f61670 */
[----:B------:R-:W-:Y:S02]  /*dba0*/  FMNMX.FTZ R171, R179, R8, !PT ;  /* 0x00000008b3ab7209 */ /* 0x000fe40007810000 */
[----:B------:R-:W-:-:S02]  /*dbb0*/  FSEL R15, R15, -INF , !P3 ;  /* 0xff8000000f0f7808 */ /* 0x000fc40005800000 */
[----:B------:R-:W-:Y:S02]  /*dbc0*/  ISETP.GT.AND P3, PT, R168, 0x21, P2 ;  /* 0x00000021a800780c */ /* 0x000fe40001764270 */
[----:B0-----:R-:W-:Y:S02]  /*dbd0*/  FMNMX.FTZ R172, R121, R172, !PT ;  /* 0x000000ac79ac7209 */ /* 0x001fe40007810000 */
[----:B------:R-:W-:Y:S02]  /*dbe0*/  ISETP.LT.OR P3, PT, R167, 0x22, P3 ;  /* 0x00000022a700780c */ /* 0x000fe40001f61670 */
[----:B------:R-:W-:Y:S01]  /*dbf0*/  FMNMX.FTZ R6, R120, R171, !PT ;  /* 0x000000ab78067209 */ /* 0x000fe20007810000 */
[----:B------:R-:W0:Y:S01]  /*dc00*/  SHFL.BFLY PT, R5, R172, 0x1, 0x1f ;  /* 0x0c201f00ac057f89 */ /* 0x000e2200000e0000 */
[----:B------:R-:W-:Y:S02]  /*dc10*/  FSEL R21, R21, -INF , !P3 ;  /* 0xff80000015157808 */ /* 0x000fe40005800000 */
[----:B------:R-:W-:-:S02]  /*dc20*/  ISETP.GT.AND P3, PT, R168, 0x29, P2 ;  /* 0x00000029a800780c */ /* 0x000fc40001764270 */
[----:B------:R-:W-:Y:S02]  /*dc30*/  FMNMX.FTZ R173, R9, R6, !PT ;  /* 0x0000000609ad7209 */ /* 0x000fe40007810000 */
[----:B------:R-:W-:Y:S02]  /*dc40*/  ISETP.LT.OR P3, PT, R167, 0x2a, P3 ;  /* 0x0000002aa700780c */ /* 0x000fe40001f61670 */
[C---:B------:R-:W-:Y:S02]  /*dc50*/  ISETP.GT.AND P4, PT, R168.reuse, 0x49, P2 ;  /* 0x00000049a800780c */ /* 0x040fe40001784270 */
[----:B------:R-:W-:Y:S02]  /*dc60*/  FSEL R125, R125, -INF , !P3 ;  /* 0xff8000007d7d7808 */ /* 0x000fe40005800000 */
[----:B------:R-:W-:Y:S02]  /*dc70*/  ISETP.GT.AND P3, PT, R168, 0x31, P2 ;  /* 0x00000031a800780c */ /* 0x000fe40001764270 */
[----:B------:R-:W-:-:S02]  /*dc80*/  FMNMX.FTZ R6, R10, R173, !PT ;  /* 0x000000ad0a067209 */ /* 0x000fc40007810000 */
[C---:B------:R-:W-:Y:S02]  /*dc90*/  ISETP.LT.OR P3, PT, R167.reuse, 0x32, P3 ;  /* 0x00000032a700780c */ /* 0x040fe40001f61670 */
[----:B------:R-:W-:Y:S02]  /*dca0*/  ISETP.LT.OR P4, PT, R167, 0x4a, P4 ;  /* 0x0000004aa700780c */ /* 0x000fe40002781670 */
[----:B------:R-:W-:Y:S02]  /*dcb0*/  FSEL R127, R127, -INF , !P3 ;  /* 0xff8000007f7f7808 */ /* 0x000fe40005800000 */
[----:B------:R-:W-:Y:S02]  /*dcc0*/  ISETP.GT.AND P3, PT, R168, 0x39, P2 ;  /* 0x00000039a800780c */ /* 0x000fe40001764270 */
[----:B0-----:R-:W-:Y:S01]  /*dcd0*/  FMNMX.FTZ R5, R172, R5, !PT ;  /* 0x00000005ac057209 */ /* 0x001fe20007810000 */
[----:B------:R-:W-:Y:S01]  /*dce0*/  IMAD.U32 R172, RZ, RZ, UR30 ;  /* 0x0000001effac7e24 */ /* 0x000fe2000f8e00ff */
[----:B------:R-:W-:-:S02]  /*dcf0*/  ISETP.LT.OR P3, PT, R167, 0x3a, P3 ;  /* 0x0000003aa700780c */ /* 0x000fc40001f61670 */
[----:B------:R-:W-:Y:S01]  /*dd00*/  FMNMX.FTZ R175, R11, R6, !PT ;  /* 0x000000060baf7209 */ /* 0x000fe20007810000 */
[----:B------:R-:W-:-:S01]  /*dd10*/  FFMA.FTZ R177, R5, R172, -8 ;  /* 0xc100000005b17423 */ /* 0x000fc200000100ac */
[----:B------:R-:W-:Y:S02]  /*dd20*/  FSEL R129, R129, -INF , !P3 ;  /* 0xff80000081817808 */ /* 0x000fe40005800000 */
[----:B------:R-:W-:Y:S02]  /*dd30*/  FSEL R171, R136, -INF , !P4 ;  /* 0xff80000088ab7808 */ /* 0x000fe40006000000 */
[----:B------:R-:W-:Y:S02]  /*dd40*/  FSETP.NEU.FTZ.AND P3, PT, R5, -INF , PT ;  /* 0xff8000000500780b */ /* 0x000fe40003f7d000 */
[----:B------:R-:W-:Y:S02]  /*dd50*/  ISETP.GT.AND P4, PT, R168, 0x50, P2 ;  /* 0x00000050a800780c */ /* 0x000fe40001784270 */
[----:B------:R-:W-:-:S02]  /*dd60*/  FMNMX.FTZ R175, R12, R175, !PT ;  /* 0x000000af0caf7209 */ /* 0x000fc40007810000 */
[----:B------:R-:W-:Y:S02]  /*dd70*/  FSEL R177, R177, RZ, P3 ;  /* 0x000000ffb1b17208 */ /* 0x000fe40001800000 */
[----:B------:R-:W-:Y:S02]  /*dd80*/  ISETP.LT.OR P4, PT, R167, 0x51, P4 ;  /* 0x00000051a700780c */ /* 0x000fe40002781670 */
[----:B------:R-:W-:Y:S01]  /*dd90*/  FMNMX.FTZ R6, R14, R175, !PT ;  /* 0x000000af0e067209 */ /* 0x000fe20007810000 */
[--C-:B------:R-:W-:Y:S01]  /*dda0*/  FFMA.FTZ R174, R157, UR30, -R177.reuse ;  /* 0x0000001e9dae7c23 */ /* 0x100fe200080108b1 */
[----:B------:R-:W-:Y:S01]  /*ddb0*/  FSEL R173, R137, -INF , !P4 ;  /* 0xff80000089ad7808 */ /* 0x000fe20006000000 */
[--C-:B------:R-:W-:Y:S01]  /*ddc0*/  FFMA.FTZ R176, R153, UR30, -R177.reuse ;  /* 0x0000001e99b07c23 */ /* 0x100fe200080108b1 */
[----:B------:R-:W-:Y:S01]  /*ddd0*/  ISETP.GT.AND P4, PT, R168, 0x51, P2 ;  /* 0x00000051a800780c */ /* 0x000fe20001784270 */
[--C-:B------:R-:W-:Y:S01]  /*dde0*/  FFMA.FTZ R121, R164, UR30, -R177.reuse ;  /* 0x0000001ea4797c23 */ /* 0x100fe200080108b1 */
[----:B------:R-:W-:Y:S01]  /*ddf0*/  FMNMX.FTZ R157, R15, R6, !PT ;  /* 0x000000060f9d7209 */ /* 0x000fe20007810000 */
[--C-:B------:R-:W-:Y:S01]  /*de00*/  FFMA.FTZ R164, R163, UR30, -R177.reuse ;  /* 0x0000001ea3a47c23 */ /* 0x100fe200080108b1 */
[----:B------:R-:W-:Y:S01]  /*de10*/  ISETP.LT.OR P4, PT, R167, 0x52, P4 ;  /* 0x00000052a700780c */ /* 0x000fe20002781670 */
[--C-:B------:R-:W-:Y:S01]  /*de20*/  FFMA.FTZ R161, R161, UR30, -R177.reuse ;  /* 0x0000001ea1a17c23 */ /* 0x100fe200080108b1 */
        /* <DEDUP_REMOVED lines=14> */
[----:B------:R-:W-:Y:S01]  /*df10*/  FMNMX.FTZ R157, R125, R6, !PT ;  /* 0x000000067d9d7209 */ /* 0x000fe20007810000 */
        /* <DEDUP_REMOVED lines=14> */
[----:B------:R-:W-:Y:S01]  /*e000*/  FFMA.FTZ R159, R159, UR30, -R177 ;  /* 0x0000001e9f9f7c23 */ /* 0x000fe200080108b1 */
[----:B------:R-:W-:Y:S01]  /*e010*/  ISETP.LT.OR P4, PT, R167, 0x61, P4 ;  /* 0x00000061a700780c */ /* 0x000fe20002781670 */
[----:B------:R-:W-:Y:S01]  /*e020*/  MUFU.EX2 R121, R121 ;  /* 0x0000007900797308 */ /* 0x000fe20000000800 */
[----:B------:R-:W-:-:S02]  /*e030*/  FMNMX.FTZ R175, R129, R6, !PT ;  /* 0x0000000681af7209 */ /* 0x000fc40007810000 */
[----:B------:R-:W-:Y:S02]  /*e040*/  FSEL R157, R141, -INF , !P4 ;  /* 0xff8000008d9d7808 */ /* 0x000fe40006000000 */
[----:B------:R-:W-:Y:S02]  /*e050*/  ISETP.GT.AND P4, PT, R168, 0x61, P2 ;  /* 0x00000061a800780c */ /* 0x000fe40001784270 */
[----:B------:R-:W-:Y:S01]  /*e060*/  FMNMX.FTZ R6, R130, R175, !PT ;  /* 0x000000af82067209 */ /* 0x000fe20007810000 */
[----:B------:R-:W-:-:S01]  /*e070*/  FFMA.FTZ R175, R134, UR30, -R177 ;  /* 0x0000001e86af7c23 */ /* 0x000fc200080108b1 */
[----:B------:R-:W-:Y:S01]  /*e080*/  ISETP.LT.OR P4, PT, R167, 0x62, P4 ;  /* 0x00000062a700780c */ /* 0x000fe20002781670 */
[----:B------:R-:W-:-:S01]  /*e090*/  FFMA.FTZ R134, R149, UR30, -R177 ;  /* 0x0000001e95867c23 */ /* 0x000fc200080108b1 */
[----:B------:R-:W-:Y:S01]  /*e0a0*/  FMNMX.FTZ R6, R131, R6, !PT ;  /* 0x0000000683067209 */ /* 0x000fe20007810000 */
[----:B------:R-:W-:Y:S01]  /*e0b0*/  MUFU.EX2 R164, R164 ;  /* 0x000000a400a47308 */ /* 0x000fe20000000800 */
[----:B------:R-:W-:-:S02]  /*e0c0*/  FSEL R142, R142, -INF , !P4 ;  /* 0xff8000008e8e7808 */ /* 0x000fc40006000000 */
[----:B------:R-:W-:Y:S02]  /*e0d0*/  ISETP.GT.AND P4, PT, R168, 0x68, P2 ;  /* 0x00000068a800780c */ /* 0x000fe40001784270 */
[----:B------:R-:W-:Y:S02]  /*e0e0*/  FMNMX.FTZ R6, R135, R6, !PT ;  /* 0x0000000687067209 */ /* 0x000fe40007810000 */
[----:B------:R-:W-:Y:S01]  /*e0f0*/  ISETP.LT.OR P4, PT, R167, 0x69, P4 ;  /* 0x00000069a700780c */ /* 0x000fe20002781670 */
[----:B------:R-:W-:Y:S01]  /*e100*/  MUFU.EX2 R161, R161 ;  /* 0x000000a100a17308 */ /* 0x000fe20000000800 */
[----:B------:R-:W-:Y:S02]  /*e110*/  FMNMX.FTZ R6, R171, R6, !PT ;  /* 0x00000006ab067209 */ /* 0x000fe40007810000 */
[----:B------:R-:W-:Y:S02]  /*e120*/  FSEL R143, R143, -INF , !P4 ;  /* 0xff8000008f8f7808 */ /* 0x000fe40006000000 */
[----:B------:R-:W-:-:S02]  /*e130*/  FMNMX.FTZ R181, R173, R6, !PT ;  /* 0x00000006adb57209 */ /* 0x000fc40007810000 */
[----:B------:R-:W-:Y:S01]  /*e140*/  ISETP.GT.AND P4, PT, R168, 0x69, P2 ;  /* 0x00000069a800780c */ /* 0x000fe20001784270 */
[----:B------:R-:W-:Y:S01]  /*e150*/  MUFU.EX2 R172, R172 ;  /* 0x000000ac00ac7308 */ /* 0x000fe20000000800 */
[----:B------:R-:W-:Y:S02]  /*e160*/  FMNMX.FTZ R6, R138, R181, !PT ;  /* 0x000000b58a067209 */ /* 0x000fe40007810000 */
[----:B------:R-:W-:Y:S02]  /*e170*/  ISETP.LT.OR P4, PT, R167, 0x6a, P4 ;  /* 0x0000006aa700780c */ /* 0x000fe40002781670 */
[----:B------:R-:W-:Y:S02]  /*e180*/  FMNMX.FTZ R6, R139, R6, !PT ;  /* 0x000000068b067209 */ /* 0x000fe40007810000 */
[----:B------:R-:W-:Y:S01]  /*e190*/  FSEL R144, R144, -INF , !P4 ;  /* 0xff80000090907808 */ /* 0x000fe20006000000 */
[----:B------:R-:W-:Y:S01]  /*e1a0*/  MUFU.EX2 R163, R163 ;  /* 0x000000a300a37308 */ /* 0x000fe20000000800 */
[----:B------:R-:W-:-:S02]  /*e1b0*/  ISETP.GT.AND P4, PT, R168, 0x70, P2 ;  /* 0x00000070a800780c */ /* 0x000fc40001784270 */
[----:B------:R-:W-:Y:S02]  /*e1c0*/  FMNMX.FTZ R6, R153, R6, !PT ;  /* 0x0000000699067209 */ /* 0x000fe40007810000 */
[----:B------:R-:W-:Y:S02]  /*e1d0*/  ISETP.LT.OR P4, PT, R167, 0x71, P4 ;  /* 0x00000071a700780c */ /* 0x000fe40002781670 */
[----:B------:R-:W-:Y:S01]  /*e1e0*/  FMNMX.FTZ R181, R157, R6, !PT ;  /* 0x000000069db57209 */ /* 0x000fe20007810000 */
[----:B------:R-:W-:Y:S01]  /*e1f0*/  MUFU.EX2 R136, R193 ;  /* 0x000000c100887308 */ /* 0x000fe20000000800 */
[----:B------:R-:W-:Y:S02]  /*e200*/  FSEL R145, R145, -INF , !P4 ;  /* 0xff80000091917808 */ /* 0x000fe40006000000 */
[----:B------:R-:W-:Y:S02]  /*e210*/  ISETP.GT.AND P4, PT, R168, 0x71, P2 ;  /* 0x00000071a800780c */ /* 0x000fe40001784270 */
[----:B------:R-:W-:-:S02]  /*e220*/  FMNMX.FTZ R6, R142, R181, !PT ;  /* 0x000000b58e067209 */ /* 0x000fc40007810000 */
[----:B------:R-:W-:Y:S01]  /*e230*/  ISETP.LT.OR P4, PT, R167, 0x72, P4 ;  /* 0x00000072a700780c */ /* 0x000fe20002781670 */
[----:B------:R-:W-:Y:S01]  /*e240*/  MUFU.EX2 R137, R195 ;  /* 0x000000c300897308 */ /* 0x000fe20000000800 */
[----:B------:R-:W-:Y:S02]  /*e250*/  FMNMX.FTZ R181, R143, R6, !PT ;  /* 0x000000068fb57209 */ /* 0x000fe40007810000 */
[----:B------:R-:W-:Y:S02]  /*e260*/  FSEL R146, R146, -INF , !P4 ;  /* 0xff80000092927808 */ /* 0x000fe40006000000 */
[----:B------:R-:W-:Y:S02]  /*e270*/  ISETP.GT.AND P4, PT, R168, 0x78, P2 ;  /* 0x00000078a800780c */ /* 0x000fe40001784270 */
[----:B------:R-:W-:Y:S01]  /*e280*/  FMNMX.FTZ R6, R144, R181, !PT ;  /* 0x000000b590067209 */ /* 0x000fe20007810000 */
[----:B------:R-:W-:Y:S01]  /*e290*/  MUFU.EX2 R174, R174 ;  /* 0x000000ae00ae7308 */ /* 0x000fe20000000800 */
[----:B------:R-:W-:Y:S01]  /*e2a0*/  ISETP.GT.AND P2, PT, R168, 0x79, P2 ;  /* 0x00000079a800780c */ /* 0x000fe20001744270 */
[--C-:B------:R-:W-:Y:S01]  /*e2b0*/  FFMA.FTZ R168, R151, UR30, -R177.reuse ;  /* 0x0000001e97a87c23 */ /* 0x100fe200080108b1 */
[----:B------:R-:W-:Y:S01]  /*e2c0*/  ISETP.LT.OR P4, PT, R167, 0x79, P4 ;  /* 0x00000079a700780c */ /* 0x000fe20002781670 */
[--C-:B------:R-:W-:Y:S01]  /*e2d0*/  FFMA.FTZ R151, R154, UR30, -R177.reuse ;  /* 0x0000001e9a977c23 */ /* 0x100fe200080108b1 */
[----:B------:R-:W-:Y:S01]  /*e2e0*/  FMNMX.FTZ R181, R145, R6, !PT ;  /* 0x0000000691b57209 */ /* 0x000fe20007810000 */
[--C-:B------:R-:W-:Y:S01]  /*e2f0*/  FFMA.FTZ R154, R156, UR30, -R177.reuse ;  /* 0x0000001e9c9a7c23 */ /* 0x100fe200080108b1 */
[----:B------:R-:W-:Y:S01]  /*e300*/  ISETP.LT.OR P2, PT, R167, 0x7a, P2 ;  /* 0x0000007aa700780c */ /* 0x000fe20001741670 */
[--C-:B------:R-:W-:Y:S01]  /*e310*/  FFMA.FTZ R156, R158, UR30, -R177.reuse ;  /* 0x0000001e9e9c7c23 */ /* 0x100fe200080108b1 */
[----:B------:R-:W-:Y:S01]  /*e320*/  FSEL R147, R147, -INF , !P4 ;  /* 0xff80000093937808 */ /* 0x000fe20006000000 */
[--C-:B------:R-:W-:Y:S01]  /*e330*/  FFMA.FTZ R158, R160, UR30, -R177.reuse ;  /* 0x0000001ea09e7c23 */ /* 0x100fe200080108b1 */
[----:B------:R-:W-:Y:S01]  /*e340*/  FMNMX.FTZ R6, R146, R181, !PT ;  /* 0x000000b592067209 */ /* 0x000fe20007810000 */
[--C-:B------:R-:W-:Y:S01]  /*e350*/  FFMA.FTZ R160, R165, UR30, -R177.reuse ;  /* 0x0000001ea5a07c23 */ /* 0x100fe200080108b1 */
[----:B------:R-:W-:Y:S01]  /*e360*/  FSEL R148, R148, -INF , !P2 ;  /* 0xff80000094947808 */ /* 0x000fe20005000000 */
[----:B------:R-:W-:Y:S01]  /*e370*/  FFMA.FTZ R165, R166, UR30, -R177 ;  /* 0x0000001ea6a57c23 */ /* 0x000fe200080108b1 */
[----:B------:R-:W-:Y:S01]  /*e380*/  FMNMX.FTZ R149, R147, R6, !PT ;  /* 0x0000000693957209 */ /* 0x000fe20007810000 */
[----:B------:R-:W-:Y:S01]  /*e390*/  MUFU.EX2 R155, R155 ;  /* 0x0000009b009b7308 */ /* 0x000fe20000000800 */
[----:B------:R-:W-:-:S02]  /*e3a0*/  FSEL R166, R5, RZ, P3 ;  /* 0x000000ff05a67208 */ /* 0x000fc40001800000 */
[----:B------:R-:W-:-:S03]  /*e3b0*/  FMNMX.FTZ R6, R148, R149, !PT ;  /* 0x0000009594067209 */ /* 0x000fc60007810000 */
[----:B------:R-:W-:Y:S02]  /*e3c0*/  FADD.FTZ R166, -R166, R7 ;  /* 0x00000007a6a67221 */ /* 0x000fe40000010100 */
[----:B------:R-:W0:Y:S01]  /*e3d0*/  SHFL.BFLY PT, R167, R6, 0x2, 0x1f ;  /* 0x0c401f0006a77f89 */ /* 0x000e2200000e0000 */
[----:B------:R0:W-:Y:S08]  /*e3e0*/  MUFU.EX2 R149, R168 ;  /* 0x000000a800957308 */ /* 0x0001f00000000800 */
[----:B------:R-:W-:Y:S08]  /*e3f0*/  MUFU.EX2 R176, R176 ;  /* 0x000000b000b07308 */ /* 0x000ff00000000800 */
[----:B------:R-:W-:Y:S01]  /*e400*/  MUFU.EX2 R140, R189 ;  /* 0x000000bd008c7308 */ /* 0x000fe20000000800 */
[----:B0-----:R-:W-:Y:S01]  /*e410*/  FMNMX.FTZ R168, R6, R167, !PT ;  /* 0x000000a706a87209 */ /* 0x001fe20007810000 */
[--C-:B------:R-:W-:Y:S01]  /*e420*/  FFMA.FTZ R167, R162, UR30, -R177.reuse ;  /* 0x0000001ea2a77c23 */ /* 0x100fe200080108b1 */
[----:B------:R-:W-:-:S01]  /*e430*/  FFMA.FTZ R162, R169, UR30, -R177 ;  /* 0x0000001ea9a27c23 */ /* 0x000fc200080108b1 */
[----:B------:R-:W-:Y:S01]  /*e440*/  FFMA.FTZ R177, R170, UR30, -R177 ;  /* 0x0000001eaab17c23 */ /* 0x000fe200080108b1 */
[----:B------:R-:W-:Y:S01]  /*e450*/  IMAD.U32 R169, RZ, RZ, UR30 ;  /* 0x0000001effa97e24 */ /* 0x000fe2000f8e00ff */
[----:B------:R-:W0:Y:S02]  /*e460*/  SHFL.BFLY PT, R181, R168, 0x1, 0x1f ;  /* 0x0c201f00a8b57f89 */ /* 0x000e2400000e0000 */
[----:B------:R-:W-:Y:S08]  /*e470*/  MUFU.EX2 R141, R188 ;  /* 0x000000bc008d7308 */ /* 0x000ff00000000800 */
[----:B------:R1:W-:Y:S08]  /*e480*/  MUFU.EX2 R7, R177 ;  /* 0x000000b100077308 */ /* 0x0003f00000000800 */
[----:B------:R-:W-:Y:S01]  /*e490*/  MUFU.EX2 R150, R150 ;  /* 0x0000009600967308 */ /* 0x000fe20000000800 */
[----:B0-----:R-:W-:Y:S01]  /*e4a0*/  FMNMX.FTZ R6, R168, R181, !PT ;  /* 0x000000b5a8067209 */ /* 0x001fe20007810000 */
[----:B------:R-:W-:-:S06]  /*e4b0*/  FMUL.FTZ R168, R166, UR30 ;  /* 0x0000001ea6a87c20 */ /* 0x000fcc0008410000 */
[----:B------:R-:W-:Y:S01]  /*e4c0*/  MUFU.EX2 R175, R175 ;  /* 0x000000af00af7308 */ /* 0x000fe20000000800 */
[C---:B------:R-:W-:Y:S01]  /*e4d0*/  FSETP.NEU.FTZ.AND P2, PT, R6.reuse, -INF , PT ;  /* 0xff8000000600780b */ /* 0x040fe20003f5d000 */
[----:B------:R-:W-:-:S03]  /*e4e0*/  FFMA.FTZ R169, R6, R169, -8 ;  /* 0xc100000006a97423 */ /* 0x000fc600000100a9 */
[----:B-1----:R-:W-:Y:S02]  /*e4f0*/  FSEL R177, R6, RZ, P2 ;  /* 0x000000ff06b17208 */ /* 0x002fe40001000000 */
[----:B------:R-:W-:Y:S01]  /*e500*/  FSEL R166, R169, RZ, P2 ;  /* 0x000000ffa9a67208 */ /* 0x000fe20001000000 */
[----:B------:R-:W0:Y:S02]  /*e510*/  MUFU.EX2 R168, R168 ;  /* 0x000000a800a87308 */ /* 0x000e240000000800 */
[----:B------:R-:W-:-:S02]  /*e520*/  FADD.FTZ R177, -R177, R8 ;  /* 0x00000008b1b17221 */ /* 0x000fc40000010100 */
[--C-:B------:R-:W-:Y:S01]  /*e530*/  FFMA.FTZ R170, R179, UR30, -R166.reuse ;  /* 0x0000001eb3aa7c23 */ /* 0x100fe200080108a6 */
[----:B------:R-:W-:-:S01]  /*e540*/  FFMA.FTZ R169, R120, UR30, -R166 ;  /* 0x0000001e78a97c23 */ /* 0x000fc200080108a6 */
[----:B------:R-:W-:Y:S01]  /*e550*/  FMUL.FTZ R177, R177, UR30 ;  /* 0x0000001eb1b17c20 */ /* 0x000fe20008410000 */
        /* <DEDUP_REMOVED lines=10> */
[----:B0-----:R-:W-:-:S01]  /*e600*/  FFMA.FTZ R135, R168, R4, R121 ;  /* 0x00000004a8877223 */ /* 0x001fc20000010079 */
[----:B------:R-:W0:Y:S01]  /*e610*/  MUFU.EX2 R177, R177 ;  /* 0x000000b100b17308 */ /* 0x000e220000000800 */
[----:B------:R-:W-:-:S01]  /*e620*/  FFMA.FTZ R15, R15, UR30, -R166 ;  /* 0x0000001e0f0f7c23 */ /* 0x000fc200080108a6 */
[----:B------:R-:W-:Y:S01]  /*e630*/  FFMA.FTZ R20, R20, UR30, -R166 ;  /* 0x0000001e14147c23 */ /* 0x000fe200080108a6 */
[----:B------:R-:W-:-:S01]  /*e640*/  FADD.FTZ R178, R164, R135 ;  /* 0x00000087a4b27221 */ /* 0x000fc20000010000 */
        /* <DEDUP_REMOVED lines=14> */
[----:B------:R-:W-:Y:S01]  /*e730*/  FADD.FTZ R3, R161, R178 ;  /* 0x000000b2a1037221 */ /* 0x000fe20000010000 */
[----:B------:R-:W-:-:S01]  /*e740*/  FFMA.FTZ R147, R147, UR30, -R166 ;  /* 0x0000001e93937c23 */ /* 0x000fc200080108a6 */
[----:B------:R-:W-:-:S04]  /*e750*/  FFMA.FTZ R148, R148, UR30, -R166 ;  /* 0x0000001e94947c23 */ /* 0x000fc800080108a6 */
[----:B------:R-:W0:Y:S01]  /*e760*/  MUFU.EX2 R10, R10 ;  /* 0x0000000a000a7308 */ /* 0x000e220000000800 */
[----:B-1----:R-:W-:-:S07]  /*e770*/  FADD.FTZ R4, R169, R4 ;  /* 0x00000004a9047221 */ /* 0x002fce0000010000 */
[----:B------:R-:W1:Y:S01]  /*e780*/  MUFU.EX2 R11, R11 ;  /* 0x0000000b000b7308 */ /* 0x000e620000000800 */
[----:B--2---:R-:W-:-:S01]  /*e790*/  FADD.FTZ R171, R9, R4 ;  /* 0x0000000409ab7221 */ /* 0x004fc20000010000 */
[----:B------:R-:W-:-:S04]  /*e7a0*/  FADD.FTZ R4, R172, R3 ;  /* 0x00000003ac047221 */ /* 0x000fc80000010000 */
[----:B------:R-:W-:Y:S02]  /*e7b0*/  FADD.FTZ R3, R163, R4 ;  /* 0x00000004a3037221 */ /* 0x000fe40000010000 */
        /* <DEDUP_REMOVED lines=9> */
[--C-:B------:R-:W-:Y:S01]  /*e850*/  FFMA.FTZ R171, R138, UR30, -R166.reuse ;  /* 0x0000001e8aab7c23 */ /* 0x100fe200080108a6 */
[----:B------:R-:W-:-:S01]  /*e860*/  FFMA.FTZ R138, R139, UR30, -R166 ;  /* 0x0000001e8b8a7c23 */ /* 0x000fc200080108a6 */
[----:B------:R-:W-:-:S04]  /*e870*/  FADD.FTZ R139, R155, R178 ;  /* 0x000000b29b8b7221 */ /* 0x000fc80000010000 */
[----:B------:R-:W2:Y:S01]  /*e880*/  MUFU.EX2 R20, R20 ;  /* 0x0000001400147308 */ /* 0x000ea20000000800 */
[----:B0-----:R-:W-:-:S07]  /*e890*/  FADD.FTZ R4, R14, R3 ;  /* 0x000000030e047221 */ /* 0x001fce0000010000 */
[----:B------:R-:W0:Y:S01]  /*e8a0*/  MUFU.EX2 R21, R21 ;  /* 0x0000001500157308 */ /* 0x000e220000000800 */
[----:B-1----:R-:W-:-:S07]  /*e8b0*/  FADD.FTZ R3, R15, R4 ;  /* 0x000000040f037221 */ /* 0x002fce0000010000 */
[----:B------:R-:W1:Y:S01]  /*e8c0*/  MUFU.EX2 R120, R120 ;  /* 0x0000007800787308 */ /* 0x000e620000000800 */
[----:B--2---:R-:W-:-:S01]  /*e8d0*/  FADD.FTZ R4, R20, R3 ;  /* 0x0000000314047221 */ /* 0x004fc20000010000 */
[----:B------:R-:W-:Y:S01]  /*e8e0*/  FADD.FTZ R3, R176, R139 ;  /* 0x0000008bb0037221 */ /* 0x000fe20000010000 */
[----:B------:R-:W-:-:S01]  /*e8f0*/  FFMA.FTZ R139, R153, UR30, -R166 ;  /* 0x0000001e998b7c23 */ /* 0x000fc200080108a6 */
[----:B------:R-:W-:-:S04]  /*e900*/  FFMA.FTZ R153, R157, UR30, -R166 ;  /* 0x0000001e9d997c23 */ /* 0x000fc800080108a6 */
[----:B------:R-:W2:Y:S08]  /*e910*/  MUFU.EX2 R125, R125 ;  /* 0x0000007d007d7308 */ /* 0x000eb00000000800 */
[----:B------:R-:W3:Y:S08]  /*e920*/  MUFU.EX2 R124, R124 ;  /* 0x0000007c007c7308 */ /* 0x000ef00000000800 */
[----:B------:R-:W-:Y:S08]  /*e930*/  MUFU.EX2 R8, R128 ;  /* 0x0000008000087308 */ /* 0x000ff00000000800 */
[----:B------:R-:W-:Y:S08]  /*e940*/  MUFU.EX2 R128, R130 ;  /* 0x0000008200807308 */ /* 0x000ff00000000800 */
[----:B------:R-:W4:Y:S08]  /*e950*/  MUFU.EX2 R127, R127 ;  /* 0x0000007f007f7308 */ /* 0x000f300000000800 */
[----:B------:R0:W-:Y:S08]  /*e960*/  MUFU.EX2 R130, R173 ;  /* 0x000000ad00827308 */ /* 0x0001f00000000800 */
[----:B------:R-:W5:Y:S01]  /*e970*/  MUFU.EX2 R123, R123 ;  /* 0x0000007b007b7308 */ /* 0x000f620000000800 */
[----:B0-----:R-:W-:-:S01]  /*e980*/  FADD.FTZ R173, R21, R4 ;  /* 0x0000000415ad7221 */ /* 0x001fc20000010000 */
[----:B------:R-:W-:-:S03]  /*e990*/  FADD.FTZ R4, R140, R3 ;  /* 0x000000038c047221 */ /* 0x000fc60000010000 */
[----:B-1----:R-:W-:Y:S01]  /*e9a0*/  FADD.FTZ R178, R120, R173 ;  /* 0x000000ad78b27221 */ /* 0x002fe20000010000 */
[----:B------:R-:W-:-:S02]  /*e9b0*/  FADD.FTZ R3, R141, R4 ;  /* 0x000000048d037221 */ /* 0x000fc40000010000 */
[----:B------:R-:W0:Y:S01]  /*e9c0*/  MUFU.EX2 R132, R132 ;  /* 0x0000008400847308 */ /* 0x000e220000000800 */
[----:B--2---:R-:W-:-:S01]  /*e9d0*/  FADD.FTZ R173, R125, R178 ;  /* 0x000000b27dad7221 */ /* 0x004fc20000010000 */
[----:B------:R-:W-:-:S03]  /*e9e0*/  FADD.FTZ R4, R150, R3 ;  /* 0x0000000396047221 */ /* 0x000fc60000010000 */
[----:B---3--:R-:W-:Y:S01]  /*e9f0*/  FADD.FTZ R178, R124, R173 ;  /* 0x000000ad7cb27221 */ /* 0x008fe20000010000 */
[----:B------:R-:W-:-:S02]  /*ea00*/  FADD.FTZ R4, R175, R4 ;  /* 0x00000004af047221 */ /* 0x000fc40000010000 */
[----:B------:R-:W1:Y:S01]  /*ea10*/  MUFU.EX2 R129, R129 ;  /* 0x0000008100817308 */ /* 0x000e620000000800 */
[----:B----4-:R-:W-:-:S01]  /*ea20*/  FADD.FTZ R3, R127, R178 ;  /* 0x000000b27f037221 */ /* 0x010fc20000010000 */
[----:B-----5:R-:W-:-:S03]  /*ea30*/  FADD.FTZ R157, R123, R4 ;  /* 0x000000047b9d7221 */ /* 0x020fc60000010000 */
[----:B------:R-:W-:-:S03]  /*ea40*/  FADD.FTZ R4, R8, R3 ;  /* 0x0000000308047221 */ /* 0x000fc60000010000 */
[----:B------:R-:W2:Y:S01]  /*ea50*/  MUFU.EX2 R13, R13 ;  /* 0x0000000d000d7308 */ /* 0x000ea20000000800 */
[----:B0-----:R-:W-:-:S01]  /*ea60*/  FADD.FTZ R178, R132, R157 ;  /* 0x0000009d84b27221 */ /* 0x001fc20000010000 */
[----:B------:R-:W-:-:S06]  /*ea70*/  FFMA.FTZ R157, R143, UR30, -R166 ;  /* 0x0000001e8f9d7c23 */ /* 0x000fcc00080108a6 */
        /* <DEDUP_REMOVED lines=9> */
[----:B--2---:R-:W-:-:S04]  /*eb10*/  FADD.FTZ R3, R131, R4 ;  /* 0x0000000483037221 */ /* 0x004fc80000010000 */
[----:B------:R-:W-:-:S03]  /*eb20*/  FADD.FTZ R4, R128, R3 ;  /* 0x0000000380047221 */ /* 0x000fc60000010000 */
[----:B------:R-:W2:Y:S01]  /*eb30*/  MUFU.EX2 R135, R135 ;  /* 0x0000008700877308 */ /* 0x000ea20000000800 */
[----:B0-----:R-:W-:-:S07]  /*eb40*/  FADD.FTZ R143, R133, R178 ;  /* 0x000000b2858f7221 */ /* 0x001fce0000010000 */
[----:B------:R-:W0:Y:S01]  /*eb50*/  MUFU.EX2 R152, R152 ;  /* 0x0000009800987308 */ /* 0x000e220000000800 */
[----:B-1----:R-:W-:-:S01]  /*eb60*/  FADD.FTZ R178, R134, R143 ;  /* 0x0000008f86b27221 */ /* 0x002fc20000010000 */
[----:B------:R-:W-:-:S03]  /*eb70*/  FFMA.FTZ R143, R145, UR30, -R166 ;  /* 0x0000001e918f7c23 */ /* 0x000fc600080108a6 */
[----:B------:R-:W-:-:S03]  /*eb80*/  FADD.FTZ R145, R149, R178 ;  /* 0x000000b295917221 */ /* 0x000fc60000010000 */
[----:B------:R-:W1:Y:S01]  /*eb90*/  MUFU.EX2 R171, R171 ;  /* 0x000000ab00ab7308 */ /* 0x000e620000000800 */
[----:B--2---:R-:W-:-:S04]  /*eba0*/  FADD.FTZ R3, R135, R4 ;  /* 0x0000000487037221 */ /* 0x004fc80000010000 */
[----:B------:R-:W-:-:S03]  /*ebb0*/  FADD.FTZ R4, R130, R3 ;  /* 0x0000000382047221 */ /* 0x000fc60000010000 */
        /* <DEDUP_REMOVED lines=28> */
[----:B------:R-:W1:Y:S08]  /*ed80*/  MUFU.EX2 R165, R165 ;  /* 0x000000a500a57308 */ /* 0x000e700000000800 */
[----:B------:R2:W3:Y:S08]  /*ed90*/  MUFU.EX2 R144, R146 ;  /* 0x0000009200907308 */ /* 0x0004f00000000800 */
[----:B------:R-:W4:Y:S01]  /*eda0*/  MUFU.EX2 R162, R162 ;  /* 0x000000a200a27308 */ /* 0x000f220000000800 */
[----:B--2---:R-:W-:-:S01]  /*edb0*/  FADD.FTZ R146, R160, R3 ;  /* 0x00000003a0927221 */ /* 0x004fc20000010000 */
[----:B0-----:R-:W-:-:S03]  /*edc0*/  FADD.FTZ R3, R143, R4 ;  /* 0x000000048f037221 */ /* 0x001fc60000010000 */
[----:B-1----:R-:W-:-:S03]  /*edd0*/  FADD.FTZ R145, R165, R146 ;  /* 0x00000092a5917221 */ /* 0x002fc60000010000 */
[----:B------:R-:W0:Y:S01]  /*ede0*/  MUFU.EX2 R180, R147 ;  /* 0x0000009300b47308 */ /* 0x000e220000000800 */
[----:B---3--:R-:W-:-:S07]  /*edf0*/  FADD.FTZ R3, R144, R3 ;  /* 0x0000000390037221 */ /* 0x008fce0000010000 */
[----:B------:R-:W1:Y:S01]  /*ee00*/  MUFU.EX2 R148, R148 ;  /* 0x0000009400947308 */ /* 0x000e620000000800 */
[----:B----4-:R-:W-:-:S04]  /*ee10*/  FADD.FTZ R4, R162, R145 ;  /* 0x00000091a2047221 */ /* 0x010fc80000010000 */
[----:B------:R-:W-:Y:S01]  /*ee20*/  FADD.FTZ R4, R7, R4 ;  /* 0x0000000407047221 */ /* 0x000fe20000010000 */
[----:B0-----:R-:W-:-:S04]  /*ee30*/  FADD.FTZ R3, R180, R3 ;  /* 0x00000003b4037221 */ /* 0x001fc80000010000 */
[----:B-1----:R-:W-:Y:S01]  /*ee40*/  FADD.FTZ R3, R148, R3 ;  /* 0x0000000394037221 */ /* 0x002fe20000010000 */
[----:B------:R-:W-:Y:S06]  /*ee50*/  @!P0 BRA `(.L_x_1048) ;  /* 0x0000000000048947 */ /* 0x000fec0003800000 */
[----:B------:R-:W-:Y:S01]  /*ee60*/  BPT.TRAP 0x1 ;  /* 0x000000040000795c */ /* 0x000fe20000300000 */
.L_x_1048:
        /* <DEDUP_REMOVED lines=139> */
.L_x_1031:
[----:B------:R-:W-:Y:S06]  /*f720*/  BAR.ARV 0x8, 0x180 ;  /* 0x0206000000007b1d */ /* 0x000fec0000002000 */
[----:B------:R-:W-:Y:S05]  /*f730*/  @!P0 BRA `(.L_x_1050) ;  /* 0x0000000000048947 */ /* 0x000fea0003800000 */
[----:B------:R-:W-:Y:S01]  /*f740*/  BPT.TRAP 0x1 ;  /* 0x000000040000795c */ /* 0x000fe20000300000 */
.L_x_1050:
[----:B------:R-:W-:Y:S01]  /*f750*/  ULEA UR9, UR50, UR36, 0x3 ;  /* 0x0000002432097291 */ /* 0x000fe2000f8e183f */
[----:B------:R-:W-:-:S05]  /*f760*/  IMAD.U32 R0, RZ, RZ, UR45 ;  /* 0x0000002dff007e24 */ /* 0x000fca000f8e00ff */
[----:B------:R-:W-:-:S04]  /*f770*/  SHF.L.U32 R0, R0, 0x1f, RZ ;  /* 0x0000001f00007819 */ /* 0x000fc800000006ff */
[----:B------:R0:W1:Y:S01]  /*f780*/  SYNCS.PHASECHK.TRANS64.TRYWAIT P1, [UR9+0x2a850], R0 ;  /* 0x02a85000ff0075a7 */ /* 0x0000620008020149 */
[----:B------:R-:W-:Y:S05]  /*f790*/  @!P0 BRA `(.L_x_1051) ;  /* 0x0000000000048947 */ /* 0x000fea0003800000 */
[----:B------:R-:W-:Y:S01]  /*f7a0*/  BPT.TRAP 0x1 ;  /* 0x000000040000795c */ /* 0x000fe20000300000 */
.L_x_1051:
[----:B-1----:R-:W-:Y:S05]  /*f7b0*/  @P1 BRA `(.L_x_1052) ;  /* 0x0000000000081947 */ /* 0x002fea0003800000 */
[----:B------:R-:W1:Y:S02]  /*f7c0*/  SYNCS.PHASECHK.TRANS64.TRYWAIT P1, [UR9+0x2a850], R0 ;  /* 0x02a85000ff0075a7 */ /* 0x000e640008020149 */
[----:B-1----:R-:W-:Y:S05]  /*f7d0*/  @!P1 BRA `(.L_x_1053) ;  /* 0x00000080009c9947 */ /* 0x002fea0003800000 */
.L_x_1052:
[----:B------:R-:W-:Y:S01]  /*f7e0*/  UIADD3 UR36, UR36, 0x400, URZ ;  /* 0x0000040024247890 */ /* 0x000fe2000fffe03f */
[----:B------:R-:W-:Y:S01]  /*f7f0*/  WARPGROUP.ARRIVE ;  /* 0x00000000000079c5 */ /* 0x000fe20000000000 */
[----:B------:R-:W-:Y:S01]  /*f800*/  UMOV UR7, 0x40000040 ;  /* 0x4000004000077882 */ /* 0x000fe20000000000 */
[----:B------:R-:W-:Y:S01]  /*f810*/  ULDC.64 UR10, c[0x0][0x9a0] ;  /* 0x00026800000a7ab9 */ /* 0x000fe20000000a00 */
[----:B------:R-:W-:Y:S01]  /*f820*/  USHF.R.U32.HI UR36, URZ, 0x4, UR36 ;  /* 0x000000043f247899 */ /* 0x000fe20008011624 */
[----:B-1----:R-:W-:Y:S01]  /*f830*/  IMAD.MOV.U32 R7, RZ, RZ, 0x3f800000 ;  /* 0x3f800000ff077424 */ /* 0x002fe200078e00ff */
[----:B------:R-:W-:Y:S02]  /*f840*/  UISETP.NE.U32.AND UP0, UPT, UR10, URZ, UPT ;  /* 0x0000003f0a00728c */ /* 0x000fe4000bf05070 */
[----:B------:R-:W-:Y:S02]  /*f850*/  ULOP3.LUT UR36, UR36, 0x3fff, URZ, 0xc0, !UPT ;  /* 0x00003fff24247892 */ /* 0x000fe4000f8ec03f */
[----:B------:R-:W-:-:S02]  /*f860*/  UISETP.NE.AND.EX UP0, UPT, UR11, URZ, UPT, UP0 ;  /* 0x0000003f0b00728c */ /* 0x000fc4000bf05300 */
[----:B------:R-:W-:-:S04]  /*f870*/  ULOP3.LUT UR8, UR36, 0x10000, URZ, 0xfc, !UPT ;  /* 0x0001000024087892 */ /* 0x000fc8000f8efc3f */
[----:B------:R-:W-:Y:S01]  /*f880*/  UIMAD UR8, UR50, 0x600, UR8 ;  /* 0x00000600320878a4 */ /* 0x000fe2000f8e0208 */
[----:B------:R-:W-:-:S03]  /*f890*/  PLOP3.LUT P1, PT, PT, PT, UP0, 0x80, 0x0 ;  /* 0x000000000000781c */ /* 0x000fc60003f2f008 */
[----:B------:R-:W-:Y:S01]  /*f8a0*/  UIADD3 UR4, UR8, 0x2, URZ ;  /* 0x0000000208047890 */ /* 0x000fe2000fffe03f */
[----:B------:R-:W-:Y:S02]  /*f8b0*/  @UP0 ULDC.64 UR12, c[0x0][0x9c8] ;  /* 0x00027200000c0ab9 */ /* 0x000fe40000000a00 */
[----:B------:R-:W-:-:S06]  /*f8c0*/  UMOV UR6, UR8 ;  /* 0x0000000800067c82 */ /* 0x000fcc0008000000 */
[----:B------:R-:W-:Y:S01]  /*f8d0*/  QGMMA.64x192x32.F32.E4M3.E4M3 R24, R196, gdesc[UR4], R24, gsb0 ;  /* 0x02e00004c4187df3 */ /* 0x000fe20008000818 */
[----:B------:R-:W-:Y:S01]  /*f8e0*/  UMOV UR7, 0x40000040 ;  /* 0x4000004000077882 */ /* 0x000fe20000000000 */
[----:B------:R-:W-:Y:S01]  /*f8f0*/  UMOV UR6, UR4 ;  /* 0x0000000400067c82 */ /* 0x000fe20008000000 */
[----:B------:R-:W-:Y:S01]  /*f900*/  @UP0 UIMAD.WIDE.U32 UR4, UR44, UR12, URZ ;  /* 0x0000000c2c0402a5 */ /* 0x000fe2000f8e003f */
[----:B------:R-:W-:Y:S02]  /*f910*/  WARPGROUP.DEPBAR.LE gsb0, 0x0 ;  /* 0x00008000000079c5 */ /* 0x000fe40000010000 */
[----:B------:R-:W-:-:S14]  /*f920*/  WARPGROUP.ARRIVE ;  /* 0x00000000000079c5 */ /* 0x000fdc0000000000 */
[----:B------:R-:W-:Y:S01]  /*f930*/  QGMMA.64x192x32.F32.E4M3.E4M3 R24, R192, gdesc[UR4], R24, gsb0 ;  /* 0x02e00004c0187df3 */ /* 0x000fe20008000818 */
[----:B------:R-:W-:Y:S02]  /*f940*/  @UP0 USHF.R.S32.HI UR6, URZ, 0x1f, UR44 ;  /* 0x0000001f3f060899 */ /* 0x000fe4000801142c */
[----:B------:R-:W-:Y:S02]  /*f950*/  @UP0 USHF.R.S32.HI UR7, URZ, 0x1f, UR41 ;  /* 0x0000001f3f070899 */ /* 0x000fe40008011429 */
[----:B------:R-:W-:-:S04]  /*f960*/  @UP0 UIMAD UR6, UR6, UR12, URZ ;  /* 0x0000000c060602a4 */ /* 0x000fc8000f8e023f */
        /* <DEDUP_REMOVED lines=8> */
[----:B------:R-:W-:Y:S02]  /*f9f0*/  @UP0 ULEA.HI.X UR7, UR4, UR11, UR5, 0x2, UP1 ;  /* 0x0000000b04070291 */ /* 0x000fe400088f1405 */
[----:B------:R-:W-:-:S04]  /*fa00*/  IMAD.U32 R8, RZ, RZ, UR6 ;  /* 0x00000006ff087e24 */ /* 0x000fc8000f8e00ff */
[----:B------:R-:W-:-:S05]  /*fa10*/  IMAD.U32 R9, RZ, RZ, UR7 ;  /* 0x00000007ff097e24 */ /* 0x000fca000f8e00ff */
[----:B------:R1:W2:Y:S01]  /*fa20*/  @P1 LDG.E R7, desc[UR48][R8.64] ;  /* 0x0000003008071981 */ /* 0x0002a2000c1e1900 */
[----:B------:R-:W-:Y:S01]  /*fa30*/  UIADD3 UR4, UR8, 0x4, URZ ;  /* 0x0000000408047890 */ /* 0x000fe2000fffe03f */
[----:B------:R-:W-:-:S06]  /*fa40*/  UMOV UR7, 0x40000040 ;  /* 0x4000004000077882 */ /* 0x000fcc0000000000 */
[----:B------:R-:W-:Y:S01]  /*fa50*/  UMOV UR6, UR4 ;  /* 0x0000000400067c82 */ /* 0x000fe20008000000 */
[----:B------:R-:W-:Y:S01]  /*fa60*/  UIADD3 UR8, UR8, 0x6, URZ ;  /* 0x0000000608087890 */ /* 0x000fe2000fffe03f */
[----:B------:R-:W-:Y:S02]  /*fa70*/  WARPGROUP.DEPBAR.LE gsb0, 0x0 ;  /* 0x00008000000079c5 */ /* 0x000fe40000010000 */
[----:B------:R-:W-:-:S06]  /*fa80*/  WARPGROUP.ARRIVE ;  /* 0x00000000000079c5 */ /* 0x000fcc0000000000 */
[----:B------:R-:W-:Y:S01]  /*fa90*/  QGMMA.64x192x32.F32.E4M3.E4M3 R24, R188, gdesc[UR4], R24, gsb0 ;  /* 0x02e00004bc187df3 */ /* 0x000fe20008000818 */
[----:B------:R-:W-:Y:S01]  /*faa0*/  UMOV UR6, UR8 ;  /* 0x0000000800067c82 */ /* 0x000fe20008000000 */
[----:B------:R-:W-:Y:S01]  /*fab0*/  UMOV UR7, 0x40000040 ;  /* 0x4000004000077882 */ /* 0x000fe20000000000 */
[----:B------:R-:W3:Y:S04]  /*fac0*/  SHFL.BFLY PT, R11, R4, 0x2, 0x1f ;  /* 0x0c401f00040b7f89 */ /* 0x000ee800000e0000 */
[----:B------:R-:W4:Y:S01]  /*fad0*/  SHFL.BFLY PT, R2, R3, 0x2, 0x1f ;  /* 0x0c401f0003027f89 */ /* 0x000f2200000e0000 */
[----:B---3--:R-:W-:-:S01]  /*fae0*/  FADD.FTZ R11, R11, R4 ;  /* 0x000000040b0b7221 */ /* 0x008fc20000010000 */
[----:B----4-:R-:W-:-:S04]  /*faf0*/  FADD.FTZ R2, R2, R3 ;  /* 0x0000000302027221 */ /* 0x010fc80000010000 */
[----:B0-----:R-:W0:Y:S04]  /*fb00*/  SHFL.BFLY PT, R0, R11, 0x1, 0x1f ;  /* 0x0c201f000b007f89 */ /* 0x001e2800000e0000 */
[----:B-1----:R-:W1:Y:S01]  /*fb10*/  SHFL.BFLY PT, R9, R2, 0x1, 0x1f ;  /* 0x0c201f0002097f89 */ /* 0x002e6200000e0000 */
        /* <DEDUP_REMOVED lines=32> */
.L_x_1054:
[----:B------:R-:W-:Y:S01]  /*fd20*/  UIADD3 UR4, UR9, 0x2a860, URZ ;  /* 0x0002a86009047890 */ /* 0x000fe2000fffe03f */
[-C--:B------:R-:W-:Y:S01]  /*fd30*/  FMUL.FTZ R130, R28, R4.reuse ;  /* 0x000000041c827220 */ /* 0x080fe20000410000 */
[----:B------:R-:W-:Y:S01]  /*fd40*/  UIADD3 UR50, UR50, 0x1, URZ ;  /* 0x0000000132327890 */ /* 0x000fe2000fffe03f */
[-C--:B------:R-:W-:Y:S01]  /*fd50*/  FMUL.FTZ R128, R29, R4.reuse ;  /* 0x000000041d807220 */ /* 0x080fe20000410000 */
[----:B------:R-:W-:Y:S01]  /*fd60*/  UPRMT UR4, UR39, 0x654, UR4 ;  /* 0x0000065427047896 */ /* 0x000fe20008000004 */
[-C--:B------:R-:W-:Y:S01]  /*fd70*/  FMUL.FTZ R126, R36, R4.reuse ;  /* 0x00000004247e7220 */ /* 0x080fe20000410000 */
[----:B------:R-:W-:Y:S01]  /*fd80*/  UISETP.NE.AND UP0, UPT, UR50, 0x2, UPT ;  /* 0x000000023200788c */ /* 0x000fe2000bf05270 */
        /* <DEDUP_REMOVED lines=18> */
[----:B------:R-:W-:Y:S01]  /*feb0*/  SYNCS.ARRIVE.TRANS64.RED.A1T0 RZ, [UR4], RZ ;  /* 0x000000ffffff79a7 */ /* 0x000fe20008100404 */
        /* <DEDUP_REMOVED lines=37> */
[----:B------:R-:W-:Y:S01]  /*10110*/  USEL UR4, URZ, 0x1, UP0 ;  /* 0x000000013f047887 */ /* 0x000fe20008000000 */
        /* <DEDUP_REMOVED lines=41> */
[----:B------:R-:W-:-:S12]  /*103b0*/  ULOP3.LUT UR45, UR45, UR4, URZ, 0x3c, !UPT ;  /* 0x000000042d2d7292 */ /* 0x000fd8000f8e3c3f */
.L_x_980:
[----:B------:R-:W0:Y:S01]  /*103c0*/  S2R R32, SR_CgaCtaId ;  /* 0x0000000000207919 */ /* 0x000e220000008800 */
[----:B------:R-:W-:Y:S01]  /*103d0*/  MOV R3, 0x400 ;  /* 0x0000040000037802 */ /* 0x000fe20000000f00 */
[----:B------:R-:W-:Y:S01]  /*103e0*/  BSSY B0, `(.L_x_1055) ;  /* 0x00002c3000007945 */ /* 0x000fe20003800000 */
[----:B------:R-:W-:Y:S02]  /*103f0*/  BAR.SYNC.DEFER_BLOCKING 0x5, 0x180 ;  /* 0x0146000000007b1d */ /* 0x000fe40000010000 */
[----:B0-----:R-:W-:-:S05]  /*10400*/  LEA R3, R32, R3, 0x18 ;  /* 0x0000000320037211 */ /* 0x001fca00078ec0ff */
[----:B------:R-:W0:Y:S02]  /*10410*/  LDS R32, [R3+0x2a8d0] ;  /* 0x02a8d00003207984 */ /* 0x000e240000000800 */
[----:B0-----:R-:W-:Y:S01]  /*10420*/  R2UR UR4, R32 ;  /* 0x00000000200472ca */ /* 0x001fe200000e0000 */
[----:B------:R-:W-:Y:S06]  /*10430*/  BAR.ARV 0x4, 0x180 ;  /* 0x0106000000007b1d */ /* 0x000fec0000002000 */
[----:B------:R-:W-:Y:S08]  /*10440*/  @P0 BRA `(.L_x_1056) ;  /* 0x00000020005c0947 */ /* 0x000ff00003800000 */
[----:B------:R-:W0:Y:S01]  /*10450*/  S2R R50, SR_TID.X ;  /* 0x0000000000327919 */ /* 0x000e220000002100 */
[----:B------:R-:W-:Y:S01]  /*10460*/  ULDC.64 UR6, c[0x4][0x38] ;  /* 0x01000e0000067ab9 */ /* 0x000fe20000000a00 */
        /* <DEDUP_REMOVED lines=15> */
[----:B------:R-:W-:Y:S01]  /*10560*/  F2FP.BF16.F32.PACK_AB R5, R118, R5 ;  /* 0x000000057605723e */ /* 0x000fe200000010ff */
[----:B0-----:R-:W-:Y:S01]  /*10570*/  IMAD.SHL.U32 R32, R50, 0x4, RZ ;  /* 0x0000000432207824 */ /* 0x001fe200078e00ff */
        /* <DEDUP_REMOVED lines=27> */
[----:B------:R-:W-:Y:S01]  /*10730*/  F2FP.BF16.F32.PACK_AB R131, R128, R131 ;  /* 0x000000838083723e */ /* 0x000fe200000010ff */
[----:B------:R-:W-:Y:S01]  /*10740*/  USHF.R.S32.HI UR10, URZ, 0x1f, UR41 ;  /* 0x0000001f3f0a7899 */ /* 0x000fe20008011429 */
[----:B------:R-:W-:Y:S01]  /*10750*/  LOP3.LUT R32, R32, 0xc, RZ, 0xc0, !PT ;  /* 0x0000000c20207812 */ /* 0x000fe200078ec0ff */
[----:B------:R-:W-:Y:S01]  /*10760*/  ULDC.64 UR8, c[0x0][0xb90] ;  /* 0x0002e40000087ab9 */ /* 0x000fe20000000a00 */
[----:B------:R-:W-:Y:S02]  /*10770*/  BAR.SYNC.DEFER_BLOCKING 0x1, 0x100 ;  /* 0x0044000000007b1d */ /* 0x000fe40000010000 */
[----:B------:R-:W-:-:S05]  /*10780*/  IADD3 R32, P0, R32, UR6, RZ ;  /* 0x0000000620207c10 */ /* 0x000fca000ff1e0ff */
[----:B------:R-:W-:-:S05]  /*10790*/  IMAD.X R33, RZ, RZ, UR7, P0 ;  /* 0x00000007ff217e24 */ /* 0x000fca00080e06ff */
[----:B------:R0:W2:Y:S01]  /*107a0*/  LDG.E.CONSTANT R32, desc[UR48][R32.64] ;  /* 0x0000003020207981 */ /* 0x0000a2000c1e9900 */
[----:B------:R-:W-:Y:S01]  /*107b0*/  F2FP.BF16.F32.PACK_AB R48, R71, R34 ;  /* 0x000000224730723e */ /* 0x000fe200000010ff */
[----:B------:R-:W-:Y:S01]  /*107c0*/  UIMAD UR5, UR10, UR8, URZ ;  /* 0x000000080a0572a4 */ /* 0x000fe2000f8e023f */
[----:B------:R-:W-:Y:S01]  /*107d0*/  LOP3.LUT P0, R34, R50, 0x3, RZ, 0xc0, !PT ;  /* 0x0000000332227812 */ /* 0x000fe2000780c0ff */
[----:B------:R-:W-:Y:S01]  /*107e0*/  UIMAD.WIDE.U32 UR6, UR41, UR8, URZ ;  /* 0x00000008290672a5 */ /* 0x000fe2000f8e003f */
[----:B------:R-:W1:Y:S01]  /*107f0*/  S2R R50, SR_SWINHI ;  /* 0x0000000000327919 */ /* 0x000e620000002f00 */
[----:B------:R-:W-:Y:S01]  /*10800*/  F2FP.BF16.F32.PACK_AB R31, R78, R31 ;  /* 0x0000001f4e1f723e */ /* 0x000fe200000010ff */
[----:B------:R-:W-:Y:S01]  /*10810*/  UIMAD UR5, UR41, UR9, UR5 ;  /* 0x00000009290572a4 */ /* 0x000fe2000f8e0205 */
[----:B------:R-:W-:Y:S01]  /*10820*/  ISETP.EQ.OR P0, PT, R34, 0x3, !P0 ;  /* 0x000000032200780c */ /* 0x000fe20004702670 */
[----:B------:R-:W-:Y:S01]  /*10830*/  USHF.R.S32.HI UR12, URZ, 0x1f, UR44 ;  /* 0x0000001f3f0c7899 */ /* 0x000fe2000801142c */
[----:B0-----:R-:W-:Y:S01]  /*10840*/  F2FP.BF16.F32.PACK_AB R33, R70, R35 ;  /* 0x000000234621723e */ /* 0x001fe200000010ff */
[----:B------:R-:W-:Y:S01]  /*10850*/  ULDC.64 UR8, c[0x0][0xb98] ;  /* 0x0002e60000087ab9 */ /* 0x000fe20000000a00 */
[----:B------:R-:W-:Y:S01]  /*10860*/  SEL R109, R72, R57, P0 ;  /* 0x00000039486d7207 */ /* 0x000fe20000000000 */
[----:B------:R-:W-:Y:S01]  /*10870*/  UIADD3 UR7, UR7, UR5, URZ ;  /* 0x0000000507077290 */ /* 0x000fe2000fffe03f */
[----:B------:R-:W-:Y:S01]  /*10880*/  SEL R72, R57, R72, P0 ;  /* 0x0000004839487207 */ /* 0x000fe20000000000 */
[----:B------:R-:W-:Y:S01]  /*10890*/  UIMAD UR5, UR12, UR8, URZ ;  /* 0x000000080c0572a4 */ /* 0x000fe2000f8e023f */
[----:B------:R-:W-:Y:S01]  /*108a0*/  SEL R99, R25, R24, P0 ;  /* 0x0000001819637207 */ /* 0x000fe20000000000 */
[----:B------:R-:W-:Y:S01]  /*108b0*/  UIMAD.WIDE.U32 UR6, UR44, UR8, UR6 ;  /* 0x000000082c0672a5 */ /* 0x000fe2000f8e0006 */
[----:B------:R-:W-:Y:S01]  /*108c0*/  SEL R68, R24, R25, P0 ;  /* 0x0000001918447207 */ /* 0x000fe20000000000 */
[----:B------:R-:W-:Y:S01]  /*108d0*/  UIMAD UR5, UR44, UR9, UR5 ;  /* 0x000000092c0572a4 */ /* 0x000fe2000f8e0205 */
[----:B------:R-:W-:-:S02]  /*108e0*/  SEL R101, R15, R14, P0 ;  /* 0x0000000e0f657207 */ /* 0x000fc40000000000 */
[----:B------:R-:W-:Y:S01]  /*108f0*/  SEL R69, R14, R15, P0 ;  /* 0x0000000f0e457207 */ /* 0x000fe20000000000 */
[----:B------:R-:W-:Y:S01]  /*10900*/  ULDC.64 UR8, c[0x0][0xae8] ;  /* 0x0002ba0000087ab9 */ /* 0x000fe20000000a00 */
[----:B------:R-:W-:Y:S02]  /*10910*/  SEL R87, R122, R123, P0 ;  /* 0x0000007b7a577207 */ /* 0x000fe40000000000 */
[----:B------:R-:W-:Y:S02]  /*10920*/  SEL R62, R123, R122, P0 ;  /* 0x0000007a7b3e7207 */ /* 0x000fe40000000000 */
[----:B------:R-:W-:Y:S02]  /*10930*/  SEL R105, R7, R6, P0 ;  /* 0x0000000607697207 */ /* 0x000fe40000000000 */
[----:B------:R-:W-:Y:S01]  /*10940*/  SEL R71, R6, R7, P0 ;  /* 0x0000000706477207 */ /* 0x000fe20000000000 */
[----:B------:R-:W-:Y:S01]  /*10950*/  IMAD R7, R200, 0x40, R18 ;  /* 0x00000040c8077824 */ /* 0x000fe200078e0212 */
[----:B------:R-:W-:-:S02]  /*10960*/  SEL R129, R5, R4, P0 ;  /* 0x0000000405817207 */ /* 0x000fc40000000000 */
[----:B------:R-:W-:Y:S02]  /*10970*/  SEL R84, R4, R5, P0 ;  /* 0x0000000504547207 */ /* 0x000fe40000000000 */
[----:B------:R-:W-:Y:S02]  /*10980*/  SEL R103, R11, R10, P0 ;  /* 0x0000000a0b677207 */ /* 0x000fe40000000000 */
[----:B------:R-:W-:Y:S02]  /*10990*/  MOV R34, R3 ;  /* 0x0000000300227202 */ /* 0x000fe40000000f00 */
[----:B-1----:R-:W-:Y:S02]  /*109a0*/  MOV R35, R50 ;  /* 0x0000003200237202 */ /* 0x002fe40000000f00 */
[----:B------:R-:W-:Y:S02]  /*109b0*/  SEL R70, R10, R11, P0 ;  /* 0x0000000b0a467207 */ /* 0x000fe40000000000 */
[----:B------:R-:W-:Y:S01]  /*109c0*/  SEL R123, R21, R20, P0 ;  /* 0x00000014157b7207 */ /* 0x000fe20000000000 */
[----:B------:R-:W-:Y:S01]  /*109d0*/  IMAD.WIDE R56, R204, 0x2, R34 ;  /* 0x00000002cc387825 */ /* 0x000fe200078e0222 */
[----:B------:R-:W-:-:S02]  /*109e0*/  SEL R79, R20, R21, P0 ;  /* 0x00000015144f7207 */ /* 0x000fc40000000000 */
[----:B------:R-:W-:Y:S01]  /*109f0*/  SEL R85, R126, R127, P0 ;  /* 0x0000007f7e557207 */ /* 0x000fe20000000000 */
[----:B------:R-:W-:Y:S01]  /*10a00*/  IMAD.WIDE R34, R7, 0x2, R34 ;  /* 0x0000000207227825 */ /* 0x000fe200078e0222 */
[C---:B------:R-:W-:Y:S02]  /*10a10*/  IADD3 R61, P4, R56.reuse, 0x8060, RZ ;  /* 0x00008060383d7810 */ /* 0x040fe40007f9e0ff */
[C---:B------:R-:W-:Y:S02]  /*10a20*/  IADD3 R25, P3, R56.reuse, 0x8040, RZ ;  /* 0x0000804038197810 */ /* 0x040fe40007f7e0ff */
[----:B------:R-:W-:Y:S02]  /*10a30*/  LOP3.LUT R60, R61, 0x380, RZ, 0xc0, !PT ;  /* 0x000003803d3c7812 */ /* 0x000fe400078ec0ff */
[C---:B------:R-:W-:Y:S01]  /*10a40*/  IADD3 R15, P2, R56.reuse, 0x4060, RZ ;  /* 0x00004060380f7810 */ /* 0x040fe20007f5e0ff */
[----:B------:R-:W-:Y:S01]  /*10a50*/  IMAD.X R55, RZ, RZ, R57, P3 ;  /* 0x000000ffff377224 */ /* 0x000fe200018e0639 */
[----:B------:R-:W-:-:S02]  /*10a60*/  LOP3.LUT R5, R56, 0x380, RZ, 0xc0, !PT ;  /* 0x0000038038057812 */ /* 0x000fc400078ec0ff */
[----:B------:R-:W-:Y:S01]  /*10a70*/  LOP3.LUT R14, R25, 0x380, RZ, 0xc0, !PT ;  /* 0x00000380190e7812 */ /* 0x000fe200078ec0ff */
[----:B------:R-:W-:Y:S01]  /*10a80*/  IMAD.X R49, RZ, RZ, R57, P2 ;  /* 0x000000ffff317224 */ /* 0x000fe200010e0639 */
[----:B------:R-:W-:Y:S02]  /*10a90*/  SEL R59, R127, R126, P0 ;  /* 0x0000007e7f3b7207 */ /* 0x000fe40000000000 */
[----:B------:R-:W-:Y:S02]  /*10aa0*/  SHF.R.U64 R60, R60, 0x3, RZ ;  /* 0x000000033c3c7819 */ /* 0x000fe400000012ff */
[C---:B------:R-:W-:Y:S02]  /*10ab0*/  IADD3 R21, P6, R56.reuse, 0x8020, RZ ;  /* 0x0000802038157810 */ /* 0x040fe40007fde0ff */
[----:B------:R-:W-:Y:S02]  /*10ac0*/  IADD3 R10, P5, R56, 0x8000, RZ ;  /* 0x00008000380a7810 */ /* 0x000fe40007fbe0ff */
[----:B------:R-:W-:-:S02]  /*10ad0*/  SEL R127, R9, R8, P0 ;  /* 0x00000008097f7207 */ /* 0x000fc40000000000 */
[----:B------:R-:W-:Y:S01]  /*10ae0*/  SEL R82, R8, R9, P0 ;  /* 0x0000000908527207 */ /* 0x000fe20000000000 */
[----:B------:R-:W-:Y:S01]  /*10af0*/  IMAD.X R51, RZ, RZ, R57, P5 ;  /* 0x000000ffff337224 */ /* 0x000fe200028e0639 */
[----:B------:R-:W-:Y:S02]  /*10b00*/  IADD3 R9, P2, R56, 0x40, RZ ;  /* 0x0000004038097810 */ /* 0x000fe40007f5e0ff */
[----:B------:R-:W-:Y:S02]  /*10b10*/  SEL R107, R81, R80, P0 ;  /* 0x00000050516b7207 */ /* 0x000fe40000000000 */
[----:B------:R-:W-:Y:S02]  /*10b20*/  SHF.R.U64 R5, R5, 0x3, RZ ;  /* 0x0000000305057819 */ /* 0x000fe400000012ff */
[----:B------:R-:W-:Y:S02]  /*10b30*/  SHF.R.U64 R14, R14, 0x3, RZ ;  /* 0x000000030e0e7819 */ /* 0x000fe400000012ff */
[----:B------:R-:W-:-:S02]  /*10b40*/  SEL R89, R52, R53, P0 ;  /* 0x0000003534597207 */ /* 0x000fc40000000000 */
[----:B------:R-:W-:Y:S01]  /*10b50*/  SEL R63, R53, R52, P0 ;  /* 0x00000034353f7207 */ /* 0x000fe20000000000 */
[--C-:B------:R-:W-:Y:S01]  /*10b60*/  IMAD.X R53, RZ, RZ, R57.reuse, P6 ;  /* 0x000000ffff357224 */ /* 0x100fe200030e0639 */
[----:B------:R-:W-:Y:S02]  /*10b70*/  SEL R80, R80, R81, P0 ;  /* 0x0000005150507207 */ /* 0x000fe40000000000 */
[----:B------:R-:W-:Y:S01]  /*10b80*/  LOP3.LUT R60, R60, R61, RZ, 0x3c, !PT ;  /* 0x0000003d3c3c7212 */ /* 0x000fe200078e3cff */
[----:B------:R-:W-:Y:S01]  /*10b90*/  IMAD.X R61, RZ, RZ, R57, P4 ;  /* 0x000000ffff3d7224 */ /* 0x000fe200020e0639 */
[----:B------:R-:W-:Y:S02]  /*10ba0*/  SEL R125, R13, R12, P0 ;  /* 0x0000000c0d7d7207 */ /* 0x000fe40000000000 */
[----:B------:R-:W-:Y:S02]  /*10bb0*/  SEL R81, R12, R13, P0 ;  /* 0x0000000d0c517207 */ /* 0x000fe40000000000 */
[----:B------:R-:W-:-:S02]  /*10bc0*/  SEL R95, R37, R36, P0 ;  /* 0x00000024255f7207 */ /* 0x000fc40000000000 */
[----:B------:R-:W-:Y:S01]  /*10bd0*/  SEL R66, R36, R37, P0 ;  /* 0x0000002524427207 */ /* 0x000fe20000000000 */
[----:B------:R-:W-:Y:S01]  /*10be0*/  IMAD.X R37, RZ, RZ, R57, P2 ;  /* 0x000000ffff257224 */ /* 0x000fe200010e0639 */
[C---:B------:R-:W-:Y:S02]  /*10bf0*/  IADD3 R7, P1, R56.reuse, 0x20, RZ ;  /* 0x0000002038077810 */ /* 0x040fe40007f3e0ff */
[C---:B------:R-:W-:Y:S02]  /*10c00*/  IADD3 R13, P4, R56.reuse, 0x4040, RZ ;  /* 0x00004040380d7810 */ /* 0x040fe40007f9e0ff */
[C---:B------:R-:W-:Y:S02]  /*10c10*/  IADD3 R11, P3, R56.reuse, 0x4020, RZ ;  /* 0x00004020380b7810 */ /* 0x040fe40007f7e0ff */
[C---:B------:R-:W-:Y:S02]  /*10c20*/  IADD3 R8, P6, R56.reuse, 0x4000, RZ ;  /* 0x0000400038087810 */ /* 0x040fe40007fde0ff */
[----:B------:R-:W-:-:S02]  /*10c30*/  IADD3 R6, P5, R56, 0x60, RZ ;  /* 0x0000006038067810 */ /* 0x000fc40007fbe0ff */
[----:B------:R-:W-:Y:S02]  /*10c40*/  LOP3.LUT R56, R5, R56, RZ, 0x3c, !PT ;  /* 0x0000003805387212 */ /* 0x000fe400078e3cff */
[----:B------:R-:W-:Y:S02]  /*10c50*/  LOP3.LUT R54, R14, R25, RZ, 0x3c, !PT ;  /* 0x000000190e367212 */ /* 0x000fe400078e3cff */
[----:B------:R-:W-:Y:S02]  /*10c60*/  LOP3.LUT R5, R10, 0x380, RZ, 0xc0, !PT ;  /* 0x000003800a057812 */ /* 0x000fe400078ec0ff */
[----:B------:R-:W-:Y:S02]  /*10c70*/  IADD3 R25, P2, R34, 0x5000, RZ ;  /* 0x0000500022197810 */ /* 0x000fe40007f5e0ff */
[----:B------:R-:W-:Y:S02]  /*10c80*/  SHF.R.U64 R5, R5, 0x3, RZ ;  /* 0x0000000305057819 */ /* 0x000fe400000012ff */
[----:B------:R-:W-:-:S02]  /*10c90*/  LOP3.LUT R24, R25, 0x380, RZ, 0xc0, !PT ;  /* 0x0000038019187812 */ /* 0x000fc400078ec0ff */
[----:B------:R-:W-:Y:S02]  /*10ca0*/  LOP3.LUT R50, R5, R10, RZ, 0x3c, !PT ;  /* 0x0000000a05327212 */ /* 0x000fe400078e3cff */
[----:B------:R-:W-:Y:S02]  /*10cb0*/  SHF.R.U64 R24, R24, 0x3, RZ ;  /* 0x0000000318187819 */ /* 0x000fe400000012ff */
[----:B------:R-:W-:Y:S02]  /*10cc0*/  LOP3.LUT R10, R11, 0x380, RZ, 0xc0, !PT ;  /* 0x000003800b0a7812 */ /* 0x000fe400078ec0ff */
[----:B------:R-:W-:Y:S01]  /*10cd0*/  LOP3.LUT R24, R24, R25, RZ, 0x3c, !PT ;  /* 0x0000001918187212 */ /* 0x000fe200078e3cff */
[----:B------:R-:W-:Y:S01]  /*10ce0*/  IMAD.X R25, RZ, RZ, R35, P2 ;  /* 0x000000ffff197224 */ /* 0x000fe200010e0623 */
[----:B------:R-:W-:Y:S02]  /*10cf0*/  SEL R117, R33, R48, P0 ;  /* 0x0000003021757207 */ /* 0x000fe40000000000 */
[----:B------:R-:W-:-:S02]  /*10d00*/  SEL R76, R48, R33, P0 ;  /* 0x00000021304c7207 */ /* 0x000fc40000000000 */
[----:B------:R-:W-:Y:S02]  /*10d10*/  SHF.R.U64 R10, R10, 0x3, RZ ;  /* 0x000000030a0a7819 */ /* 0x000fe400000012ff */
[----:B------:R-:W-:Y:S02]  /*10d20*/  LOP3.LUT R4, R15, 0x380, RZ, 0xc0, !PT ;  /* 0x000003800f047812 */ /* 0x000fe400078ec0ff */
[----:B------:R-:W-:Y:S02]  /*10d30*/  IADD3 R33, P2, R34, 0xb000, RZ ;  /* 0x0000b00022217810 */ /* 0x000fe40007f5e0ff */
[----:B------:R-:W-:Y:S02]  /*10d40*/  SEL R113, R43, R42, P0 ;  /* 0x0000002a2b717207 */ /* 0x000fe40000000000 */
[----:B------:R-:W-:Y:S01]  /*10d50*/  SEL R74, R42, R43, P0 ;  /* 0x0000002b2a4a7207 */ /* 0x000fe20000000000 */
[----:B------:R-:W-:Y:S01]  /*10d60*/  IMAD.X R43, RZ, RZ, R57, P3 ;  /* 0x000000ffff2b7224 */ /* 0x000fe200018e0639 */
[----:B------:R-:W-:Y:S01]  /*10d70*/  LOP3.LUT R42, R10, R11, RZ, 0x3c, !PT ;  /* 0x0000000b0a2a7212 */ /* 0x000fe200078e3cff */
[----:B------:R-:W-:Y:S01]  /*10d80*/  IMAD.X R11, RZ, RZ, R35, P2 ;  /* 0x000000ffff0b7224 */ /* 0x000fe200010e0623 */
[----:B------:R-:W-:-:S02]  /*10d90*/  SHF.R.U64 R4, R4, 0x3, RZ ;  /* 0x0000000304047819 */ /* 0x000fc400000012ff */
[----:B------:R-:W-:Y:S02]  /*10da0*/  LOP3.LUT R10, R33, 0x380, RZ, 0xc0, !PT ;  /* 0x00000380210a7812 */ /* 0x000fe400078ec0ff */
[----:B------:R-:W-:Y:S02]  /*10db0*/  LOP3.LUT R5, R8, 0x380, RZ, 0xc0, !PT ;  /* 0x0000038008057812 */ /* 0x000fe400078ec0ff */
[----:B------:R-:W-:Y:S02]  /*10dc0*/  SEL R97, R29, R28, P0 ;  /* 0x0000001c1d617207 */ /* 0x000fe40000000000 */
[----:B------:R-:W-:Y:S02]  /*10dd0*/  SEL R67, R28, R29, P0 ;  /* 0x0000001d1c437207 */ /* 0x000fe40000000000 */
[----:B------:R-:W-:Y:S02]  /*10de0*/  LOP3.LUT R48, R4, R15, RZ, 0x3c, !PT ;  /* 0x0000000f04307212 */ /* 0x000fe400078e3cff */
[----:B------:R-:W-:-:S02]  /*10df0*/  SHF.R.U64 R10, R10, 0x3, RZ ;  /* 0x000000030a0a7819 */ /* 0x000fc400000012ff */
[----:B------:R-:W-:Y:S02]  /*10e00*/  LOP3.LUT R4, R7, 0x380, RZ, 0xc0, !PT ;  /* 0x0000038007047812 */ /* 0x000fe400078ec0ff */
[----:B------:R-:W-:Y:S02]  /*10e10*/  SHF.R.U64 R5, R5, 0x3, RZ ;  /* 0x0000000305057819 */ /* 0x000fe400000012ff */
[----:B------:R-:W-:Y:S02]  /*10e20*/  IADD3 R29, P3, R34, 0x2000, RZ ;  /* 0x00002000221d7810 */ /* 0x000fe40007f7e0ff */
[----:B------:R-:W-:Y:S02]  /*10e30*/  SEL R93, R41, R40, P0 ;  /* 0x00000028295d7207 */ /* 0x000fe40000000000 */
[----:B------:R-:W-:Y:S01]  /*10e40*/  SEL R65, R40, R41, P0 ;  /* 0x0000002928417207 */ /* 0x000fe20000000000 */
[----:B------:R-:W-:Y:S01]  /*10e50*/  IMAD.X R41, RZ, RZ, R57, P6 ;  /* 0x000000ffff297224 */ /* 0x000fe200030e0639 */
[----:B------:R-:W-:-:S02]  /*10e60*/  LOP3.LUT R10, R10, R33, RZ, 0x3c, !PT ;  /* 0x000000210a0a7212 */ /* 0x000fc400078e3cff */
[----:B------:R-:W-:Y:S01]  /*10e70*/  SHF.R.U64 R4, R4, 0x3, RZ ;  /* 0x0000000304047819 */ /* 0x000fe200000012ff */
[----:B------:R-:W0:Y:S01]  /*10e80*/  LDC R33, c[0x0][0xbe8] ;  /* 0x0002fa00ff217b82 */ /* 0x000e220000000800 */
[----:B------:R-:W-:Y:S02]  /*10e90*/  LOP3.LUT R40, R5, R8, RZ, 0x3c, !PT ;  /* 0x0000000805287212 */ /* 0x000fe400078e3cff */
[----:B------:R-:W-:Y:S02]  /*10ea0*/  LOP3.LUT R28, R29, 0x380, RZ, 0xc0, !PT ;  /* 0x000003801d1c7812 */ /* 0x000fe400078ec0ff */
[----:B------:R-:W-:Y:S02]  /*10eb0*/  LOP3.LUT R5, R6, 0x380, RZ, 0xc0, !PT ;  /* 0x0000038006057812 */ /* 0x000fe400078ec0ff */
[----:B------:R-:W-:Y:S02]  /*10ec0*/  SEL R111, R46, R47, P0 ;  /* 0x0000002f2e6f7207 */ /* 0x000fe40000000000 */
[----:B------:R-:W-:Y:S01]  /*10ed0*/  SEL R73, R47, R46, P0 ;  /* 0x0000002e2f497207 */ /* 0x000fe20000000000 */
[----:B------:R-:W-:Y:S01]  /*10ee0*/  IMAD.X R47, RZ, RZ, R57, P1 ;  /* 0x000000ffff2f7224 */ /* 0x000fe200008e0639 */
[----:B------:R-:W-:-:S02]  /*10ef0*/  LOP3.LUT R46, R4, R7, RZ, 0x3c, !PT ;  /* 0x00000007042e7212 */ /* 0x000fc400078e3cff */
[----:B------:R-:W-:Y:S02]  /*10f00*/  SHF.R.U64 R28, R28, 0x3, RZ ;  /* 0x000000031c1c7819 */ /* 0x000fe400000012ff */
[----:B------:R-:W-:Y:S02]  /*10f10*/  LOP3.LUT R4, R9, 0x380, RZ, 0xc0, !PT ;  /* 0x0000038009047812 */ /* 0x000fe400078ec0ff */
[----:B------:R-:W-:Y:S02]  /*10f20*/  SHF.R.U64 R5, R5, 0x3, RZ ;  /* 0x0000000305057819 */ /* 0x000fe400000012ff */
[----:B------:R-:W-:Y:S02]  /*10f30*/  SEL R115, R39, R38, P0 ;  /* 0x0000002627737207 */ /* 0x000fe40000000000 */
[----:B------:R-:W-:Y:S01]  /*10f40*/  SEL R75, R38, R39, P0 ;  /* 0x00000027264b7207 */ /* 0x000fe20000000000 */
[----:B------:R-:W-:Y:S01]  /*10f50*/  IMAD.X R39, RZ, RZ, R57, P5 ;  /* 0x000000ffff277224 */ /* 0x000fe200028e0639 */
[----:B------:R-:W-:Y:S01]  /*10f60*/  LOP3.LUT R28, R28, R29, RZ, 0x3c, !PT ;  /* 0x0000001d1c1c7212 */ /* 0x000fe200078e3cff */
[----:B------:R-:W-:Y:S01]  /*10f70*/  IMAD.X R29, RZ, RZ, R35, P3 ;  /* 0x000000ffff1d7224 */ /* 0x000fe200018e0623 */
[----:B------:R-:W-:-:S02]  /*10f80*/  SHF.R.U64 R4, R4, 0x3, RZ ;  /* 0x0000000304047819 */ /* 0x000fc400000012ff */
[----:B------:R-:W-:Y:S02]  /*10f90*/  LOP3.LUT R38, R5, R6, RZ, 0x3c, !PT ;  /* 0x0000000605267212 */ /* 0x000fe400078e3cff */
[----:B------:R-:W-:Y:S02]  /*10fa0*/  IADD3 R5, P3, R34, 0x8000, RZ ;  /* 0x0000800022057810 */ /* 0x000fe40007f7e0ff */
[----:B------:R-:W-:Y:S02]  /*10fb0*/  LOP3.LUT R36, R4, R9, RZ, 0x3c, !PT ;  /* 0x0000000904247212 */ /* 0x000fe400078e3cff */
[----:B------:R-:W-:Y:S02]  /*10fc0*/  LOP3.LUT R4, R5, 0x380, RZ, 0xc0, !PT ;  /* 0x0000038005047812 */ /* 0x000fe400078ec0ff */
[----:B------:R-:W-:Y:S02]  /*10fd0*/  SEL R83, R130, R131, P0 ;  /* 0x0000008382537207 */ /* 0x000fe40000000000 */
[----:B------:R-:W-:-:S02]  /*10fe0*/  SHF.R.U64 R4, R4, 0x3, RZ ;  /* 0x0000000304047819 */ /* 0x000fc400000012ff */
[----:B------:R-:W-:Y:S02]  /*10ff0*/  SEL R58, R131, R130, P0 ;  /* 0x00000082833a7207 */ /* 0x000fe40000000000 */
[----:B------:R-:W-:Y:S01]  /*11000*/  LOP3.LUT R4, R4, R5, RZ, 0x3c, !PT ;  /* 0x0000000504047212 */ /* 0x000fe200078e3cff */
[----:B------:R-:W-:Y:S01]  /*11010*/  IMAD.X R5, RZ, RZ, R35, P3 ;  /* 0x000000ffff057224 */ /* 0x000fe200018e0623 */
[----:B0-----:R-:W-:Y:S02]  /*11020*/  ISETP.NE.AND P3, PT, R33, 0x1, PT ;  /* 0x000000012100780c */ /* 0x001fe40003f65270 */
[----:B------:R-:W-:Y:S02]  /*11030*/  MOV R102, R40 ;  /* 0x0000002800667202 */ /* 0x000fe40000000f00 */
[----:B------:R-:W-:Y:S02]  /*11040*/  MOV R100, R42 ;  /* 0x0000002a00647202 */ /* 0x000fe40000000f00 */
[----:B------:R-:W-:Y:S01]  /*11050*/  MOV R90, R48 ;  /* 0x00000030005a7202 */ /* 0x000fe20000000f00 */
[----:B------:R-:W-:Y:S01]  /*11060*/  VIADD R49, R17, UR43 ;  /* 0x0000002b11317c36 */ /* 0x000fe20008000000 */
[----:B------:R-:W-:-:S02]  /*11070*/  MOV R88, R50 ;  /* 0x0000003200587202 */ /* 0x000fc40000000f00 */
[----:B------:R-:W-:Y:S02]  /*11080*/  LOP3.LUT R12, R21, 0x380, RZ, 0xc0, !PT ;  /* 0x00000380150c7812 */ /* 0x000fe400078ec0ff */
[----:B------:R-:W-:Y:S01]  /*11090*/  F2FP.BF16.F32.PACK_AB R27, R86, R27 ;  /* 0x0000001b561b723e */ /* 0x000fe200000010ff */
[----:B------:R-:W0:Y:S01]  /*110a0*/  @P3 LDC R40, c[0x0][0xbec] ;  /* 0x0002fb00ff283b82 */ /* 0x000e220000000800 */
[----:B------:R-:W-:Y:S02]  /*110b0*/  SHF.R.U64 R12, R12, 0x3, RZ ;  /* 0x000000030c0c7819 */ /* 0x000fe400000012ff */
[----:B------:R-:W-:Y:S02]  /*110c0*/  SEL R91, R45, R44, P0 ;  /* 0x0000002c2d5b7207 */ /* 0x000fe40000000000 */
[----:B------:R-:W-:Y:S02]  /*110d0*/  LOP3.LUT R52, R12, R21, RZ, 0x3c, !PT ;  /* 0x000000150c347212 */ /* 0x000fe400078e3cff */
[----:B------:R-:W-:Y:S01]  /*110e0*/  SEL R64, R44, R45, P0 ;  /* 0x0000002d2c407207 */ /* 0x000fe20000000000 */
[----:B------:R-:W1:Y:S01]  /*110f0*/  @P3 LDC R43, c[0x0][0xbf0] ;  /* 0x0002fc00ff2b3b82 */ /* 0x000e620000000800 */
[----:B------:R-:W-:Y:S01]  /*11100*/  LOP3.LUT R12, R13, 0x380, RZ, 0xc0, !PT ;  /* 0x000003800d0c7812 */ /* 0x000fe200078ec0ff */
[----:B------:R-:W-:Y:S01]  /*11110*/  IMAD.X R45, RZ, RZ, R57, P4 ;  /* 0x000000ffff2d7224 */ /* 0x000fe200020e0639 */
[----:B------:R-:W-:-:S02]  /*11120*/  SEL R119, R31, R30, P0 ;  /* 0x0000001e1f777207 */ /* 0x000fc40000000000 */
[----:B------:R-:W-:Y:S02]  /*11130*/  SEL R121, R27, R26, P0 ;  /* 0x0000001a1b797207 */ /* 0x000fe40000000000 */
[----:B------:R-:W-:Y:S02]  /*11140*/  SHF.R.U64 R12, R12, 0x3, RZ ;  /* 0x000000030c0c7819 */ /* 0x000fe400000012ff */
[----:B------:R-:W-:Y:S02]  /*11150*/  SEL R78, R26, R27, P0 ;  /* 0x0000001b1a4e7207 */ /* 0x000fe40000000000 */
[----:B------:R-:W-:Y:S02]  /*11160*/  MOV R104, R38 ;  /* 0x0000002600687202 */ /* 0x000fe40000000f00 */
[----:B------:R-:W-:Y:S02]  /*11170*/  MOV R106, R36 ;  /* 0x00000024006a7202 */ /* 0x000fe40000000f00 */
[----:B------:R-:W-:Y:S01]  /*11180*/  SEL R77, R30, R31, P0 ;  /* 0x0000001f1e4d7207 */ /* 0x000fe20000000000 */
[----:B0-----:R-:W-:Y:S01]  /*11190*/  @P3 IMAD.HI.U32 R40, R49, R40, RZ ;  /* 0x0000002831283227 */ /* 0x001fe200078e00ff */
[----:B------:R-:W-:-:S02]  /*111a0*/  IADD3 R15, P1, R34, 0x6000, RZ ;  /* 0x00006000220f7810 */ /* 0x000fc40007f3e0ff */
[----:B------:R-:W-:Y:S02]  /*111b0*/  MOV R108, R56 ;  /* 0x00000038006c7202 */ /* 0x000fe40000000f00 */
[----:B------:R-:W-:Y:S01]  /*111c0*/  MOV R86, R52 ;  /* 0x0000003400567202 */ /* 0x000fe20000000f00 */
[----:B------:R-:W-:Y:S01]  /*111d0*/  IMAD.MOV.U32 R53, RZ, RZ, R49 ;  /* 0x000000ffff357224 */ /* 0x000fe200078e0031 */
[----:B------:R-:W-:Y:S02]  /*111e0*/  LOP3.LUT R44, R12, R13, RZ, 0x3c, !PT ;  /* 0x0000000d0c2c7212 */ /* 0x000fe400078e3cff */
[----:B------:R-:W-:Y:S02]  /*111f0*/  IADD3 R31, P4, R34, 0x1000, RZ ;  /* 0x00001000221f7810 */ /* 0x000fe40007f9e0ff */
[----:B-1----:R-:W-:Y:S02]  /*11200*/  @P3 SHF.R.U32.HI R53, RZ, R43, R40 ;  /* 0x0000002bff353219 */ /* 0x002fe40000011628 */
[----:B------:R-:W-:-:S02]  /*11210*/  MOV R60, R60 ;  /* 0x0000003c003c7202 */ /* 0x000fc40000000f00 */
[----:B------:R-:W-:Y:S02]  /*11220*/  LOP3.LUT R14, R15, 0x380, RZ, 0xc0, !PT ;  /* 0x000003800f0e7812 */ /* 0x000fe400078ec0ff */
[----:B------:R-:W-:Y:S02]  /*11230*/  MOV R61, R54 ;  /* 0x00000036003d7202 */ /* 0x000fe40000000f00 */
[----:B------:R-:W-:Y:S02]  /*11240*/  LOP3.LUT R30, R31, 0x380, RZ, 0xc0, !PT ;  /* 0x000003801f1e7812 */ /* 0x000fe400078ec0ff */
[----:B------:R-:W-:Y:S02]  /*11250*/  MOV R51, R46 ;  /* 0x0000002e00337202 */ /* 0x000fe40000000f00 */
[----:B------:R-:W-:Y:S02]  /*11260*/  MOV R57, R44 ;  /* 0x0000002c00397202 */ /* 0x000fe40000000f00 */
[----:B------:R-:W-:-:S02]  /*11270*/  SHF.R.U64 R14, R14, 0x3, RZ ;  /* 0x000000030e0e7819 */ /* 0x000fc400000012ff */
[----:B------:R-:W-:Y:S02]  /*11280*/  SHF.R.U64 R30, R30, 0x3, RZ ;  /* 0x000000031e1e7819 */ /* 0x000fe400000012ff */
[----:B------:R-:W-:Y:S01]  /*11290*/  LOP3.LUT R14, R14, R15, RZ, 0x3c, !PT ;  /* 0x0000000f0e0e7212 */ /* 0x000fe200078e3cff */
[--C-:B------:R-:W-:Y:S01]  /*112a0*/  IMAD.X R15, RZ, RZ, R35.reuse, P1 ;  /* 0x000000ffff0f7224 */ /* 0x100fe200008e0623 */
[----:B------:R-:W-:Y:S01]  /*112b0*/  LOP3.LUT R30, R30, R31, RZ, 0x3c, !PT ;  /* 0x0000001f1e1e7212 */ /* 0x000fe200078e3cff */
[----:B------:R-:W-:Y:S01]  /*112c0*/  IMAD.X R31, RZ, RZ, R35, P4 ;  /* 0x000000ffff1f7224 */ /* 0x000fe200020e0623 */
[C---:B------:R-:W-:Y:S02]  /*112d0*/  IADD3 R13, P4, R34.reuse, 0x7000, RZ ;  /* 0x00007000220d7810 */ /* 0x040fe40007f9e0ff */
[----:B------:R-:W-:Y:S02]  /*112e0*/  IADD3 R27, P6, R34, 0x3000, RZ ;  /* 0x00003000221b7810 */ /* 0x000fe40007fde0ff */
[----:B------:R-:W-:-:S02]  /*112f0*/  LOP3.LUT R12, R13, 0x380, RZ, 0xc0, !PT ;  /* 0x000003800d0c7812 */ /* 0x000fc400078ec0ff */
[----:B------:R-:W-:Y:S02]  /*11300*/  LOP3.LUT R26, R27, 0x380, RZ, 0xc0, !PT ;  /* 0x000003801b1a7812 */ /* 0x000fe400078ec0ff */
[----:B------:R-:W-:Y:S02]  /*11310*/  SHF.R.U64 R12, R12, 0x3, RZ ;  /* 0x000000030c0c7819 */ /* 0x000fe400000012ff */
[----:B------:R-:W-:Y:S02]  /*11320*/  SHF.R.U64 R26, R26, 0x3, RZ ;  /* 0x000000031a1a7819 */ /* 0x000fe400000012ff */
[----:B------:R-:W-:Y:S01]  /*11330*/  LOP3.LUT R12, R12, R13, RZ, 0x3c, !PT ;  /* 0x0000000d0c0c7212 */ /* 0x000fe200078e3cff */
[--C-:B------:R-:W-:Y:S01]  /*11340*/  IMAD.X R13, RZ, RZ, R35.reuse, P4 ;  /* 0x000000ffff0d7224 */ /* 0x100fe200020e0623 */
[----:B------:R-:W-:Y:S01]  /*11350*/  LOP3.LUT R26, R26, R27, RZ, 0x3c, !PT ;  /* 0x0000001b1a1a7212 */ /* 0x000fe200078e3cff */
[----:B------:R-:W-:Y:S01]  /*11360*/  IMAD.X R27, RZ, RZ, R35, P6 ;  /* 0x000000ffff1b7224 */ /* 0x000fe200030e0623 */
[----:B------:R-:W-:-:S02]  /*11370*/  IADD3 R7, P6, R34, 0x9000, RZ ;  /* 0x0000900022077810 */ /* 0x000fc40007fde0ff */
[----:B--2---:R-:W-:Y:S01]  /*11380*/  LOP3.LUT R41, R32, 0x2, RZ, 0x3c, !PT ;  /* 0x0000000220297812 */ /* 0x004fe200078e3cff */
[----:B------:R-:W-:Y:S01]  /*11390*/  SHFL.IDX PT, R83, R83, R32, 0x1c1f ;  /* 0x001c1f2053537589 */ /* 0x000fe200000e0000 */
[----:B------:R-:W-:Y:S02]  /*113a0*/  LOP3.LUT R6, R7, 0x380, RZ, 0xc0, !PT ;  /* 0x0000038007067812 */ /* 0x000fe400078ec0ff */
[----:B------:R-:W-:Y:S01]  /*113b0*/  IADD3 R21, P5, R34, 0x4000, RZ ;  /* 0x0000400022157810 */ /* 0x000fe20007fbe0ff */
[----:B------:R-:W-:Y:S01]  /*113c0*/  SHFL.IDX PT, R107, R107, R32, 0x1c1f ;  /* 0x001c1f206b6b7589 */ /* 0x000fe200000e0000 */
[----:B------:R-:W-:Y:S02]  /*113d0*/  SHF.R.U64 R6, R6, 0x3, RZ ;  /* 0x0000000306067819 */ /* 0x000fe400000012ff */
[----:B------:R-:W-:Y:S01]  /*113e0*/  LOP3.LUT R20, R21, 0x380, RZ, 0xc0, !PT ;  /* 0x0000038015147812 */ /* 0x000fe200078ec0ff */
[----:B------:R-:W0:Y:S01]  /*113f0*/  SHFL.IDX PT, R58, R58, R41, 0x1c1f ;  /* 0x001c1f293a3a7589 */ /* 0x000e2200000e0000 */
[----:B------:R-:W-:-:S02]  /*11400*/  LOP3.LUT R6, R6, R7, RZ, 0x3c, !PT ;  /* 0x0000000706067212 */ /* 0x000fc400078e3cff */
[----:B------:R-:W-:Y:S01]  /*11410*/  LOP3.LUT R7, R34, 0x380, RZ, 0xc0, !PT ;  /* 0x0000038022077812 */ /* 0x000fe200078ec0ff */
[----:B------:R-:W1:Y:S01]  /*11420*/  SHFL.IDX PT, R80, R80, R41, 0x1c1f ;  /* 0x001c1f2950507589 */ /* 0x000e6200000e0000 */
[----:B------:R-:W-:Y:S02]  /*11430*/  SHF.R.U64 R20, R20, 0x3, RZ ;  /* 0x0000000314147819 */ /* 0x000fe400000012ff */
[----:B------:R-:W-:Y:S01]  /*11440*/  SHF.R.U64 R7, R7, 0x3, RZ ;  /* 0x0000000307077819 */ /* 0x000fe200000012ff */
[----:B------:R-:W-:Y:S01]  /*11450*/  SHFL.IDX PT, R85, R85, R32, 0x1c1f ;  /* 0x001c1f2055557589 */ /* 0x000fe200000e0000 */
[----:B------:R-:W-:Y:S01]  /*11460*/  LOP3.LUT R20, R20, R21, RZ, 0x3c, !PT ;  /* 0x0000001514147212 */ /* 0x000fe200078e3cff */
[--C-:B------:R-:W-:Y:S01]  /*11470*/  IMAD.X R21, RZ, RZ, R35.reuse, P5 ;  /* 0x000000ffff157224 */ /* 0x100fe200028e0623 */
[----:B------:R-:W-:Y:S01]  /*11480*/  IADD3 R9, P5, R34, 0xa000, RZ ;  /* 0x0000a00022097810 */ /* 0x000fe20007fbe0ff */
[----:B------:R-:W2:Y:S01]  /*11490*/  SHFL.IDX PT, R42, R59, R41, 0x1c1f ;  /* 0x001c1f293b2a7589 */ /* 0x000ea200000e0000 */
[----:B------:R-:W-:Y:S01]  /*114a0*/  LOP3.LUT R34, R7, R34, RZ, 0x3c, !PT ;  /* 0x0000002207227212 */ /* 0x000fe200078e3cff */
[--C-:B------:R-:W-:Y:S01]  /*114b0*/  IMAD.X R7, RZ, RZ, R35.reuse, P6 ;  /* 0x000000ffff077224 */ /* 0x100fe200030e0623 */
[----:B------:R-:W-:Y:S01]  /*114c0*/  LOP3.LUT R8, R9, 0x380, RZ, 0xc0, !PT ;  /* 0x0000038009087812 */ /* 0x000fe200078ec0ff */
[----:B------:R-:W-:Y:S03]  /*114d0*/  SHFL.IDX PT, R89, R89, R32, 0x1c1f ;  /* 0x001c1f2059597589 */ /* 0x000fe600000e0000 */
[----:B------:R-:W-:Y:S01]  /*114e0*/  SHF.R.U64 R8, R8, 0x3, RZ ;  /* 0x0000000308087819 */ /* 0x000fe200000012ff */
[----:B------:R-:W-:Y:S03]  /*114f0*/  SHFL.IDX PT, R109, R109, R32, 0x1c1f ;  /* 0x001c1f206d6d7589 */ /* 0x000fe600000e0000 */
[----:B------:R-:W-:Y:S01]  /*11500*/  LOP3.LUT R8, R8, R9, RZ, 0x3c, !PT ;  /* 0x0000000908087212 */ /* 0x000fe200078e3cff */
[----:B------:R-:W-:Y:S01]  /*11510*/  SHFL.IDX PT, R48, R63, R41, 0x1c1f ;  /* 0x001c1f293f307589 */ /* 0x000fe200000e0000 */
[----:B0-----:R-:W-:Y:S01]  /*11520*/  SEL R36, R83, R58, P0 ;  /* 0x0000003a53247207 */ /* 0x001fe20000000000 */
[----:B------:R-:W-:Y:S01]  /*11530*/  IMAD.X R9, RZ, RZ, R35, P5 ;  /* 0x000000ffff097224 */ /* 0x000fe200028e0623 */
[----:B------:R-:W-:Y:S01]  /*11540*/  SEL R38, R58, R83, P0 ;  /* 0x000000533a267207 */ /* 0x000fe20000000000 */
[----:B------:R-:W0:Y:S01]  /*11550*/  SHFL.IDX PT, R72, R72, R41, 0x1c1f ;  /* 0x001c1f2948487589 */ /* 0x000e2200000e0000 */
[----:B-1----:R-:W-:-:S02]  /*11560*/  SEL R37, R107, R80, P0 ;  /* 0x000000506b257207 */ /* 0x002fc40000000000 */
[----:B------:R-:W-:Y:S01]  /*11570*/  SEL R39, R80, R107, P0 ;  /* 0x0000006b50277207 */ /* 0x000fe20000000000 */
[----:B------:R-:W-:Y:S04]  /*11580*/  SHFL.IDX PT, R87, R87, R32, 0x1c1f ;  /* 0x001c1f2057577589 */ /* 0x000fe800000e0000 */
[----:B------:R-:W-:Y:S01]  /*11590*/  SHFL.IDX PT, R111, R111, R32, 0x1c1f ;  /* 0x001c1f206f6f7589 */ /* 0x000fe200000e0000 */
[----:B--2---:R-:W-:Y:S02]  /*115a0*/  SEL R40, R85, R42, P0 ;  /* 0x0000002a55287207 */ /* 0x004fe40000000000 */
[----:B------:R-:W-:Y:S01]  /*115b0*/  SEL R42, R42, R85, P0 ;  /* 0x000000552a2a7207 */ /* 0x000fe20000000000 */
[----:B------:R-:W1:Y:S04]  /*115c0*/  SHFL.IDX PT, R62, R62, R41, 0x1c1f ;  /* 0x001c1f293e3e7589 */ /* 0x000e6800000e0000 */
[----:B------:R-:W2:Y:S04]  /*115d0*/  SHFL.IDX PT, R50, R73, R41, 0x1c1f ;  /* 0x001c1f2949327589 */ /* 0x000ea800000e0000 */
[----:B------:R-:W-:Y:S04]  /*115e0*/  SHFL.IDX PT, R113, R113, R32, 0x1c1f ;  /* 0x001c1f2071717589 */ /* 0x000fe800000e0000 */
[----:B------:R-:W-:Y:S01]  /*115f0*/  SHFL.IDX PT, R74, R74, R41, 0x1c1f ;  /* 0x001c1f294a4a7589 */ /* 0x000fe200000e0000 */
[----:B0-----:R-:W-:-:S03]  /*11600*/  SEL R43, R72, R109, P0 ;  /* 0x0000006d482b7207 */ /* 0x001fc60000000000 */
[----:B------:R-:W-:Y:S04]  /*11610*/  SHFL.IDX PT, R91, R91, R32, 0x1c1f ;  /* 0x001c1f205b5b7589 */ /* 0x000fe800000e0000 */
[----:B------:R-:W-:Y:S04]  /*11620*/  SHFL.IDX PT, R115, R115, R32, 0x1c1f ;  /* 0x001c1f2073737589 */ /* 0x000fe800000e0000 */
[----:B------:R-:W0:Y:S01]  /*11630*/  SHFL.IDX PT, R64, R64, R41, 0x1c1f ;  /* 0x001c1f2940407589 */ /* 0x000e2200000e0000 */
[----:B-1----:R-:W-:Y:S02]  /*11640*/  SEL R44, R87, R62, P0 ;  /* 0x0000003e572c7207 */ /* 0x002fe40000000000 */
[----:B------:R-:W-:Y:S01]  /*11650*/  SEL R46, R62, R87, P0 ;  /* 0x000000573e2e7207 */ /* 0x000fe20000000000 */
[----:B------:R-:W-:Y:S01]  /*11660*/  SHFL.IDX PT, R92, R75, R41, 0x1c1f ;  /* 0x001c1f294b5c7589 */ /* 0x000fe200000e0000 */
[----:B--2---:R-:W-:-:S02]  /*11670*/  SEL R45, R111, R50, P0 ;  /* 0x000000326f2d7207 */ /* 0x004fc40000000000 */
[----:B------:R-:W-:Y:S01]  /*11680*/  SEL R47, R50, R111, P0 ;  /* 0x0000006f322f7207 */ /* 0x000fe20000000000 */
[----:B------:R-:W-:Y:S04]  /*11690*/  SHFL.IDX PT, R93, R93, R32, 0x1c1f ;  /* 0x001c1f205d5d7589 */ /* 0x000fe800000e0000 */
[----:B------:R-:W-:Y:S04]  /*116a0*/  SHFL.IDX PT, R95, R95, R32, 0x1c1f ;  /* 0x001c1f205f5f7589 */ /* 0x000fe800000e0000 */
[----:B------:R-:W-:Y:S04]  /*116b0*/  SHFL.IDX PT, R97, R97, R32, 0x1c1f ;  /* 0x001c1f2061617589 */ /* 0x000fe800000e0000 */
[----:B------:R-:W-:Y:S04]  /*116c0*/  SHFL.IDX PT, R99, R99, R32, 0x1c1f ;  /* 0x001c1f2063637589 */ /* 0x000fe800000e0000 */
[----:B------:R-:W-:Y:S01]  /*116d0*/  SHFL.IDX PT, R101, R101, R32, 0x1c1f ;  /* 0x001c1f2065657589 */ /* 0x000fe200000e0000 */
[----:B0-----:R-:W-:-:S03]  /*116e0*/  SEL R50, R64, R91, P0 ;  /* 0x0000005b40327207 */ /* 0x001fc60000000000 */
        /* <DEDUP_REMOVED lines=20> */
[----:B------:R-:W0:Y:S04]  /*11830*/  SHFL.IDX PT, R98, R81, R41, 0x1c1f ;  /* 0x001c1f2951627589 */ /* 0x000e2800000e0000 */
[----:B------:R-:W1:Y:S04]  /*11840*/  SHFL.IDX PT, R82, R82, R41, 0x1c1f ;  /* 0x001c1f2952527589 */ /* 0x000e6800000e0000 */
[----:B------:R2:W3:Y:S04]  /*11850*/  SHFL.IDX PT, R84, R84, R41, 0x1c1f ;  /* 0x001c1f2954547589 */ /* 0x0004e800000e0000 */
[----:B------:R4:W-:Y:S01]  /*11860*/  STSM.16.M88.4 [R108], R36 ;  /* 0x000000246c007844 */ /* 0x0009e20000000200 */
[----:B--2---:R-:W-:-:S05]  /*11870*/  SEL R41, R109, R72, P0 ;  /* 0x000000486d297207 */ /* 0x004fca0000000000 */
[----:B------:R2:W-:Y:S01]  /*11880*/  STSM.16.M88.4 [R51], R40 ;  /* 0x0000002833007844 */ /* 0x0005e20000000200 */
[----:B0-----:R-:W-:Y:S02]  /*11890*/  SEL R65, R125, R98, P0 ;  /* 0x000000627d417207 */ /* 0x001fe40000000000 */
[----:B------:R-:W-:Y:S01]  /*118a0*/  SEL R67, R98, R125, P0 ;  /* 0x0000007d62437207 */ /* 0x000fe20000000000 */
[----:B------:R0:W-:Y:S01]  /*118b0*/  STSM.16.M88.4 [R106], R44 ;  /* 0x0000002c6a007844 */ /* 0x0001e20000000200 */
[----:B----4-:R-:W-:Y:S02]  /*118c0*/  SEL R36, R89, R48, P0 ;  /* 0x0000003059247207 */ /* 0x010fe40000000000 */
[----:B------:R-:W-:Y:S01]  /*118d0*/  SEL R38, R48, R89, P0 ;  /* 0x0000005930267207 */ /* 0x000fe20000000000 */
[----:B------:R-:W-:Y:S01]  /*118e0*/  IMAD.MOV R48, RZ, RZ, -R53 ;  /* 0x000000ffff307224 */ /* 0x000fe200078e0a35 */
[----:B------:R-:W-:Y:S02]  /*118f0*/  SEL R37, R113, R74, P0 ;  /* 0x0000004a71257207 */ /* 0x000fe40000000000 */
[----:B------:R-:W-:Y:S01]  /*11900*/  SEL R39, R74, R113, P0 ;  /* 0x000000714a277207 */ /* 0x000fe20000000000 */
[----:B------:R-:W-:Y:S01]  /*11910*/  IMAD R55, R33, R48, R49 ;  /* 0x0000003021377224 */ /* 0x000fe200078e0231 */
[----:B------:R-:W-:-:S02]  /*11920*/  SEL R48, R91, R64, P0 ;  /* 0x000000405b307207 */ /* 0x000fc40000000000 */
[----:B------:R-:W-:Y:S01]  /*11930*/  SEL R49, R115, R92, P0 ;  /* 0x0000005c73317207 */ /* 0x000fe20000000000 */
[----:B------:R4:W-:Y:S01]  /*11940*/  STSM.16.M88.4 [R104], R36 ;  /* 0x0000002468007844 */ /* 0x0009e20000000200 */
[----:B--2---:R-:W-:Y:S02]  /*11950*/  SEL R51, R92, R115, P0 ;  /* 0x000000735c337207 */ /* 0x004fe40000000000 */
[----:B------:R-:W-:Y:S01]  /*11960*/  SEL R40, R93, R52, P0 ;  /* 0x000000345d287207 */ /* 0x000fe20000000000 */
[----:B0-----:R-:W-:Y:S01]  /*11970*/  IMAD.U32 R44, RZ, RZ, UR5 ;  /* 0x00000005ff2c7e24 */ /* 0x001fe2000f8e00ff */
[----:B------:R-:W-:Y:S01]  /*11980*/  SEL R42, R52, R93, P0 ;  /* 0x0000005d342a7207 */ /* 0x000fe20000000000 */
[----:B------:R-:W-:Y:S01]  /*11990*/  STSM.16.M88.4 [R102], R48 ;  /* 0x0000003066007844 */ /* 0x000fe20000000200 */
[----:B------:R-:W-:Y:S01]  /*119a0*/  SEL R41, R117, R76, P0 ;  /* 0x0000004c75297207 */ /* 0x000fe20000000000 */
[----:B------:R-:W-:Y:S01]  /*119b0*/  VIADD R52, R203, UR43 ;  /* 0x0000002bcb347c36 */ /* 0x000fe20008000000 */
[----:B------:R-:W-:Y:S01]  /*119c0*/  SEL R43, R76, R117, P0 ;  /* 0x000000754c2b7207 */ /* 0x000fe20000000000 */
[----:B------:R-:W-:Y:S01]  /*119d0*/  ULDC UR5, c[0x0][0xa88] ;  /* 0x0002a20000057ab9 */ /* 0x000fe20000000800 */
[----:B------:R-:W-:Y:S01]  /*119e0*/  SEL R46, R66, R95, P0 ;  /* 0x0000005f422e7207 */ /* 0x000fe20000000000 */
[----:B------:R-:W-:Y:S01]  /*119f0*/  IMAD R85, R33, UR5, RZ ;  /* 0x0000000521557c24 */ /* 0x000fe2000f8e02ff */
[----:B------:R-:W-:Y:S01]  /*11a00*/  SEL R45, R119, R94, P0 ;  /* 0x0000005e772d7207 */ /* 0x000fe20000000000 */
[----:B------:R0:W-:Y:S01]  /*11a10*/  STSM.16.M88.4 [R100], R40 ;  /* 0x0000002864007844 */ /* 0x0001e20000000200 */
[----:B------:R-:W-:-:S02]  /*11a20*/  SEL R47, R94, R119, P0 ;  /* 0x000000775e2f7207 */ /* 0x000fc40000000000 */
[----:B----4-:R-:W-:Y:S02]  /*11a30*/  SHF.R.S32.HI R37, RZ, 0x1f, R53 ;  /* 0x0000001fff257819 */ /* 0x010fe40000011435 */
[----:B------:R-:W-:Y:S02]  /*11a40*/  IADD3 R36, P1, R53, UR6, RZ ;  /* 0x0000000635247c10 */ /* 0x000fe4000ff3e0ff */
[----:B------:R-:W-:Y:S02]  /*11a50*/  SHF.R.S32.HI R38, RZ, 0x1f, R55 ;  /* 0x0000001fff267819 */ /* 0x000fe40000011437 */
[----:B------:R-:W-:Y:S01]  /*11a60*/  IADD3.X R37, R37, UR7, R44, P1, !PT ;  /* 0x0000000725257c10 */ /* 0x000fe20008ffe42c */
[----:B------:R-:W-:Y:S01]  /*11a70*/  ULDC.64 UR6, c[0x0][0xb88] ;  /* 0x0002e20000067ab9 */ /* 0x000fe20000000a00 */
[----:B------:R-:W-:Y:S01]  /*11a80*/  SEL R44, R95, R66, P0 ;  /* 0x000000425f2c7207 */ /* 0x000fe20000000000 */
[----:B------:R-:W-:Y:S01]  /*11a90*/  IMAD R38, R38, UR6, RZ ;  /* 0x0000000626267c24 */ /* 0x000fe2000f8e02ff */
[----:B------:R-:W-:Y:S01]  /*11aa0*/  LOP3.LUT P1, RZ, R201, 0x3, RZ, 0xc0, !PT ;  /* 0x00000003c9ff7812 */ /* 0x000fe2000782c0ff */
[----:B------:R-:W-:Y:S01]  /*11ab0*/  IMAD.WIDE.U32 R36, R55, UR6, R36 ;  /* 0x0000000637247c25 */ /* 0x000fe2000f8e0024 */
[----:B------:R-:W-:Y:S01]  /*11ac0*/  SEL R64, R101, R54, P0 ;  /* 0x0000003665407207 */ /* 0x000fe20000000000 */
[----:B------:R2:W-:Y:S01]  /*11ad0*/  STSM.16.M88.4 [R57], R44 ;  /* 0x0000002c39007844 */ /* 0x0005e20000000200 */
[----:B0-----:R-:W-:Y:S01]  /*11ae0*/  SEL R40, R97, R32, P0 ;  /* 0x0000002061287207 */ /* 0x001fe20000000000 */
[----:B------:R-:W-:Y:S01]  /*11af0*/  IMAD R55, R55, UR7, R38 ;  /* 0x0000000737377c24 */ /* 0x000fe2000f8e0226 */
[----:B------:R-:W-:Y:S01]  /*11b00*/  ULDC.64 UR6, c[0x0][0xb50] ;  /* 0x0002d40000067ab9 */ /* 0x000fe20000000a00 */
[----:B------:R-:W-:Y:S01]  /*11b10*/  VIADD R38, R52, 0x8 ;  /* 0x0000000834267836 */ /* 0x000fe20000000000 */
[----:B------:R-:W-:Y:S01]  /*11b20*/  LEA R48, P4, R36, UR6, 0x2 ;  /* 0x0000000624307c11 */ /* 0x000fe2000f8810ff */
[----:B------:R-:W-:Y:S01]  /*11b30*/  IMAD.IADD R37, R37, 0x1, R55 ;  /* 0x0000000125257824 */ /* 0x000fe200078e0237 */
[----:B------:R-:W-:-:S02]  /*11b40*/  SEL R42, R32, R97, P0 ;  /* 0x00000061202a7207 */ /* 0x000fc40000000000 */
[----:B------:R-:W-:Y:S01]  /*11b50*/  SEL R41, R121, R78, P0 ;  /* 0x0000004e79297207 */ /* 0x000fe20000000000 */
[----:B------:R-:W-:Y:S01]  /*11b60*/  SHFL.IDX PT, R62, R48, RZ, 0x1c1f ;  /* 0x001c1fff303e7589 */ /* 0x000fe200000e0000 */
[----:B------:R-:W-:Y:S02]  /*11b70*/  LEA.HI.X R36, R36, UR7, R37, 0x2, P4 ;  /* 0x0000000724247c11 */ /* 0x000fe4000a0f1425 */
[----:B------:R-:W-:Y:S01]  /*11b80*/  SEL R43, R78, R121, P0 ;  /* 0x000000794e2b7207 */ /* 0x000fe20000000000 */
[----:B------:R-:W-:Y:S01]  /*11b90*/  SHFL.IDX PT, R72, R48, 0x1, 0x1c1f ;  /* 0x003c1f0030487f89 */ /* 0x000fe200000e0000 */
[----:B------:R-:W-:Y:S02]  /*11ba0*/  ISETP.GE.OR P2, PT, R52, R85, P1 ;  /* 0x000000553400720c */ /* 0x000fe40000f46670 */
[----:B--2---:R-:W-:Y:S01]  /*11bb0*/  SEL R44, R99, R68, P0 ;  /* 0x00000044632c7207 */ /* 0x004fe20000000000 */
[----:B------:R-:W0:Y:S01]  /*11bc0*/  SHFL.IDX PT, R63, R36, RZ, 0x1c1f ;  /* 0x001c1fff243f7589 */ /* 0x000e2200000e0000 */
[----:B------:R-:W-:-:S02]  /*11bd0*/  SEL R46, R68, R99, P0 ;  /* 0x00000063442e7207 */ /* 0x000fc40000000000 */
[----:B------:R-:W-:Y:S01]  /*11be0*/  SEL R45, R123, R96, P0 ;  /* 0x000000607b2d7207 */ /* 0x000fe20000000000 */
[----:B------:R2:W4:Y:S01]  /*11bf0*/  SHFL.IDX PT, R73, R36, 0x1, 0x1c1f ;  /* 0x003c1f0024497f89 */ /* 0x00052200000e0000 */
[----:B------:R-:W-:Y:S02]  /*11c00*/  SEL R47, R96, R123, P0 ;  /* 0x0000007b602f7207 */ /* 0x000fe40000000000 */
[----:B------:R-:W-:Y:S01]  /*11c10*/  SEL R66, R54, R101, P0 ;  /* 0x0000006536427207 */ /* 0x000fe20000000000 */
[----:B------:R-:W-:Y:S01]  /*11c20*/  STSM.16.M88.4 [R90], R40 ;  /* 0x000000285a007844 */ /* 0x000fe20000000200 */
[----:B------:R-:W-:Y:S02]  /*11c30*/  ISETP.GE.OR P1, PT, R38, R85, P1 ;  /* 0x000000552600720c */ /* 0x000fe40000f26670 */
[----:B------:R-:W-:Y:S01]  /*11c40*/  SEL R76, R103, R70, P0 ;  /* 0x00000046674c7207 */ /* 0x000fe20000000000 */
[----:B------:R-:W-:Y:S01]  /*11c50*/  STSM.16.M88.4 [R88], R44 ;  /* 0x0000002c58007844 */ /* 0x000fe20000000200 */
[----:B------:R-:W-:-:S02]  /*11c60*/  SEL R78, R70, R103, P0 ;  /* 0x00000067464e7207 */ /* 0x000fc40000000000 */
[----:B-1----:R-:W-:Y:S01]  /*11c70*/  SEL R77, R127, R82, P0 ;  /* 0x000000527f4d7207 */ /* 0x002fe20000000000 */
[----:B------:R-:W-:Y:S01]  /*11c80*/  STSM.16.M88.4 [R86], R64 ;  /* 0x0000004056007844 */ /* 0x000fe20000000200 */
[----:B------:R-:W-:Y:S02]  /*11c90*/  SEL R79, R82, R127, P0 ;  /* 0x0000007f524f7207 */ /* 0x000fe40000000000 */
[----:B---3--:R-:W-:Y:S02]  /*11ca0*/  SEL R37, R129, R84, P0 ;  /* 0x0000005481257207 */ /* 0x008fe40000000000 */
[----:B------:R-:W-:Y:S01]  /*11cb0*/  SEL R39, R84, R129, P0 ;  /* 0x0000008154277207 */ /* 0x000fe20000000000 */
[----:B------:R-:W-:Y:S01]  /*11cc0*/  STSM.16.M88.4 [R61], R76 ;  /* 0x0000004c3d007844 */ /* 0x000fe20000000200 */
[----:B--2---:R-:W-:Y:S02]  /*11cd0*/  SEL R36, R105, R56, P0 ;  /* 0x0000003869247207 */ /* 0x004fe40000000000 */
[----:B------:R-:W-:-:S05]  /*11ce0*/  SEL R38, R56, R105, P0 ;  /* 0x0000006938267207 */ /* 0x000fca0000000000 */
[----:B------:R-:W-:Y:S01]  /*11cf0*/  STSM.16.M88.4 [R60], R36 ;  /* 0x000000243c007844 */ /* 0x000fe20000000200 */
[----:B------:R-:W-:Y:S01]  /*11d00*/  BAR.SYNC.DEFER_BLOCKING 0x1, 0x100 ;  /* 0x0044000000007b1d */ /* 0x000fe20000010000 */
[----:B------:R-:W-:-:S05]  /*11d10*/  UIMAD UR5, UR10, UR8, URZ ;  /* 0x000000080a0572a4 */ /* 0x000fca000f8e023f */
[----:B0-----:R-:W-:Y:S01]  /*11d20*/  @!P2 ST.E desc[UR48][R62.64], R2 ;  /* 0x000000023e00a985 */ /* 0x001fe2000c101930 */
[----:B------:R-:W-:Y:S01]  /*11d30*/  UIMAD.WIDE.U32 UR6, UR41, UR8, URZ ;  /* 0x00000008290672a5 */ /* 0x000fe2000f8e003f */
[----:B------:R-:W-:Y:S02]  /*11d40*/  ULDC.64 UR10, c[0x0][0xaf0] ;  /* 0x0002bc00000a7ab9 */ /* 0x000fe40000000a00 */
[----:B----4-:R0:W-:Y:S04]  /*11d50*/  @!P1 ST.E desc[UR48][R72.64], R0 ;  /* 0x0000000048009985 */ /* 0x0101e8000c101930 */
[----:B------:R1:W5:Y:S04]  /*11d60*/  LD.E.128 R52, desc[UR48][R30.64] ;  /* 0x000000301e347980 */ /* 0x000368000c101d00 */
[----:B------:R2:W5:Y:S01]  /*11d70*/  LD.E.128 R48, desc[UR48][R28.64] ;  /* 0x000000301c307980 */ /* 0x000562000c101d00 */
[----:B0-----:R-:W-:-:S03]  /*11d80*/  IMAD R0, R23, 0x20, R200 ;  /* 0x0000002017007824 */ /* 0x001fc600078e02c8 */
[----:B------:R0:W5:Y:S01]  /*11d90*/  LD.E.128 R76, desc[UR48][R6.64] ;  /* 0x00000030064c7980 */ /* 0x000162000c101d00 */
[----:B-1----:R-:W1:Y:S01]  /*11da0*/  @P3 LDC R31, c[0x0][0xbec] ;  /* 0x0002fb00ff1f3b82 */ /* 0x002e620000000800 */
[----:B------:R-:W-:Y:S02]  /*11db0*/  UIMAD UR5, UR41, UR9, UR5 ;  /* 0x00000009290572a4 */ /* 0x000fe4000f8e0205 */
[----:B------:R-:W-:Y:S01]  /*11dc0*/  UIMAD UR8, UR12, UR10, URZ ;  /* 0x0000000a0c0872a4 */ /* 0x000fe2000f8e023f */
[----:B------:R3:W5:Y:S04]  /*11dd0*/  LD.E.128 R80, desc[UR48][R4.64] ;  /* 0x0000003004507980 */ /* 0x000768000c101d00 */
[----:B--2---:R-:W2:Y:S01]  /*11de0*/  @P3 LDC R29, c[0x0][0xbf0] ;  /* 0x0002fc00ff1d3b82 */ /* 0x004ea20000000800 */
[----:B0-----:R-:W-:Y:S01]  /*11df0*/  VIADD R6, R0, UR43 ;  /* 0x0000002b00067c36 */ /* 0x001fe20008000000 */
[----:B------:R-:W-:Y:S01]  /*11e00*/  UIADD3 UR7, UR7, UR5, URZ ;  /* 0x0000000507077290 */ /* 0x000fe2000fffe03f */
[----:B------:R-:W5:Y:S02]  /*11e10*/  LD.E.128 R56, desc[UR48][R34.64] ;  /* 0x0000003022387980 */ /* 0x000f64000c101d00 */
[----:B------:R-:W-:Y:S01]  /*11e20*/  IMAD.MOV.U32 R7, RZ, RZ, R6 ;  /* 0x000000ffff077224 */ /* 0x000fe200078e0006 */
[----:B------:R-:W-:Y:S01]  /*11e30*/  UIMAD UR5, UR44, UR11, UR8 ;  /* 0x0000000b2c0572a4 */ /* 0x000fe2000f8e0208 */
[----:B------:R-:W5:Y:S01]  /*11e40*/  LD.E.128 R40, desc[UR48][R26.64] ;  /* 0x000000301a287980 */ /* 0x000f62000c101d00 */
[----:B------:R-:W-:Y:S01]  /*11e50*/  UIMAD.WIDE.U32 UR6, UR44, UR10, UR6 ;  /* 0x0000000a2c0672a5 */ /* 0x000fe2000f8e0006 */
[----:B------:R-:W-:-:S02]  /*11e60*/  ULDC.64 UR8, c[0x0][0xae0] ;  /* 0x0002b80000087ab9 */ /* 0x000fc40000000a00 */
[----:B------:R-:W5:Y:S04]  /*11e70*/  LD.E.128 R68, desc[UR48][R20.64] ;  /* 0x0000003014447980 */ /* 0x000f68000c101d00 */
[----:B------:R-:W5:Y:S01]  /*11e80*/  LD.E.128 R64, desc[UR48][R24.64] ;  /* 0x0000003018407980 */ /* 0x000f62000c101d00 */
[----:B-1----:R-:W-:Y:S01]  /*11e90*/  @P3 IMAD.HI.U32 R0, R6, R31, RZ ;  /* 0x0000001f06003227 */ /* 0x002fe200078e00ff */
[----:B------:R-:W-:Y:S02]  /*11ea0*/  UIADD3 UR5, UR7, UR5, URZ ;  /* 0x0000000507057290 */ /* 0x000fe4000fffe03f */
[----:B------:R-:W5:Y:S04]  /*11eb0*/  LD.E.128 R44, desc[UR48][R14.64] ;  /* 0x000000300e2c7980 */ /* 0x000f68000c101d00 */
[----:B------:R-:W5:Y:S01]  /*11ec0*/  LD.E.128 R36, desc[UR48][R12.64] ;  /* 0x000000300c247980 */ /* 0x000f62000c101d00 */
[----:B--2---:R-:W-:-:S03]  /*11ed0*/  @P3 SHF.R.U32.HI R7, RZ, R29, R0 ;  /* 0x0000001dff073219 */ /* 0x004fc60000011600 */
[----:B------:R0:W5:Y:S01]  /*11ee0*/  LD.E.128 R72, desc[UR48][R8.64] ;  /* 0x0000003008487980 */ /* 0x000162000c101d00 */
[--C-:B------:R-:W-:Y:S01]  /*11ef0*/  SHF.R.S32.HI R0, RZ, 0x1f, R7.reuse ;  /* 0x0000001fff007819 */ /* 0x100fe20000011407 */
[----:B------:R-:W-:Y:S02]  /*11f00*/  IMAD.MOV R2, RZ, RZ, -R7 ;  /* 0x000000ffff027224 */ /* 0x000fe400078e0a07 */
[----:B---3--:R-:W-:Y:S01]  /*11f10*/  IMAD.U32 R5, RZ, RZ, UR7 ;  /* 0x00000007ff057e24 */ /* 0x008fe2000f8e00ff */
[----:B------:R1:W5:Y:S01]  /*11f20*/  LD.E.128 R60, desc[UR48][R10.64] ;  /* 0x000000300a3c7980 */ /* 0x000362000c101d00 */
[----:B------:R-:W-:Y:S02]  /*11f30*/  IMAD R0, R0, UR8, RZ ;  /* 0x0000000800007c24 */ /* 0x000fe4000f8e02ff */
[----:B------:R-:W-:Y:S01]  /*11f40*/  IMAD R33, R33, R2, R6 ;  /* 0x0000000221217224 */ /* 0x000fe200078e0206 */
[----:B------:R-:W-:Y:S01]  /*11f50*/  @!PT LDS RZ, [RZ] ;  /* 0x00000000fffff984 */ /* 0x000fe20000000800 */
[----:B------:R-:W-:Y:S01]  /*11f60*/  @!PT LDS RZ, [RZ] ;  /* 0x00000000fffff984 */ /* 0x000fe20000000800 */
[----:B------:R-:W-:Y:S01]  /*11f70*/  @!PT LDS RZ, [RZ] ;  /* 0x00000000fffff984 */ /* 0x000fe20000000800 */
[----:B------:R-:W-:Y:S01]  /*11f80*/  @!PT LDS RZ, [RZ] ;  /* 0x00000000fffff984 */ /* 0x000fe20000000800 */
[----:B------:R2:W-:Y:S06]  /*11f90*/  MEMBAR.ALL.CTA ;  /* 0x0000000000007992 */ /* 0x0005ec0000008000 */
[----:B--2---:R-:W2:Y:S01]  /*11fa0*/  FENCE.VIEW.ASYNC.S ;  /* 0x00000000000073c6 */ /* 0x004ea20000000000 */
[----:B------:R-:W-:Y:S01]  /*11fb0*/  IMAD.U32 R4, RZ, RZ, UR6 ;  /* 0x00000006ff047e24 */ /* 0x000fe2000f8e00ff */
[----:B------:R-:W-:Y:S01]  /*11fc0*/  ULDC.64 UR6, c[0x0][0xad8] ;  /* 0x0002b60000067ab9 */ /* 0x000fe20000000a00 */
[----:B------:R-:W-:-:S02]  /*11fd0*/  IMAD.U32 R5, RZ, RZ, UR5 ;  /* 0x00000005ff057e24 */ /* 0x000fc4000f8e00ff */
[C---:B0-----:R-:W-:Y:S01]  /*11fe0*/  IMAD R9, R7.reuse, UR9, R0 ;  /* 0x0000000907097c24 */ /* 0x041fe2000f8e0200 */
[----:B------:R-:W-:Y:S01]  /*11ff0*/  SHF.R.S32.HI R0, RZ, 0x1f, R33 ;  /* 0x0000001fff007819 */ /* 0x000fe20000011421 */
[----:B------:R-:W-:-:S04]  /*12000*/  IMAD.WIDE.U32 R4, R7, UR8, R4 ;  /* 0x0000000807047c25 */ /* 0x000fc8000f8e0004 */
[----:B------:R-:W-:Y:S02]  /*12010*/  IMAD.IADD R5, R5, 0x1, R9 ;  /* 0x0000000105057824 */ /* 0x000fe400078e0209 */
[----:B------:R-:W-:Y:S02]  /*12020*/  IMAD R2, R0, UR6, RZ ;  /* 0x0000000600027c24 */ /* 0x000fe4000f8e02ff */
[----:B-1----:R-:W-:Y:S02]  /*12030*/  VIADD R10, R200, UR43 ;  /* 0x0000002bc80a7c36 */ /* 0x002fe40008000000 */
        /* <DEDUP_REMOVED lines=12> */
[----:B--2---:R0:W1:Y:S01]  /*12100*/  SHFL.IDX PT, R7, R8, RZ, 0x181f ;  /* 0x00181fff08077589 */ /* 0x00406200000e0000 */
        /* <DEDUP_REMOVED lines=9> */
[CC--:B-1----:R-:W-:Y:S02]  /*121a0*/  @!P4 LEA R2, P6, R18.reuse, R7.reuse, 0x1 ;  /* 0x000000071202c211 */ /* 0x0c2fe400078c08ff */
[CC--:B------:R-:W-:Y:S02]  /*121b0*/  @!P3 LEA R4, P5, R19.reuse, R7.reuse, 0x1 ;  /* 0x000000071304b211 */ /* 0x0c0fe400078a08ff */
[-C--:B0-2---:R-:W-:Y:S02]  /*121c0*/  @!P4 LEA.HI.X R3, R18, R0.reuse, R207, 0x1, P6 ;  /* 0x000000001203c211 */ /* 0x085fe400030f0ccf */
[C---:B------:R-:W-:Y:S02]  /*121d0*/  @!P2 LEA R6, P6, R22.reuse, R7, 0x1 ;  /* 0x000000071606a211 */ /* 0x040fe400078c08ff */
[-C--:B------:R-:W-:Y:S01]  /*121e0*/  @!P3 LEA.HI.X R5, R19, R0.reuse, R206, 0x1, P5 ;  /* 0x000000001305b211 */ /* 0x080fe200028f0cce */
[----:B-----5:R3:W-:Y:S01]  /*121f0*/  @!P4 ST.E.128 desc[UR48][R2.64], R56 ;  /* 0x000000380200c985 */ /* 0x0207e2000c101d30 */
[----:B------:R-:W-:-:S03]  /*12200*/  @!P2 LEA.HI.X R7, R22, R0, R205, 0x1, P6 ;  /* 0x000000001607a211 */ /* 0x000fc600030f0ccd */
[----:B------:R3:W-:Y:S04]  /*12210*/  @!P3 ST.E.128 desc[UR48][R4.64], R68 ;  /* 0x000000440400b985 */ /* 0x0007e8000c101d30 */
[----:B------:R3:W-:Y:S02]  /*12220*/  @!P2 ST.E.128 desc[UR48][R6.64], R80 ;  /* 0x000000500600a985 */ /* 0x0007e4000c101d30 */
.L_x_1058:
[----:B------:R-:W-:Y:S05]  /*12230*/  BSYNC B1 ;  /* 0x0000000000017941 */ /* 0x000fea0003800000 */
.L_x_1057:
        /* <DEDUP_REMOVED lines=9> */
[CC--:B------:R-:W-:Y:S02]  /*122d0*/  @!P5 LEA R4, P2, R19.reuse, R7.reuse, 0x1 ;  /* 0x000000071304d211 */ /* 0x0c0fe400078408ff */
[----:B------:R-:W-:Y:S02]  /*122e0*/  @!P6 LEA R6, P3, R22, R7, 0x1 ;  /* 0x000000071606e211 */ /* 0x000fe400078608ff */
[-C--:B0---4-:R-:W-:Y:S02]  /*122f0*/  @!P4 LEA.HI.X R3, R18, R0.reuse, R207, 0x1, P1 ;  /* 0x000000001203c211 */ /* 0x091fe400008f0ccf */
[-C--:B------:R-:W-:Y:S02]  /*12300*/  @!P5 LEA.HI.X R5, R19, R0.reuse, R206, 0x1, P2 ;  /* 0x000000001305d211 */ /* 0x080fe400010f0cce */
[----:B------:R-:W-:Y:S01]  /*12310*/  @!P6 LEA.HI.X R7, R22, R0, R205, 0x1, P3 ;  /* 0x000000001607e211 */ /* 0x000fe200018f0ccd */
[----:B-----5:R3:W-:Y:S04]  /*12320*/  @!P4 ST.E.128 desc[UR48][R2.64], R52 ;  /* 0x000000340200c985 */ /* 0x0207e8000c101d30 */
[----:B------:R3:W-:Y:S04]  /*12330*/  @!P5 ST.E.128 desc[UR48][R4.64], R64 ;  /* 0x000000400400d985 */ /* 0x0007e8000c101d30 */
[----:B------:R3:W-:Y:S02]  /*12340*/  @!P6 ST.E.128 desc[UR48][R6.64], R76 ;  /* 0x0000004c0600e985 */ /* 0x0007e4000c101d30 */
.L_x_1060:
[----:B------:R-:W-:Y:S05]  /*12350*/  BSYNC B1 ;  /* 0x0000000000017941 */ /* 0x000fea0003800000 */
.L_x_1059:
        /* <DEDUP_REMOVED lines=11> */
[-C--:B0-----:R-:W-:Y:S02]  /*12410*/  @!P3 LEA.HI.X R3, R18, R0.reuse, R207, 0x1, P0 ;  /* 0x000000001203b211 */ /* 0x081fe400000f0ccf */
[-C--:B------:R-:W-:Y:S02]  /*12420*/  @!P4 LEA.HI.X R5, R19, R0.reuse, R206, 0x1, P1 ;  /* 0x000000001305c211 */ /* 0x080fe400008f0cce */
[----:B------:R-:W-:Y:S01]  /*12430*/  @!P5 LEA.HI.X R7, R22, R0, R205, 0x1, P2 ;  /* 0x000000001607d211 */ /* 0x000fe200010f0ccd */
[----:B-----5:R3:W-:Y:S04]  /*12440*/  @!P3 ST.E.128 desc[UR48][R2.64], R48 ;  /* 0x000000300200b985 */ /* 0x0207e8000c101d30 */
[----:B------:R3:W-:Y:S04]  /*12450*/  @!P4 ST.E.128 desc[UR48][R4.64], R44 ;  /* 0x0000002c0400c985 */ /* 0x0007e8000c101d30 */
[----:B------:R3:W-:Y:S02]  /*12460*/  @!P5 ST.E.128 desc[UR48][R6.64], R72 ;  /* 0x000000480600d985 */ /* 0x0007e4000c101d30 */
.L_x_1062:
[----:B------:R-:W-:Y:S05]  /*12470*/  BSYNC B1 ;  /* 0x0000000000017941 */ /* 0x000fea0003800000 */
.L_x_1061:
[----:B0-----:R-:W-:Y:S01]  /*12480*/  VIADD R0, R10, 0x60 ;  /* 0x000000600a007836 */ /* 0x001fe20000000000 */
[----:B--2-4-:R-:W0:Y:S04]  /*12490*/  SHFL.IDX PT, R9, R9, 0x3, 0x181f ;  /* 0x00781f0009097f89 */ /* 0x014e2800000e0000 */
[----:B------:R-:W-:Y:S01]  /*124a0*/  ISETP.GE.AND P0, PT, R0, R85, PT ;  /* 0x000000550000720c */ /* 0x000fe20003f06270 */
[----:B-1-3--:R1:W2:-:S12]  /*124b0*/  SHFL.IDX PT, R7, R8, 0x3, 0x181f ;  /* 0x00781f0008077f89 */ /* 0x00a29800000e0000 */
[----:B-1----:R-:W-:Y:S05]  /*124c0*/  @P0 BRA `(.L_x_1063) ;  /* 0x0000000800d00947 */ /* 0x002fea0003800000 */
[----:B------:R-:W-:Y:S02]  /*124d0*/  ULDC UR5, c[0x0][0xac8] ;  /* 0x0002b20000057ab9 */ /* 0x000fe40000000800 */
[----:B------:R-:W-:Y:S02]  /*124e0*/  ISETP.GE.AND P2, PT, R18, UR5, PT ;  /* 0x0000000512007c0c */ /* 0x000fe4000bf46270 */
[----:B------:R-:W-:-:S11]  /*124f0*/  ISETP.GE.AND P3, PT, R19, UR5, PT ;  /* 0x0000000513007c0c */ /* 0x000fd6000bf66270 */
[CC--:B--2---:R-:W-:Y:S02]  /*12500*/  @!P2 LEA R2, P0, R18.reuse, R7.reuse, 0x1 ;  /* 0x000000071202a211 */ /* 0x0c4fe400078008ff */
[C---:B------:R-:W-:Y:S02]  /*12510*/  @!P3 LEA R4, P1, R19.reuse, R7, 0x1 ;  /* 0x000000071304b211 */ /* 0x040fe400078208ff */
[-C--:B0-----:R-:W-:Y:S02]  /*12520*/  @!P2 LEA.HI.X R3, R18, R9.reuse, R207, 0x1, P0 ;  /* 0x000000091203a211 */ /* 0x081fe400000f0ccf */
[----:B------:R-:W-:Y:S02]  /*12530*/  @!P3 LEA.HI.X R5, R19, R9, R206, 0x1, P1 ;  /* 0x000000091305b211 */ /* 0x000fe400008f0cce */
[----:B------:R-:W-:Y:S01]  /*12540*/  ISETP.GE.AND P0, PT, R22, UR5, PT ;  /* 0x0000000516007c0c */ /* 0x000fe2000bf06270 */
[----:B-----5:R0:W-:Y:S04]  /*12550*/  @!P2 ST.E.128 desc[UR48][R2.64], R40 ;  /* 0x000000280200a985 */ /* 0x0201e8000c101d30 */
[----:B------:R0:W-:Y:S08]  /*12560*/  @!P3 ST.E.128 desc[UR48][R4.64], R36 ;  /* 0x000000240400b985 */ /* 0x0001f0000c101d30 */
[----:B------:R-:W-:Y:S05]  /*12570*/  @P0 BRA `(.L_x_1063) ;  /* 0x0000000800a40947 */ /* 0x000fea0003800000 */
[----:B0-----:R-:W-:-:S04]  /*12580*/  LEA R2, P0, R22, R7, 0x1 ;  /* 0x0000000716027211 */ /* 0x001fc800078008ff */
[----:B------:R-:W-:-:S05]  /*12590*/  LEA.HI.X R3, R22, R9, R205, 0x1, P0 ;  /* 0x0000000916037211 */ /* 0x000fca00000f0ccd */
[----:B------:R0:W-:Y:S01]  /*125a0*/  ST.E.128 desc[UR48][R2.64], R60 ;  /* 0x0000003c02007985 */ /* 0x0001e2000c101d30 */
[----:B------:R-:W-:Y:S05]  /*125b0*/  BRA `(.L_x_1063) ;  /* 0x0000000800947947 */ /* 0x000fea0003800000 */
.L_x_1056:
[----:B------:R-:W0:Y:S01]  /*125c0*/  LDC R8, c[0x0][0xbe8] ;  /* 0x0002fa00ff087b82 */ /* 0x000e220000000800 */
[----:B------:R-:W-:Y:S01]  /*125d0*/  ISETP.GE.AND P0, PT, R208, 0x80, PT ;  /* 0x00000080d000780c */ /* 0x000fe20003f06270 */
[----:B------:R-:W-:Y:S01]  /*125e0*/  USHF.R.S32.HI UR8, URZ, 0x1f, UR41 ;  /* 0x0000001f3f087899 */ /* 0x000fe20008011429 */
[----:B------:R-:W-:Y:S01]  /*125f0*/  BSSY B1, `(.L_x_1064) ;  /* 0x000002f000017945 */ /* 0x000fe20003800000 */
[----:B------:R-:W-:Y:S01]  /*12600*/  USHF.R.S32.HI UR9, URZ, 0x1f, UR44 ;  /* 0x0000001f3f097899 */ /* 0x000fe2000801142c */
[----:B------:R-:W-:Y:S01]  /*12610*/  IMAD R6, R23, 0x20, R200 ;  /* 0x0000002017067824 */ /* 0x000fe200078e02c8 */
[----:B0-----:R-:W-:-:S13]  /*12620*/  ISETP.NE.AND P1, PT, R8, 0x1, PT ;  /* 0x000000010800780c */ /* 0x001fda0003f25270 */
[----:B------:R-:W0:Y:S08]  /*12630*/  @P1 LDC R9, c[0x0][0xbec] ;  /* 0x0002fb00ff091b82 */ /* 0x000e300000000800 */
[----:B------:R-:W1:Y:S01]  /*12640*/  @P1 LDC R11, c[0x0][0xbf0] ;  /* 0x0002fc00ff0b1b82 */ /* 0x000e620000000800 */
[----:B------:R-:W-:Y:S05]  /*12650*/  @P0 BRA `(.L_x_1065) ;  /* 0x0000000000a00947 */ /* 0x000fea0003800000 */
[----:B------:R-:W2:Y:S01]  /*12660*/  S2R R0, SR_TID.X ;  /* 0x0000000000007919 */ /* 0x000ea20000002100 */
[----:B------:R-:W3:Y:S01]  /*12670*/  LDC R3, c[0x0][0xbe8] ;  /* 0x0002fa00ff037b82 */ /* 0x000ee20000000800 */
[----:B------:R-:W-:Y:S01]  /*12680*/  IMAD.U32 R4, RZ, RZ, UR43 ;  /* 0x0000002bff047e24 */ /* 0x000fe2000f8e00ff */
[----:B------:R-:W-:Y:S02]  /*12690*/  ULDC UR5, c[0x0][0xa88] ;  /* 0x0002a20000057ab9 */ /* 0x000fe40000000800 */
[----:B---3--:R-:W-:Y:S02]  /*126a0*/  IMAD R5, R3, UR5, RZ ;  /* 0x0000000503057c24 */ /* 0x008fe4000f8e02ff */
[----:B--2---:R-:W-:-:S04]  /*126b0*/  IADD3 R4, R4, -0x80, R0 ;  /* 0xffffff8004047810 */ /* 0x004fc80007ffe000 */
[----:B------:R-:W-:-:S13]  /*126c0*/  ISETP.GE.AND P0, PT, R4, R5, PT ;  /* 0x000000050400720c */ /* 0x000fda0003f06270 */
[----:B------:R-:W-:Y:S05]  /*126d0*/  @P0 BRA `(.L_x_1065) ;  /* 0x0000000000800947 */ /* 0x000fea0003800000 */
[----:B------:R-:W-:Y:S01]  /*126e0*/  ISETP.NE.AND P0, PT, R3, 0x1, PT ;  /* 0x000000010300780c */ /* 0x000fe20003f05270 */
[----:B------:R-:W-:Y:S01]  /*126f0*/  ULDC.64 UR10, c[0x0][0xb90] ;  /* 0x0002e400000a7ab9 */ /* 0x000fe20000000a00 */
[----:B------:R-:W-:Y:S01]  /*12700*/  IMAD.MOV.U32 R2, RZ, RZ, R4 ;  /* 0x000000ffff027224 */ /* 0x000fe200078e0004 */
[----:B------:R-:W-:Y:S02]  /*12710*/  UIMAD UR5, UR8, UR10, URZ ;  /* 0x0000000a080572a4 */ /* 0x000fe4000f8e023f */
[----:B------:R-:W-:Y:S02]  /*12720*/  UIMAD.WIDE.U32 UR6, UR41, UR10, URZ ;  /* 0x0000000a290672a5 */ /* 0x000fe4000f8e003f */
[----:B------:R-:W-:-:S03]  /*12730*/  UIMAD UR5, UR41, UR11, UR5 ;  /* 0x0000000b290572a4 */ /* 0x000fc6000f8e0205 */
[----:B------:R-:W-:Y:S01]  /*12740*/  ULDC.64 UR10, c[0x0][0xb98] ;  /* 0x0002e600000a7ab9 */ /* 0x000fe20000000a00 */
[----:B------:R-:W-:Y:S02]  /*12750*/  UIADD3 UR7, UR7, UR5, URZ ;  /* 0x0000000507077290 */ /* 0x000fe4000fffe03f */
[----:B------:R-:W2:Y:S01]  /*12760*/  @P0 LDC R5, c[0x0][0xbec] ;  /* 0x0002fb00ff050b82 */ /* 0x000ea20000000800 */
[----:B------:R-:W-:Y:S02]  /*12770*/  UIMAD UR5, UR9, UR10, URZ ;  /* 0x0000000a090572a4 */ /* 0x000fe4000f8e023f */
[----:B------:R-:W-:Y:S02]  /*12780*/  UIMAD.WIDE.U32 UR6, UR44, UR10, UR6 ;  /* 0x0000000a2c0672a5 */ /* 0x000fe4000f8e0006 */
[----:B------:R-:W-:-:S03]  /*12790*/  UIMAD UR5, UR44, UR11, UR5 ;  /* 0x0000000b2c0572a4 */ /* 0x000fc6000f8e0205 */
[----:B------:R-:W3:Y:S01]  /*127a0*/  @P0 LDC R7, c[0x0][0xbf0] ;  /* 0x0002fc00ff070b82 */ /* 0x000ee20000000800 */
[----:B------:R-:W-:Y:S01]  /*127b0*/  ULDC.64 UR10, c[0x0][0xb88] ;  /* 0x0002e200000a7ab9 */ /* 0x000fe20000000a00 */
[----:B--2---:R-:W-:-:S05]  /*127c0*/  @P0 IMAD.HI.U32 R0, R4, R5, RZ ;  /* 0x0000000504000227 */ /* 0x004fca00078e00ff */
[----:B---3--:R-:W-:-:S05]  /*127d0*/  @P0 SHF.R.U32.HI R2, RZ, R7, R0 ;  /* 0x00000007ff020219 */ /* 0x008fca0000011600 */
[----:B------:R-:W-:-:S04]  /*127e0*/  IMAD.MOV R5, RZ, RZ, -R2 ;  /* 0x000000ffff057224 */ /* 0x000fc800078e0a02 */
[----:B------:R-:W-:Y:S01]  /*127f0*/  IMAD R5, R3, R5, R4 ;  /* 0x0000000503057224 */ /* 0x000fe200078e0204 */
[----:B------:R-:W-:Y:S01]  /*12800*/  SHF.R.S32.HI R3, RZ, 0x1f, R2 ;  /* 0x0000001fff037819 */ /* 0x000fe20000011402 */
[----:B------:R-:W-:Y:S01]  /*12810*/  IMAD.U32 R4, RZ, RZ, UR5 ;  /* 0x00000005ff047e24 */ /* 0x000fe2000f8e00ff */
        /* <DEDUP_REMOVED lines=12> */
.L_x_1065:
[----:B------:R-:W-:Y:S05]  /*128e0*/  BSYNC B1 ;  /* 0x0000000000017941 */ /* 0x000fea0003800000 */
.L_x_1064:
[----:B------:R-:W-:Y:S01]  /*128f0*/  ULDC.64 UR10, c[0x0][0xae8] ;  /* 0x0002ba00000a7ab9 */ /* 0x000fe20000000a00 */
[----:B------:R-:W-:Y:S01]  /*12900*/  VIADD R6, R6, UR43 ;  /* 0x0000002b06067c36 */ /* 0x000fe20008000000 */
[----:B------:R-:W-:Y:S01]  /*12910*/  UIMAD UR5, UR8, UR10, URZ ;  /* 0x0000000a080572a4 */ /* 0x000fe2000f8e023f */
[----:B------:R-:W-:Y:S01]  /*12920*/  BSSY B1, `(.L_x_1066) ;  /* 0x0000038000017945 */ /* 0x000fe20003800000 */
[----:B------:R-:W-:Y:S01]  /*12930*/  UIMAD.WIDE.U32 UR6, UR41, UR10, URZ ;  /* 0x0000000a290672a5 */ /* 0x000fe2000f8e003f */
[----:B0-----:R-:W-:Y:S01]  /*12940*/  @P1 IMAD.HI.U32 R0, R6, R9, RZ ;  /* 0x0000000906001227 */ /* 0x001fe200078e00ff */
[----:B------:R-:W-:-:S03]  /*12950*/  UIMAD UR5, UR41, UR11, UR5 ;  /* 0x0000000b290572a4 */ /* 0x000fc6000f8e0205 */
[----:B------:R-:W-:Y:S01]  /*12960*/  ULDC.64 UR10, c[0x0][0xaf0] ;  /* 0x0002bc00000a7ab9 */ /* 0x000fe20000000a00 */
[----:B------:R-:W-:Y:S01]  /*12970*/  UIADD3 UR7, UR7, UR5, URZ ;  /* 0x0000000507077290 */ /* 0x000fe2000fffe03f */
[----:B--2---:R-:W-:Y:S01]  /*12980*/  IMAD.MOV.U32 R5, RZ, RZ, R6 ;  /* 0x000000ffff057224 */ /* 0x004fe200078e0006 */
        /* <DEDUP_REMOVED lines=10> */
[----:B------:R-:W-:Y:S02]  /*12a30*/  IMAD R7, R8, R7, R6 ;  /* 0x0000000708077224 */ /* 0x000fe400078e0206 */
[----:B------:R-:W-:Y:S01]  /*12a40*/  IMAD.U32 R2, RZ, RZ, UR6 ;  /* 0x00000006ff027e24 */ /* 0x000fe2000f8e00ff */
[----:B------:R-:W-:Y:S01]  /*12a50*/  ULDC.64 UR6, c[0x0][0xad8] ;  /* 0x0002b60000067ab9 */ /* 0x000fe20000000a00 */
[----:B------:R-:W-:Y:S01]  /*12a60*/  IMAD.U32 R3, RZ, RZ, UR5 ;  /* 0x00000005ff037e24 */ /* 0x000fe2000f8e00ff */
[----:B------:R-:W-:Y:S01]  /*12a70*/  ULDC UR5, c[0x0][0xa88] ;  /* 0x0002a20000057ab9 */ /* 0x000fe20000000800 */
[C---:B------:R-:W-:Y:S01]  /*12a80*/  IMAD R9, R5.reuse, UR9, R0 ;  /* 0x0000000905097c24 */ /* 0x040fe2000f8e0200 */
[----:B------:R-:W-:Y:S01]  /*12a90*/  SHF.R.S32.HI R0, RZ, 0x1f, R7 ;  /* 0x0000001fff007819 */ /* 0x000fe20000011407 */
[----:B------:R-:W-:-:S04]  /*12aa0*/  IMAD.WIDE.U32 R2, R5, UR8, R2 ;  /* 0x0000000805027c25 */ /* 0x000fc8000f8e0002 */
[----:B------:R-:W-:Y:S02]  /*12ab0*/  IMAD.IADD R3, R3, 0x1, R9 ;  /* 0x0000000103037824 */ /* 0x000fe400078e0209 */
[----:B------:R-:W-:Y:S02]  /*12ac0*/  IMAD R4, R0, UR6, RZ ;  /* 0x0000000600047c24 */ /* 0x000fe4000f8e02ff */
[----:B------:R-:W-:Y:S02]  /*12ad0*/  VIADD R6, R200, UR43 ;  /* 0x0000002bc8067c36 */ /* 0x000fe40008000000 */
[----:B------:R-:W-:Y:S02]  /*12ae0*/  IMAD R9, R8, UR5, RZ ;  /* 0x0000000508097c24 */ /* 0x000fe4000f8e02ff */
[C---:B------:R-:W-:Y:S02]  /*12af0*/  IMAD R5, R7.reuse, UR7, R4 ;  /* 0x0000000707057c24 */ /* 0x040fe4000f8e0204 */
[----:B------:R-:W-:Y:S01]  /*12b00*/  IMAD.WIDE.U32 R2, R7, UR6, R2 ;  /* 0x0000000607027c25 */ /* 0x000fe2000f8e0002 */
[----:B------:R-:W-:Y:S01]  /*12b10*/  ISETP.GE.AND P2, PT, R6, R9, PT ;  /* 0x000000090600720c */ /* 0x000fe20003f46270 */
[----:B------:R-:W-:-:S02]  /*12b20*/  ULDC.64 UR6, c[0x0][0xa80] ;  /* 0x0002a00000067ab9 */ /* 0x000fc40000000a00 */
[----:B------:R-:W-:Y:S01]  /*12b30*/  VIADD R0, R6, 0x20 ;  /* 0x0000002006007836 */ /* 0x000fe20000000000 */
[----:B------:R-:W-:Y:S01]  /*12b40*/  LEA R4, P3, R2, UR6, 0x1 ;  /* 0x0000000602047c11 */ /* 0x000fe2000f8608ff */
[----:B------:R-:W-:-:S03]  /*12b50*/  IMAD.IADD R3, R3, 0x1, R5 ;  /* 0x0000000103037824 */ /* 0x000fc600078e0205 */
[-C--:B------:R-:W-:Y:S01]  /*12b60*/  ISETP.GE.AND P1, PT, R0, R9.reuse, PT ;  /* 0x000000090000720c */ /* 0x080fe20003f26270 */
[----:B------:R-:W-:Y:S01]  /*12b70*/  VIADD R0, R6, 0x40 ;  /* 0x0000004006007836 */ /* 0x000fe20000000000 */
[----:B------:R-:W-:Y:S02]  /*12b80*/  LEA.HI.X R5, R2, UR7, R3, 0x1, P3 ;  /* 0x0000000702057c11 */ /* 0x000fe400098f0c03 */
[----:B------:R0:W1:Y:S02]  /*12b90*/  SHFL.IDX PT, R3, R4, RZ, 0x181f ;  /* 0x00181fff04037589 */ /* 0x00006400000e0000 */
[----:B------:R-:W-:Y:S02]  /*12ba0*/  ISETP.GE.AND P0, PT, R0, R9, PT ;  /* 0x000000090000720c */ /* 0x000fe40003f06270 */
[----:B------:R0:W2:Y:S01]  /*12bb0*/  SHFL.IDX PT, R0, R5, RZ, 0x181f ;  /* 0x00181fff05007589 */ /* 0x0000a200000e0000 */
[----:B------:R-:W-:Y:S10]  /*12bc0*/  @P2 BRA `(.L_x_1067) ;  /* 0x0000000000342947 */ /* 0x000ff40003800000 */
[----:B------:R-:W-:Y:S02]  /*12bd0*/  ULDC UR5, c[0x0][0xac8] ;  /* 0x0002b20000057ab9 */ /* 0x000fe40000000800 */
[----:B------:R-:W-:Y:S02]  /*12be0*/  ISETP.GE.AND P4, PT, R18, UR5, PT ;  /* 0x0000000512007c0c */ /* 0x000fe4000bf86270 */
[----:B------:R-:W-:Y:S02]  /*12bf0*/  ISETP.GE.AND P3, PT, R19, UR5, PT ;  /* 0x0000000513007c0c */ /* 0x000fe4000bf66270 */
[----:B------:R-:W-:-:S09]  /*12c00*/  ISETP.GE.AND P2, PT, R22, UR5, PT ;  /* 0x0000000516007c0c */ /* 0x000fd2000bf46270 */
[CC--:B-1----:R-:W-:Y:S02]  /*12c10*/  @!P4 LEA R10, P6, R18.reuse, R3.reuse, 0x1 ;  /* 0x00000003120ac211 */ /* 0x0c2fe400078c08ff */
[CC--:B------:R-:W-:Y:S02]  /*12c20*/  @!P3 LEA R12, P5, R19.reuse, R3.reuse, 0x1 ;  /* 0x00000003130cb211 */ /* 0x0c0fe400078a08ff */
[-C--:B--2---:R-:W-:Y:S02]  /*12c30*/  @!P4 LEA.HI.X R11, R18, R0.reuse, R207, 0x1, P6 ;  /* 0x00000000120bc211 */ /* 0x084fe400030f0ccf */
[C---:B------:R-:W-:Y:S02]  /*12c40*/  @!P2 LEA R2, P6, R22.reuse, R3, 0x1 ;  /* 0x000000031602a211 */ /* 0x040fe400078c08ff */
[-C--:B------:R-:W-:Y:S01]  /*12c50*/  @!P3 LEA.HI.X R13, R19, R0.reuse, R206, 0x1, P5 ;  /* 0x00000000130db211 */ /* 0x080fe200028f0cce */
[----:B------:R3:W-:Y:S01]  /*12c60*/  @!P4 ST.E.128 desc[UR48][R10.64], RZ ;  /* 0x000000ff0a00c985 */ /* 0x0007e2000c101d30 */
[----:B------:R-:W-:-:S03]  /*12c70*/  @!P2 LEA.HI.X R3, R22, R0, R205, 0x1, P6 ;  /* 0x000000001603a211 */ /* 0x000fc600030f0ccd */
[----:B------:R3:W-:Y:S04]  /*12c80*/  @!P3 ST.E.128 desc[UR48][R12.64], RZ ;  /* 0x000000ff0c00b985 */ /* 0x0007e8000c101d30 */
[----:B------:R3:W-:Y:S02]  /*12c90*/  @!P2 ST.E.128 desc[UR48][R2.64], RZ ;  /* 0x000000ff0200a985 */ /* 0x0007e4000c101d30 */
.L_x_1067:
[----:B------:R-:W-:Y:S05]  /*12ca0*/  BSYNC B1 ;  /* 0x0000000000017941 */ /* 0x000fea0003800000 */
.L_x_1066:
        /* <DEDUP_REMOVED lines=11> */
[-C--:B----4-:R-:W-:Y:S02]  /*12d60*/  @!P4 LEA.HI.X R11, R18, R0.reuse, R207, 0x1, P1 ;  /* 0x00000000120bc211 */ /* 0x090fe400008f0ccf */
[-C--:B------:R-:W-:Y:S02]  /*12d70*/  @!P5 LEA.HI.X R13, R19, R0.reuse, R206, 0x1, P2 ;  /* 0x00000000130dd211 */ /* 0x080fe400010f0cce */
[----:B------:R-:W-:Y:S01]  /*12d80*/  @!P6 LEA.HI.X R3, R22, R0, R205, 0x1, P3 ;  /* 0x000000001603e211 */ /* 0x000fe200018f0ccd */
[----:B------:R3:W-:Y:S04]  /*12d90*/  @!P4 ST.E.128 desc[UR48][R10.64], RZ ;  /* 0x000000ff0a00c985 */ /* 0x0007e8000c101d30 */
[----:B------:R3:W-:Y:S04]  /*12da0*/  @!P5 ST.E.128 desc[UR48][R12.64], RZ ;  /* 0x000000ff0c00d985 */ /* 0x0007e8000c101d30 */
[----:B------:R3:W-:Y:S02]  /*12db0*/  @!P6 ST.E.128 desc[UR48][R2.64], RZ ;  /* 0x000000ff0200e985 */ /* 0x0007e4000c101d30 */
.L_x_1069:
[----:B------:R-:W-:Y:S05]  /*12dc0*/  BSYNC B1 ;  /* 0x0000000000017941 */ /* 0x000fea0003800000 */
.L_x_1068:
        /* <DEDUP_REMOVED lines=14> */
[----:B------:R3:W-:Y:S04]  /*12eb0*/  @!P3 ST.E.128 desc[UR48][R10.64], RZ ;  /* 0x000000ff0a00b985 */ /* 0x0007e8000c101d30 */
[----:B------:R3:W-:Y:S04]  /*12ec0*/  @!P4 ST.E.128 desc[UR48][R12.64], RZ ;  /* 0x000000ff0c00c985 */ /* 0x0007e8000c101d30 */
[----:B------:R3:W-:Y:S02]  /*12ed0*/  @!P5 ST.E.128 desc[UR48][R2.64], RZ ;  /* 0x000000ff0200d985 */ /* 0x0007e4000c101d30 */
.L_x_1071:
[----:B------:R-:W-:Y:S05]  /*12ee0*/  BSYNC B1 ;  /* 0x0000000000017941 */ /* 0x000fea0003800000 */
.L_x_1070:
[----:B---3--:R-:W-:Y:S01]  /*12ef0*/  VIADD R2, R6, 0x60 ;  /* 0x0000006006027836 */ /* 0x008fe20000000000 */
[----:B0-----:R0:W3:Y:S04]  /*12f00*/  SHFL.IDX PT, R0, R5, 0x3, 0x181f ;  /* 0x00781f0005007f89 */ /* 0x0010e800000e0000 */
[----:B------:R-:W-:Y:S01]  /*12f10*/  ISETP.GE.AND P0, PT, R2, R9, PT ;  /* 0x000000090200720c */ /* 0x000fe20003f06270 */
[----:B-1----:R0:W1:-:S12]  /*12f20*/  SHFL.IDX PT, R3, R4, 0x3, 0x181f ;  /* 0x00781f0004037f89 */ /* 0x00205800000e0000 */
[----:B0-----:R-:W-:Y:S05]  /*12f30*/  @P0 BRA `(.L_x_1063) ;  /* 0x0000000000340947 */ /* 0x001fea0003800000 */
[----:B------:R-:W-:Y:S02]  /*12f40*/  ULDC UR5, c[0x0][0xac8] ;  /* 0x0002b20000057ab9 */ /* 0x000fe40000000800 */
[----:B------:R-:W-:Y:S02]  /*12f50*/  ISETP.GE.AND P3, PT, R18, UR5, PT ;  /* 0x0000000512007c0c */ /* 0x000fe4000bf66270 */
[----:B------:R-:W-:Y:S02]  /*12f60*/  ISETP.GE.AND P4, PT, R19, UR5, PT ;  /* 0x0000000513007c0c */ /* 0x000fe4000bf86270 */
[----:B------:R-:W-:-:S09]  /*12f70*/  ISETP.GE.AND P5, PT, R22, UR5, PT ;  /* 0x0000000516007c0c */ /* 0x000fd2000bfa6270 */
[-C--:B-12-4-:R-:W-:Y:S02]  /*12f80*/  @!P3 LEA R4, P0, R18, R3.reuse, 0x1 ;  /* 0x000000031204b211 */ /* 0x096fe400078008ff */
[CC--:B------:R-:W-:Y:S02]  /*12f90*/  @!P4 LEA R6, P1, R19.reuse, R3.reuse, 0x1 ;  /* 0x000000031306c211 */ /* 0x0c0fe400078208ff */
[----:B------:R-:W-:Y:S02]  /*12fa0*/  @!P5 LEA R2, P2, R22, R3, 0x1 ;  /* 0x000000031602d211 */ /* 0x000fe400078408ff */
[-C--:B---3--:R-:W-:Y:S02]  /*12fb0*/  @!P3 LEA.HI.X R5, R18, R0.reuse, R207, 0x1, P0 ;  /* 0x000000001205b211 */ /* 0x088fe400000f0ccf */
[-C--:B------:R-:W-:Y:S02]  /*12fc0*/  @!P4 LEA.HI.X R7, R19, R0.reuse, R206, 0x1, P1 ;  /* 0x000000001307c211 */ /* 0x080fe400008f0cce */
[----:B------:R-:W-:Y:S01]  /*12fd0*/  @!P5 LEA.HI.X R3, R22, R0, R205, 0x1, P2 ;  /* 0x000000001603d211 */ /* 0x000fe200010f0ccd */
[----:B------:R0:W-:Y:S04]  /*12fe0*/  @!P3 ST.E.128 desc[UR48][R4.64], RZ ;  /* 0x000000ff0400b985 */ /* 0x0001e8000c101d30 */
[----:B------:R0:W-:Y:S04]  /*12ff0*/  @!P4 ST.E.128 desc[UR48][R6.64], RZ ;  /* 0x000000ff0600c985 */ /* 0x0001e8000c101d30 */
[----:B------:R0:W-:Y:S02]  /*13000*/  @!P5 ST.E.128 desc[UR48][R2.64], RZ ;  /* 0x000000ff0200d985 */ /* 0x0001e4000c101d30 */
.L_x_1063:
[----:B------:R-:W-:Y:S05]  /*13010*/  BSYNC B0 ;  /* 0x0000000000007941 */ /* 0x000fea0003800000 */
.L_x_1055:
[----:B------:R-:W-:Y:S02]  /*13020*/  ULDC UR5, c[0x0][0xc38] ;  /* 0x00030e0000057ab9 */ /* 0x000fe40000000800 */
[----:B------:R-:W-:-:S06]  /*13030*/  UISETP.GE.AND UP0, UPT, UR4, UR5, UPT ;  /* 0x000000050400728c */ /* 0x000fcc000bf06270 */
[----:B------:R-:W-:-:S13]  /*13040*/  PLOP3.LUT P0, PT, PT, PT, UP0, 0x80, 0x0 ;  /* 0x000000000000781c */ /* 0x000fda0003f0f008 */
[----:B------:R-:W-:Y:S05]  /*13050*/  @!P0 BRA `(.L_x_1072) ;  /* 0xfffffedc00588947 */ /* 0x000fea000383ffff */
[----:B------:R-:W-:Y:S05]  /*13060*/  EXIT ;  /* 0x000000000000794d */ /* 0x000fea0003800000 */
.L_x_970:
[----:B------:R-:W-:-:S08]  /*13070*/  NOP ;  /* 0x0000000000007918 */ /* 0x000fd00000000000 */
[----:B------:R-:W0:-:S00]  /*13080*/  USETMAXREG.DEALLOC.CTAPOOL 0x18 ;  /* 0x00000018000079c8 */ /* 0x000e0000080e0500 */
[----:B0-----:R-:W2:Y:S01]  /*13090*/  LDL.LU R2, [R1] ;  /* 0x0000000001027983 */ /* 0x001ea20000300800 */
[----:B------:R-:W-:-:S05]  /*130a0*/  LOP3.LUT R0, R0, 0x3, RZ, 0xc0, !PT ;  /* 0x0000000300007812 */ /* 0x000fca00078ec0ff */
[----:B------:R-:W0:Y:S01]  /*130b0*/  S2UR UR6, SR_CTAID.X ;  /* 0x00000000000679c3 */ /* 0x000e220000002500 */
[----:B------:R-:W-:Y:S02]  /*130c0*/  IMAD.MOV.U32 R18, RZ, RZ, RZ ;  /* 0x000000ffff127224 */ /* 0x000fe400078e00ff */
[----:B------:R-:W-:Y:S01]  /*130d0*/  IMAD.MOV.U32 R19, RZ, RZ, 0x1 ;  /* 0x00000001ff137424 */ /* 0x000fe200078e00ff */
[----:B------:R-:W1:Y:S02]  /*130e0*/  SHFL.IDX PT, R0, R0, RZ, 0x1f ;  /* 0x00001fff00007589 */ /* 0x000e6400000e0000 */
[----:B-1----:R-:W-:Y:S02]  /*130f0*/  ISETP.NE.AND P0, PT, R0, RZ, PT ;  /* 0x000000ff0000720c */ /* 0x002fe40003f05270 */
[----:B------:R-:W0:Y:S11]  /*13100*/  LDC R0, c[0x0][0xc38] ;  /* 0x00030e00ff007b82 */ /* 0x000e360000000800 */
[----:B------:R-:W-:Y:S06]  /*13110*/  @P0 BAR.ARV 0x4, 0x180 ;  /* 0x0106000000000b1d */ /* 0x000fec0000002000 */
[----:B--2---:R-:W-:-:S04]  /*13120*/  LOP3.LUT R2, R2, 0xfffffffb, RZ, 0xc0, !PT ;  /* 0xfffffffb02027812 */ /* 0x004fc800078ec0ff */
[----:B------:R-:W-:Y:S02]  /*13130*/  @P0 LOP3.LUT R2, R2, 0x4, RZ, 0xfc, !PT ;  /* 0x0000000402020812 */ /* 0x000fe400078efcff */
[----:B0-----:R-:W-:-:S03]  /*13140*/  ISETP.LE.AND P0, PT, R0, UR6, PT ;  /* 0x0000000600007c0c */ /* 0x001fc6000bf03270 */
[----:B------:R0:W-:Y:S04]  /*13150*/  STL [R1], R2 ;  /* 0x0000000201007387 */ /* 0x0001e80000100800 */
[----:B------:R0:W-:Y:S06]  /*13160*/  STL [R1+0x24], RZ ;  /* 0x000024ff01007387 */ /* 0x0001ec0000100800 */
[----:B------:R-:W-:Y:S05]  /*13170*/  @P0 BRA `(.L_x_1073) ;  /* 0x0000004000740947 */ /* 0x000fea0003800000 */
[----:B------:R-:W1:Y:S01]  /*13180*/  S2R R9, SR_TID.X ;  /* 0x0000000000097919 */ /* 0x000e620000002100 */
[----:B------:R-:W2:Y:S01]  /*13190*/  S2UR UR5, SR_CgaCtaId ;  /* 0x00000000000579c3 */ /* 0x000ea20000008800 */
[----:B------:R-:W-:Y:S01]  /*131a0*/  UMOV UR4, 0x400 ;  /* 0x0000040000047882 */ /* 0x000fe20000000000 */
[----:B------:R-:W-:Y:S01]  /*131b0*/  IMAD.MOV.U32 R19, RZ, RZ, 0x1 ;  /* 0x00000001ff137424 */ /* 0x000fe200078e00ff */
[----:B------:R-:W-:Y:S01]  /*131c0*/  ULDC UR43, c[0x0][0xc] ;  /* 0x00000300002b7ab9 */ /* 0x000fe20000000800 */
[----:B------:R-:W-:Y:S01]  /*131d0*/  IMAD.MOV.U32 R18, RZ, RZ, RZ ;  /* 0x000000ffff127224 */ /* 0x000fe200078e00ff */
[----:B------:R-:W-:Y:S02]  /*131e0*/  ULOP3.LUT UR39, UR38, 0x1, URZ, 0xfc, !UPT ;  /* 0x0000000126277892 */ /* 0x000fe4000f8efc3f */
[----:B------:R-:W-:Y:S01]  /*131f0*/  ULOP3.LUT UR45, UR38, 0x2, URZ, 0xfc, !UPT ;  /* 0x00000002262d7892 */ /* 0x000fe2000f8efc3f */
[----:B------:R-:W-:Y:S01]  /*13200*/  ULDC.64 UR46, c[0x0][0x198] ;  /* 0x00006600002e7ab9 */ /* 0x000fe20000000a00 */
[----:B--2---:R-:W-:-:S06]  /*13210*/  ULEA UR4, UR5, UR4, 0x18 ;  /* 0x0000000405047291 */ /* 0x004fcc000f8ec03f */
[----:B------:R-:W-:Y:S01]  /*13220*/  IMAD.U32 R17, RZ, RZ, UR4 ;  /* 0x00000004ff117e24 */ /* 0x000fe2000f8e00ff */
[----:B-1----:R-:W-:Y:S01]  /*13230*/  SHF.R.U32.HI R3, RZ, 0x1, R9 ;  /* 0x00000001ff037819 */ /* 0x002fe20000011609 */
[C---:B0-----:R-:W-:Y:S01]  /*13240*/  IMAD.SHL.U32 R2, R9.reuse, 0x40, RZ ;  /* 0x0000004009027824 */ /* 0x041fe200078e00ff */
[C---:B------:R-:W-:Y:S02]  /*13250*/  LOP3.LUT R8, R9.reuse, 0x7f, RZ, 0xc0, !PT ;  /* 0x0000007f09087812 */ /* 0x040fe400078ec0ff */
[C---:B------:R-:W-:Y:S02]  /*13260*/  R2P PR, R9.reuse, 0x6 ;  /* 0x0000000609007804 */ /* 0x040fe40000000000 */
[----:B------:R-:W-:Y:S02]  /*13270*/  LOP3.LUT R0, R2, 0x180, RZ, 0xc0, !PT ;  /* 0x0000018002007812 */ /* 0x000fe400078ec0ff */
[----:B------:R-:W-:Y:S02]  /*13280*/  SHF.R.U32.HI R7, RZ, 0x5, R8 ;  /* 0x00000005ff077819 */ /* 0x000fe40000011608 */
[----:B------:R-:W-:Y:S01]  /*13290*/  LOP3.LUT R0, R0, 0x30, R3, 0xf8, !PT ;  /* 0x0000003000007812 */ /* 0x000fe200078ef803 */
[----:B------:R-:W-:-:S05]  /*132a0*/  IMAD.SHL.U32 R3, R9, 0x8, RZ ;  /* 0x0000000809037824 */ /* 0x000fca00078e00ff */
[----:B------:R-:W-:Y:S01]  /*132b0*/  LOP3.LUT R3, R0, 0x30, R3, 0x78, !PT ;  /* 0x0000003000037812 */ /* 0x000fe200078e7803 */
[----:B------:R-:W-:-:S05]  /*132c0*/  IMAD.SHL.U32 R0, R9, 0x80, RZ ;  /* 0x0000008009007824 */ /* 0x000fca00078e00ff */
[C---:B------:R-:W-:Y:S02]  /*132d0*/  LOP3.LUT R4, R0.reuse, 0x380, RZ, 0xc0, !PT ;  /* 0x0000038000047812 */ /* 0x040fe400078ec0ff */
[----:B------:R-:W-:Y:S01]  /*132e0*/  LOP3.LUT R6, R0, 0x400, RZ, 0xc0, !PT ;  /* 0x0000040000067812 */ /* 0x000fe200078ec0ff */
[----:B------:R-:W-:Y:S01]  /*132f0*/  IMAD.SHL.U32 R0, R9, 0x10, RZ ;  /* 0x0000001009007824 */ /* 0x000fe200078e00ff */
[----:B------:R-:W-:Y:S02]  /*13300*/  LOP3.LUT R5, R4, 0x10, R9, 0xf8, !PT ;  /* 0x0000001004057812 */ /* 0x000fe400078ef809 */
[----:B------:R-:W-:Y:S01]  /*13310*/  LOP3.LUT R4, R3, 0x640, R2, 0xf8, !PT ;  /* 0x0000064003047812 */ /* 0x000fe200078ef802 */
[----:B------:R-:W-:Y:S01]  /*13320*/  IMAD R6, R7, 0x800, R6 ;  /* 0x0000080007067824 */ /* 0x000fe200078e0206 */
[----:B------:R-:W-:Y:S02]  /*13330*/  LOP3.LUT R5, R5, 0x70, R0, 0x78, !PT ;  /* 0x0000007005057812 */ /* 0x000fe400078e7800 */
[----:B------:R-:W-:Y:S01]  /*13340*/  LOP3.LUT R2, R0, 0x40, RZ, 0xc0, !PT ;  /* 0x0000004000027812 */ /* 0x000fe200078ec0ff */
[----:B------:R0:W-:Y:S02]  /*13350*/  STL [R1+0x18], R4 ;  /* 0x0000180401007387 */ /* 0x0001e40000100800 */
[----:B------:R-:W-:Y:S01]  /*13360*/  IMAD.IADD R3, R6, 0x1, R5 ;  /* 0x0000000106037824 */ /* 0x000fe200078e0205 */
[----:B------:R-:W-:Y:S01]  /*13370*/  SHF.R.U32.HI R5, RZ, 0x2, R8 ;  /* 0x00000002ff057819 */ /* 0x000fe20000011608 */
[----:B------:R-:W-:Y:S01]  /*13380*/  IMAD R7, R7, 0x200, R2 ;  /* 0x0000020007077824 */ /* 0x000fe200078e0202 */
[----:B------:R-:W-:-:S02]  /*13390*/  LOP3.LUT R2, R0, 0x1b0, RZ, 0xc0, !PT ;  /* 0x000001b000027812 */ /* 0x000fc400078ec0ff */
[----:B------:R1:W-:Y:S01]  /*133a0*/  STL [R1+0x10], R3 ;  /* 0x0000100301007387 */ /* 0x0003e20000100800 */
[----:B0-----:R-:W-:Y:S01]  /*133b0*/  LOP3.LUT R4, R0, 0x30, RZ, 0xc0, !PT ;  /* 0x0000003000047812 */ /* 0x001fe200078ec0ff */
[----:B------:R-:W-:-:S05]  /*133c0*/  IMAD.MOV.U32 R0, RZ, RZ, 0x20 ;  /* 0x00000020ff007424 */ /* 0x000fca00078e00ff */
[----:B------:R-:W-:Y:S01]  /*133d0*/  SEL R0, R0, 0xffffffe0, !P1 ;  /* 0xffffffe000007807 */ /* 0x000fe20004800000 */
[----:B-1----:R-:W-:-:S05]  /*133e0*/  IMAD.SHL.U32 R3, R9, 0x2, RZ ;  /* 0x0000000209037824 */ /* 0x002fca00078e00ff */
[----:B------:R-:W-:Y:S01]  /*133f0*/  LOP3.LUT R2, R2, 0x30, R3, 0x78, !PT ;  /* 0x0000003002027812 */ /* 0x000fe200078e7803 */
[----:B------:R-:W-:-:S03]  /*13400*/  IMAD.MOV.U32 R3, RZ, RZ, 0x40 ;  /* 0x00000040ff037424 */ /* 0x000fc600078e00ff */
[----:B------:R-:W-:Y:S02]  /*13410*/  IADD3 R2, R17, R7, R2 ;  /* 0x0000000711027210 */ /* 0x000fe40007ffe002 */
[----:B------:R-:W-:-:S03]  /*13420*/  SEL R3, R3, 0xffffffc0, !P2 ;  /* 0xffffffc003037807 */ /* 0x000fc60005000000 */
[----:B------:R0:W-:Y:S04]  /*13430*/  STL [R1+0x1c], R2 ;  /* 0x00001c0201007387 */ /* 0x0001e80000100800 */
[----:B------:R1:W-:Y:S04]  /*13440*/  STL [R1+0x8], R0 ;  /* 0x0000080001007387 */ /* 0x0003e80000100800 */
[----:B------:R-:W-:Y:S01]  /*13450*/  STL [R1+0x14], R3 ;  /* 0x0000140301007387 */ /* 0x000fe20000100800 */
[----:B0-----:R-:W-:Y:S02]  /*13460*/  IMAD.SHL.U32 R2, R9, 0x20, RZ ;  /* 0x0000002009027824 */ /* 0x001fe400078e00ff */
[----:B-1----:R-:W-:-:S03]  /*13470*/  IMAD.U32 R0, RZ, RZ, UR6 ;  /* 0x00000006ff007e24 */ /* 0x002fc6000f8e00ff */
[----:B------:R-:W-:Y:S02]  /*13480*/  LOP3.LUT R2, R5, 0x60, R2, 0xf8, !PT ;  /* 0x0000006005027812 */ /* 0x000fe400078ef802 */
[C---:B------:R-:W-:Y:S01]  /*13490*/  LOP3.LUT R2, R4.reuse, 0x40, RZ, 0xfc, !PT ;  /* 0x0000004004027812 */ /* 0x040fe200078efcff */
[----:B------:R0:W-:Y:S04]  /*134a0*/  STL [R1+0x20], R0 ;  /* 0x0000200001007387 */ /* 0x0001e80000100800 */
[----:B------:R1:W-:Y:S01]  /*134b0*/  STL [R1+0x24], RZ ;  /* 0x000024ff01007387 */ /* 0x0003e20000100800 */
[----:B0-----:R-:W-:-:S07]  /*134c0*/  LOP3.LUT R0, R4, 0x80, RZ, 0xfc, !PT ;  /* 0x0000008004007812 */ /* 0x001fce00078efcff */
.L_x_1144:
[----:B--2---:R-:W2:Y:S01]  /*134d0*/  LDL R0, [R1+0x20] ;  /* 0x0000200001007983 */ /* 0x004ea20000100800 */
[----:B------:R-:W-:Y:S02]  /*134e0*/  ULDC UR8, c[0x0][0xc60] ;  /* 0x0003180000087ab9 */ /* 0x000fe40000000800 */
[----:B------:R-:W-:-:S11]  /*134f0*/  UISETP.NE.AND UP0, UPT, UR8, 0x1, UPT ;  /* 0x000000010800788c */ /* 0x000fd6000bf05270 */
[----:B------:R-:W-:Y:S01]  /*13500*/  @UP0 ULDC UR4, c[0x0][0xc64] ;  /* 0x0003190000040ab9 */ /* 0x000fe20000000800 */
[----:B------:R-:W-:Y:S01]  /*13510*/  @UP0 ULDC UR9, c[0x0][0xc68] ;  /* 0x00031a0000090ab9 */ /* 0x000fe20000000800 */
[C---:B--2---:R-:W-:Y:S02]  /*13520*/  R2UR UR7, R0.reuse ;  /* 0x00000000000772ca */ /* 0x044fe400000e0000 */
[----:B------:R-:W-:-:S11]  /*13530*/  R2UR UR6, R0 ;  /* 0x00000000000672ca */ /* 0x000fd600000e0000 */
[----:B------:R-:W-:-:S04]  /*13540*/  UIMAD.WIDE.U32 UR4, UR7, UR4, URZ ;  /* 0x00000004070472a5 */ /* 0x000fc8000f8e003f */
[----:B------:R-:W-:-:S03]  /*13550*/  @UP0 USHF.R.U32.HI UR7, URZ, UR9, UR5 ;  /* 0x000000093f070299 */ /* 0x000fc60008011605 */
[----:B------:R-:W-:Y:S02]  /*13560*/  ULDC UR4, c[0x0][0xc78] ;  /* 0x00031e0000047ab9 */ /* 0x000fe40000000800 */
[----:B------:R-:W-:Y:S02]  /*13570*/  UISETP.GE.AND UP0, UPT, UR7, UR4, UPT ;  /* 0x000000040700728c */ /* 0x000fe4000bf06270 */
[----:B------:R-:W-:-:S04]  /*13580*/  UIADD3 UR4, -UR7, URZ, URZ ;  /* 0x0000003f07047290 */ /* 0x000fc8000fffe13f */
[----:B------:R-:W-:Y:S01]  /*13590*/  PLOP3.LUT P0, PT, PT, PT, UP0, 0x80, 0x0 ;  /* 0x000000000000781c */ /* 0x000fe20003f0f008 */
[----:B------:R-:W-:-:S12]  /*135a0*/  UIMAD UR8, UR8, UR4, UR6 ;  /* 0x00000004080872a4 */ /* 0x000fd8000f8e0206 */
[----:B0-----:R-:W-:Y:S05]  /*135b0*/  @!P0 BRA `(.L_x_1074) ;  /* 0x0000000000208947 */ /* 0x001fea0003800000 */
        /* <DEDUP_REMOVED lines=8> */
.L_x_1074:
[----:B------:R-:W-:Y:S01]  /*13640*/  ULDC UR9, c[0x0][0xc54] ;  /* 0x0003150000097ab9 */ /* 0x000fe20000000800 */
[----:B------:R-:W-:Y:S01]  /*13650*/  UMOV UR6, UR8 ;  /* 0x0000000800067c82 */ /* 0x000fe20008000000 */
[----:B------:R-:W-:-:S11]  /*13660*/  UISETP.NE.AND UP0, UPT, UR9, 0x1, UPT ;  /* 0x000000010900788c */ /* 0x000fd6000bf05270 */
[----:B------:R-:W-:Y:S02]  /*13670*/  @UP0 ULDC.64 UR10, c[0x0][0xc58] ;  /* 0x00031600000a0ab9 */ /* 0x000fe40000000a00 */
[----:B------:R-:W-:-:S04]  /*13680*/  UIMAD.WIDE.U32 UR4, UR8, UR10, URZ ;  /* 0x0000000a080472a5 */ /* 0x000fc8000f8e003f */
[----:B------:R-:W-:-:S04]  /*13690*/  @UP0 USHF.R.U32.HI UR6, URZ, UR11, UR5 ;  /* 0x0000000b3f060299 */ /* 0x000fc80008011605 */
[----:B------:R-:W-:-:S12]  /*136a0*/  UIMAD UR4, UR6, UR9, URZ ;  /* 0x00000009060472a4 */ /* 0x000fd8000f8e023f */
.L_x_1075:
[----:B------:R-:W-:Y:S02]  /*136b0*/  UIADD3 UR4, UR8, -UR4, URZ ;  /* 0x8000000408047290 */ /* 0x000fe4000fffe03f */
[----:B------:R-:W-:Y:S01]  /*136c0*/  ULOP3.LUT UR5, URZ, UR6, URZ, 0x33, !UPT ;  /* 0x000000063f057292 */ /* 0x000fe2000f8e333f */
[----:B------:R-:W-:Y:S01]  /*136d0*/  ULDC UR14, c[0x0][0xc48] ;  /* 0x00031200000e7ab9 */ /* 0x000fe20000000800 */
[----:B------:R-:W-:Y:S01]  /*136e0*/  ULDC UR8, c[0x0][0x448] ;  /* 0x0001120000087ab9 */ /* 0x000fe20000000800 */
[----:B------:R-:W-:Y:S01]  /*136f0*/  ULDC UR42, c[0x0][0xc3c] ;  /* 0x00030f00002a7ab9 */ /* 0x000fe20000000800 */
[----:B------:R-:W-:Y:S02]  /*13700*/  UISETP.NE.AND UP2, UPT, UR14, 0x1, UPT ;  /* 0x000000010e00788c */ /* 0x000fe4000bf45270 */
[----:B------:R-:W-:Y:S02]  /*13710*/  UISETP.NE.AND UP1, UPT, UR8, 0x1, UPT ;  /* 0x000000010800788c */ /* 0x000fe4000bf25270 */
[----:B------:R-:W-:Y:S01]  /*13720*/  UIADD3 UR42, UR5, UR42, URZ ;  /* 0x0000002a052a7290 */ /* 0x000fe2000fffe03f */
[----:B------:R-:W-:Y:S01]  /*13730*/  ULDC.64 UR10, c[0x0][0x418] ;  /* 0x00010600000a7ab9 */ /* 0x000fe20000000a00 */
[----:B------:R-:W-:Y:S01]  /*13740*/  ULDC UR13, c[0x0][0xc54] ;  /* 0x00031500000d7ab9 */ /* 0x000fe20000000800 */
[----:B------:R-:W-:-:S02]  /*13750*/  UISETP.NE.U32.AND UP0, UPT, UR10, URZ, UPT ;  /* 0x0000003f0a00728c */ /* 0x000fc4000bf05070 */
[----:B------:R-:W-:Y:S02]  /*13760*/  UIMAD UR13, UR7, UR13, UR4 ;  /* 0x0000000d070d72a4 */ /* 0x000fe4000f8e0204 */
[----:B------:R-:W-:Y:S01]  /*13770*/  USHF.L.U32 UR42, UR42, 0x7, URZ ;  /* 0x000000072a2a7899 */ /* 0x000fe2000800063f */
[----:B------:R-:W-:Y:S01]  /*13780*/  ULDC.64 UR4, c[0x0][0x9e0] ;  /* 0x0002780000047ab9 */ /* 0x000fe20000000a00 */
[----:B------:R-:W-:Y:S02]  /*13790*/  UISETP.NE.AND.EX UP0, UPT, UR11, URZ, UPT, UP0 ;  /* 0x0000003f0b00728c */ /* 0x000fe4000bf05300 */
[----:B------:R-:W-:Y:S02]  /*137a0*/  UISETP.GE.AND UP3, UPT, UR5, 0x1, UPT ;  /* 0x000000010500788c */ /* 0x000fe4000bf66270 */
[----:B------:R-:W-:Y:S01]  /*137b0*/  UIADD3 UR12, UR42, 0x7f, URZ ;  /* 0x0000007f2a0c7890 */ /* 0x000fe2000fffe03f */
[----:B------:R-:W-:Y:S01]  /*137c0*/  ULDC UR10, c[0x0][0x424] ;  /* 0x00010900000a7ab9 */ /* 0x000fe20000000800 */
[----:B------:R-:W-:Y:S01]  /*137d0*/  ULDC UR6, c[0x0][0x288] ;  /* 0x0000a20000067ab9 */ /* 0x000fe20000000800 */
[----:B------:R-:W-:Y:S01]  /*137e0*/  @UP2 ULDC UR8, c[0x0][0xc4c] ;  /* 0x0003130000082ab9 */ /* 0x000fe20000000800 */
[----:B------:R-:W-:Y:S01]  /*137f0*/  @UP1 ULDC UR11, c[0x0][0x44c] ;  /* 0x00011300000b1ab9 */ /* 0x000fe20000000800 */
[----:B------:R-:W-:Y:S01]  /*13800*/  USEL UR15, UR10, 0x1, UP0 ;  /* 0x000000010a0f7887 */ /* 0x000fe20008000000 */
[----:B------:R-:W-:Y:S01]  /*13810*/  PLOP3.LUT P1, PT, PT, PT, UP3, 0x80, 0x0 ;  /* 0x000000000000781c */ /* 0x000fe20003f2f038 */
[----:B------:R-:W-:-:S02]  /*13820*/  UIADD3 UR16, -UR6, 0x1, URZ ;  /* 0x0000000106107890 */ /* 0x000fc4000fffe13f */
[----:B------:R-:W-:Y:S02]  /*13830*/  UIMAD.WIDE.U32 UR8, UR13, UR8, URZ ;  /* 0x000000080d0872a5 */ /* 0x000fe4000f8e003f */
[----:B------:R-:W-:Y:S01]  /*13840*/  UIMAD.WIDE.U32 UR10, UR12, UR11, URZ ;  /* 0x0000000b0c0a72a5 */ /* 0x000fe2000f8e003f */
[----:B------:R-:W-:Y:S01]  /*13850*/  ULDC UR7, c[0x0][0x2f0] ;  /* 0x0000bc0000077ab9 */ /* 0x000fe20000000800 */
[----:B------:R-:W-:Y:S01]  /*13860*/  @UP2 ULDC UR17, c[0x0][0xc50] ;  /* 0x0003140000112ab9 */ /* 0x000fe20000000800 */
[----:B------:R-:W-:Y:S01]  /*13870*/  @UP1 ULDC UR18, c[0x0][0x450] ;  /* 0x0001140000121ab9 */ /* 0x000fe20000000800 */
[----:B------:R-:W-:Y:S01]  /*13880*/  UMOV UR44, UR13 ;  /* 0x0000000d002c7c82 */ /* 0x000fe20008000000 */
[----:B------:R-:W-:Y:S02]  /*13890*/  UIMAD UR16, UR15, UR7, UR16 ;  /* 0x000000070f1072a4 */ /* 0x000fe4000f8e0210 */
[----:B------:R-:W-:Y:S02]  /*138a0*/  @UP2 USHF.R.U32.HI UR44, URZ, UR17, UR9 ;  /* 0x000000113f2c2299 */ /* 0x000fe40008011609 */
[----:B------:R-:W-:-:S02]  /*138b0*/  @UP1 USHF.R.U32.HI UR12, URZ, UR18, UR11 ;  /* 0x000000123f0c1299 */ /* 0x000fc4000801160b */
[----:B------:R-:W-:Y:S02]  /*138c0*/  UIADD3 UR36, -UR44, URZ, URZ ;  /* 0x0000003f2c247290 */ /* 0x000fe4000fffe13f */
[----:B------:R-:W-:Y:S02]  /*138d0*/  UIADD3 UR12, UR16, UR12, URZ ;  /* 0x0000000c100c7290 */ /* 0x000fe4000fffe03f */
[----:B------:R-:W-:Y:S02]  /*138e0*/  UIMAD UR36, UR14, UR36, UR13 ;  /* 0x000000240e2472a4 */ /* 0x000fe4000f8e020d */
[----:B------:R-:W-:Y:S01]  /*138f0*/  UIADD3 UR4, UR12, UR4, URZ ;  /* 0x000000040c047290 */ /* 0x000fe2000fffe03f */
[----:B------:R-:W-:Y:S11]  /*13900*/  @!P1 BRA `(.L_x_1076) ;  /* 0x0000000000449947 */ /* 0x000ff60003800000 */
        /* <DEDUP_REMOVED lines=10> */
.L_x_1077:
[----:B------:R-:W-:-:S11]  /*139b0*/  UISETP.NE.AND UP0, UPT, UR5, 0x1, UPT ;  /* 0x000000010500788c */ /* 0x000fd6000bf05270 */
[----:B------:R-:W-:Y:S02]  /*139c0*/  @UP0 ULDC.64 UR12, c[0x0][0x9e8] ;  /* 0x00027a00000c0ab9 */ /* 0x000fe40000000a00 */
[----:B------:R-:W-:-:S04]  /*139d0*/  UIMAD.WIDE.U32 UR8, UR10, UR12, URZ ;  /* 0x0000000c0a0872a5 */ /* 0x000fc8000f8e003f */
[----:B------:R-:W-:-:S12]  /*139e0*/  @UP0 USHF.R.U32.HI UR10, URZ, UR13, UR9 ;  /* 0x0000000d3f0a0299 */ /* 0x000fd80008011609 */
.L_x_1078:
[----:B------:R-:W-:-:S04]  /*139f0*/  UIMAD UR10, UR10, UR5, UR5 ;  /* 0x000000050a0a72a4 */ /* 0x000fc8000f8e0205 */
[----:B------:R-:W-:-:S04]  /*13a00*/  UISETP.LT.AND UP0, UPT, UR4, UR10, UPT ;  /* 0x0000000a0400728c */ /* 0x000fc8000bf01270 */
[----:B------:R-:W-:-:S12]  /*13a10*/  USEL UR4, UR4, UR10, UP0 ;  /* 0x0000000a04047287 */ /* 0x000fd80008000000 */
.L_x_1076:
[----:B------:R-:W-:Y:S02]  /*13a20*/  UIMAD UR12, UR15, UR7, 0x7f ;  /* 0x0000007f0f0c74a4 */ /* 0x000fe4000f8e0207 */
[----:B------:R-:W-:Y:S02]  /*13a30*/  UIADD3 UR4, UR4, 0x7f, URZ ;  /* 0x0000007f04047890 */ /* 0x000fe4000fffe03f */
[----:B------:R-:W-:Y:S02]  /*13a40*/  USHF.R.S32.HI UR13, URZ, 0x1f, UR12 ;  /* 0x0000001f3f0d7899 */ /* 0x000fe4000801140c */
[----:B------:R-:W-:Y:S01]  /*13a50*/  USHF.R.S32.HI UR10, URZ, 0x1f, UR4 ;  /* 0x0000001f3f0a7899 */ /* 0x000fe20008011404 */
[----:B------:R-:W-:Y:S01]  /*13a60*/  @UP1 ULDC UR8, c[0x0][0x44c] ;  /* 0x0001130000081ab9 */ /* 0x000fe20000000800 */
[----:B------:R-:W-:Y:S02]  /*13a70*/  ULEA.HI UR13, UR13, UR12, URZ, 0x7 ;  /* 0x0000000c0d0d7291 */ /* 0x000fe4000f8f383f */
[----:B------:R-:W-:-:S02]  /*13a80*/  UIMAD.WIDE.U32 UR8, UR42, UR8, URZ ;  /* 0x000000082a0872a5 */ /* 0x000fc4000f8e003f */
[----:B------:R-:W-:Y:S01]  /*13a90*/  ULEA.HI UR10, UR10, UR4, URZ, 0x7 ;  /* 0x000000040a0a7291 */ /* 0x000fe2000f8f383f */
[----:B------:R-:W-:Y:S01]  /*13aa0*/  @UP1 ULDC UR14, c[0x0][0x450] ;  /* 0x00011400000e1ab9 */ /* 0x000fe20000000800 */
[----:B------:R-:W-:Y:S01]  /*13ab0*/  UMOV UR11, UR42 ;  /* 0x0000002a000b7c82 */ /* 0x000fe20008000000 */
[----:B------:R-:W-:Y:S02]  /*13ac0*/  UIMAD UR4, UR15, UR7, -UR6 ;  /* 0x000000070f0472a4 */ /* 0x000fe4000f8e0a06 */
[----:B------:R-:W-:Y:S02]  /*13ad0*/  USHF.R.S32.HI UR13, URZ, 0x7, UR13 ;  /* 0x000000073f0d7899 */ /* 0x000fe4000801140d */
[----:B------:R-:W-:Y:S02]  /*13ae0*/  USHF.R.S32.HI UR10, URZ, 0x7, UR10 ;  /* 0x000000073f0a7899 */ /* 0x000fe4000801140a */
[----:B------:R-:W-:Y:S02]  /*13af0*/  @UP1 USHF.R.U32.HI UR11, URZ, UR14, UR9 ;  /* 0x0000000e3f0b1299 */ /* 0x000fe40008011609 */
[----:B------:R-:W-:-:S02]  /*13b00*/  UISETP.LT.AND UP0, UPT, UR13, UR10, UPT ;  /* 0x0000000a0d00728c */ /* 0x000fc4000bf01270 */
[----:B------:R-:W-:Y:S01]  /*13b10*/  UIADD3 UR4, UR4, UR11, URZ ;  /* 0x0000000b04047290 */ /* 0x000fe2000fffe03f */
[----:B------:R-:W-:Y:S01]  /*13b20*/  ULDC UR8, c[0x0][0x9dc] ;  /* 0x0002770000087ab9 */ /* 0x000fe20000000800 */
[----:B------:R-:W-:Y:S02]  /*13b30*/  USEL UR41, UR13, UR10, UP0 ;  /* 0x0000000a0d297287 */ /* 0x000fe40008000000 */
        /* <DEDUP_REMOVED lines=12> */
.L_x_1080:
[----:B------:R-:W-:-:S11]  /*13c00*/  UISETP.NE.AND UP0, UPT, UR5, 0x1, UPT ;  /* 0x000000010500788c */ /* 0x000fd6000bf05270 */
[----:B------:R-:W-:Y:S02]  /*13c10*/  @UP0 ULDC.64 UR10, c[0x0][0x9e8] ;  /* 0x00027a00000a0ab9 */ /* 0x000fe40000000a00 */
[----:B------:R-:W-:-:S04]  /*13c20*/  UIMAD.WIDE.U32 UR6, UR4, UR10, URZ ;  /* 0x0000000a040672a5 */ /* 0x000fc8000f8e003f */
[----:B------:R-:W-:-:S12]  /*13c30*/  @UP0 USHF.R.U32.HI UR4, URZ, UR11, UR7 ;  /* 0x0000000b3f040299 */ /* 0x000fd80008011607 */
.L_x_1081:
[----:B------:R-:W-:-:S04]  /*13c40*/  UIMAD UR4, UR4, UR5, URZ ;  /* 0x00000005040472a4 */ /* 0x000fc8000f8e023f */
[----:B------:R-:W-:-:S04]  /*13c50*/  UISETP.LT.AND UP0, UPT, UR8, UR4, UPT ;  /* 0x000000040800728c */ /* 0x000fc8000bf01270 */
[----:B------:R-:W-:-:S12]  /*13c60*/  USEL UR8, UR8, UR4, !UP0 ;  /* 0x0000000408087287 */ /* 0x000fd8000c000000 */
.L_x_1079:
[----:B------:R-:W-:Y:S01]  /*13c70*/  USHF.R.S32.HI UR4, URZ, 0x1f, UR8 ;  /* 0x0000001f3f047899 */ /* 0x000fe20008011408 */
[----:B------:R-:W-:Y:S03]  /*13c80*/  BSSY B7, `(.L_x_1082) ;  /* 0x0000353000077945 */ /* 0x000fe60003800000 */
[----:B------:R-:W-:-:S04]  /*13c90*/  ULEA.HI UR4, UR4, UR8, URZ, 0x7 ;  /* 0x0000000804047291 */ /* 0x000fc8000f8f383f */
[----:B------:R-:W-:-:S04]  /*13ca0*/  USHF.R.S32.HI UR4, URZ, 0x7, UR4 ;  /* 0x000000073f047899 */ /* 0x000fc80008011404 */
[----:B------:R-:W-:-:S04]  /*13cb0*/  UISETP.LT.AND UP0, UPT, URZ, UR4, UPT ;  /* 0x000000043f00728c */ /* 0x000fc8000bf01270 */
[----:B------:R-:W-:-:S04]  /*13cc0*/  USEL UR40, URZ, UR4, !UP0 ;  /* 0x000000043f287287 */ /* 0x000fc8000c000000 */
[----:B------:R-:W-:-:S06]  /*13cd0*/  UISETP.GT.AND UP0, UPT, UR41, UR40, UPT ;  /* 0x000000282900728c */ /* 0x000fcc000bf04270 */
[----:B------:R-:W-:-:S13]  /*13ce0*/  PLOP3.LUT P0, PT, PT, PT, UP0, 0x80, 0x0 ;  /* 0x000000000000781c */ /* 0x000fda0003f0f008 */
[----:B------:R-:W-:Y:S05]  /*13cf0*/  @P0 BRA `(.L_x_1083) ;  /* 0x0000000000480947 */ /* 0x000fea0003800000 */
[----:B------:R-:W0:Y:S02]  /*13d00*/  S2R R0, SR_TID.X ;  /* 0x0000000000007919 */ /* 0x000e240000002100 */
[----:B0-----:R-:W-:-:S04]  /*13d10*/  LOP3.LUT R0, R0, 0x7f, RZ, 0xc0, !PT ;  /* 0x0000007f00007812 */ /* 0x001fc800078ec0ff */
[----:B------:R-:W-:-:S13]  /*13d20*/  ISETP.NE.AND P0, PT, R0, RZ, PT ;  /* 0x000000ff0000720c */ /* 0x000fda0003f05270 */
[----:B------:R-:W-:Y:S05]  /*13d30*/  @P0 BRA `(.L_x_1084) ;  /* 0x00000034001c0947 */ /* 0x000fea0003800000 */
[----:B------:R-:W0:Y:S01]  /*13d40*/  S2R R3, SR_LANEID ;  /* 0x0000000000037919 */ /* 0x000e220000000000 */
[----:B------:R-:W-:Y:S01]  /*13d50*/  VOTEU.ANY UR4, UPT, PT ;  /* 0x0000000000047886 */ /* 0x000fe200038e0100 */
[----:B------:R-:W2:Y:S01]  /*13d60*/  LDC.64 R4, c[0x0][0xc80] ;  /* 0x00032000ff047b82 */ /* 0x000ea20000000a00 */
[----:B------:R-:W0:Y:S08]  /*13d70*/  FLO.U32 R0, UR4 ;  /* 0x0000000400007d00 */ /* 0x000e3000080e0000 */
[----:B------:R-:W2:Y:S01]  /*13d80*/  POPC R2, UR4 ;  /* 0x0000000400027d09 */ /* 0x000ea20008000000 */
[----:B0-----:R-:W-:-:S13]  /*13d90*/  ISETP.EQ.U32.AND P1, PT, R0, R3, PT ;  /* 0x000000030000720c */ /* 0x001fda0003f22070 */
[----:B--2---:R-:W2:Y:S01]  /*13da0*/  @P1 ATOMG.E.ADD.STRONG.GPU PT, R5, desc[UR48][R4.64], R2 ;  /* 0x00000002040519a8 */ /* 0x004ea200081ee1f0 */
[----:B------:R-:W0:Y:S02]  /*13db0*/  S2R R3, SR_LTMASK ;  /* 0x0000000000037919 */ /* 0x000e240000003900 */
[----:B0-----:R-:W-:-:S06]  /*13dc0*/  LOP3.LUT R3, R3, UR4, RZ, 0xc0, !PT ;  /* 0x0000000403037c12 */ /* 0x001fcc000f8ec0ff */
[----:B------:R-:W0:Y:S01]  /*13dd0*/  POPC R3, R3 ;  /* 0x0000000300037309 */ /* 0x000e220000000000 */
[----:B--2---:R-:W0:Y:S02]  /*13de0*/  SHFL.IDX PT, R0, R5, R0, 0x1f ;  /* 0x00001f0005007589 */ /* 0x004e2400000e0000 */
[----:B0-----:R-:W-:-:S05]  /*13df0*/  IADD3 R0, R0, UR43, R3 ;  /* 0x0000002b00007c10 */ /* 0x001fca000fffe003 */
[----:B------:R0:W-:Y:S01]  /*13e00*/  STL [R1+0x20], R0 ;  /* 0x0000200001007387 */ /* 0x0001e20000100800 */
[----:B------:R-:W-:Y:S05]  /*13e10*/  BRA `(.L_x_1084) ;  /* 0x0000003000e47947 */ /* 0x000fea0003800000 */
.L_x_1083:
[----:B------:R-:W-:Y:S01]  /*13e20*/  VIADD R0, R17, 0x1e400 ;  /* 0x0001e40011007836 */ /* 0x000fe20000000000 */
[----:B------:R-:W-:Y:S04]  /*13e30*/  BSSY B6, `(.L_x_1085) ;  /* 0x0000013000067945 */ /* 0x000fe80003800000 */
        /* <DEDUP_REMOVED lines=18> */
.L_x_1086:
[----:B------:R-:W-:Y:S05]  /*13f60*/  BSYNC B6 ;  /* 0x0000000000067941 */ /* 0x000fea0003800000 */
.L_x_1085:
[----:B------:R-:W2:Y:S01]  /*13f70*/  LDL.LU R16, [R1] ;  /* 0x0000000001107983 */ /* 0x000ea20000300800 */
[----:B------:R-:W-:Y:S01]  /*13f80*/  VIADD R0, R17, 0xc400 ;  /* 0x0000c40011007836 */ /* 0x000fe20000000000 */
[----:B------:R-:W-:Y:S04]  /*13f90*/  BSSY B6, `(.L_x_1087) ;  /* 0x0000016000067945 */ /* 0x000fe80003800000 */
[----:B------:R-:W-:Y:S02]  /*13fa0*/  LOP3.LUT P0, RZ, R0, 0x1bf, RZ, 0xc0, !PT ;  /* 0x000001bf00ff7812 */ /* 0x000fe4000780c0ff */
[----:B--2---:R-:W-:-:S11]  /*13fb0*/  LOP3.LUT R16, R16, 0xfffffffe, RZ, 0xc0, !PT ;  /* 0xfffffffe10107812 */ /* 0x004fd600078ec0ff */
[----:B------:R-:W-:-:S05]  /*13fc0*/  @P0 LOP3.LUT R16, R16, 0x1, RZ, 0xfc, !PT ;  /* 0x0000000110100812 */ /* 0x000fca00078efcff */
[----:B------:R0:W-:Y:S01]  /*13fd0*/  STL [R1], R16 ;  /* 0x0000001001007387 */ /* 0x0001e20000100800 */
        /* <DEDUP_REMOVED lines=16> */
[----:B012---:R-:W-:Y:S05]  /*140e0*/  CALL.ABS.NOINC R2 ;  /* 0x0000000002007343 */ /* 0x007fea0003c00000 */
.L_x_1088:
[----:B------:R-:W-:Y:S05]  /*140f0*/  BSYNC B6 ;  /* 0x0000000000067941 */ /* 0x000fea0003800000 */
.L_x_1087:
        /* <DEDUP_REMOVED lines=20> */
.L_x_1090:
[----:B------:R-:W-:Y:S05]  /*14240*/  BSYNC B6 ;  /* 0x0000000000067941 */ /* 0x000fea0003800000 */
.L_x_1089:
[----:B------:R-:W-:Y:S01]  /*14250*/  LOP3.LUT P6, RZ, R16, 0x1, RZ, 0xc0, !PT ;  /* 0x0000000110ff7812 */ /* 0x000fe200078cc0ff */
[----:B------:R-:W-:-:S12]  /*14260*/  BSSY B6, `(.L_x_1091) ;  /* 0x0000012000067945 */ /* 0x000fd80003800000 */
        /* <DEDUP_REMOVED lines=17> */
.L_x_1092:
[----:B------:R-:W-:Y:S05]  /*14380*/  BSYNC B6 ;  /* 0x0000000000067941 */ /* 0x000fea0003800000 */
.L_x_1091:
[----:B------:R-:W-:Y:S01]  /*14390*/  ULDC.64 UR4, c[0x0][0x9f8] ;  /* 0x00027e0000047ab9 */ /* 0x000fe20000000a00 */
[----:B------:R-:W-:Y:S01]  /*143a0*/  IMAD.U32 R8, RZ, RZ, UR44 ;  /* 0x0000002cff087e24 */ /* 0x000fe2000f8e00ff */
[----:B------:R-:W-:Y:S01]  /*143b0*/  UISETP.NE.U32.AND UP0, UPT, UR4, URZ, UPT ;  /* 0x0000003f0400728c */ /* 0x000fe2000bf05070 */
[----:B------:R-:W-:-:S03]  /*143c0*/  IMAD.MOV.U32 R0, RZ, RZ, R16 ;  /* 0x000000ffff007224 */ /* 0x000fc600078e0010 */
[----:B------:R-:W-:-:S06]  /*143d0*/  UISETP.NE.AND.EX UP0, UPT, UR5, URZ, UPT, UP0 ;  /* 0x0000003f0500728c */ /* 0x000fcc000bf05300 */
[----:B------:R-:W-:-:S05]  /*143e0*/  PLOP3.LUT P0, PT, PT, PT, UP0, 0x80, 0x0 ;  /* 0x000000000000781c */ /* 0x000fca0003f0f008 */
[----:B------:R-:W-:Y:S02]  /*143f0*/  @UP0 ULDC.64 UR4, c[0x0][0x9f8] ;  /* 0x00027e0000040ab9 */ /* 0x000fe40000000a00 */
[----:B------:R-:W-:-:S06]  /*14400*/  @UP0 UIMAD.WIDE UR4, UR44, 0x4, UR4 ;  /* 0x000000042c0408a5 */ /* 0x000fcc000f8e0204 */
[----:B------:R-:W-:Y:S02]  /*14410*/  IMAD.U32 R2, RZ, RZ, UR4 ;  /* 0x00000004ff027e24 */ /* 0x000fe4000f8e00ff */
[----:B------:R-:W-:-:S05]  /*14420*/  IMAD.U32 R3, RZ, RZ, UR5 ;  /* 0x00000005ff037e24 */ /* 0x000fca000f8e00ff */
[----:B------:R2:W3:Y:S01]  /*14430*/  @P0 LDG.E R8, desc[UR48][R2.64] ;  /* 0x0000003002080981 */ /* 0x0004e2000c1e1900 */
[----:B------:R-:W-:Y:S01]  /*14440*/  LOP3.LUT R0, R0, 0xfffffffe, RZ, 0xc0, !PT ;  /* 0xfffffffe00007812 */ /* 0x000fe200078ec0ff */
[----:B------:R-:W-:Y:S01]  /*14450*/  UMOV UR4, 0xffffffff ;  /* 0xffffffff00047882 */ /* 0x000fe20000000000 */
[----:B------:R-:W4:Y:S01]  /*14460*/  S2R R4, SR_TID.X ;  /* 0x0000000000047919 */ /* 0x000f220000002100 */
[----:B--2---:R-:W2:Y:S02]  /*14470*/  LDC.64 R2, c[0x0][0x418] ;  /* 0x00010600ff027b82 */ /* 0x004ea40000000a00 */
[----:B--2---:R-:W-:Y:S02]  /*14480*/  ISETP.NE.U32.AND P0, PT, R2, RZ, PT ;  /* 0x000000ff0200720c */ /* 0x004fe40003f05070 */
[----:B----4-:R-:W-:Y:S02]  /*14490*/  SHF.R.U32.HI R4, RZ, 0x5, R4 ;  /* 0x00000005ff047819 */ /* 0x010fe40000011604 */
[----:B------:R-:W-:-:S02]  /*144a0*/  ISETP.NE.AND.EX P1, PT, R3, RZ, PT, P0 ;  /* 0x000000ff0300720c */ /* 0x000fc40003f25300 */
[----:B------:R-:W-:-:S11]  /*144b0*/  LOP3.LUT R4, R4, 0x3, RZ, 0xc0, !PT ;  /* 0x0000000304047812 */ /* 0x000fd600078ec0ff */
[----:B------:R-:W-:Y:S02]  /*144c0*/  @P1 LOP3.LUT R0, R0, 0x1, RZ, 0xfc, !PT ;  /* 0x0000000100001812 */ /* 0x000fe400078efcff */
[----:B---3--:R-:W-:Y:S01]  /*144d0*/  SHF.R.S32.HI R9, RZ, 0x1f, R8 ;  /* 0x0000001fff097819 */ /* 0x008fe20000011408 */
[----:B------:R2:W-:Y:S01]  /*144e0*/  STL [R1+0x4], R8 ;  /* 0x0000040801007387 */ /* 0x0005e20000100800 */
[----:B0-----:R-:W-:-:S03]  /*144f0*/  SEL R16, R8, RZ, !P1 ;  /* 0x000000ff08107207 */ /* 0x001fc60004800000 */
[----:B------:R2:W-:Y:S04]  /*14500*/  STL [R1+0xc], R9 ;  /* 0x00000c0901007387 */ /* 0x0005e80000100800 */
[----:B------:R2:W-:Y:S01]  /*14510*/  STL [R1], R0 ;  /* 0x0000000001007387 */ /* 0x0005e20000100800 */
[----:B------:R-:W-:Y:S05]  /*14520*/  BRA.DIV UR4, `(.L_x_1093) ;  /* 0x0000003604607947 */ /* 0x000fea000b800000 */
[----:B------:R0:W3:Y:S02]  /*14530*/  SHFL.IDX PT, R14, R4, RZ, 0x1f ;  /* 0x00001fff040e7589 */ /* 0x0000e400000e0000 */
.L_x_1163:
[----:B------:R-:W-:Y:S02]  /*14540*/  PLOP3.LUT P2, PT, PT, PT, PT, 0x8, 0x0 ;  /* 0x000000000000781c */ /* 0x000fe40003f4e170 */
[----:B--2---:R-:W-:Y:S02]  /*14550*/  LOP3.LUT R0, R0, 0xfffffffd, RZ, 0xc0, !PT ;  /* 0xfffffffd00007812 */ /* 0x004fe400078ec0ff */
[----:B---3--:R-:W-:-:S09]  /*14560*/  ISETP.NE.AND P0, PT, R14, RZ, PT ;  /* 0x000000ff0e00720c */ /* 0x008fd20003f05270 */
[----:B------:R-:W-:-:S05]  /*14570*/  @P2 LOP3.LUT R0, R0, 0x2, RZ, 0xfc, !PT ;  /* 0x0000000200002812 */ /* 0x000fca00078efcff */
[----:B------:R2:W-:Y:S01]  /*14580*/  STL [R1], R0 ;  /* 0x0000000001007387 */ /* 0x0005e20000100800 */
[----:B------:R-:W-:Y:S05]  /*14590*/  @P0 BRA `(.L_x_1094) ;  /* 0x0000000400bc0947 */ /* 0x000fea0003800000 */
[----:B------:R-:W-:-:S06]  /*145a0*/  UIADD3 UR4, UR41, -0x1, URZ ;  /* 0xffffffff29047890 */ /* 0x000fcc000fffe03f */
[----:B--2---:R-:W-:Y:S01]  /*145b0*/  IMAD.U32 R0, RZ, RZ, UR4 ;  /* 0x00000004ff007e24 */ /* 0x004fe2000f8e00ff */
[----:B------:R-:W-:-:S03]  /*145c0*/  UMOV UR4, 0xffffffff ;  /* 0xffffffff00047882 */ /* 0x000fc60000000000 */
[----:B------:R-:W-:Y:S05]  /*145d0*/  BRA.DIV UR4, `(.L_x_1095) ;  /* 0x0000003604547947 */ /* 0x000fea000b800000 */
[----:B------:R-:W-:-:S13]  /*145e0*/  ELECT P6, URZ, PT ;  /* 0x00000000003f782f */ /* 0x000fda00038c0000 */
.L_x_1166:
[----:B------:R-:W-:Y:S05]  /*145f0*/  @!P6 BRA `(.L_x_1094) ;  /* 0x0000000400a4e947 */ /* 0x000fea0003800000 */
[----:B------:R-:W-:Y:S01]  /*14600*/  IMAD.MOV.U32 R16, RZ, RZ, R8 ;  /* 0x000000ffff107224 */ /* 0x000fe200078e0008 */
[----:B------:R-:W-:Y:S06]  /*14610*/  @!P1 BRA `(.L_x_1096) ;  /* 0x0000000000449947 */ /* 0x000fec0003800000 */
[----:B------:R-:W2:Y:S01]  /*14620*/  LDC R7, c[0x0][0x43c] ;  /* 0x00010f00ff077b82 */ /* 0x000ea20000000800 */
[----:B------:R-:W-:Y:S01]  /*14630*/  ULDC.64 UR4, c[0x0][0x428] ;  /* 0x00010a0000047ab9 */ /* 0x000fe20000000a00 */
[----:B--2---:R-:W-:-:S13]  /*14640*/  ISETP.NE.AND P0, PT, R7, 0x1, PT ;  /* 0x000000010700780c */ /* 0x004fda0003f05270 */
[----:B0-----:R-:W0:Y:S02]  /*14650*/  @P0 LDC.64 R4, c[0x0][0x440] ;  /* 0x00011000ff040b82 */ /* 0x001e240000000a00 */
        /* <DEDUP_REMOVED lines=13> */
.L_x_1096:
[----:B0-----:R-:W-:Y:S01]  /*14730*/  IMAD R4, R18, 0x8, R17 ;  /* 0x0000000812047824 */ /* 0x001fe200078e0211 */
[----:B--2---:R-:W-:Y:S01]  /*14740*/  SHF.L.U32 R3, R19, 0x1f, RZ ;  /* 0x0000001f13037819 */ /* 0x004fe200000006ff */
[----:B------:R-:W0:Y:S03]  /*14750*/  S2R R8, SR_TID.X ;  /* 0x0000000000087919 */ /* 0x000e260000002100 */
[----:B------:R-:W2:Y:S01]  /*14760*/  SYNCS.PHASECHK.TRANS64.TRYWAIT P1, [R4+URZ+0x2a880], R3 ;  /* 0x02a88003040075a7 */ /* 0x000ea2000802017f */
[----:B0-----:R-:W-:-:S04]  /*14770*/  LOP3.LUT R8, R8, 0x7f, RZ, 0xc0, !PT ;  /* 0x0000007f08087812 */ /* 0x001fc800078ec0ff */
[----:B------:R-:W-:Y:S01]  /*14780*/  ISETP.NE.AND P0, PT, R8, RZ, PT ;  /* 0x000000ff0800720c */ /* 0x000fe20003f05270 */
[----:B--2---:R-:W-:-:S12]  /*14790*/  @!P1 BRA `(.L_x_1097) ;  /* 0x0000003400049947 */ /* 0x004fd80003800000 */
.L_x_1167:
        /* <DEDUP_REMOVED lines=8> */
.L_x_1098:
[----:B------:R-:W-:Y:S01]  /*14820*/  IMAD R2, R18, 0x6000, R17 ;  /* 0x0000600012027824 */ /* 0x000fe200078e0211 */
[----:B------:R-:W-:Y:S01]  /*14830*/  R2UR UR33, R4 ;  /* 0x00000000042172ca */ /* 0x000fe200000e0000 */
[----:B------:R-:W-:Y:S01]  /*14840*/  IMAD.SHL.U32 R0, R0, 0x80, RZ ;  /* 0x0000008000007824 */ /* 0x000fe200078e00ff */
[----:B-----5:R-:W-:Y:S01]  /*14850*/  R2UR UR37, R16 ;  /* 0x00000000102572ca */ /* 0x020fe200000e0000 */
[----:B------:R-:W-:Y:S01]  /*14860*/  UIADD3 UR4, UP0, UR46, 0x470, URZ ;  /* 0x000004702e047890 */ /* 0x000fe2000ff1e03f */
[----:B------:R-:W-:Y:S01]  /*14870*/  R2UR UR8, R2 ;  /* 0x00000000020872ca */ /* 0x000fe200000e0000 */
[----:B------:R-:W-:Y:S01]  /*14880*/  UMOV UR6, 0x0 ;  /* 0x0000000000067882 */ /* 0x000fe20000000000 */
[----:B------:R-:W-:Y:S01]  /*14890*/  R2UR UR35, R0 ;  /* 0x00000000002372ca */ /* 0x000fe200000e0000 */
[----:B------:R-:W-:Y:S01]  /*148a0*/  UIADD3.X UR5, URZ, UR47, URZ, UP0, !UPT ;  /* 0x0000002f3f057290 */ /* 0x000fe200087fe43f */
[----:B------:R-:W-:Y:S01]  /*148b0*/  UMOV UR7, 0x14f00000 ;  /* 0x14f0000000077882 */ /* 0x000fe20000000000 */
[----:B------:R-:W-:Y:S01]  /*148c0*/  UMOV UR34, URZ ;  /* 0x0000003f00227c82 */ /* 0x000fe20008000000 */
[----:B------:R-:W-:Y:S01]  /*148d0*/  UMOV UR18, 0x40 ;  /* 0x0000004000127882 */ /* 0x000fe20000000000 */
[----:B------:R-:W-:-:S02]  /*148e0*/  UMOV UR20, UR36 ;  /* 0x0000002400147c82 */ /* 0x000fc40008000000 */
[----:B------:R-:W-:Y:S02]  /*148f0*/  UIADD3 UR33, UR33, 0x2a870, URZ ;  /* 0x0002a87021217890 */ /* 0x000fe4000fffe03f */
[----:B------:R-:W-:Y:S01]  /*14900*/  UMOV UR21, UR37 ;  /* 0x0000002500157c82 */ /* 0x000fe20008000000 */
[----:B------:R-:W-:Y:S01]  /*14910*/  UMOV UR10, 0x80 ;  /* 0x00000080000a7882 */ /* 0x000fe20000000000 */
[----:B------:R-:W-:Y:S02]  /*14920*/  UIADD3 UR32, UR8, 0xc400, URZ ;  /* 0x0000c40008207890 */ /* 0x000fe4000fffe03f */
[----:B------:R-:W-:Y:S02]  /*14930*/  UIADD3 UR16, UR8, 0xe400, URZ ;  /* 0x0000e40008107890 */ /* 0x000fe4000fffe03f */
[----:B------:R-:W-:Y:S01]  /*14940*/  UIADD3 UR8, UR8, 0x10400, URZ ;  /* 0x0001040008087890 */ /* 0x000fe2000fffe03f */
[----:B------:R-:W-:Y:S01]  /*14950*/  UMOV UR17, UR33 ;  /* 0x0000002100117c82 */ /* 0x000fe20008000000 */
[----:B------:R-:W-:Y:S01]  /*14960*/  UMOV UR19, UR35 ;  /* 0x0000002300137c82 */ /* 0x000fe20008000000 */
[----:B------:R-:W-:Y:S01]  /*14970*/  UMOV UR12, UR36 ;  /* 0x00000024000c7c82 */ /* 0x000fe20008000000 */
[----:B------:R-:W-:Y:S01]  /*14980*/  UMOV UR13, UR37 ;  /* 0x00000025000d7c82 */ /* 0x000fe20008000000 */
[----:B------:R-:W-:Y:S01]  /*14990*/  UMOV UR9, UR33 ;  /* 0x0000002100097c82 */ /* 0x000fe20008000000 */
[----:B------:R-:W-:Y:S01]  /*149a0*/  UMOV UR11, UR35 ;  /* 0x00000023000b7c82 */ /* 0x000fe20008000000 */
[----:B------:R2:W-:Y:S01]  /*149b0*/  UTMALDG.4D [UR32], [UR4], desc[UR6] ;  /* 0x00000620040075b4 */ /* 0x0005e20008019000 */
[----:B------:R2:W-:Y:S01]  /*149c0*/  UTMALDG.4D [UR16], [UR4], desc[UR6] ;  /* 0x00000610040075b4 */ /* 0x0005e20008019000 */
[----:B------:R2:W-:Y:S01]  /*149d0*/  UTMALDG.4D [UR8], [UR4], desc[UR6] ;  /* 0x00000608040075b4 */ /* 0x0005e20008019000 */
[----:B------:R-:W3:Y:S02]  /*149e0*/  SYNCS.PHASECHK.TRANS64.TRYWAIT P1, [R4+URZ+0x2a840], R3 ;  /* 0x02a84003040075a7 */ /* 0x000ee4000802017f */
[----:B--23--:R-:W-:Y:S05]  /*149f0*/  @!P1 BRA `(.L_x_1099) ;  /* 0x0000003000809947 */ /* 0x00cfea0003800000 */
.L_x_1168:
[----:B------:R-:W-:Y:S05]  /*14a00*/  @P0 BRA `(.L_x_1100) ;  /* 0x00000000001c0947 */ /* 0x000fea0003800000 */
[----:B------:R-:W3:Y:S01]  /*14a10*/  S2R R5, SR_TID.X ;  /* 0x0000000000057919 */ /* 0x000ee20000002100 */
[----:B0-2---:R-:W-:-:S04]  /*14a20*/  IMAD.MOV.U32 R3, RZ, RZ, 0x6000 ;  /* 0x00006000ff037424 */ /* 0x005fc800078e00ff */
[----:B------:R4:W-:Y:S01]  /*14a30*/  SYNCS.ARRIVE.TRANS64 RZ, [R4+URZ+0x2a830], R3 ;  /* 0x02a8300304ff79a7 */ /* 0x0009e2000800003f */
[----:B---3--:R-:W-:-:S04]  /*14a40*/  LOP3.LUT R5, R5, 0x1f, RZ, 0xc0, !PT ;  /* 0x0000001f05057812 */ /* 0x008fc800078ec0ff */
[----:B------:R-:W-:-:S13]  /*14a50*/  ISETP.NE.AND P0, PT, R5, RZ, PT ;  /* 0x000000ff0500720c */ /* 0x000fda0003f05270 */
[----:B----4-:R-:W-:Y:S05]  /*14a60*/  @!P0 BRA `(.L_x_1100) ;  /* 0x0000000000048947 */ /* 0x010fea0003800000 */
[----:B------:R-:W-:Y:S01]  /*14a70*/  BPT.TRAP 0x1 ;  /* 0x000000040000795c */ /* 0x000fe20000300000 */
.L_x_1100:
[----:B0-2---:R-:W2:Y:S01]  /*14a80*/  LDL.LU R3, [R1] ;  /* 0x0000000001037983 */ /* 0x005ea20000300800 */
        /* <DEDUP_REMOVED lines=30> */
[----:B------:R3:W-:Y:S01]  /*14c70*/  STL [R1], R3 ;  /* 0x0000000301007387 */ /* 0x0007e20000100800 */
[----:B------:R-:W-:Y:S01]  /*14c80*/  NOP ;  /* 0x0000000000007918 */ /* 0x000fe20000000000 */
.L_x_1094:
[----:B--2---:R-:W-:Y:S01]  /*14c90*/  VIADD R0, R17, 0x18400 ;  /* 0x0001840011007836 */ /* 0x004fe20000000000 */
[----:B------:R-:W-:Y:S05]  /*14ca0*/  WARPSYNC.ALL ;  /* 0x0000000000007948 */ /* 0x000fea0003800000 */
[----:B------:R-:W-:Y:S01]  /*14cb0*/  BAR.SYNC.DEFER_BLOCKING 0x8, 0x180 ;  /* 0x0206000000007b1d */ /* 0x000fe20000010000 */
[----:B------:R-:W-:-:S05]  /*14cc0*/  LOP3.LUT P0, RZ, R0, 0x1bf, RZ, 0xc0, !PT ;  /* 0x000001bf00ff7812 */ /* 0x000fca000780c0ff */
[----:B------:R-:W-:Y:S08]  /*14cd0*/  BSSY B6, `(.L_x_1101) ;  /* 0x0000012000067945 */ /* 0x000ff00003800000 */
[----:B------:R-:W-:Y:S05]  /*14ce0*/  @!P0 BRA `(.L_x_1102) ;  /* 0x0000000000408947 */ /* 0x000fea0003800000 */
[----:B------:R-:W-:Y:S01]  /*14cf0*/  MOV R2, 0x0 ;  /* 0x0000000000027802 */ /* 0x000fe20000000f00 */
[----:B---3--:R-:W-:Y:S01]  /*14d00*/  ULDC.64 UR6, c[0x4][0xc0] ;  /* 0x0100300000067ab9 */ /* 0x008fe20000000a00 */
[----:B------:R-:W-:Y:S01]  /*14d10*/  ULDC.64 UR8, c[0x4][0xc8] ;  /* 0x0100320000087ab9 */ /* 0x000fe20000000a00 */
[----:B------:R-:W-:Y:S01]  /*14d20*/  ULDC.64 UR4, c[0x4][0x28] ;  /* 0x01000a0000047ab9 */ /* 0x000fe20000000a00 */
[----:B0-----:R-:W-:Y:S02]  /*14d30*/  IMAD.U32 R4, RZ, RZ, UR6 ;  /* 0x00000006ff047e24 */ /* 0x001fe4000f8e00ff */
        /* <DEDUP_REMOVED lines=11> */
.L_x_1102:
[----:B---3--:R-:W-:Y:S05]  /*14df0*/  BSYNC B6 ;  /* 0x0000000000067941 */ /* 0x008fea0003800000 */
.L_x_1101:
[----:B------:R-:W2:Y:S01]  /*14e00*/  S2R R2, SR_TID.X ;  /* 0x0000000000027919 */ /* 0x000ea20000002100 */
[----:B------:R-:W3:Y:S01]  /*14e10*/  LDC R7, c[0x0][0x448] ;  /* 0x00011200ff077b82 */ /* 0x000ee20000000800 */
[----:B------:R-:W-:Y:S01]  /*14e20*/  USHF.R.S32.HI UR4, URZ, 0x1f, UR36 ;  /* 0x0000001f3f047899 */ /* 0x000fe20008011424 */
[----:B------:R-:W-:Y:S01]  /*14e30*/  ULDC.64 UR8, c[0x0][0x2d8] ;  /* 0x0000b60000087ab9 */ /* 0x000fe20000000a00 */
[----:B------:R-:W4:Y:S02]  /*14e40*/  S2R R9, SR_TID.X ;  /* 0x0000000000097919 */ /* 0x000f240000002100 */
[----:B------:R-:W-:Y:S02]  /*14e50*/  UIMAD UR6, UR4, UR8, URZ ;  /* 0x00000008040672a4 */ /* 0x000fe4000f8e023f */
[----:B------:R-:W-:Y:S01]  /*14e60*/  UIMAD.WIDE.U32 UR4, UR36, UR8, URZ ;  /* 0x00000008240472a5 */ /* 0x000fe2000f8e003f */
[----:B------:R-:W1:Y:S01]  /*14e70*/  S2R R8, SR_TID.X ;  /* 0x0000000000087919 */ /* 0x000e620000002100 */
[----:B------:R-:W-:-:S02]  /*14e80*/  UIMAD UR6, UR36, UR9, UR6 ;  /* 0x00000009240672a4 */ /* 0x000fc4000f8e0206 */
[----:B------:R-:W-:Y:S02]  /*14e90*/  USHF.R.S32.HI UR7, URZ, 0x1f, UR44 ;  /* 0x0000001f3f077899 */ /* 0x000fe4000801142c */
[----:B------:R-:W-:Y:S01]  /*14ea0*/  UIADD3 UR5, UR5, UR6, URZ ;  /* 0x0000000605057290 */ /* 0x000fe2000fffe03f */
[----:B------:R-:W-:-:S03]  /*14eb0*/  ULDC.64 UR8, c[0x0][0x2e0] ;  /* 0x0000b80000087ab9 */ /* 0x000fc60000000a00 */
[----:B------:R-:W-:Y:S02]  /*14ec0*/  UIMAD.WIDE.U32 UR4, UR44, UR8, UR4 ;  /* 0x000000082c0472a5 */ /* 0x000fe4000f8e0004 */
[----:B------:R-:W-:-:S04]  /*14ed0*/  UIMAD UR6, UR7, UR8, URZ ;  /* 0x00000008070672a4 */ /* 0x000fc8000f8e023f */
[----:B------:R-:W-:Y:S01]  /*14ee0*/  UIMAD UR6, UR44, UR9, UR6 ;  /* 0x000000092c0672a4 */ /* 0x000fe2000f8e0206 */
[----:B---3--:R-:W-:Y:S01]  /*14ef0*/  ISETP.NE.AND P0, PT, R7, 0x1, PT ;  /* 0x000000010700780c */ /* 0x008fe20003f05270 */
[----:B0-----:R-:W-:Y:S02]  /*14f00*/  IMAD.U32 R4, RZ, RZ, UR4 ;  /* 0x00000004ff047e24 */ /* 0x001fe4000f8e00ff */
[----:B------:R-:W-:Y:S02]  /*14f10*/  UIADD3 UR6, UR5, UR6, URZ ;  /* 0x0000000605067290 */ /* 0x000fe4000fffe03f */
[----:B------:R-:W-:Y:S01]  /*14f20*/  IMAD.U32 R5, RZ, RZ, UR5 ;  /* 0x00000005ff057e24 */ /* 0x000fe2000f8e00ff */
[----:B------:R-:W-:Y:S01]  /*14f30*/  ULDC.64 UR4, c[0x0][0x2d0] ;  /* 0x0000b40000047ab9 */ /* 0x000fe20000000a00 */
[C---:B--2---:R-:W-:Y:S01]  /*14f40*/  LOP3.LUT R0, R2.reuse, 0x7f, RZ, 0xc0, !PT ;  /* 0x0000007f02007812 */ /* 0x044fe200078ec0ff */
[----:B------:R-:W-:-:S03]  /*14f50*/  IMAD.SHL.U32 R2, R2, 0x20, RZ ;  /* 0x0000002002027824 */ /* 0x000fc600078e00ff */
[----:B------:R-:W-:Y:S01]  /*14f60*/  SHF.R.U32.HI R0, RZ, 0x2, R0 ;  /* 0x00000002ff007819 */ /* 0x000fe20000011600 */
[----:B----4-:R-:W-:Y:S01]  /*14f70*/  IMAD.SHL.U32 R9, R9, 0x10, RZ ;  /* 0x0000001009097824 */ /* 0x010fe200078e00ff */
[----:B------:R-:W0:Y:S02]  /*14f80*/  @P0 LDC R3, c[0x0][0x44c] ;  /* 0x00011300ff030b82 */ /* 0x000e240000000800 */
[----:B------:R-:W-:Y:S01]  /*14f90*/  LOP3.LUT R2, R0, 0x60, R2, 0xf8, !PT ;  /* 0x0000006000027812 */ /* 0x000fe200078ef802 */
[----:B-1----:R-:W-:Y:S01]  /*14fa0*/  IMAD.SHL.U32 R10, R8, 0x10, RZ ;  /* 0x00000010080a7824 */ /* 0x002fe200078e00ff */
[----:B------:R-:W-:-:S03]  /*14fb0*/  LOP3.LUT R9, R9, 0x30, RZ, 0xc0, !PT ;  /* 0x0000003009097812 */ /* 0x000fc600078ec0ff */
[----:B------:R-:W-:Y:S01]  /*14fc0*/  VIADD R2, R2, UR42 ;  /* 0x0000002a02027c36 */ /* 0x000fe20008000000 */
[----:B------:R-:W1:Y:S01]  /*14fd0*/  @P0 LDC R0, c[0x0][0x450] ;  /* 0x00011400ff000b82 */ /* 0x000e620000000800 */
[C---:B------:R-:W-:Y:S02]  /*14fe0*/  LOP3.LUT R11, R9.reuse, 0x40, RZ, 0xfc, !PT ;  /* 0x00000040090b7812 */ /* 0x040fe400078efcff */
[----:B------:R-:W-:Y:S01]  /*14ff0*/  IMAD.MOV.U32 R6, RZ, RZ, R2 ;  /* 0x000000ffff067224 */ /* 0x000fe200078e0002 */
[----:B------:R-:W-:Y:S02]  /*15000*/  LOP3.LUT R9, R9, 0x80, RZ, 0xfc, !PT ;  /* 0x0000008009097812 */ /* 0x000fe400078efcff */
[----:B------:R-:W-:Y:S01]  /*15010*/  LOP3.LUT R10, R10, 0x30, RZ, 0xc0, !PT ;  /* 0x000000300a0a7812 */ /* 0x000fe200078ec0ff */
[----:B0-----:R-:W-:-:S05]  /*15020*/  @P0 IMAD.HI.U32 R3, R2, R3, RZ ;  /* 0x0000000302030227 */ /* 0x001fca00078e00ff */
[----:B-1----:R-:W-:Y:S01]  /*15030*/  @P0 SHF.R.U32.HI R6, RZ, R0, R3 ;  /* 0x00000000ff060219 */ /* 0x002fe20000011603 */
[----:B------:R-:W-:Y:S01]  /*15040*/  IMAD.U32 R3, RZ, RZ, UR6 ;  /* 0x00000006ff037e24 */ /* 0x000fe2000f8e00ff */
[----:B------:R-:W-:-:S03]  /*15050*/  ULDC.64 UR6, c[0x0][0x280] ;  /* 0x0000a00000067ab9 */ /* 0x000fc60000000a00 */
[----:B------:R-:W-:-:S04]  /*15060*/  IMAD.MOV R0, RZ, RZ, -R6 ;  /* 0x000000ffff007224 */ /* 0x000fc800078e0a06 */
[----:B------:R-:W-:Y:S02]  /*15070*/  IMAD R0, R7, R0, R2 ;  /* 0x0000000007007224 */ /* 0x000fe400078e0202 */
[----:B------:R-:W-:Y:S01]  /*15080*/  IMAD.MOV.U32 R2, RZ, RZ, R4 ;  /* 0x000000ffff027224 */ /* 0x000fe200078e0004 */
[----:B------:R-:W-:-:S03]  /*15090*/  SHF.R.S32.HI R4, RZ, 0x1f, R6 ;  /* 0x0000001fff047819 */ /* 0x000fc60000011406 */
[----:B------:R-:W-:-:S04]  /*150a0*/  IMAD.WIDE.U32 R2, R6, UR4, R2 ;  /* 0x0000000406027c25 */ /* 0x000fc8000f8e0002 */
[----:B------:R-:W-:-:S04]  /*150b0*/  IMAD R4, R4, UR4, RZ ;  /* 0x0000000404047c24 */ /* 0x000fc8000f8e02ff */
[----:B------:R-:W-:Y:S01]  /*150c0*/  IMAD R4, R6, UR5, R4 ;  /* 0x0000000506047c24 */ /* 0x000fe2000f8e0204 */
        /* <DEDUP_REMOVED lines=13> */
[----:B------:R-:W-:-:S02]  /*151a0*/  IADD3.X R2, R3, UR7, R4, P3, !PT ;  /* 0x0000000703027c10 */ /* 0x000fc40009ffe404 */
[----:B0-----:R-:W-:Y:S09]  /*151b0*/  BRA.DIV UR4, `(.L_x_1103) ;  /* 0x0000002a04a47947 */ /* 0x001ff2000b800000 */
[----:B------:R-:W0:Y:S01]  /*151c0*/  S2R R6, SR_TID.X ;  /* 0x0000000000067919 */ /* 0x000e220000002100 */
[----:B------:R-:W-:Y:S02]  /*151d0*/  ULDC UR4, c[0x0][0x288] ;  /* 0x0000a20000047ab9 */ /* 0x000fe40000000800 */
[----:B------:R-:W-:Y:S01]  /*151e0*/  IMAD R3, R7, UR4, RZ ;  /* 0x0000000407037c24 */ /* 0x000fe2000f8e02ff */
[----:B------:R-:W-:Y:S01]  /*151f0*/  SHFL.IDX PT, R5, R2, RZ, 0x1c1f ;  /* 0x001c1fff02057589 */ /* 0x000fe200000e0000 */
[----:B0-----:R-:W-:-:S03]  /*15200*/  LOP3.LUT R8, R6, 0x7f, RZ, 0xc0, !PT ;  /* 0x0000007f06087812 */ /* 0x001fc600078ec0ff */
[----:B------:R-:W0:Y:S01]  /*15210*/  SHFL.IDX PT, R6, R0, RZ, 0x1c1f ;  /* 0x001c1fff00067589 */ /* 0x000e2200000e0000 */
[----:B------:R-:W-:-:S05]  /*15220*/  SHF.R.U32.HI R8, RZ, 0x2, R8 ;  /* 0x00000002ff087819 */ /* 0x000fca0000011608 */
[----:B------:R-:W-:-:S05]  /*15230*/  VIADD R4, R8, UR42 ;  /* 0x0000002a08047c36 */ /* 0x000fca0008000000 */
[----:B------:R-:W-:-:S13]  /*15240*/  ISETP.GE.AND P4, PT, R4, R3, PT ;  /* 0x000000030400720c */ /* 0x000fda0003f86270 */
[----:B0-----:R-:W-:-:S05]  /*15250*/  @!P4 IADD3 R6, P3, R10, R6, RZ ;  /* 0x000000060a06c210 */ /* 0x001fca0007f7e0ff */
[----:B------:R-:W-:-:S04]  /*15260*/  @!P4 IMAD.X R5, RZ, RZ, R5, P3 ;  /* 0x000000ffff05c224 */ /* 0x000fc800018e0605 */
        /* <DEDUP_REMOVED lines=27> */
.L_x_1177:
        /* <DEDUP_REMOVED lines=12> */
.L_x_1105:
[----:B------:R-:W-:Y:S05]  /*154e0*/  BSYNC B0 ;  /* 0x0000000000007941 */ /* 0x000fea0003800000 */
.L_x_1104:
[----:B------:R-:W-:Y:S01]  /*154f0*/  NOP ;  /* 0x0000000000007918 */ /* 0x000fe20000000000 */
[----:B------:R-:W-:-:S13]  /*15500*/  PLOP3.LUT P0, PT, PT, PT, PT, 0x80, 0x0 ;  /* 0x000000000000781c */ /* 0x000fda0003f0f070 */
.L_x_1106:
        /* <DEDUP_REMOVED lines=18> */
.L_x_1178:
[----:B------:R-:W-:Y:S05]  /*15630*/  BSYNC B0 ;  /* 0x0000000000007941 */ /* 0x000fea0003800000 */
.L_x_1107:
[----:B------:R-:W-:-:S04]  /*15640*/  UIADD3 UR4, UR41, -0x2, URZ ;  /* 0xfffffffe29047890 */ /* 0x000fc8000fffe03f */
[----:B------:R-:W-:-:S06]  /*15650*/  UISETP.GE.AND UP0, UPT, UR4, UR40, UPT ;  /* 0x000000280400728c */ /* 0x000fcc000bf06270 */
[----:B------:R-:W-:-:S13]  /*15660*/  PLOP3.LUT P0, PT, PT, PT, UP0, 0x80, 0x0 ;  /* 0x000000000000781c */ /* 0x000fda0003f0f008 */
[----:B------:R-:W-:Y:S05]  /*15670*/  @!P0 BRA `(.L_x_1109) ;  /* 0x0000001000a08947 */ /* 0x000fea0003800000 */
[----:B0-----:R-:W-:Y:S02]  /*15680*/  IMAD.MOV.U32 R0, RZ, RZ, R18 ;  /* 0x000000ffff007224 */ /* 0x001fe400078e0012 */
[----:B------:R-:W-:Y:S02]  /*15690*/  IMAD.MOV.U32 R3, RZ, RZ, R19 ;  /* 0x000000ffff037224 */ /* 0x000fe400078e0013 */
[----:B------:R-:W-:-:S07]  /*156a0*/  IMAD.U32 R2, RZ, RZ, UR4 ;  /* 0x00000004ff027e24 */ /* 0x000fce000f8e00ff */
.L_x_1133:
[----:B------:R-:W3:Y:S01]  /*156b0*/  LDL R4, [R1] ;  /* 0x0000000001047983 */ /* 0x000ee20000100800 */
        /* <DEDUP_REMOVED lines=9> */
[----:B------:R-:W-:Y:S01]  /*15750*/  LOP3.LUT P1, RZ, R4, 0x1, RZ, 0xc0, !PT ;  /* 0x0000000104ff7812 */ /* 0x000fe2000782c0ff */
[----:B------:R-:W-:-:S12]  /*15760*/  IMAD.MOV.U32 R8, RZ, RZ, R2 ;  /* 0x000000ffff087224 */ /* 0x000fd800078e0002 */
[----:B------:R-:W-:Y:S05]  /*15770*/  @!P1 BRA `(.L_x_1112) ;  /* 0x0000000000509947 */ /* 0x000fea0003800000 */
[----:B------:R-:W3:Y:S01]  /*15780*/  LDL R9, [R1+0xc] ;  /* 0x00000c0001097983 */ /* 0x000ee20000100800 */
[----:B------:R-:W0:Y:S01]  /*15790*/  LDC R8, c[0x0][0x43c] ;  /* 0x00010f00ff087b82 */ /* 0x000e220000000800 */
[----:B------:R-:W-:Y:S02]  /*157a0*/  ULDC.64 UR4, c[0x0][0x428] ;  /* 0x00010a0000047ab9 */ /* 0x000fe40000000a00 */
[----:B------:R-:W4:Y:S01]  /*157b0*/  LDL R7, [R1+0x4] ;  /* 0x0000040001077983 */ /* 0x000f220000100800 */
        /* <DEDUP_REMOVED lines=10> */
[----:B------:R-:W-:Y:S01]  /*15860*/  IMAD.WIDE.U32 R4, R7, UR4, R4 ;  /* 0x0000000407047c25 */ /* 0x000fe2000f8e0004 */
[----:B------:R-:W-:-:S03]  /*15870*/  ULDC.64 UR4, c[0x0][0x418] ;  /* 0x0001060000047ab9 */ /* 0x000fc60000000a00 */
[----:B------:R-:W-:Y:S01]  /*15880*/  IMAD.IADD R5, R6, 0x1, R5 ;  /* 0x0000000106057824 */ /* 0x000fe200078e0205 */
[----:B------:R-:W-:-:S04]  /*15890*/  LEA R6, P0, R4, UR4, 0x2 ;  /* 0x0000000404067c11 */ /* 0x000fc8000f8010ff */
[----:B------:R-:W-:-:S05]  /*158a0*/  LEA.HI.X R7, R4, UR5, R5, 0x2, P0 ;  /* 0x0000000504077c11 */ /* 0x000fca00080f1405 */
[----:B------:R0:W5:Y:S04]  /*158b0*/  LDG.E R16, desc[UR48][R6.64] ;  /* 0x0000003006107981 */ /* 0x000168000c1e1900 */
.L_x_1112:
[----:B0-----:R-:W-:Y:S01]  /*158c0*/  IMAD R6, R18, 0x8, R17 ;  /* 0x0000000812067824 */ /* 0x001fe200078e0211 */
[----:B--2---:R-:W-:Y:S01]  /*158d0*/  SHF.L.U32 R5, R19, 0x1f, RZ ;  /* 0x0000001f13057819 */ /* 0x004fe200000006ff */
[----:B------:R-:W0:Y:S01]  /*158e0*/  S2R R4, SR_TID.X ;  /* 0x0000000000047919 */ /* 0x000e220000002100 */
[----:B------:R-:W-:Y:S02]  /*158f0*/  BSSY B1, `(.L_x_1113) ;  /* 0x0000005000017945 */ /* 0x000fe40003800000 */
[----:B------:R-:W1:Y:S01]  /*15900*/  SYNCS.PHASECHK.TRANS64.TRYWAIT P0, [R6+URZ+0x2a880], R5 ;  /* 0x02a88005060075a7 */ /* 0x000e62000800017f */
[----:B0-----:R-:W-:-:S04]  /*15910*/  LOP3.LUT R4, R4, 0x7f, RZ, 0xc0, !PT ;  /* 0x0000007f04047812 */ /* 0x001fc800078ec0ff */
[----:B------:R-:W-:Y:S01]  /*15920*/  ISETP.NE.AND P1, PT, R4, RZ, PT ;  /* 0x000000ff0400720c */ /* 0x000fe20003f25270 */
[----:B-1----:R-:W-:-:S12]  /*15930*/  @!P0 BRA `(.L_x_1114) ;  /* 0x0000002800288947 */ /* 0x002fd80003800000 */
.L_x_1179:
[----:B------:R-:W-:Y:S05]  /*15940*/  BSYNC B1 ;  /* 0x0000000000017941 */ /* 0x000fea0003800000 */
.L_x_1113:
        /* <DEDUP_REMOVED lines=9> */
.L_x_1116:
[----:B------:R-:W-:Y:S05]  /*159e0*/  BSYNC B1 ;  /* 0x0000000000017941 */ /* 0x000fea0003800000 */
.L_x_1115:
[----:B------:R-:W-:Y:S01]  /*159f0*/  IMAD.MOV.U32 R14, RZ, RZ, RZ ;  /* 0x000000ffff0e7224 */ /* 0x000fe200078e00ff */
[----:B------:R-:W-:Y:S01]  /*15a00*/  UIADD3 UR4, UP0, UR46, 0x470, URZ ;  /* 0x000004702e047890 */ /* 0x000fe2000ff1e03f */
[----:B------:R-:W-:Y:S01]  /*15a10*/  IMAD R4, R18, 0x6000, R17 ;  /* 0x0000600012047824 */ /* 0x000fe200078e0211 */
[----:B------:R-:W-:Y:S01]  /*15a20*/  PLOP3.LUT P0, PT, PT, PT, PT, 0x80, 0x0 ;  /* 0x000000000000781c */ /* 0x000fe20003f0f070 */
[----:B------:R-:W-:Y:S01]  /*15a30*/  IMAD.SHL.U32 R8, R8, 0x80, RZ ;  /* 0x0000008008087824 */ /* 0x000fe200078e00ff */
[----:B------:R-:W-:Y:S01]  /*15a40*/  R2UR UR10, R14 ;  /* 0x000000000e0a72ca */ /* 0x000fe200000e0000 */
[----:B------:R-:W-:Y:S01]  /*15a50*/  VIADD R7, R6, 0x2a870 ;  /* 0x0002a87006077836 */ /* 0x000fe20000000000 */
[----:B------:R-:W-:Y:S01]  /*15a60*/  UIADD3.X UR5, URZ, UR47, URZ, UP0, !UPT ;  /* 0x0000002f3f057290 */ /* 0x000fe200087fe43f */
[----:B------:R-:W-:Y:S01]  /*15a70*/  VIADD R9, R4, 0xc400 ;  /* 0x0000c40004097836 */ /* 0x000fe20000000000 */
[----:B------:R-:W-:Y:S01]  /*15a80*/  UMOV UR6, 0x0 ;  /* 0x0000000000067882 */ /* 0x000fe20000000000 */
[----:B------:R-:W-:-:S10]  /*15a90*/  UMOV UR7, 0x14f00000 ;  /* 0x14f0000000077882 */ /* 0x000fd40000000000 */
.L_x_1117:
        /* <DEDUP_REMOVED lines=16> */
.L_x_1118:
        /* <DEDUP_REMOVED lines=16> */
.L_x_1119:
        /* <DEDUP_REMOVED lines=13> */
.L_x_1180:
[----:B------:R-:W-:Y:S05]  /*15d70*/  BSYNC B1 ;  /* 0x0000000000017941 */ /* 0x000fea0003800000 */
.L_x_1120:
[----:B------:R-:W-:Y:S01]  /*15d80*/  BSSY B1, `(.L_x_1122) ;  /* 0x000000b000017945 */ /* 0x000fe20003800000 */
[----:B------:R-:W-:Y:S02]  /*15d90*/  IMAD.MOV.U32 R10, RZ, RZ, 0x0 ;  /* 0x00000000ff0a7424 */ /* 0x000fe400078e00ff */
[----:B------:R-:W-:Y:S01]  /*15da0*/  IMAD.MOV.U32 R11, RZ, RZ, 0x14f00000 ;  /* 0x14f00000ff0b7424 */ /* 0x000fe200078e00ff */
[----:B------:R-:W-:Y:S06]  /*15db0*/  @P1 BRA `(.L_x_1123) ;  /* 0x00000000001c1947 */ /* 0x000fec0003800000 */
[----:B------:R-:W2:Y:S01]  /*15dc0*/  S2R R7, SR_TID.X ;  /* 0x0000000000077919 */ /* 0x000ea20000002100 */
[----:B01----:R-:W-:-:S04]  /*15dd0*/  IMAD.MOV.U32 R5, RZ, RZ, 0x6000 ;  /* 0x00006000ff057424 */ /* 0x003fc800078e00ff */
[----:B------:R3:W-:Y:S01]  /*15de0*/  SYNCS.ARRIVE.TRANS64 RZ, [R6+URZ+0x2a830], R5 ;  /* 0x02a8300506ff79a7 */ /* 0x0007e2000800003f */
[----:B--2---:R-:W-:-:S04]  /*15df0*/  LOP3.LUT R7, R7, 0x1f, RZ, 0xc0, !PT ;  /* 0x0000001f07077812 */ /* 0x004fc800078ec0ff */
[----:B------:R-:W-:-:S13]  /*15e00*/  ISETP.NE.AND P0, PT, R7, RZ, PT ;  /* 0x000000ff0700720c */ /* 0x000fda0003f05270 */
[----:B---3--:R-:W-:Y:S05]  /*15e10*/  @!P0 BRA `(.L_x_1123) ;  /* 0x0000000000048947 */ /* 0x008fea0003800000 */
[----:B------:R-:W-:Y:S01]  /*15e20*/  BPT.TRAP 0x1 ;  /* 0x000000040000795c */ /* 0x000fe20000300000 */
.L_x_1123:
[----:B------:R-:W-:Y:S05]  /*15e30*/  BSYNC B1 ;  /* 0x0000000000017941 */ /* 0x000fea0003800000 */
.L_x_1122:
        /* <DEDUP_REMOVED lines=8> */
.L_x_1124:
        /* <DEDUP_REMOVED lines=15> */
.L_x_1125:
        /* <DEDUP_REMOVED lines=15> */
.L_x_1126:
        /* <DEDUP_REMOVED lines=10> */
.L_x_1111:
[----:B------:R-:W-:Y:S05]  /*16140*/  BSYNC B0 ;  /* 0x0000000000007941 */ /* 0x000fea0003800000 */
.L_x_1110:
[----:B------:R-:W-:-:S06]  /*16150*/  UISETP.NE.AND UP0, UPT, UR39, 0x3, UPT ;  /* 0x000000032700788c */ /* 0x000fcc000bf05270 */
[----:B------:R-:W-:-:S13]  /*16160*/  PLOP3.LUT P0, PT, PT, PT, UP0, 0x80, 0x0 ;  /* 0x000000000000781c */ /* 0x000fda0003f0f008 */
[----:B------:R-:W-:Y:S05]  /*16170*/  @!P0 BRA `(.L_x_1127) ;  /* 0x0000000000048947 */ /* 0x000fea0003800000 */
[----:B------:R-:W-:Y:S01]  /*16180*/  BPT.TRAP 0x1 ;  /* 0x000000040000795c */ /* 0x000fe20000300000 */
.L_x_1127:
[----:B------:R-:W-:Y:S01]  /*16190*/  IMAD.U32 R4, RZ, RZ, UR45 ;  /* 0x0000002dff047e24 */ /* 0x000fe2000f8e00ff */
[----:B------:R-:W-:Y:S01]  /*161a0*/  BSSY B0, `(.L_x_1128) ;  /* 0x0000007000007945 */ /* 0x000fe20003800000 */
[----:B------:R-:W-:-:S03]  /*161b0*/  IMAD R13, R0, 0x8, R17 ;  /* 0x00000008000d7824 */ /* 0x000fc600078e0211 */
[----:B------:R-:W-:Y:S02]  /*161c0*/  ISETP.NE.AND P0, PT, R4, 0x3, PT ;  /* 0x000000030400780c */ /* 0x000fe40003f05270 */
[----:B------:R-:W-:-:S04]  /*161d0*/  LOP3.LUT R4, R3, 0x1, RZ, 0x3c, !PT ;  /* 0x0000000103047812 */ /* 0x000fc800078e3cff */
[----:B------:R-:W-:-:S04]  /*161e0*/  SHF.L.U32 R4, R4, 0x1f, RZ ;  /* 0x0000001f04047819 */ /* 0x000fc800000006ff */
[----:B------:R-:W0:Y:S02]  /*161f0*/  SYNCS.PHASECHK.TRANS64.TRYWAIT P1, [R13+URZ+0x2a870], R4 ;  /* 0x02a870040d0075a7 */ /* 0x000e24000802017f */
[----:B0-----:R-:W-:Y:S05]  /*16200*/  @!P1 BRA `(.L_x_1129) ;  /* 0x00000020001c9947 */ /* 0x001fea0003800000 */
.L_x_1181:
[----:B------:R-:W-:Y:S05]  /*16210*/  BSYNC B0 ;  /* 0x0000000000007941 */ /* 0x000fea0003800000 */
.L_x_1128:
[----:B------:R-:W-:Y:S05]  /*16220*/  @!P0 BRA `(.L_x_1130) ;  /* 0x0000000000048947 */ /* 0x000fea0003800000 */
[----:B------:R-:W-:Y:S01]  /*16230*/  BPT.TRAP 0x1 ;  /* 0x000000040000795c */ /* 0x000fe20000300000 */
.L_x_1130:
[----:B0-----:R-:W-:Y:S01]  /*16240*/  SHF.L.U32 R4, R3, 0x1f, RZ ;  /* 0x0000001f03047819 */ /* 0x001fe200000006ff */
[----:B------:R-:W-:-:S03]  /*16250*/  IMAD R3, R0, 0x6000, RZ ;  /* 0x0000600000037824 */ /* 0x000fc600078e02ff */
[----:B------:R-:W0:Y:S02]  /*16260*/  SYNCS.PHASECHK.TRANS64.TRYWAIT P1, [R13+URZ+0x2a860], R4 ;  /* 0x02a860040d0075a7 */ /* 0x000e24000802017f */
[----:B0-----:R-:W-:Y:S05]  /*16270*/  @!P1 BRA `(.L_x_1131) ;  /* 0x0000002000149947 */ /* 0x001fea0003800000 */
.L_x_1182:
[----:B------:R-:W3:Y:S04]  /*16280*/  LDL R0, [R1+0x18] ;  /* 0x0000180001007983 */ /* 0x000ee80000100800 */
[----:B------:R-:W4:Y:S01]  /*16290*/  LDL R12, [R1+0x10] ;  /* 0x00001000010c7983 */ /* 0x000f220000100800 */
[----:B------:R-:W-:Y:S05]  /*162a0*/  WARPSYNC.ALL ;  /* 0x0000000000007948 */ /* 0x000fea0003800000 */
[----:B------:R-:W5:Y:S04]  /*162b0*/  LDL R14, [R1+0x8] ;  /* 0x00000800010e7983 */ /* 0x000f680000100800 */
[----:B------:R-:W5:Y:S01]  /*162c0*/  LDL R15, [R1+0x14] ;  /* 0x00001400010f7983 */ /* 0x000f620000100800 */
[----:B---3--:R-:W-:-:S02]  /*162d0*/  LOP3.LUT R0, R3, R0, RZ, 0xfc, !PT ;  /* 0x0000000003007212 */ /* 0x008fc400078efcff */
[----:B----4-:R-:W-:-:S03]  /*162e0*/  IADD3 R3, R17, R3, R12 ;  /* 0x0000000311037210 */ /* 0x010fc60007ffe00c */
[----:B------:R-:W-:-:S05]  /*162f0*/  IMAD.IADD R0, R17, 0x1, R0 ;  /* 0x0000000111007824 */ /* 0x000fca00078e0200 */
[----:B0-2---:R-:W0:Y:S02]  /*16300*/  LDSM.16.MT88.4 R4, [R0+0xc400] ;  /* 0x00c400000004783b */ /* 0x005e240000004200 */
        /* <DEDUP_REMOVED lines=17> */
[----:B------:R-:W0:Y:S01]  /*16420*/  LDSM.16.MT88.4 R4, [R0+0xcc00] ;  /* 0x00cc00000004783b */ /* 0x000e220000004200 */
[----:B-----5:R-:W-:Y:S02]  /*16430*/  IADD3 R12, R14, 0x400, R3 ;  /* 0x000004000e0c7810 */ /* 0x020fe40007ffe003 */
[C-C-:B0-----:R-:W-:Y:S02]  /*16440*/  PRMT R8, R4.reuse, 0x6420, R5.reuse ;  /* 0x0000642004087816 */ /* 0x141fe40000000005 */
[----:B------:R-:W-:Y:S02]  /*16450*/  PRMT R9, R4, 0x7531, R5 ;  /* 0x0000753104097816 */ /* 0x000fe40000000005 */
[----:B------:R-:W-:-:S02]  /*16460*/  PRMT R10, R6, 0x6420, R7 ;  /* 0x00006420060a7816 */ /* 0x000fc40000000007 */
[----:B------:R-:W-:-:S05]  /*16470*/  PRMT R11, R6, 0x7531, R7 ;  /* 0x00007531060b7816 */ /* 0x000fca0000000007 */
[----:B------:R-:W-:Y:S04]  /*16480*/  STSM.16.M88.4 [R12], R8 ;  /* 0x000000080c007844 */ /* 0x000fe80000000200 */
        /* <DEDUP_REMOVED lines=13> */
[----:B------:R-:W-:Y:S02]  /*16560*/  IADD3 R3, R15, 0x400, R3 ;  /* 0x000004000f037810 */ /* 0x000fe40007ffe003 */
        /* <DEDUP_REMOVED lines=16> */
[----:B------:R0:W-:Y:S04]  /*16670*/  STSM.16.M88.4 [R3+0x4000], R8 ;  /* 0x0040000803007844 */ /* 0x0001e80000000200 */
[----:B------:R-:W1:Y:S01]  /*16680*/  LDSM.16.MT88.4 R4, [R0+0xdc00] ;  /* 0x00dc00000004783b */ /* 0x000e620000004200 */
[----:B0-----:R-:W-:Y:S01]  /*16690*/  IMAD.IADD R3, R14, 0x1, R3 ;  /* 0x000000010e037824 */ /* 0x001fe200078e0203 */
[C-C-:B-1----:R-:W-:Y:S02]  /*166a0*/  PRMT R8, R4.reuse, 0x6420, R5.reuse ;  /* 0x0000642004087816 */ /* 0x142fe40000000005 */
        /* <DEDUP_REMOVED lines=24> */
.L_x_1132:
        /* <DEDUP_REMOVED lines=10> */
[C---:B------:R-:W-:Y:S01]  /*168d0*/  ISETP.GT.AND P0, PT, R2.reuse, UR40, PT ;  /* 0x0000002802007c0c */ /* 0x040fe2000bf04270 */
[----:B------:R-:W-:-:S12]  /*168e0*/  VIADD R2, R2, 0xffffffff ;  /* 0xffffffff02027836 */ /* 0x000fd80000000000 */
[----:B-1----:R-:W-:Y:S05]  /*168f0*/  @P0 BRA `(.L_x_1133) ;  /* 0xffffffec006c0947 */ /* 0x002fea000383ffff */
.L_x_1109:
        /* <DEDUP_REMOVED lines=8> */
[----:B0-----:R-:W1:Y:S08]  /*16980*/  FLO.U32 R0, UR4 ;  /* 0x0000000400007d00 */ /* 0x001e7000080e0000 */
[----:B------:R-:W2:Y:S01]  /*16990*/  POPC R2, UR4 ;  /* 0x0000000400027d09 */ /* 0x000ea20008000000 */
[----:B-1----:R-:W-:-:S13]  /*169a0*/  ISETP.EQ.U32.AND P1, PT, R0, R3, PT ;  /* 0x000000030000720c */ /* 0x002fda0003f22070 */
[----:B--2---:R-:W2:Y:S01]  /*169b0*/  @P1 ATOMG.E.ADD.STRONG.GPU PT, R5, desc[UR48][R4.64], R2 ;  /* 0x00000002040519a8 */ /* 0x004ea200081ee1f0 */
[----:B------:R-:W0:Y:S02]  /*169c0*/  S2R R3, SR_LTMASK ;  /* 0x0000000000037919 */ /* 0x000e240000003900 */
[----:B0-----:R-:W-:-:S06]  /*169d0*/  LOP3.LUT R3, R3, UR4, RZ, 0xc0, !PT ;  /* 0x0000000403037c12 */ /* 0x001fcc000f8ec0ff */
[----:B------:R-:W0:Y:S01]  /*169e0*/  POPC R3, R3 ;  /* 0x0000000300037309 */ /* 0x000e220000000000 */
[----:B--2---:R-:W0:Y:S02]  /*169f0*/  SHFL.IDX PT, R0, R5, R0, 0x1f ;  /* 0x00001f0005007589 */ /* 0x004e2400000e0000 */
[----:B0-----:R-:W-:-:S05]  /*16a00*/  IADD3 R0, R0, UR43, R3 ;  /* 0x0000002b00007c10 */ /* 0x001fca000fffe003 */
[----:B------:R1:W-:Y:S02]  /*16a10*/  STL [R1+0x20], R0 ;  /* 0x0000200001007387 */ /* 0x0003e40000100800 */
.L_x_1135:
[----:B------:R-:W-:Y:S05]  /*16a20*/  BSYNC B0 ;  /* 0x0000000000007941 */ /* 0x000fea0003800000 */
.L_x_1134:
[----:B------:R-:W-:-:S06]  /*16a30*/  UISETP.NE.AND UP0, UPT, UR39, 0x3, UPT ;  /* 0x000000032700788c */ /* 0x000fcc000bf05270 */
[----:B------:R-:W-:-:S13]  /*16a40*/  PLOP3.LUT P1, PT, PT, PT, UP0, 0x80, 0x0 ;  /* 0x000000000000781c */ /* 0x000fda0003f2f008 */
[----:B------:R-:W-:Y:S05]  /*16a50*/  @!P1 BRA `(.L_x_1136) ;  /* 0x0000000000049947 */ /* 0x000fea0003800000 */
[----:B------:R-:W-:Y:S01]  /*16a60*/  BPT.TRAP 0x1 ;  /* 0x000000040000795c */ /* 0x000fe20000300000 */
.L_x_1136:
[----:B------:R-:W-:Y:S01]  /*16a70*/  LOP3.LUT R3, R19, 0x1, RZ, 0x3c, !PT ;  /* 0x0000000113037812 */ /* 0x000fe200078e3cff */
[----:B------:R-:W-:Y:S01]  /*16a80*/  IMAD R12, R18, 0x8, R17 ;  /* 0x00000008120c7824 */ /* 0x000fe200078e0211 */
[----:B------:R-:W-:Y:S01]  /*16a90*/  BSSY B0, `(.L_x_1137) ;  /* 0x0000006000007945 */ /* 0x000fe20003800000 */
[----:B01----:R-:W-:Y:S01]  /*16aa0*/  IMAD.U32 R0, RZ, RZ, UR45 ;  /* 0x0000002dff007e24 */ /* 0x003fe2000f8e00ff */
[----:B------:R-:W-:-:S04]  /*16ab0*/  SHF.L.U32 R3, R3, 0x1f, RZ ;  /* 0x0000001f03037819 */ /* 0x000fc800000006ff */
[----:B------:R-:W0:Y:S01]  /*16ac0*/  SYNCS.PHASECHK.TRANS64.TRYWAIT P1, [R12+URZ+0x2a870], R3 ;  /* 0x02a870030c0075a7 */ /* 0x000e22000802017f */
[----:B------:R-:W-:Y:S01]  /*16ad0*/  ISETP.NE.AND P2, PT, R0, 0x3, PT ;  /* 0x000000030000780c */ /* 0x000fe20003f45270 */
[----:B0-----:R-:W-:-:S12]  /*16ae0*/  @!P1 BRA `(.L_x_1138) ;  /* 0x00000018000c9947 */ /* 0x001fd80003800000 */
.L_x_1183:
[----:B------:R-:W-:Y:S05]  /*16af0*/  BSYNC B0 ;  /* 0x0000000000007941 */ /* 0x000fea0003800000 */
.L_x_1137:
[----:B------:R-:W-:Y:S05]  /*16b00*/  @!P2 BRA `(.L_x_1139) ;  /* 0x000000000004a947 */ /* 0x000fea0003800000 */
[----:B------:R-:W-:Y:S01]  /*16b10*/  BPT.TRAP 0x1 ;  /* 0x000000040000795c */ /* 0x000fe20000300000 */
.L_x_1139:
[----:B0-----:R-:W-:-:S04]  /*16b20*/  SHF.L.U32 R3, R19, 0x1f, RZ ;  /* 0x0000001f13037819 */ /* 0x001fc800000006ff */
[----:B------:R-:W0:Y:S02]  /*16b30*/  SYNCS.PHASECHK.TRANS64.TRYWAIT P1, [R12+URZ+0x2a860], R3 ;  /* 0x02a860030c0075a7 */ /* 0x000e24000802017f */
[----:B0-----:R-:W-:Y:S05]  /*16b40*/  @!P1 BRA `(.L_x_1140) ;  /* 0x0000001800089947 */ /* 0x001fea0003800000 */
.L_x_1184:
[----:B------:R-:W3:Y:S04]  /*16b50*/  LDL R0, [R1+0x18] ;  /* 0x0000180001007983 */ /* 0x000ee80000100800 */
[----:B------:R-:W4:Y:S04]  /*16b60*/  LDL R14, [R1+0x10] ;  /* 0x00001000010e7983 */ /* 0x000f280000100800 */
[----:B------:R-:W0:Y:S01]  /*16b70*/  LDL R13, [R1+0x8] ;  /* 0x00000800010d7983 */ /* 0x000e220000100800 */
[----:B------:R-:W-:Y:S01]  /*16b80*/  IMAD R2, R18, 0x6000, RZ ;  /* 0x0000600012027824 */ /* 0x000fe200078e02ff */
[----:B------:R-:W-:Y:S05]  /*16b90*/  WARPSYNC.ALL ;  /* 0x0000000000007948 */ /* 0x000fea0003800000 */
[----:B---3--:R-:W-:-:S02]  /*16ba0*/  LOP3.LUT R0, R2, R0, RZ, 0xfc, !PT ;  /* 0x0000000002007212 */ /* 0x008fc400078efcff */
[----:B----4-:R-:W-:-:S03]  /*16bb0*/  IADD3 R2, R17, R2, R14 ;  /* 0x0000000211027210 */ /* 0x010fc60007ffe00e */
[----:B------:R-:W-:Y:S01]  /*16bc0*/  IMAD.IADD R0, R17, 0x1, R0 ;  /* 0x0000000111007824 */ /* 0x000fe200078e0200 */
[----:B------:R-:W3:Y:S04]  /*16bd0*/  LDL R14, [R1+0x14] ;  /* 0x00001400010e7983 */ /* 0x000ee80000100800 */
[----:B--2---:R-:W1:Y:S02]  /*16be0*/  LDSM.16.MT88.4 R4, [R0+0xc400] ;  /* 0x00c400000004783b */ /* 0x004e640000004200 */
        /* <DEDUP_REMOVED lines=17> */
[----:B------:R-:W1:Y:S01]  /*16d00*/  LDSM.16.MT88.4 R4, [R0+0xcc00] ;  /* 0x00cc00000004783b */ /* 0x000e620000004200 */
[----:B0-----:R-:W-:Y:S02]  /*16d10*/  IADD3 R3, R13, 0x400, R2 ;  /* 0x000004000d037810 */ /* 0x001fe40007ffe002 */
        /* <DEDUP_REMOVED lines=18> */
[----:B---3--:R-:W-:Y:S02]  /*16e40*/  IADD3 R2, R14, 0x400, R2 ;  /* 0x000004000e027810 */ /* 0x008fe40007ffe002 */
        /* <DEDUP_REMOVED lines=44> */
.L_x_1141:
[----:B-1----:R1:W-:Y:S01]  /*17110*/  SYNCS.ARRIVE.TRANS64.A1T0 RZ, [R12+URZ+0x2a850], RZ ;  /* 0x02a850ff0cff79a7 */ /* 0x0023e2000810003f */
[----:B------:R-:W-:Y:S01]  /*17120*/  VIADD R18, R18, 0x1 ;  /* 0x0000000112127836 */ /* 0x000fe20000000000 */
[----:B------:R-:W-:Y:S04]  /*17130*/  BAR.SYNC.DEFER_BLOCKING 0x2, 0x80 ;  /* 0x0082000000007b1d */ /* 0x000fe80000010000 */
[----:B------:R-:W-:Y:S01]  /*17140*/  ISETP.NE.AND P1, PT, R18, 0x2, PT ;  /* 0x000000021200780c */ /* 0x000fe20003f25270 */
[----:B-1----:R-:W-:-:S03]  /*17150*/  @!P0 VIADD R12, R12, 0x2a880 ;  /* 0x0002a8800c0c8836 */ /* 0x002fc60000000000 */
[----:B------:R-:W-:Y:S02]  /*17160*/  SEL R0, RZ, 0x1, P1 ;  /* 0x00000001ff007807 */ /* 0x000fe40000800000 */
[----:B------:R-:W-:Y:S02]  /*17170*/  SEL R18, R18, RZ, P1 ;  /* 0x000000ff12127207 */ /* 0x000fe40000800000 */
[----:B------:R-:W-:Y:S02]  /*17180*/  @!P0 PRMT R12, RZ, 0x654, R12 ;  /* 0x00000654ff0c8816 */ /* 0x000fe4000000000c */
[----:B------:R-:W-:Y:S02]  /*17190*/  LOP3.LUT R19, R19, R0, RZ, 0x3c, !PT ;  /* 0x0000000013137212 */ /* 0x000fe400078e3cff */
[----:B------:R2:W-:Y:S05]  /*171a0*/  @!P0 SYNCS.ARRIVE.TRANS64.RED.A1T0 RZ, [R12+URZ], RZ ;  /* 0x000000ff0cff89a7 */ /* 0x0005ea000810043f */
.L_x_1084:
[----:B------:R-:W-:Y:S05]  /*171b0*/  BSYNC B7 ;  /* 0x0000000000077941 */ /* 0x000fea0003800000 */
.L_x_1082:
[----:B0-----:R-:W3:Y:S04]  /*171c0*/  LDL R0, [R1] ;  /* 0x0000000001007983 */ /* 0x001ee80000100800 */
[----:B------:R0:W5:Y:S01]  /*171d0*/  LDL R2, [R1+0x20] ;  /* 0x0000200001027983 */ /* 0x0001620000100800 */
[----:B---3--:R-:W-:-:S13]  /*171e0*/  LOP3.LUT P1, RZ, R0, 0x4, RZ, 0xc0, !PT ;  /* 0x0000000400ff7812 */ /* 0x008fda000782c0ff */
[----:B0-----:R-:W-:Y:S05]  /*171f0*/  @!P1 BRA `(.L_x_1142) ;  /* 0x0000000000249947 */ /* 0x001fea0003800000 */
[----:B------:R-:W0:Y:S08]  /*17200*/  S2UR UR5, SR_CgaCtaId ;  /* 0x00000000000579c3 */ /* 0x000e300000008800 */
[----:B------:R-:W-:Y:S06]  /*17210*/  BAR.SYNC.DEFER_BLOCKING 0x5, 0x180 ;  /* 0x0146000000007b1d */ /* 0x000fec0000010000 */
[----:B------:R-:W-:-:S02]  /*17220*/  UMOV UR4, 0x400 ;  /* 0x0000040000047882 */ /* 0x000fc40000000000 */
[----:B0-----:R-:W-:-:S06]  /*17230*/  ULEA UR4, UR5, UR4, 0x18 ;  /* 0x0000000405047291 */ /* 0x001fcc000f8ec03f */
[----:B------:R-:W-:-:S05]  /*17240*/  IMAD.U32 R17, RZ, RZ, UR4 ;  /* 0x00000004ff117e24 */ /* 0x000fca000f8e00ff */
[----:B-----5:R-:W0:Y:S04]  /*17250*/  LDS R2, [R17+0x2a8d0] ;  /* 0x02a8d00011027984 */ /* 0x020e280000000800 */
[----:B0-----:R0:W-:Y:S01]  /*17260*/  STL [R1+0x20], R2 ;  /* 0x0000200201007387 */ /* 0x0011e20000100800 */
[----:B------:R-:W-:Y:S06]  /*17270*/  BAR.ARV 0x4, 0x180 ;  /* 0x0106000000007b1d */ /* 0x000fec0000002000 */
[----:B------:R-:W-:Y:S05]  /*17280*/  BRA `(.L_x_1143) ;  /* 0x0000000000207947 */ /* 0x000fea0003800000 */
.L_x_1142:
[----:B------:R-:W0:Y:S01]  /*17290*/  @!P0 S2R R3, SR_CgaCtaId ;  /* 0x0000000000038919 */ /* 0x000e220000008800 */
[----:B------:R-:W-:Y:S01]  /*172a0*/  @!P0 MOV R0, 0x400 ;  /* 0x0000040000008802 */ /* 0x000fe20000000f00 */
[----:B------:R-:W-:Y:S03]  /*172b0*/  BAR.SYNC.DEFER_BLOCKING 0x4, 0x180 ;  /* 0x0106000000007b1d */ /* 0x000fe60000010000 */
[----:B0-----:R-:W-:-:S03]  /*172c0*/  @!P0 LEA R17, R3, R0, 0x18 ;  /* 0x0000000003118211 */ /* 0x001fc600078ec0ff */
[----:B-----5:R-:W0:Y:S04]  /*172d0*/  SHFL.IDX PT, R0, R2, RZ, 0x1f ;  /* 0x00001fff02007589 */ /* 0x020e2800000e0000 */
[----:B------:R3:W-:Y:S04]  /*172e0*/  @!P0 STS [R17+0x2a8d0], R2 ;  /* 0x02a8d00211008388 */ /* 0x0007e80000000800 */
[----:B0-----:R3:W-:Y:S01]  /*172f0*/  STL [R1+0x20], R0 ;  /* 0x0000200001007387 */ /* 0x0017e20000100800 */
[----:B------:R-:W-:Y:S06]  /*17300*/  BAR.ARV 0x5, 0x180 ;  /* 0x0146000000007b1d */ /* 0x000fec0000002000 */
.L_x_1143:
[----:B---3--:R-:W3:Y:S01]  /*17310*/  LDL R0, [R1+0x20] ;  /* 0x0000200001007983 */ /* 0x008ee20000100800 */
[----:B------:R-:W-:Y:S02]  /*17320*/  ULDC UR4, c[0x0][0xc38] ;  /* 0x00030e0000047ab9 */ /* 0x000fe40000000800 */
[----:B---3--:R-:W-:-:S13]  /*17330*/  ISETP.GE.AND P0, PT, R0, UR4, PT ;  /* 0x0000000400007c0c */ /* 0x008fda000bf06270 */
[----:B------:R-:W-:Y:S05]  /*17340*/  @!P0 BRA `(.L_x_1144) ;  /* 0xffffffc000608947 */ /* 0x000fea000383ffff */
.L_x_1073:
[----:B------:R-:W3:Y:S01]  /*17350*/  LDL.LU R0, [R1+0x24] ;  /* 0x0000240001007983 */ /* 0x000ee20000300800 */
[----:B------:R-:W-:Y:S01]  /*17360*/  BSSY B0, `(.L_x_1145) ;  /* 0x000000b000007945 */ /* 0x000fe20003800000 */
[----:B------:R-:W4:Y:S01]  /*17370*/  S2R R4, SR_CgaCtaId ;  /* 0x0000000000047919 */ /* 0x000f220000008800 */
[----:B---3--:R-:W-:-:S05]  /*17380*/  VIADD R0, R0, 0x1 ;  /* 0x0000000100007836 */ /* 0x008fca0000000000 */
[----:B0-----:R-:W-:-:S04]  /*17390*/  LEA.HI R2, R0, R0, RZ, 0x1 ;  /* 0x0000000000027211 */ /* 0x001fc800078f08ff */
[----:B------:R-:W-:-:S05]  /*173a0*/  LOP3.LUT R3, R2, 0xfffffffe, RZ, 0xc0, !PT ;  /* 0xfffffffe02037812 */ /* 0x000fca00078ec0ff */
[----:B------:R-:W-:Y:S01]  /*173b0*/  IMAD.IADD R0, R0, 0x1, -R3 ;  /* 0x0000000100007824 */ /* 0x000fe200078e0a03 */
[----:B------:R-:W-:-:S04]  /*173c0*/  MOV R3, 0x400 ;  /* 0x0000040000037802 */ /* 0x000fc80000000f00 */
[----:B----4-:R-:W-:Y:S02]  /*173d0*/  LEA R3, R4, R3, 0x18 ;  /* 0x0000000304037211 */ /* 0x010fe400078ec0ff */
[----:B------:R-:W-:-:S04]  /*173e0*/  SHF.L.U32 R0, R0, 0x1f, RZ ;  /* 0x0000001f00007819 */ /* 0x000fc800000006ff */
[----:B------:R-:W0:Y:S02]  /*173f0*/  SYNCS.PHASECHK.TRANS64.TRYWAIT P0, [R3+URZ+0x2a820], R0 ;  /* 0x02a82000030075a7 */ /* 0x000e24000800017f */
[----:B0-----:R-:W-:Y:S05]  /*17400*/  @!P0 BRA `(.L_x_1146) ;  /* 0x0000000c00ec8947 */ /* 0x001fea0003800000 */
.L_x_1185:
[----:B------:R-:W-:Y:S05]  /*17410*/  BSYNC B0 ;  /* 0x0000000000007941 */ /* 0x000fea0003800000 */
.L_x_1145:
[----:B------:R-:W-:-:S03]  /*17420*/  UMOV UR4, 0xffffffff ;  /* 0xffffffff00047882 */ /* 0x000fc60000000000 */
[----:B------:R-:W-:Y:S05]  /*17430*/  BRA.DIV UR4, `(.L_x_1147) ;  /* 0x0000000e04f47947 */ /* 0x000fea000b800000 */
[----:B0-----:R-:W0:Y:S02]  /*17440*/  S2R R0, SR_TID.X ;  /* 0x0000000000007919 */ /* 0x001e240000002100 */
[----:B0-----:R-:W-:-:S04]  /*17450*/  SHF.R.U32.HI R0, RZ, 0x5, R0 ;  /* 0x00000005ff007819 */ /* 0x001fc80000011600 */
[----:B------:R-:W-:-:S05]  /*17460*/  LOP3.LUT R0, R0, 0x3, RZ, 0xc0, !PT ;  /* 0x0000000300007812 */ /* 0x000fca00078ec0ff */
[----:B------:R0:W3:Y:S02]  /*17470*/  SHFL.IDX PT, R14, R0, RZ, 0x1f ;  /* 0x00001fff000e7589 */ /* 0x0000e400000e0000 */
.L_x_1188:
[----:B---3--:R-:W-:Y:S01]  /*17480*/  ISETP.NE.AND P0, PT, R14, RZ, PT ;  /* 0x000000ff0e00720c */ /* 0x008fe20003f05270 */
[----:B------:R-:W-:-:S12]  /*17490*/  BSSY B0, `(.L_x_1148) ;  /* 0x000002b000007945 */ /* 0x000fd80003800000 */
[----:B------:R-:W-:Y:S05]  /*174a0*/  @P0 BRA `(.L_x_1149) ;  /* 0x0000000000a40947 */ /* 0x000fea0003800000 */
[----:B------:R-:W-:-:S03]  /*174b0*/  UMOV UR4, 0xffffffff ;  /* 0xffffffff00047882 */ /* 0x000fc60000000000 */
[----:B------:R-:W-:Y:S05]  /*174c0*/  BRA.DIV UR4, `(.L_x_1150) ;  /* 0x0000001204047947 */ /* 0x000fea000b800000 */
[----:B------:R-:W-:-:S13]  /*174d0*/  ELECT P6, URZ, PT ;  /* 0x00000000003f782f */ /* 0x000fda00038c0000 */
.L_x_1191:
[----:B------:R-:W-:Y:S05]  /*174e0*/  @!P6 BRA `(.L_x_1149) ;  /* 0x000000000094e947 */ /* 0x000fea0003800000 */
[----:B------:R-:W-:-:S06]  /*174f0*/  ULOP3.LUT UR4, UR38, 0x2, URZ, 0xfc, !UPT ;  /* 0x0000000226047892 */ /* 0x000fcc000f8efc3f */
[----:B0-----:R-:W-:-:S05]  /*17500*/  IMAD.U32 R0, RZ, RZ, UR4 ;  /* 0x00000004ff007e24 */ /* 0x001fca000f8e00ff */
[----:B------:R-:W-:-:S13]  /*17510*/  ISETP.NE.AND P0, PT, R0, 0x3, PT ;  /* 0x000000030000780c */ /* 0x000fda0003f05270 */
[----:B------:R-:W-:Y:S05]  /*17520*/  @!P0 BRA `(.L_x_1151) ;  /* 0x0000000000048947 */ /* 0x000fea0003800000 */
[----:B------:R-:W-:Y:S01]  /*17530*/  BPT.TRAP 0x1 ;  /* 0x000000040000795c */ /* 0x000fe20000300000 */
.L_x_1151:
        /* <DEDUP_REMOVED lines=12> */
.L_x_1192:
[----:B------:R-:W3:Y:S02]  /*17600*/  SYNCS.PHASECHK.TRANS64.TRYWAIT P1, [R5+URZ], R0 ;  /* 0x00000000050075a7 */ /* 0x000ee4000802017f */
[----:B---3--:R-:W-:Y:S05]  /*17610*/  @!P1 BRA `(.L_x_1153) ;  /* 0x0000000c00e49947 */ /* 0x008fea0003800000 */
.L_x_1193:
[----:B------:R-:W-:Y:S05]  /*17620*/  @!P0 BRA `(.L_x_1154) ;  /* 0x0000000000048947 */ /* 0x000fea0003800000 */
[----:B------:R-:W-:Y:S01]  /*17630*/  BPT.TRAP 0x1 ;  /* 0x000000040000795c */ /* 0x000fe20000300000 */
.L_x_1154:
[----:B---3--:R-:W-:-:S04]  /*17640*/  IMAD R5, R18, 0x8, R3 ;  /* 0x0000000812057824 */ /* 0x008fc800078e0203 */
[----:B------:R-:W3:Y:S02]  /*17650*/  SYNCS.PHASECHK.TRANS64.TRYWAIT P1, [R5+URZ+0x2a860], R4 ;  /* 0x02a86004050075a7 */ /* 0x000ee4000802017f */
[----:B---3--:R-:W-:Y:S05]  /*17660*/  @!P1 BRA `(.L_x_1155) ;  /* 0x0000000c00e49947 */ /* 0x008fea0003800000 */
.L_x_1194:
[----:B------:R-:W-:Y:S05]  /*17670*/  @!P0 BRA `(.L_x_1156) ;  /* 0x0000000000048947 */ /* 0x000fea0003800000 */
[----:B------:R-:W-:Y:S01]  /*17680*/  BPT.TRAP 0x1 ;  /* 0x000000040000795c */ /* 0x000fe20000300000 */
.L_x_1156:
[----:B------:R-:W-:-:S04]  /*17690*/  IMAD R3, R2, 0x8, R3 ;  /* 0x0000000802037824 */ /* 0x000fc800078e0203 */
[----:B------:R-:W4:Y:S02]  /*176a0*/  SYNCS.PHASECHK.TRANS64.TRYWAIT P1, [R3+URZ+0x2a860], R0 ;  /* 0x02a86000030075a7 */ /* 0x000f24000802017f */
[----:B----4-:R-:W-:Y:S05]  /*176b0*/  @!P1 BRA `(.L_x_1157) ;  /* 0x0000000c00e49947 */ /* 0x010fea0003800000 */
.L_x_1195:
[----:B------:R-:W-:Y:S05]  /*176c0*/  @!P0 BRA `(.L_x_1158) ;  /* 0x0000000000048947 */ /* 0x000fea0003800000 */
[----:B------:R-:W-:Y:S01]  /*176d0*/  BPT.TRAP 0x1 ;  /* 0x000000040000795c */ /* 0x000fe20000300000 */
.L_x_1158:
[----:B------:R-:W5:Y:S02]  /*176e0*/  SYNCS.PHASECHK.TRANS64.TRYWAIT P0, [R5+URZ+0x2a880], R4 ;  /* 0x02a88004050075a7 */ /* 0x000f64000800017f */
[----:B-----5:R-:W-:Y:S05]  /*176f0*/  @!P0 BRA `(.L_x_1159) ;  /* 0x0000000c00e88947 */ /* 0x020fea0003800000 */
.L_x_1160:
[----:B------:R0:W0:Y:S02]  /*17700*/  SYNCS.PHASECHK.TRANS64.TRYWAIT P0, [R3+URZ+0x2a880], R0 ;  /* 0x02a88000030075a7 */ /* 0x000024000800017f */
[----:B0-----:R-:W-:Y:S05]  /*17710*/  @!P0 NANOSLEEP.SYNCS 0x989680 ;  /* 0x009896800000895d */ /* 0x001fea0003900000 */
[----:B------:R-:W0:Y:S02]  /*17720*/  @!P0 SYNCS.PHASECHK.TRANS64 P0, [R3+URZ+0x2a880], R0 ;  /* 0x02a88000030085a7 */ /* 0x000e24000800007f */
[----:B0-----:R-:W-:Y:S05]  /*17730*/  @!P0 BRA `(.L_x_1160) ;  /* 0xfffffffc00f08947 */ /* 0x001fea000383ffff */
.L_x_1149:
[----:B------:R-:W-:Y:S05]  /*17740*/  BSYNC B0 ;  /* 0x0000000000007941 */ /* 0x000fea0003800000 */
.L_x_1148:
[----:B------:R-:W-:Y:S05]  /*17750*/  EXIT ;  /* 0x000000000000794d */ /* 0x000fea0003800000 */
.L_x_982:
[----:B0-----:R-:W-:-:S04]  /*17760*/  IMAD.U32 R3, RZ, RZ, UR36 ;  /* 0x00000024ff037e24 */ /* 0x001fc8000f8e00ff */
[----:B------:R0:W1:Y:S03]  /*17770*/  SYNCS.PHASECHK.TRANS64.TRYWAIT P1, [R3+URZ+0x2a800], R6 ;  /* 0x02a80006030075a7 */ /* 0x000066000802017f */
[----:B-1----:R-:W-:Y:S05]  /*17780*/  @!P1 NANOSLEEP.SYNCS 0x989680 ;  /* 0x009896800000995d */ /* 0x002fea0003900000 */
[----:B------:R-:W1:Y:S02]  /*17790*/  @!P1 SYNCS.PHASECHK.TRANS64 P1, [R3+URZ+0x2a800], R6 ;  /* 0x02a80006030095a7 */ /* 0x000e64000802007f */
[----:B-1----:R-:W-:Y:S05]  /*177a0*/  @!P1 BRA `(.L_x_982) ;  /* 0xfffffffc00ec9947 */ /* 0x002fea000383ffff */
[----:B------:R-:W-:Y:S05]  /*177b0*/  BRA `(.L_x_1161) ;  /* 0xfffffea400a47947 */ /* 0x000fea000383ffff */
.L_x_986:
[----:B0-----:R0:W2:Y:S02]  /*177c0*/  SYNCS.PHASECHK.TRANS64.TRYWAIT P2, [R9+URZ+0x2a830], R2 ;  /* 0x02a83002090075a7 */ /* 0x0010a4000804017f */
[----:B--2---:R-:W-:Y:S05]  /*177d0*/  @!P2 NANOSLEEP.SYNCS 0x989680 ;  /* 0x009896800000a95d */ /* 0x004fea0003900000 */
[----:B------:R-:W2:Y:S02]  /*177e0*/  @!P2 SYNCS.PHASECHK.TRANS64 P2, [R9+URZ+0x2a830], R2 ;  /* 0x02a830020900a5a7 */ /* 0x000ea4000804007f */
[----:B--2---:R-:W-:Y:S05]  /*177f0*/  @!P2 BRA `(.L_x_986) ;  /* 0xfffffffc00f0a947 */ /* 0x004fea000383ffff */
[----:B------:R-:W-:Y:S05]  /*17800*/  BRA `(.L_x_985) ;  /* 0xfffffea400c87947 */ /* 0x000fea000383ffff */
.L_x_1002:
[----:B-1----:R-:W-:-:S04]  /*17810*/  IMAD.U32 R8, RZ, RZ, UR6 ;  /* 0x00000006ff087e24 */ /* 0x002fc8000f8e00ff */
[----:B------:R1:W2:Y:S03]  /*17820*/  SYNCS.PHASECHK.TRANS64.TRYWAIT P2, [R8+URZ+0x2a830], R7 ;  /* 0x02a83007080075a7 */ /* 0x0002a6000804017f */
[----:B--2---:R-:W-:Y:S05]  /*17830*/  @!P2 NANOSLEEP.SYNCS 0x989680 ;  /* 0x009896800000a95d */ /* 0x004fea0003900000 */
[----:B------:R-:W2:Y:S02]  /*17840*/  @!P2 SYNCS.PHASECHK.TRANS64 P2, [R8+URZ+0x2a830], R7 ;  /* 0x02a830070800a5a7 */ /* 0x000ea4000804007f */
[----:B--2---:R-:W-:Y:S05]  /*17850*/  @!P2 BRA `(.L_x_1002) ;  /* 0xfffffffc00eca947 */ /* 0x004fea000383ffff */
[----:B------:R-:W-:Y:S05]  /*17860*/  BRA `(.L_x_999) ;  /* 0xfffffee000807947 */ /* 0x000fea000383ffff */
.L_x_1006:
[----:B-1----:R-:W-:-:S04]  /*17870*/  IMAD.U32 R8, RZ, RZ, UR6 ;  /* 0x00000006ff087e24 */ /* 0x002fc8000f8e00ff */
[----:B------:R1:W2:Y:S03]  /*17880*/  SYNCS.PHASECHK.TRANS64.TRYWAIT P2, [R8+URZ+0x2a850], R7 ;  /* 0x02a85007080075a7 */ /* 0x0002a6000804017f */
[----:B--2---:R-:W-:Y:S05]  /*17890*/  @!P2 NANOSLEEP.SYNCS 0x989680 ;  /* 0x009896800000a95d */ /* 0x004fea0003900000 */
[----:B------:R-:W2:Y:S02]  /*178a0*/  @!P2 SYNCS.PHASECHK.TRANS64 P2, [R8+URZ+0x2a850], R7 ;  /* 0x02a850070800a5a7 */ /* 0x000ea4000804007f */
[----:B--2---:R-:W-:Y:S05]  /*178b0*/  @!P2 BRA `(.L_x_1006) ;  /* 0xfffffffc00eca947 */ /* 0x004fea000383ffff */
[----:B------:R-:W-:Y:S05]  /*178c0*/  BRA `(.L_x_1003) ;  /* 0xfffffee400207947 */ /* 0x000fea000383ffff */
.L_x_1024:
[----:B-1----:R-:W-:-:S04]  /*178d0*/  IMAD.U32 R6, RZ, RZ, UR6 ;  /* 0x00000006ff067e24 */ /* 0x002fc8000f8e00ff */
[----:B------:R1:W2:Y:S03]  /*178e0*/  SYNCS.PHASECHK.TRANS64.TRYWAIT P3, [R6+URZ+0x2a830], R5 ;  /* 0x02a83005060075a7 */ /* 0x0002a6000806017f */
[----:B--2---:R-:W-:Y:S05]  /*178f0*/  @!P3 NANOSLEEP.SYNCS 0x989680 ;  /* 0x009896800000b95d */ /* 0x004fea0003900000 */
[----:B------:R-:W2:Y:S02]  /*17900*/  @!P3 SYNCS.PHASECHK.TRANS64 P3, [R6+URZ+0x2a830], R5 ;  /* 0x02a830050600b5a7 */ /* 0x000ea4000806007f */
[----:B--2---:R-:W-:Y:S05]  /*17910*/  @!P3 BRA `(.L_x_1024) ;  /* 0xfffffffc00ecb947 */ /* 0x004fea000383ffff */
[----:B------:R-:W-:Y:S05]  /*17920*/  BRA `(.L_x_1021) ;  /* 0xffffff1c00507947 */ /* 0x000fea000383ffff */
.L_x_1028:
[----:B-1----:R-:W-:-:S04]  /*17930*/  IMAD.U32 R6, RZ, RZ, UR6 ;  /* 0x00000006ff067e24 */ /* 0x002fc8000f8e00ff */
[----:B------:R1:W2:Y:S03]  /*17940*/  SYNCS.PHASECHK.TRANS64.TRYWAIT P2, [R6+URZ+0x2a850], R5 ;  /* 0x02a85005060075a7 */ /* 0x0002a6000804017f */
[----:B--2---:R-:W-:Y:S05]  /*17950*/  @!P2 NANOSLEEP.SYNCS 0x989680 ;  /* 0x009896800000a95d */ /* 0x004fea0003900000 */
[----:B------:R-:W2:Y:S02]  /*17960*/  @!P2 SYNCS.PHASECHK.TRANS64 P2, [R6+URZ+0x2a850], R5 ;  /* 0x02a850050600a5a7 */ /* 0x000ea4000804007f */
[----:B--2---:R-:W-:Y:S05]  /*17970*/  @!P2 BRA `(.L_x_1028) ;  /* 0xfffffffc00eca947 */ /* 0x004fea000383ffff */
[----:B------:R-:W-:Y:S05]  /*17980*/  BRA `(.L_x_1025) ;  /* 0xffffff1c00fc7947 */ /* 0x000fea000383ffff */
.L_x_1035:
[----:B-1----:R-:W-:-:S04]  /*17990*/  IMAD.U32 R6, RZ, RZ, UR6 ;  /* 0x00000006ff067e24 */ /* 0x002fc8000f8e00ff */
[----:B------:R1:W2:Y:S03]  /*179a0*/  SYNCS.PHASECHK.TRANS64.TRYWAIT P3, [R6+URZ+0x2a830], R5 ;  /* 0x02a83005060075a7 */ /* 0x0002a6000806017f */
[----:B--2---:R-:W-:Y:S05]  /*179b0*/  @!P3 NANOSLEEP.SYNCS 0x989680 ;  /* 0x009896800000b95d */ /* 0x004fea0003900000 */
[----:B------:R-:W2:Y:S02]  /*179c0*/  @!P3 SYNCS.PHASECHK.TRANS64 P3, [R6+URZ+0x2a830], R5 ;  /* 0x02a830050600b5a7 */ /* 0x000ea4000806007f */
[----:B--2---:R-:W-:Y:S05]  /*179d0*/  @!P3 BRA `(.L_x_1035) ;  /* 0xfffffffc00ecb947 */ /* 0x004fea000383ffff */
[----:B------:R-:W-:Y:S05]  /*179e0*/  BRA `(.L_x_1032) ;  /* 0xffffff44005c7947 */ /* 0x000fea000383ffff */
.L_x_1039:
[----:B-1----:R-:W-:-:S04]  /*179f0*/  IMAD.U32 R6, RZ, RZ, UR6 ;  /* 0x00000006ff067e24 */ /* 0x002fc8000f8e00ff */
[----:B------:R1:W2:Y:S03]  /*17a00*/  SYNCS.PHASECHK.TRANS64.TRYWAIT P2, [R6+URZ+0x2a850], R5 ;  /* 0x02a85005060075a7 */ /* 0x0002a6000804017f */
[----:B--2---:R-:W-:Y:S05]  /*17a10*/  @!P2 NANOSLEEP.SYNCS 0x989680 ;  /* 0x009896800000a95d */ /* 0x004fea0003900000 */
[----:B------:R-:W2:Y:S02]  /*17a20*/  @!P2 SYNCS.PHASECHK.TRANS64 P2, [R6+URZ+0x2a850], R5 ;  /* 0x02a850050600a5a7 */ /* 0x000ea4000804007f */
[----:B--2---:R-:W-:Y:S05]  /*17a30*/  @!P2 BRA `(.L_x_1039) ;  /* 0xfffffffc00eca947 */ /* 0x004fea000383ffff */
[----:B------:R-:W-:Y:S05]  /*17a40*/  BRA `(.L_x_1036) ;  /* 0xffffff4800087947 */ /* 0x000fea000383ffff */
.L_x_1053:
[----:B-1----:R-:W-:-:S04]  /*17a50*/  IMAD.U32 R7, RZ, RZ, UR9 ;  /* 0x00000009ff077e24 */ /* 0x002fc8000f8e00ff */
[----:B------:R1:W2:Y:S03]  /*17a60*/  SYNCS.PHASECHK.TRANS64.TRYWAIT P1, [R7+URZ+0x2a850], R0 ;  /* 0x02a85000070075a7 */ /* 0x0002a6000802017f */
[----:B--2---:R-:W-:Y:S05]  /*17a70*/  @!P1 NANOSLEEP.SYNCS 0x989680 ;  /* 0x009896800000995d */ /* 0x004fea0003900000 */
[----:B------:R-:W2:Y:S02]  /*17a80*/  @!P1 SYNCS.PHASECHK.TRANS64 P1, [R7+URZ+0x2a850], R0 ;  /* 0x02a85000070095a7 */ /* 0x000ea4000802007f */
[----:B--2---:R-:W-:Y:S05]  /*17a90*/  @!P1 BRA `(.L_x_1053) ;  /* 0xfffffffc00ec9947 */ /* 0x004fea000383ffff */
[----:B------:R-:W-:Y:S05]  /*17aa0*/  BRA `(.L_x_1052) ;  /* 0xffffff7c004c7947 */ /* 0x000fea000383ffff */
.L_x_1093:
[----:B------:R-:W-:Y:S02]  /*17ab0*/  IMAD.MOV.U32 R13, RZ, RZ, R4 ;  /* 0x000000ffff0d7224 */ /* 0x000fe400078e0004 */
[----:B------:R-:W-:Y:S02]  /*17ac0*/  IMAD.MOV.U32 R12, RZ, RZ, RZ ;  /* 0x000000ffff0c7224 */ /* 0x000fe400078e00ff */
[----:B------:R-:W-:Y:S02]  /*17ad0*/  IMAD.MOV.U32 R11, RZ, RZ, 0x1f ;  /* 0x0000001fff0b7424 */ /* 0x000fe400078e00ff */
[----:B------:R-:W-:-:S07]  /*17ae0*/  IMAD.MOV.U32 R15, RZ, RZ, -0x1 ;  /* 0xffffffffff0f7424 */ /* 0x000fce00078e00ff */
[----:B-12---:R-:W-:Y:S05]  /*17af0*/  WARPSYNC.COLLECTIVE R15, `(.L_x_1162) ;  /* 0x000000000f087348 */ /* 0x006fea0003c00000 */
[----:B------:R0:W3:Y:S02]  /*17b00*/  SHFL.IDX P6, R14, R13, R12, R11 ;  /* 0x0000000c0d0e7389 */ /* 0x0000e400000c000b */
[----:B0123--:R-:W-:Y:S01]  /*17b10*/  ENDCOLLECTIVE ;  /* 0x000000000000791b */ /* 0x00ffe20003800000 */
.L_x_1162:
[----:B------:R-:W-:Y:S05]  /*17b20*/  BRA `(.L_x_1163) ;  /* 0xffffffc800847947 */ /* 0x000fea000383ffff */
.L_x_1095:
[----:B------:R-:W-:Y:S01]  /*17b30*/  BSSY B0, `(.L_x_1164) ;  /* 0x0000006000007945 */ /* 0x000fe20003800000 */
[----:B------:R-:W-:-:S07]  /*17b40*/  IMAD.MOV.U32 R15, RZ, RZ, -0x1 ;  /* 0xffffffffff0f7424 */ /* 0x000fce00078e00ff */
[----:B01----:R-:W-:Y:S05]  /*17b50*/  WARPSYNC.COLLECTIVE R15, `(.L_x_1165) ;  /* 0x000000000f0c7348 */ /* 0x003fea0003c00000 */
[----:B------:R-:W-:Y:S02]  /*17b60*/  ELECT P6, UR62, PT ;  /* 0x00000000003e782f */ /* 0x000fe400038c0000 */
[----:B------:R-:W-:Y:S01]  /*17b70*/  MOV R14, UR62 ;  /* 0x0000003e000e7c02 */ /* 0x000fe20008000f00 */
[----:B01----:R-:W-:Y:S10]  /*17b80*/  ENDCOLLECTIVE ;  /* 0x000000000000791b */ /* 0x003ff40003800000 */
.L_x_1165:
[----:B------:R-:W-:Y:S05]  /*17b90*/  BSYNC B0 ;  /* 0x0000000000007941 */ /* 0x000fea0003800000 */
.L_x_1164:
[----:B------:R-:W-:Y:S05]  /*17ba0*/  BRA `(.L_x_1166) ;  /* 0xffffffc800907947 */ /* 0x000fea000383ffff */
.L_x_1097:
[----:B0-----:R0:W2:Y:S02]  /*17bb0*/  SYNCS.PHASECHK.TRANS64.TRYWAIT P1, [R4+URZ+0x2a880], R3 ;  /* 0x02a88003040075a7 */ /* 0x0010a4000802017f */
[----:B--2---:R-:W-:Y:S05]  /*17bc0*/  @!P1 NANOSLEEP.SYNCS 0x989680 ;  /* 0x009896800000995d */ /* 0x004fea0003900000 */
[----:B------:R-:W2:Y:S02]  /*17bd0*/  @!P1 SYNCS.PHASECHK.TRANS64 P1, [R4+URZ+0x2a880], R3 ;  /* 0x02a88003040095a7 */ /* 0x000ea4000802007f */
[----:B--2---:R-:W-:Y:S05]  /*17be0*/  @!P1 BRA `(.L_x_1097) ;  /* 0xfffffffc00f09947 */ /* 0x004fea000383ffff */
[----:B------:R-:W-:Y:S05]  /*17bf0*/  BRA `(.L_x_1167) ;  /* 0xffffffc800e87947 */ /* 0x000fea000383ffff */
.L_x_1099:
[----:B--2---:R2:W3:Y:S02]  /*17c00*/  SYNCS.PHASECHK.TRANS64.TRYWAIT P1, [R4+URZ+0x2a840], R3 ;  /* 0x02a84003040075a7 */ /* 0x0044e4000802017f */
[----:B---3--:R-:W-:Y:S05]  /*17c10*/  @!P1 NANOSLEEP.SYNCS 0x989680 ;  /* 0x009896800000995d */ /* 0x008fea0003900000 */
[----:B------:R-:W3:Y:S02]  /*17c20*/  @!P1 SYNCS.PHASECHK.TRANS64 P1, [R4+URZ+0x2a840], R3 ;  /* 0x02a84003040095a7 */ /* 0x000ee4000802007f */
[----:B---3--:R-:W-:Y:S05]  /*17c30*/  @!P1 BRA `(.L_x_1099) ;  /* 0xfffffffc00f09947 */ /* 0x008fea000383ffff */
[----:B------:R-:W-:Y:S05]  /*17c40*/  BRA `(.L_x_1168) ;  /* 0xffffffcc006c7947 */ /* 0x000fea000383ffff */
.L_x_1103:
[----:B------:R-:W-:Y:S01]  /*17c50*/  IMAD.MOV.U32 R13, RZ, RZ, R2 ;  /* 0x000000ffff0d7224 */ /* 0x000fe200078e0002 */
[----:B------:R-:W-:Y:S01]  /*17c60*/  LOP3.LUT R8, R8, 0x7f, RZ, 0xc0, !PT ;  /* 0x0000007f08087812 */ /* 0x000fe200078ec0ff */
[----:B------:R-:W-:Y:S02]  /*17c70*/  IMAD.MOV.U32 R12, RZ, RZ, RZ ;  /* 0x000000ffff0c7224 */ /* 0x000fe400078e00ff */
[----:B------:R-:W-:Y:S01]  /*17c80*/  IMAD.MOV.U32 R11, RZ, RZ, 0x1c1f ;  /* 0x00001c1fff0b7424 */ /* 0x000fe200078e00ff */
[----:B------:R-:W-:Y:S01]  /*17c90*/  SHF.R.U32.HI R8, RZ, 0x2, R8 ;  /* 0x00000002ff087819 */ /* 0x000fe20000011608 */
[----:B------:R-:W-:-:S04]  /*17ca0*/  IMAD.MOV.U32 R15, RZ, RZ, -0x1 ;  /* 0xffffffffff0f7424 */ /* 0x000fc800078e00ff */
[----:B------:R-:W-:-:S07]  /*17cb0*/  VIADD R4, R8, UR42 ;  /* 0x0000002a08047c36 */ /* 0x000fce0008000000 */
[----:B-----5:R-:W-:Y:S05]  /*17cc0*/  WARPSYNC.COLLECTIVE R15, `(.L_x_1169) ;  /* 0x000000000f087348 */ /* 0x020fea0003c00000 */
[----:B------:R0:W1:Y:S02]  /*17cd0*/  SHFL.IDX P6, R14, R13, R12, R11 ;  /* 0x0000000c0d0e7389 */ /* 0x00006400000c000b */
[----:B01---5:R-:W-:Y:S01]  /*17ce0*/  ENDCOLLECTIVE ;  /* 0x000000000000791b */ /* 0x023fe20003800000 */
.L_x_1169:
[----:B------:R-:W-:Y:S02]  /*17cf0*/  VIADD R8, R4, 0x20 ;  /* 0x0000002004087836 */ /* 0x000fe40000000000 */
[----:B------:R-:W-:Y:S02]  /*17d00*/  IMAD.MOV.U32 R13, RZ, RZ, R0 ;  /* 0x000000ffff0d7224 */ /* 0x000fe400078e0000 */
[----:B------:R-:W-:-:S07]  /*17d10*/  IMAD.MOV.U32 R5, RZ, RZ, R14 ;  /* 0x000000ffff057224 */ /* 0x000fce00078e000e */
[----:B------:R-:W-:Y:S05]  /*17d20*/  WARPSYNC.COLLECTIVE R15, `(.L_x_1170) ;  /* 0x000000000f087348 */ /* 0x000fea0003c00000 */
[----:B------:R0:W1:Y:S02]  /*17d30*/  SHFL.IDX P6, R14, R13, R12, R11 ;  /* 0x0000000c0d0e7389 */ /* 0x00006400000c000b */
[----:B01----:R-:W-:Y:S01]  /*17d40*/  ENDCOLLECTIVE ;  /* 0x000000000000791b */ /* 0x003fe20003800000 */
.L_x_1170:
        /* <DEDUP_REMOVED lines=9> */
.L_x_1171:
        /* <DEDUP_REMOVED lines=10> */
[----:B------:R0:W-:Y:S01]  /*17e80*/  @!P4 LDGSTS.E.BYPASS.LTC128B.128 [R9+0x1c400], desc[UR48][R6.64+0x80], !P2 ;  /* 0x1c4000800609cfae */ /* 0x0001e2000d101d70 */
[----:B------:R-:W-:-:S13]  /*17e90*/  ISETP.GE.AND P4, PT, R8, R3, PT ;  /* 0x000000030800720c */ /* 0x000fda0003f86270 */
[----:B0-----:R-:W-:Y:S05]  /*17ea0*/  WARPSYNC.COLLECTIVE R15, `(.L_x_1172) ;  /* 0x000000000f087348 */ /* 0x001fea0003c00000 */
[----:B------:R1:W2:Y:S02]  /*17eb0*/  SHFL.IDX P6, R14, R13, R12, R11 ;  /* 0x0000000c0d0e7389 */ /* 0x0002a400000c000b */
[----:B012---:R-:W-:Y:S01]  /*17ec0*/  ENDCOLLECTIVE ;  /* 0x000000000000791b */ /* 0x007fe20003800000 */
.L_x_1172:
[----:B------:R-:W-:Y:S02]  /*17ed0*/  IMAD.MOV.U32 R13, RZ, RZ, R2 ;  /* 0x000000ffff0d7224 */ /* 0x000fe400078e0002 */
[----:B------:R-:W-:Y:S02]  /*17ee0*/  IMAD.MOV.U32 R12, RZ, RZ, 0x2 ;  /* 0x00000002ff0c7424 */ /* 0x000fe400078e00ff */
[----:B------:R-:W-:-:S07]  /*17ef0*/  IMAD.MOV.U32 R6, RZ, RZ, R14 ;  /* 0x000000ffff067224 */ /* 0x000fce00078e000e */
[----:B------:R-:W-:Y:S05]  /*17f00*/  WARPSYNC.COLLECTIVE R15, `(.L_x_1173) ;  /* 0x000000000f087348 */ /* 0x000fea0003c00000 */
[----:B------:R0:W1:Y:S02]  /*17f10*/  SHFL.IDX P6, R14, R13, R12, R11 ;  /* 0x0000000c0d0e7389 */ /* 0x00006400000c000b */
[----:B01----:R-:W-:Y:S01]  /*17f20*/  ENDCOLLECTIVE ;  /* 0x000000000000791b */ /* 0x003fe20003800000 */
.L_x_1173:
        /* <DEDUP_REMOVED lines=16> */
.L_x_1174:
[----:B------:R-:W-:Y:S02]  /*18030*/  IMAD.MOV.U32 R13, RZ, RZ, R2 ;  /* 0x000000ffff0d7224 */ /* 0x000fe400078e0002 */
[----:B------:R-:W-:Y:S02]  /*18040*/  IMAD.MOV.U32 R12, RZ, RZ, 0x3 ;  /* 0x00000003ff0c7424 */ /* 0x000fe400078e00ff */
[----:B------:R-:W-:-:S07]  /*18050*/  IMAD.MOV.U32 R6, RZ, RZ, R14 ;  /* 0x000000ffff067224 */ /* 0x000fce00078e000e */
[----:B------:R-:W-:Y:S05]  /*18060*/  WARPSYNC.COLLECTIVE R15, `(.L_x_1175) ;  /* 0x000000000f087348 */ /* 0x000fea0003c00000 */
[----:B------:R0:W1:Y:S02]  /*18070*/  SHFL.IDX P6, R14, R13, R12, R11 ;  /* 0x0000000c0d0e7389 */ /* 0x00006400000c000b */
[----:B01----:R-:W-:Y:S01]  /*18080*/  ENDCOLLECTIVE ;  /* 0x000000000000791b */ /* 0x003fe20003800000 */
.L_x_1175:
        /* <DEDUP_REMOVED lines=14> */
.L_x_1176:
[----:B------:R-:W-:Y:S01]  /*18170*/  IMAD.MOV.U32 R0, RZ, RZ, R14 ;  /* 0x000000ffff007224 */ /* 0x000fe200078e000e */
[----:B------:R-:W-:Y:S06]  /*18180*/  BRA `(.L_x_1177) ;  /* 0xffffffd000a47947 */ /* 0x000fec000383ffff */
.L_x_1108:
[----:B0-----:R0:W1:Y:S02]  /*18190*/  SYNCS.PHASECHK.TRANS64.TRYWAIT P0, [R17+URZ+0x2a820], R0 ;  /* 0x02a82000110075a7 */ /* 0x001064000800017f */
[----:B-1----:R-:W-:Y:S05]  /*181a0*/  @!P0 NANOSLEEP.SYNCS 0x989680 ;  /* 0x009896800000895d */ /* 0x002fea0003900000 */
[----:B------:R-:W1:Y:S02]  /*181b0*/  @!P0 SYNCS.PHASECHK.TRANS64 P0, [R17+URZ+0x2a820], R0 ;  /* 0x02a82000110085a7 */ /* 0x000e64000800007f */
[----:B-1----:R-:W-:Y:S05]  /*181c0*/  @!P0 BRA `(.L_x_1108) ;  /* 0xfffffffc00f08947 */ /* 0x002fea000383ffff */
[----:B------:R-:W-:Y:S05]  /*181d0*/  BRA `(.L_x_1178) ;  /* 0xffffffd400147947 */ /* 0x000fea000383ffff */
.L_x_1114:
[----:B0-----:R0:W1:Y:S02]  /*181e0*/  SYNCS.PHASECHK.TRANS64.TRYWAIT P0, [R6+URZ+0x2a880], R5 ;  /* 0x02a88005060075a7 */ /* 0x001064000800017f */
[----:B-1----:R-:W-:Y:S05]  /*181f0*/  @!P0 NANOSLEEP.SYNCS 0x989680 ;  /* 0x009896800000895d */ /* 0x002fea0003900000 */
[----:B------:R-:W1:Y:S02]  /*18200*/  @!P0 SYNCS.PHASECHK.TRANS64 P0, [R6+URZ+0x2a880], R5 ;  /* 0x02a88005060085a7 */ /* 0x000e64000800007f */
[----:B-1----:R-:W-:Y:S05]  /*18210*/  @!P0 BRA `(.L_x_1114) ;  /* 0xfffffffc00f08947 */ /* 0x002fea000383ffff */
[----:B------:R-:W-:Y:S05]  /*18220*/  BRA `(.L_x_1179) ;  /* 0xffffffd400c47947 */ /* 0x000fea000383ffff */
.L_x_1121:
[----:B-1----:R1:W2:Y:S02]  /*18230*/  SYNCS.PHASECHK.TRANS64.TRYWAIT P0, [R6+URZ+0x2a840], R5 ;  /* 0x02a84005060075a7 */ /* 0x0022a4000800017f */
[----:B--2---:R-:W-:Y:S05]  /*18240*/  @!P0 NANOSLEEP.SYNCS 0x989680 ;  /* 0x009896800000895d */ /* 0x004fea0003900000 */
[----:B------:R-:W2:Y:S02]  /*18250*/  @!P0 SYNCS.PHASECHK.TRANS64 P0, [R6+URZ+0x2a840], R5 ;  /* 0x02a84005060085a7 */ /* 0x000ea4000800007f */
[----:B--2---:R-:W-:Y:S05]  /*18260*/  @!P0 BRA `(.L_x_1121) ;  /* 0xfffffffc00f08947 */ /* 0x004fea000383ffff */
[----:B------:R-:W-:Y:S05]  /*18270*/  BRA `(.L_x_1180) ;  /* 0xffffffd800bc7947 */ /* 0x000fea000383ffff */
.L_x_1129:
[----:B0-----:R0:W1:Y:S02]  /*18280*/  SYNCS.PHASECHK.TRANS64.TRYWAIT P1, [R13+URZ+0x2a870], R4 ;  /* 0x02a870040d0075a7 */ /* 0x001064000802017f */
[----:B-1----:R-:W-:Y:S05]  /*18290*/  @!P1 NANOSLEEP.SYNCS 0x989680 ;  /* 0x009896800000995d */ /* 0x002fea0003900000 */
[----:B------:R-:W1:Y:S02]  /*182a0*/  @!P1 SYNCS.PHASECHK.TRANS64 P1, [R13+URZ+0x2a870], R4 ;  /* 0x02a870040d0095a7 */ /* 0x000e64000802007f */
[----:B-1----:R-:W-:Y:S05]  /*182b0*/  @!P1 BRA `(.L_x_1129) ;  /* 0xfffffffc00f09947 */ /* 0x002fea000383ffff */
[----:B------:R-:W-:Y:S05]  /*182c0*/  BRA `(.L_x_1181) ;  /* 0xffffffdc00d07947 */ /* 0x000fea000383ffff */
.L_x_1131:
[----:B0-----:R0:W1:Y:S02]  /*182d0*/  SYNCS.PHASECHK.TRANS64.TRYWAIT P1, [R13+URZ+0x2a860], R4 ;  /* 0x02a860040d0075a7 */ /* 0x001064000802017f */
[----:B-1----:R-:W-:Y:S05]  /*182e0*/  @!P1 NANOSLEEP.SYNCS 0x989680 ;  /* 0x009896800000995d */ /* 0x002fea0003900000 */
[----:B------:R-:W1:Y:S02]  /*182f0*/  @!P1 SYNCS.PHASECHK.TRANS64 P1, [R13+URZ+0x2a860], R4 ;  /* 0x02a860040d0095a7 */ /* 0x000e64000802007f */
[----:B-1----:R-:W-:Y:S05]  /*18300*/  @!P1 BRA `(.L_x_1131) ;  /* 0xfffffffc00f09947 */ /* 0x002fea000383ffff */
[----:B------:R-:W-:Y:S05]  /*18310*/  BRA `(.L_x_1182) ;  /* 0xffffffdc00d87947 */ /* 0x000fea000383ffff */
.L_x_1138:
[----:B0-----:R0:W1:Y:S02]  /*18320*/  SYNCS.PHASECHK.TRANS64.TRYWAIT P1, [R12+URZ+0x2a870], R3 ;  /* 0x02a870030c0075a7 */ /* 0x001064000802017f */
[----:B-1----:R-:W-:Y:S05]  /*18330*/  @!P1 NANOSLEEP.SYNCS 0x989680 ;  /* 0x009896800000995d */ /* 0x002fea0003900000 */
[----:B------:R-:W1:Y:S02]  /*18340*/  @!P1 SYNCS.PHASECHK.TRANS64 P1, [R12+URZ+0x2a870], R3 ;  /* 0x02a870030c0095a7 */ /* 0x000e64000802007f */
[----:B-1----:R-:W-:Y:S05]  /*18350*/  @!P1 BRA `(.L_x_1138) ;  /* 0xfffffffc00f09947 */ /* 0x002fea000383ffff */
[----:B------:R-:W-:Y:S05]  /*18360*/  BRA `(.L_x_1183) ;  /* 0xffffffe400e07947 */ /* 0x000fea000383ffff */
.L_x_1140:
[----:B0-----:R0:W1:Y:S02]  /*18370*/  SYNCS.PHASECHK.TRANS64.TRYWAIT P1, [R12+URZ+0x2a860], R3 ;  /* 0x02a860030c0075a7 */ /* 0x001064000802017f */
[----:B-1----:R-:W-:Y:S05]  /*18380*/  @!P1 NANOSLEEP.SYNCS 0x989680 ;  /* 0x009896800000995d */ /* 0x002fea0003900000 */
[----:B------:R-:W1:Y:S02]  /*18390*/  @!P1 SYNCS.PHASECHK.TRANS64 P1, [R12+URZ+0x2a860], R3 ;  /* 0x02a860030c0095a7 */ /* 0x000e64000802007f */
[----:B-1----:R-:W-:Y:S05]  /*183a0*/  @!P1 BRA `(.L_x_1140) ;  /* 0xfffffffc00f09947 */ /* 0x002fea000383ffff */
[----:B------:R-:W-:Y:S05]  /*183b0*/  BRA `(.L_x_1184) ;  /* 0xffffffe400e47947 */ /* 0x000fea000383ffff */
.L_x_1146:
[----:B0-----:R0:W3:Y:S02]  /*183c0*/  SYNCS.PHASECHK.TRANS64.TRYWAIT P0, [R3+URZ+0x2a820], R0 ;  /* 0x02a82000030075a7 */ /* 0x0010e4000800017f */
[----:B---3--:R-:W-:Y:S05]  /*183d0*/  @!P0 NANOSLEEP.SYNCS 0x989680 ;  /* 0x009896800000895d */ /* 0x008fea0003900000 */
[----:B------:R-:W3:Y:S02]  /*183e0*/  @!P0 SYNCS.PHASECHK.TRANS64 P0, [R3+URZ+0x2a820], R0 ;  /* 0x02a82000030085a7 */ /* 0x000ee4000800007f */
[----:B---3--:R-:W-:Y:S05]  /*183f0*/  @!P0 BRA `(.L_x_1146) ;  /* 0xfffffffc00f08947 */ /* 0x008fea000383ffff */
[----:B------:R-:W-:Y:S05]  /*18400*/  BRA `(.L_x_1185) ;  /* 0xfffffff000007947 */ /* 0x000fea000383ffff */
.L_x_1147:
[----:B------:R-:W3:Y:S01]  /*18410*/  S2R R2, SR_TID.X ;  /* 0x0000000000027919 */ /* 0x000ee20000002100 */
[----:B------:R-:W-:Y:S01]  /*18420*/  BSSY B0, `(.L_x_1186) ;  /* 0x000000a000007945 */ /* 0x000fe20003800000 */
[----:B--2---:R-:W-:Y:S02]  /*18430*/  IMAD.MOV.U32 R12, RZ, RZ, RZ ;  /* 0x000000ffff0c7224 */ /* 0x004fe400078e00ff */
[----:B------:R-:W-:Y:S02]  /*18440*/  IMAD.MOV.U32 R11, RZ, RZ, 0x1f ;  /* 0x0000001fff0b7424 */ /* 0x000fe400078e00ff */
[----:B------:R-:W-:Y:S01]  /*18450*/  IMAD.MOV.U32 R15, RZ, RZ, -0x1 ;  /* 0xffffffffff0f7424 */ /* 0x000fe200078e00ff */
[----:B---3--:R-:W-:-:S04]  /*18460*/  SHF.R.U32.HI R2, RZ, 0x5, R2 ;  /* 0x00000005ff027819 */ /* 0x008fc80000011602 */
[----:B------:R-:W-:-:S05]  /*18470*/  LOP3.LUT R2, R2, 0x3, RZ, 0xc0, !PT ;  /* 0x0000000302027812 */ /* 0x000fca00078ec0ff */
[----:B------:R-:W-:-:S07]  /*18480*/  IMAD.MOV.U32 R13, RZ, RZ, R2 ;  /* 0x000000ffff0d7224 */ /* 0x000fce00078e0002 */
[----:B01----:R-:W-:Y:S05]  /*18490*/  WARPSYNC.COLLECTIVE R15, `(.L_x_1187) ;  /* 0x000000000f087348 */ /* 0x003fea0003c00000 */
[----:B------:R2:W3:Y:S02]  /*184a0*/  SHFL.IDX P6, R14, R13, R12, R11 ;  /* 0x0000000c0d0e7389 */ /* 0x0004e400000c000b */
[----:B0123--:R-:W-:Y:S01]  /*184b0*/  ENDCOLLECTIVE ;  /* 0x000000000000791b */ /* 0x00ffe20003800000 */
.L_x_1187:
[----:B------:R-:W-:Y:S05]  /*184c0*/  BSYNC B0 ;  /* 0x0000000000007941 */ /* 0x000fea0003800000 */
.L_x_1186:
[----:B------:R-:W-:Y:S05]  /*184d0*/  BRA `(.L_x_1188) ;  /* 0xffffffec00e87947 */ /* 0x000fea000383ffff */
.L_x_1150:
[----:B------:R-:W-:Y:S01]  /*184e0*/  BSSY B1, `(.L_x_1189) ;  /* 0x0000006000017945 */ /* 0x000fe20003800000 */
[----:B------:R-:W-:-:S07]  /*184f0*/  IMAD.MOV.U32 R15, RZ, RZ, -0x1 ;  /* 0xffffffffff0f7424 */ /* 0x000fce00078e00ff */
[----:B012---:R-:W-:Y:S05]  /*18500*/  WARPSYNC.COLLECTIVE R15, `(.L_x_1190) ;  /* 0x000000000f0c7348 */ /* 0x007fea0003c00000 */
[----:B------:R-:W-:Y:S02]  /*18510*/  ELECT P6, UR62, PT ;  /* 0x00000000003e782f */ /* 0x000fe400038c0000 */
[----:B------:R-:W-:Y:S01]  /*18520*/  MOV R14, UR62 ;  /* 0x0000003e000e7c02 */ /* 0x000fe20008000f00 */
[----:B012---:R-:W-:Y:S10]  /*18530*/  ENDCOLLECTIVE ;  /* 0x000000000000791b */ /* 0x007ff40003800000 */
.L_x_1190:
[----:B------:R-:W-:Y:S05]  /*18540*/  BSYNC B1 ;  /* 0x0000000000017941 */ /* 0x000fea0003800000 */
.L_x_1189:
[----:B------:R-:W-:Y:S05]  /*18550*/  BRA `(.L_x_1191) ;  /* 0xffffffec00e07947 */ /* 0x000fea000383ffff */
.L_x_1152:
[----:B0-----:R0:W3:Y:S02]  /*18560*/  SYNCS.PHASECHK.TRANS64.TRYWAIT P1, [R7+URZ], R4 ;  /* 0x00000004070075a7 */ /* 0x0010e4000802017f */
[----:B---3--:R-:W-:Y:S05]  /*18570*/  @!P1 NANOSLEEP.SYNCS 0x989680 ;  /* 0x009896800000995d */ /* 0x008fea0003900000 */
[----:B------:R-:W3:Y:S02]  /*18580*/  @!P1 SYNCS.PHASECHK.TRANS64 P1, [R7+URZ], R4 ;  /* 0x00000004070095a7 */ /* 0x000ee4000802007f */
[----:B---3--:R-:W-:Y:S05]  /*18590*/  @!P1 BRA `(.L_x_1152) ;  /* 0xfffffffc00f09947 */ /* 0x008fea000383ffff */
[----:B------:R-:W-:Y:S05]  /*185a0*/  BRA `(.L_x_1192) ;  /* 0xfffffff000147947 */ /* 0x000fea000383ffff */
.L_x_1153:
[----:B---3--:R3:W4:Y:S02]  /*185b0*/  SYNCS.PHASECHK.TRANS64.TRYWAIT P1, [R5+URZ], R0 ;  /* 0x00000000050075a7 */ /* 0x008724000802017f */
[----:B----4-:R-:W-:Y:S05]  /*185c0*/  @!P1 NANOSLEEP.SYNCS 0x989680 ;  /* 0x009896800000995d */ /* 0x010fea0003900000 */
[----:B------:R-:W4:Y:S02]  /*185d0*/  @!P1 SYNCS.PHASECHK.TRANS64 P1, [R5+URZ], R0 ;  /* 0x00000000050095a7 */ /* 0x000f24000802007f */
[----:B----4-:R-:W-:Y:S05]  /*185e0*/  @!P1 BRA `(.L_x_1153) ;  /* 0xfffffffc00f09947 */ /* 0x010fea000383ffff */
[----:B------:R-:W-:Y:S05]  /*185f0*/  BRA `(.L_x_1193) ;  /* 0xfffffff000087947 */ /* 0x000fea000383ffff */
.L_x_1155:
[----:B---3--:R3:W4:Y:S02]  /*18600*/  SYNCS.PHASECHK.TRANS64.TRYWAIT P1, [R5+URZ+0x2a860], R4 ;  /* 0x02a86004050075a7 */ /* 0x008724000802017f */
[----:B----4-:R-:W-:Y:S05]  /*18610*/  @!P1 NANOSLEEP.SYNCS 0x989680 ;  /* 0x009896800000995d */ /* 0x010fea0003900000 */
[----:B------:R-:W4:Y:S02]  /*18620*/  @!P1 SYNCS.PHASECHK.TRANS64 P1, [R5+URZ+0x2a860], R4 ;  /* 0x02a86004050095a7 */ /* 0x000f24000802007f */
[----:B----4-:R-:W-:Y:S05]  /*18630*/  @!P1 BRA `(.L_x_1155) ;  /* 0xfffffffc00f09947 */ /* 0x010fea000383ffff */
[----:B------:R-:W-:Y:S05]  /*18640*/  BRA `(.L_x_1194) ;  /* 0xfffffff000087947 */ /* 0x000fea000383ffff */
.L_x_1157:
[----:B----4-:R4:W0:Y:S02]  /*18650*/  SYNCS.PHASECHK.TRANS64.TRYWAIT P1, [R3+URZ+0x2a860], R0 ;  /* 0x02a86000030075a7 */ /* 0x010824000802017f */
[----:B0-----:R-:W-:Y:S05]  /*18660*/  @!P1 NANOSLEEP.SYNCS 0x989680 ;  /* 0x009896800000995d */ /* 0x001fea0003900000 */
[----:B------:R-:W0:Y:S02]  /*18670*/  @!P1 SYNCS.PHASECHK.TRANS64 P1, [R3+URZ+0x2a860], R0 ;  /* 0x02a86000030095a7 */ /* 0x000e24000802007f */
[----:B0-----:R-:W-:Y:S05]  /*18680*/  @!P1 BRA `(.L_x_1157) ;  /* 0xfffffffc00f09947 */ /* 0x001fea000383ffff */
[----:B------:R-:W-:Y:S05]  /*18690*/  BRA `(.L_x_1195) ;  /* 0xfffffff000087947 */ /* 0x000fea000383ffff */
.L_x_1159:
[----:B------:R0:W0:Y:S02]  /*186a0*/  SYNCS.PHASECHK.TRANS64.TRYWAIT P0, [R5+URZ+0x2a880], R4 ;  /* 0x02a88004050075a7 */ /* 0x000024000800017f */
[----:B0-----:R-:W-:Y:S05]  /*186b0*/  @!P0 NANOSLEEP.SYNCS 0x989680 ;  /* 0x009896800000895d */ /* 0x001fea0003900000 */
[----:B------:R-:W0:Y:S02]  /*186c0*/  @!P0 SYNCS.PHASECHK.TRANS64 P0, [R5+URZ+0x2a880], R4 ;  /* 0x02a88004050085a7 */ /* 0x000e24000800007f */
[----:B0-----:R-:W-:Y:S05]  /*186d0*/  @!P0 BRA `(.L_x_1159) ;  /* 0xfffffffc00f08947 */ /* 0x001fea000383ffff */
[----:B------:R-:W-:Y:S05]  /*186e0*/  BRA `(.L_x_1160) ;  /* 0xfffffff000047947 */ /* 0x000fea000383ffff */
.L_x_1196:
        /* <DEDUP_REMOVED lines=9> */
.L_x_2888:


//--------------------- .text._ZN7cutlass13device_kernelIN5flash11enable_sm90INS1_16FlashAttnFwdSm90INS1_25CollectiveMainloopFwdSm90ILi2EN4cute5tupleIJNS5_1CILi1EEES8_S8_EEENS6_IJNS7_ILi128EEESA_NS7_ILi192EEEEEELi192ENS_12float_e4m3_tEfNS_4arch4Sm90ELb0ELb1ELb1ELb1ELb0ELb0ELb0ELb1ELb1ELb1ELb0ELb0EEENS1_21CollectiveEpilogueFwdINS6_IJSA_SB_SA_EEES9_NS_10bfloat16_tESF_Li256ELb1ELb1ELb0ELb1EEENS1_36VarlenDynamicPersistentTileSchedulerILi128ELi128ELi256ELi128ELb0ELb1ELb1ELb1ELb0ELb1EEEEEEEEEvNT_6ParamsE --------------------------
	.section	.text._ZN7cutlass13device_kernelIN5flash11enable_sm90INS1_16FlashAttnFwdSm90INS1_25CollectiveMainloopFwdSm90ILi2EN4cute5tupleIJNS5_1CILi1EEES8_S8_EEENS6_IJNS7_ILi128EEESA_NS7_ILi192EEEEEELi192ENS_12float_e4m3_tEfNS_4arch4Sm90ELb0ELb1ELb1ELb1ELb0ELb0ELb0ELb1ELb1ELb1ELb0ELb0EEENS1_21CollectiveEpilogueFwdINS6_IJSA_SB_SA_EEES9_NS_10bfloat16_tESF_Li256ELb1ELb1ELb0ELb1EEENS1_36VarlenDynamicPersistentTileSchedulerILi128ELi128ELi256ELi128ELb0ELb1ELb1ELb1ELb0ELb1EEEEEEEEEvNT_6ParamsE,"ax",@progbits
	.align	128
.text._ZN7cutlass13device_kernelIN5flash11enable_sm90INS1_16FlashAttnFwdSm90INS1_25CollectiveMainloopFwdSm90ILi2EN4cute5tupleIJNS5_1CILi1EEES8_S8_EEENS6_IJNS7_ILi128EEESA_NS7_ILi192EEEEEELi192ENS_12float_e4m3_tEfNS_4arch4Sm90ELb0ELb1ELb1ELb1ELb0ELb0ELb0ELb1ELb1ELb1ELb0ELb0EEENS1_21CollectiveEpilogueFwdINS6_IJSA_SB_SA_EEES9_NS_10bfloat16_tESF_Li256ELb1ELb1ELb0ELb1EEENS1_36VarlenDynamicPersistentTileSchedulerILi128ELi128ELi256ELi128ELb0ELb1ELb1ELb1ELb0ELb1EEEEEEEEEvNT_6ParamsE:
        .type           _ZN7cutlass13device_kernelIN5flash11enable_sm90INS1_16FlashAttnFwdSm90INS1_25CollectiveMainloopFwdSm90ILi2EN4cute5tupleIJNS5_1CILi1EEES8_S8_EEENS6_IJNS7_ILi128EEESA_NS7_ILi192EEEEEELi192ENS_12float_e4m3_tEfNS_4arch4Sm90ELb0ELb1ELb1ELb1ELb0ELb0ELb0ELb1ELb1ELb1ELb0ELb0EEENS1_21CollectiveEpilogueFwdINS6_IJSA_SB_SA_EEES9_NS_10bfloat16_tESF_Li256ELb1ELb1ELb0ELb1EEENS1_36VarlenDynamicPersistentTileSchedulerILi128ELi128ELi256ELi128ELb0ELb1ELb1ELb1ELb0ELb1EEEEEEEEEvNT_6ParamsE,@function
        .size           _ZN7cutlass13device_kernelIN5flash11enable_sm90INS1_16FlashAttnFwdSm90INS1_25CollectiveMainloopFwdSm90ILi2EN4cute5tupleIJNS5_1CILi1EEES8_S8_EEENS6_IJNS7_ILi128EEESA_NS7_ILi192EEEEEELi192ENS_12float_e4m3_tEfNS_4arch4Sm90ELb0ELb1ELb1ELb1ELb0ELb0ELb0ELb1ELb1ELb1ELb0ELb0EEENS1_21CollectiveEpilogueFwdINS6_IJSA_SB_SA_EEES9_NS_10bfloat16_tESF_Li256ELb1ELb1ELb0ELb1EEENS1_36VarlenDynamicPersistentTileSchedulerILi128ELi128ELi256ELi128ELb0ELb1ELb1ELb1ELb0ELb1EEEEEEEEEvNT_6ParamsE,(.L_x_2889 - _ZN7cutlass13device_kernelIN5flash11enable_sm90INS1_16FlashAttnFwdSm90INS1_25CollectiveMainloopFwdSm90ILi2EN4cute5tupleIJNS5_1CILi1EEES8_S8_EEENS6_IJNS7_ILi128EEESA_NS7_ILi192EEEEEELi192ENS_12float_e4m3_tEfNS_4arch4Sm90ELb0ELb1ELb1ELb1ELb0ELb0ELb0ELb1ELb1ELb1ELb0ELb0EEENS1_21CollectiveEpilogueFwdINS6_IJSA_SB_SA_EEES9_NS_10bfloat16_tESF_Li256ELb1ELb1ELb0ELb1EEENS1_36VarlenDynamicPersistentTileSchedulerILi128ELi128ELi256ELi128ELb0ELb1ELb1ELb1ELb0ELb1EEEEEEEEEvNT_6ParamsE)
        .other          _ZN7cutlass13device_kernelIN5flash11enable_sm90INS1_16FlashAttnFwdSm90INS1_25CollectiveMainloopFwdSm90ILi2EN4cute5tupleIJNS5_1CILi1EEES8_S8_EEENS6_IJNS7_ILi128EEESA_NS7_ILi192EEEEEELi192ENS_12float_e4m3_tEfNS_4arch4Sm90ELb0ELb1ELb1ELb1ELb0ELb0ELb0ELb1ELb1ELb1ELb0ELb0EEENS1_21CollectiveEpilogueFwdINS6_IJSA_SB_SA_EEES9_NS_10bfloat16_tESF_Li256ELb1ELb1ELb0ELb1EEENS1_36VarlenDynamicPersistentTileSchedulerILi128ELi128ELi256ELi128ELb0ELb1ELb1ELb1ELb0ELb1EEEEEEEEEvNT_6ParamsE,@"STO_CUDA_ENTRY STV_DEFAULT"
_ZN7cutlass13device_kernelIN5flash11enable_sm90INS1_16FlashAttnFwdSm90INS1_25CollectiveMainloopFwdSm90ILi2EN4cute5tupleIJNS5_1CILi1EEES8_S8_EEENS6_IJNS7_ILi128EEESA_NS7_ILi192EEEEEELi192ENS_12float_e4m3_tEfNS_4arch4Sm90ELb0ELb1ELb1ELb1ELb0ELb0ELb0ELb1ELb1ELb1ELb0ELb0EEENS1_21CollectiveEpilogueFwdINS6_IJSA_SB_SA_EEES9_NS_10bfloat16_tESF_Li256ELb1ELb1ELb0ELb1EEENS1_36VarlenDynamicPersistentTileSchedulerILi128ELi128ELi256ELi128ELb0ELb1ELb1ELb1ELb0ELb1EEEEEEEEEvNT_6ParamsE:
        /* <DEDUP_REMOVED lines=18> */
.L_x_1198:
[----:B------:R-:W-:Y:S05]  /*0120*/  BSYNC B0 ;  /* 0x0000000000007941 */ /* 0x000fea0003800000 */
.L_x_1197:
        /* <DEDUP_REMOVED lines=41> */
.L_x_1199:
        /* <DEDUP_REMOVED lines=22> */
.L_x_1200:
        /* <DEDUP_REMOVED lines=18> */
.L_x_1201:
        /* <DEDUP_REMOVED lines=22> */
.L_x_1202:
        /* <DEDUP_REMOVED lines=22> */
.L_x_1203:
[----:B------:R-:W-:Y:S01]  /*0900*/  PLOP3.LUT P0, PT, PT, PT, UP0, 0x80, 0x0 ;  /* 0x000000000000781c */ /* 0x000fe20003f0f008 */
[----:B------:R-:W-:Y:S01]  /*0910*/  UMOV UR38, 0x1 ;  /* 0x0000000100267882 */ /* 0x000fe20000000000 */
[----:B------:R-:W-:Y:S01]  /*0920*/  NOP ;  /* 0x0000000000007918 */ /* 0x000fe20000000000 */
[----:B------:R-:W-:Y:S01]  /*0930*/  USEL UR38, UR38, 0x2, !UP0 ;  /* 0x0000000226267887 */ /* 0x000fe2000c000000 */
[----:B------:R-:W-:Y:S01]  /*0940*/  ULDC.64 UR52, c[0x0][0x208] ;  /* 0x0000820000347ab9 */ /* 0x000fe20000000a00 */
[----:B012-4-:R-:W-:Y:S08]  /*0950*/  BAR.SYNC.DEFER_BLOCKING 0x0 ;  /* 0x0000000000007b1d */ /* 0x017ff00000010000 */
[----:B------:R-:W-:Y:S05]  /*0960*/  @!P0 BRA `(.L_x_1204) ;  /* 0x0000012c00488947 */ /* 0x000fea0003800000 */
.L_x_1205:
        /* <DEDUP_REMOVED lines=20> */
[----:B------:R-:W-:Y:S01]  /*0ab0*/  ULOP3.LUT UR47, UR38, 0x1, URZ, 0xfc, !UPT ;  /* 0x00000001262f7892 */ /* 0x000fe2000f8efc3f */
[----:B------:R-:W-:Y:S01]  /*0ac0*/  R2UR UR49, R10 ;  /* 0x000000000a3172ca */ /* 0x000fe200000e0000 */
[----:B------:R-:W-:Y:S01]  /*0ad0*/  UMOV UR46, URZ ;  /* 0x0000003f002e7c82 */ /* 0x000fe20008000000 */
[----:B------:R-:W-:Y:S01]  /*0ae0*/  SHF.R.S32.HI R3, RZ, 0x1f, R208 ;  /* 0x0000001fff037819 */ /* 0x000fe200000114d0 */
[----:B------:R-:W-:Y:S01]  /*0af0*/  UMOV UR50, URZ ;  /* 0x0000003f00327c82 */ /* 0x000fe20008000000 */
[----:B------:R-:W-:Y:S01]  /*0b00*/  R2UR UR48, R11 ;  /* 0x000000000b3072ca */ /* 0x000fe200000e0000 */
[----:B------:R-:W-:Y:S01]  /*0b10*/  UMOV UR51, URZ ;  /* 0x0000003f00337c82 */ /* 0x000fe20008000000 */
[CC--:B------:R-:W-:Y:S02]  /*0b20*/  LEA.HI R5, R3.reuse, R208.reuse, RZ, 0x7 ;  /* 0x000000d003057211 */ /* 0x0c0fe400078f38ff */
[----:B------:R-:W-:-:S02]  /*0b30*/  LEA.HI R0, R3, R208, RZ, 0x4 ;  /* 0x000000d003007211 */ /* 0x000fc400078f20ff */
[----:B------:R-:W-:Y:S02]  /*0b40*/  LOP3.LUT R201, R5, 0xffffff80, RZ, 0xc0, !PT ;  /* 0xffffff8005c97812 */ /* 0x000fe400078ec0ff */
[----:B------:R-:W-:Y:S02]  /*0b50*/  SHF.R.S32.HI R9, RZ, 0x4, R0 ;  /* 0x00000004ff097819 */ /* 0x000fe40000011400 */
[----:B------:R-:W-:Y:S01]  /*0b60*/  LOP3.LUT R7, R0, 0x3fffff0, RZ, 0xc0, !PT ;  /* 0x03fffff000077812 */ /* 0x000fe200078ec0ff */
[----:B------:R-:W-:Y:S01]  /*0b70*/  IMAD.IADD R201, R208, 0x1, -R201 ;  /* 0x00000001d0c97824 */ /* 0x000fe200078e0ac9 */
[----:B------:R-:W-:Y:S02]  /*0b80*/  LEA.HI R0, R0, R9, RZ, 0x1 ;  /* 0x0000000900007211 */ /* 0x000fe400078f08ff */
[----:B------:R-:W-:Y:S01]  /*0b90*/  LEA.HI R2, R3, R208, RZ, 0x5 ;  /* 0x000000d003027211 */ /* 0x000fe200078f28ff */
[----:B------:R-:W-:Y:S01]  /*0ba0*/  IMAD.IADD R7, R208, 0x1, -R7 ;  /* 0x00000001d0077824 */ /* 0x000fe200078e0a07 */
[----:B------:R-:W-:-:S02]  /*0bb0*/  SHF.R.S32.HI R4, RZ, 0x1f, R201 ;  /* 0x0000001fff047819 */ /* 0x000fc400000114c9 */
[----:B------:R-:W-:Y:S01]  /*0bc0*/  LOP3.LUT R0, R0, 0x1ffffffe, RZ, 0xc0, !PT ;  /* 0x1ffffffe00007812 */ /* 0x000fe200078ec0ff */
[----:B------:R-:W-:Y:S01]  /*0bd0*/  IMAD.SHL.U32 R2, R2, 0x20, RZ ;  /* 0x0000002002027824 */ /* 0x000fe200078e00ff */
[----:B------:R-:W-:Y:S02]  /*0be0*/  LEA.HI R6, R4, R201, RZ, 0x2 ;  /* 0x000000c904067211 */ /* 0x000fe400078f10ff */
[----:B------:R-:W-:Y:S01]  /*0bf0*/  LEA.HI R10, R3, R208, RZ, 0x2 ;  /* 0x000000d0030a7211 */ /* 0x000fe200078f10ff */
[----:B------:R-:W-:Y:S01]  /*0c00*/  IMAD.IADD R0, R9, 0x1, -R0 ;  /* 0x0000000109007824 */ /* 0x000fe200078e0a00 */
[--C-:B------:R-:W-:Y:S02]  /*0c10*/  SHF.R.S32.HI R8, RZ, 0x2, R6.reuse ;  /* 0x00000002ff087819 */ /* 0x100fe40000011406 */
[----:B------:R-:W-:Y:S02]  /*0c20*/  SHF.R.S32.HI R11, RZ, 0x1f, R6 ;  /* 0x0000001fff0b7819 */ /* 0x000fe40000011406 */
[----:B------:R-:W-:-:S02]  /*0c30*/  LOP3.LUT R9, R10, 0xfffffffc, RZ, 0xc0, !PT ;  /* 0xfffffffc0a097812 */ /* 0x000fc400078ec0ff */
[----:B------:R-:W-:Y:S02]  /*0c40*/  LEA.HI R3, R3, R208, RZ, 0x3 ;  /* 0x000000d003037211 */ /* 0x000fe400078f18ff */
[----:B------:R-:W-:Y:S01]  /*0c50*/  LEA.HI R11, R11, R8, RZ, 0x3 ;  /* 0x000000080b0b7211 */ /* 0x000fe200078f18ff */
[----:B------:R-:W-:Y:S01]  /*0c60*/  IMAD.IADD R9, R208, 0x1, -R9 ;  /* 0x00000001d0097824 */ /* 0x000fe200078e0a09 */
[----:B------:R-:W-:Y:S02]  /*0c70*/  SHF.R.S32.HI R202, RZ, 0x7, R5 ;  /* 0x00000007ffca7819 */ /* 0x000fe40000011405 */
[----:B------:R-:W-:Y:S02]  /*0c80*/  LOP3.LUT R2, R2, 0xfffffc00, RZ, 0xc0, !PT ;  /* 0xfffffc0002027812 */ /* 0x000fe400078ec0ff */
        /* <DEDUP_REMOVED lines=26> */
.L_x_1309:
[----:B------:R-:W-:Y:S01]  /*0e30*/  ULDC.64 UR6, c[0x0][0xa28] ;  /* 0x00028a0000067ab9 */ /* 0x000fe20000000a00 */
[----:B------:R-:W-:Y:S01]  /*0e40*/  ULDC UR4, c[0x0][0x424] ;  /* 0x0001090000047ab9 */ /* 0x000fe20000000800 */
[----:B------:R-:W-:-:S04]  /*0e50*/  UISETP.NE.U32.AND UP0, UPT, UR6, URZ, UPT ;  /* 0x0000003f0600728c */ /* 0x000fc8000bf05070 */
[----:B------:R-:W-:-:S03]  /*0e60*/  UISETP.NE.AND.EX UP0, UPT, UR7, URZ, UPT, UP0 ;  /* 0x0000003f0700728c */ /* 0x000fc6000bf05300 */
[----:B------:R-:W-:Y:S02]  /*0e70*/  ULDC.64 UR6, c[0x0][0xa18] ;  /* 0x0002860000067ab9 */ /* 0x000fe40000000a00 */
[----:B------:R-:W-:Y:S01]  /*0e80*/  UISETP.NE.U32.AND UP1, UPT, UR6, URZ, UPT ;  /* 0x0000003f0600728c */ /* 0x000fe2000bf25070 */
[----:B------:R-:W-:-:S03]  /*0e90*/  PLOP3.LUT P0, PT, PT, PT, UP0, 0x80, 0x0 ;  /* 0x000000000000781c */ /* 0x000fc60003f0f008 */
[----:B------:R-:W-:-:S03]  /*0ea0*/  UISETP.NE.AND.EX UP1, UPT, UR7, URZ, UPT, UP1 ;  /* 0x0000003f0700728c */ /* 0x000fc6000bf25310 */
[----:B------:R-:W-:Y:S02]  /*0eb0*/  @UP0 ULDC.64 UR6, c[0x0][0xa28] ;  /* 0x00028a0000060ab9 */ /* 0x000fe40000000a00 */
[----:B------:R-:W-:Y:S01]  /*0ec0*/  @UP0 UIMAD.WIDE UR6, UR48, 0x4, UR6 ;  /* 0x00000004300608a5 */ /* 0x000fe2000f8e0206 */
[----:B------:R-:W-:-:S05]  /*0ed0*/  PLOP3.LUT P2, PT, PT, PT, UP1, 0x80, 0x0 ;  /* 0x000000000000781c */ /* 0x000fca0003f4f018 */
[----:B------:R-:W-:Y:S01]  /*0ee0*/  @UP1 ULDC.64 UR8, c[0x0][0xa18] ;  /* 0x0002860000081ab9 */ /* 0x000fe20000000a00 */
[----:B0---4-:R-:W-:Y:S02]  /*0ef0*/  IMAD.U32 R2, RZ, RZ, UR6 ;  /* 0x00000006ff027e24 */ /* 0x011fe4000f8e00ff */
[----:B--2---:R-:W-:Y:S01]  /*0f00*/  IMAD.U32 R3, RZ, RZ, UR7 ;  /* 0x00000007ff037e24 */ /* 0x004fe2000f8e00ff */
[----:B------:R-:W-:-:S04]  /*0f10*/  @UP1 UIMAD.WIDE UR6, UR48, 0x4, UR8 ;  /* 0x00000004300618a5 */ /* 0x000fc8000f8e0208 */
[----:B------:R-:W2:Y:S02]  /*0f20*/  @P0 LDG.E R2, desc[UR52][R2.64] ;  /* 0x0000003402020981 */ /* 0x000ea4000c1e1900 */
[----:B------:R-:W-:Y:S02]  /*0f30*/  IMAD.U32 R4, RZ, RZ, UR6 ;  /* 0x00000006ff047e24 */ /* 0x000fe4000f8e00ff */
[----:B------:R-:W-:Y:S01]  /*0f40*/  IMAD.U32 R5, RZ, RZ, UR7 ;  /* 0x00000007ff057e24 */ /* 0x000fe2000f8e00ff */
[----:B------:R-:W-:-:S04]  /*0f50*/  ULDC.64 UR6, c[0x0][0x418] ;  /* 0x0001060000067ab9 */ /* 0x000fc80000000a00 */
[----:B---3--:R-:W3:Y:S01]  /*0f60*/  @P2 LDG.E R4, desc[UR52][R4.64] ;  /* 0x0000003404042981 */ /* 0x008ee2000c1e1900 */
[----:B------:R-:W-:Y:S01]  /*0f70*/  UISETP.NE.U32.AND UP0, UPT, UR6, URZ, UPT ;  /* 0x0000003f0600728c */ /* 0x000fe2000bf05070 */
[----:B------:R-:W-:Y:S01]  /*0f80*/  UMOV UR40, URZ ;  /* 0x0000003f00287c82 */ /* 0x000fe20008000000 */
[----:B------:R-:W-:Y:S02]  /*0f90*/  ULDC UR45, c[0x0][0x288] ;  /* 0x0000a200002d7ab9 */ /* 0x000fe40000000800 */
[----:B------:R-:W-:-:S03]  /*0fa0*/  UISETP.NE.AND.EX UP0, UPT, UR7, URZ, UPT, UP0 ;  /* 0x0000003f0700728c */ /* 0x000fc6000bf05300 */
[----:B------:R-:W-:Y:S01]  /*0fb0*/  ULDC.64 UR6, c[0x0][0xa20] ;  /* 0x0002880000067ab9 */ /* 0x000fe20000000a00 */
[----:B------:R-:W-:Y:S01]  /*0fc0*/  USEL UR4, UR4, 0x1, UP0 ;  /* 0x0000000104047887 */ /* 0x000fe20008000000 */
[----:B------:R-:W-:Y:S01]  /*0fd0*/  ISETP.NE.U32.AND P1, PT, RZ, UR6, PT ;  /* 0x00000006ff007c0c */ /* 0x000fe2000bf25070 */
[----:B------:R-:W-:Y:S02]  /*0fe0*/  ULDC UR6, c[0x0][0x2f0] ;  /* 0x0000bc0000067ab9 */ /* 0x000fe40000000800 */
[----:B------:R-:W-:Y:S01]  /*0ff0*/  UIMAD UR4, UR4, UR6, URZ ;  /* 0x00000006040472a4 */ /* 0x000fe2000f8e023f */
[----:B------:R-:W-:Y:S02]  /*1000*/  ISETP.NE.AND.EX P1, PT, RZ, UR7, PT, P1 ;  /* 0x00000007ff007c0c */ /* 0x000fe4000bf25310 */
[----:B--2---:R-:W-:Y:S02]  /*1010*/  @P0 R2UR UR40, R2 ;  /* 0x00000000022802ca */ /* 0x004fe400000e0000 */
[----:B---3--:R-:W-:Y:S01]  /*1020*/  @P2 R2UR UR45, R4 ;  /* 0x00000000042d22ca */ /* 0x008fe200000e0000 */
[----:B-1----:R-:W-:-:S14]  /*1030*/  @P2 BRA `(.L_x_1206) ;  /* 0x0000000000342947 */ /* 0x002fdc0003800000 */
        /* <DEDUP_REMOVED lines=13> */
.L_x_1206:
[----:B------:R-:W-:Y:S01]  /*1110*/  UMOV UR43, UR49 ;  /* 0x00000031002b7c82 */ /* 0x000fe20008000000 */
[----:B------:R-:W-:Y:S01]  /*1120*/  UMOV UR42, UR48 ;  /* 0x00000030002a7c82 */ /* 0x000fe20008000000 */
[----:B------:R-:W-:Y:S05]  /*1130*/  @!P1 BRA `(.L_x_1207) ;  /* 0x00000000001c9947 */ /* 0x000fea0003800000 */
[----:B------:R-:W-:Y:S02]  /*1140*/  ULDC.64 UR6, c[0x0][0xa20] ;  /* 0x0002880000067ab9 */ /* 0x000fe40000000a00 */
[----:B------:R-:W-:-:S06]  /*1150*/  UIMAD.WIDE UR6, UR48, 0x4, UR6 ;  /* 0x00000004300678a5 */ /* 0x000fcc000f8e0206 */
[----:B------:R-:W-:Y:S02]  /*1160*/  IMAD.U32 R2, RZ, RZ, UR6 ;  /* 0x00000006ff027e24 */ /* 0x000fe4000f8e00ff */
[----:B------:R-:W-:-:S05]  /*1170*/  IMAD.U32 R3, RZ, RZ, UR7 ;  /* 0x00000007ff037e24 */ /* 0x000fca000f8e00ff */
[----:B------:R-:W2:Y:S02]  /*1180*/  LDG.E R2, desc[UR52][R2.64] ;  /* 0x0000003402027981 */ /* 0x000ea4000c1e1900 */
[----:B--2---:R-:W-:Y:S01]  /*1190*/  R2UR UR4, R2 ;  /* 0x00000000020472ca */ /* 0x004fe200000e0000 */
[----:B------:R-:W-:-:S14]  /*11a0*/  BRA `(.L_x_1208) ;  /* 0x0000000000347947 */ /* 0x000fdc0003800000 */
.L_x_1207:
        /* <DEDUP_REMOVED lines=13> */
.L_x_1208:
[----:B------:R-:W-:Y:S01]  /*1280*/  ULDC UR6, c[0x0][0x448] ;  /* 0x0001120000067ab9 */ /* 0x000fe20000000800 */
[----:B------:R-:W-:Y:S02]  /*1290*/  USHF.L.U32 UR41, UR5, 0x7, URZ ;  /* 0x0000000705297899 */ /* 0x000fe4000800063f */
[----:B------:R-:W-:Y:S02]  /*12a0*/  UISETP.NE.AND UP1, UPT, UR6, 0x1, UPT ;  /* 0x000000010600788c */ /* 0x000fe4000bf25270 */
[----:B------:R-:W-:Y:S02]  /*12b0*/  UIADD3 UR8, UR41, 0x7f, URZ ;  /* 0x0000007f29087890 */ /* 0x000fe4000fffe03f */
[----:B------:R-:W-:-:S03]  /*12c0*/  UIADD3 UR40, -UR40, UR4, URZ ;  /* 0x0000000428287290 */ /* 0x000fc6000fffe13f */
[----:B------:R-:W-:Y:S01]  /*12d0*/  ULDC.64 UR4, c[0x0][0x9e0] ;  /* 0x0002780000047ab9 */ /* 0x000fe20000000a00 */
[----:B------:R-:W-:Y:S02]  /*12e0*/  UIADD3 UR9, UR40, 0x1, -UR45 ;  /* 0x0000000128097890 */ /* 0x000fe4000fffe82d */
[----:B------:R-:W-:Y:S01]  /*12f0*/  UISETP.GE.AND UP0, UPT, UR5, 0x1, UPT ;  /* 0x000000010500788c */ /* 0x000fe2000bf06270 */
[----:B------:R-:W-:Y:S01]  /*1300*/  @UP1 ULDC UR6, c[0x0][0x44c] ;  /* 0x0001130000061ab9 */ /* 0x000fe20000000800 */
[----:B------:R-:W-:Y:S01]  /*1310*/  @UP1 ULDC UR10, c[0x0][0x450] ;  /* 0x00011400000a1ab9 */ /* 0x000fe20000000800 */
[----:B------:R-:W-:-:S03]  /*1320*/  UIMAD.WIDE.U32 UR6, UR8, UR6, URZ ;  /* 0x00000006080672a5 */ /* 0x000fc6000f8e003f */
[----:B------:R-:W-:Y:S01]  /*1330*/  PLOP3.LUT P1, PT, PT, PT, UP0, 0x80, 0x0 ;  /* 0x000000000000781c */ /* 0x000fe20003f2f008 */
[----:B------:R-:W-:-:S04]  /*1340*/  @UP1 USHF.R.U32.HI UR8, URZ, UR10, UR7 ;  /* 0x0000000a3f081299 */ /* 0x000fc80008011607 */
[----:B------:R-:W-:-:S04]  /*1350*/  UIADD3 UR8, UR9, UR8, URZ ;  /* 0x0000000809087290 */ /* 0x000fc8000fffe03f */
[----:B------:R-:W-:-:S06]  /*1360*/  UIADD3 UR4, UR8, UR4, URZ ;  /* 0x0000000408047290 */ /* 0x000fcc000fffe03f */
[----:B------:R-:W-:Y:S01]  /*1370*/  IMAD.U32 R0, RZ, RZ, UR4 ;  /* 0x00000004ff007e24 */ /* 0x000fe2000f8e00ff */
[----:B------:R-:W-:Y:S06]  /*1380*/  @!P1 BRA `(.L_x_1209) ;  /* 0x0000000000409947 */ /* 0x000fec0003800000 */
        /* <DEDUP_REMOVED lines=10> */
.L_x_1210:
[----:B------:R-:W-:-:S11]  /*1430*/  UISETP.NE.AND UP0, UPT, UR5, 0x1, UPT ;  /* 0x000000010500788c */ /* 0x000fd6000bf05270 */
[----:B------:R-:W-:Y:S02]  /*1440*/  @UP0 ULDC.64 UR8, c[0x0][0x9e8] ;  /* 0x00027a0000080ab9 */ /* 0x000fe40000000a00 */
[----:B------:R-:W-:-:S04]  /*1450*/  UIMAD.WIDE.U32 UR6, UR4, UR8, URZ ;  /* 0x00000008040672a5 */ /* 0x000fc8000f8e003f */
[----:B------:R-:W-:-:S12]  /*1460*/  @UP0 USHF.R.U32.HI UR4, URZ, UR9, UR7 ;  /* 0x000000093f040299 */ /* 0x000fd80008011607 */
.L_x_1211:
[----:B------:R-:W-:-:S06]  /*1470*/  UIMAD UR4, UR4, UR5, UR5 ;  /* 0x00000005040472a4 */ /* 0x000fcc000f8e0205 */
[----:B------:R-:W-:-:S07]  /*1480*/  VIMNMX R0, R0, UR4, PT ;  /* 0x0000000400007c48 */ /* 0x000fce000bfe0100 */
.L_x_1209:
[----:B------:R-:W-:Y:S01]  /*1490*/  UIADD3 UR4, UR40, 0x7f, URZ ;  /* 0x0000007f28047890 */ /* 0x000fe2000fffe03f */
        /* <DEDUP_REMOVED lines=10> */
[----:B------:R-:W-:-:S02]  /*1540*/  UIADD3 UR54, UR40, -UR45, URZ ;  /* 0x8000002d28367290 */ /* 0x000fc4000fffe03f */
        /* <DEDUP_REMOVED lines=17> */
.L_x_1213:
[----:B------:R-:W-:-:S11]  /*1660*/  UISETP.NE.AND UP0, UPT, UR5, 0x1, UPT ;  /* 0x000000010500788c */ /* 0x000fd6000bf05270 */
[----:B------:R-:W-:Y:S02]  /*1670*/  @UP0 ULDC.64 UR10, c[0x0][0x9e8] ;  /* 0x00027a00000a0ab9 */ /* 0x000fe40000000a00 */
[----:B------:R-:W-:-:S04]  /*1680*/  UIMAD.WIDE.U32 UR6, UR4, UR10, URZ ;  /* 0x0000000a040672a5 */ /* 0x000fc8000f8e003f */
[----:B------:R-:W-:-:S12]  /*1690*/  @UP0 USHF.R.U32.HI UR4, URZ, UR11, UR7 ;  /* 0x0000000b3f040299 */ /* 0x000fd80008011607 */
.L_x_1214:
[----:B------:R-:W-:-:S04]  /*16a0*/  UIMAD UR4, UR4, UR5, URZ ;  /* 0x00000005040472a4 */ /* 0x000fc8000f8e023f */
[----:B------:R-:W-:-:S04]  /*16b0*/  UISETP.LT.AND UP0, UPT, UR9, UR4, UPT ;  /* 0x000000040900728c */ /* 0x000fc8000bf01270 */
[----:B------:R-:W-:-:S12]  /*16c0*/  USEL UR9, UR9, UR4, !UP0 ;  /* 0x0000000409097287 */ /* 0x000fd8000c000000 */
.L_x_1212:
        /* <DEDUP_REMOVED lines=54> */
[----:B------:R-:W-:-:S02]  /*1a30*/  CS2R R96, SRZ ;  /* 0x0000000000607805 */ /* 0x000fc4000001ff00 */
[----:B------:R-:W-:Y:S01]  /*1a40*/  CS2R R130, SRZ ;  /* 0x0000000000827805 */ /* 0x000fe2000001ff00 */
[----:B------:R-:W-:Y:S01]  /*1a50*/  IMAD.MOV.U32 R104, RZ, RZ, RZ ;  /* 0x000000ffff687224 */ /* 0x000fe200078e00ff */
[----:B------:R-:W-:Y:S01]  /*1a60*/  CS2R R132, SRZ ;  /* 0x0000000000847805 */ /* 0x000fe2000001ff00 */
        /* <DEDUP_REMOVED lines=32> */
.L_x_1216:
        /* <DEDUP_REMOVED lines=56> */
.L_x_1415:
[----:B------:R-:W-:Y:S05]  /*1ff0*/  @!P0 BRA `(.L_x_1218) ;  /* 0x0000000000048947 */ /* 0x000fea0003800000 */
[----:B------:R-:W-:Y:S01]  /*2000*/  BPT.TRAP 0x1 ;  /* 0x000000040000795c */ /* 0x000fe20000300000 */
.L_x_1218:
[----:B------:R-:W-:Y:S02]  /*2010*/  IMAD.U32 R7, RZ, RZ, UR51 ;  /* 0x00000033ff077e24 */ /* 0x000fe4000f8e00ff */
[----:B------:R-:W-:-:S03]  /*2020*/  IMAD.U32 R2, RZ, RZ, UR50 ;  /* 0x00000032ff027e24 */ /* 0x000fc6000f8e00ff */
[----:B------:R-:W-:Y:S02]  /*2030*/  LEA R7, R7, UR36, 0x3 ;  /* 0x0000002407077c11 */ /* 0x000fe4000f8e18ff */
[----:B------:R-:W-:-:S04]  /*2040*/  SHF.L.U32 R2, R2, 0x1f, RZ ;  /* 0x0000001f02027819 */ /* 0x000fc800000006ff */
[----:B------:R1:W2:Y:S01]  /*2050*/  SYNCS.PHASECHK.TRANS64.TRYWAIT P2, [R7+URZ+0x2a830], R2 ;  /* 0x02a83002070075a7 */ /* 0x0002a2000804017f */
[----:B------:R-:W-:Y:S05]  /*2060*/  @!P0 BRA `(.L_x_1219) ;  /* 0x0000000000048947 */ /* 0x000fea0003800000 */
[----:B------:R-:W-:Y:S01]  /*2070*/  BPT.TRAP 0x1 ;  /* 0x000000040000795c */ /* 0x000fe20000300000 */
.L_x_1219:
[----:B0-----:R-:W0:Y:S02]  /*2080*/  S2R R3, SR_TID.X ;  /* 0x0000000000037919 */ /* 0x001e240000002100 */
[----:B0-----:R-:W-:Y:S01]  /*2090*/  LOP3.LUT P1, RZ, R3, 0x7f, RZ, 0xc0, !PT ;  /* 0x0000007f03ff7812 */ /* 0x001fe2000782c0ff */
[----:B--2---:R-:W-:-:S12]  /*20a0*/  @P2 BRA `(.L_x_1220) ;  /* 0x0000000000082947 */ /* 0x004fd80003800000 */
[----:B------:R-:W0:Y:S02]  /*20b0*/  SYNCS.PHASECHK.TRANS64.TRYWAIT P2, [R7+URZ+0x2a830], R2 ;  /* 0x02a83002070075a7 */ /* 0x000e24000804017f */
[----:B0-----:R-:W-:Y:S05]  /*20c0*/  @!P2 BRA `(.L_x_1221) ;  /* 0x0000017400b8a947 */ /* 0x001fea0003800000 */
.L_x_1220:
[----:B------:R-:W-:Y:S05]  /*20d0*/  WARPSYNC.ALL ;  /* 0x0000000000007948 */ /* 0x000fea0003800000 */
[----:B------:R-:W-:Y:S01]  /*20e0*/  UIADD3 UR4, UR36, 0x1e400, URZ ;  /* 0x0001e40024047890 */ /* 0x000fe2000fffe03f */
[----:B------:R-:W-:Y:S01]  /*20f0*/  WARPGROUP.ARRIVE ;  /* 0x00000000000079c5 */ /* 0x000fe20000000000 */
[----:B------:R-:W-:Y:S01]  /*2100*/  ULOP3.LUT UR24, UR55, 0x10000, URZ, 0xfc, !UPT ;  /* 0x0001000037187892 */ /* 0x000fe2000f8efc3f */
[----:B------:R-:W-:Y:S01]  /*2110*/  VIADD R3, R17, UR41 ;  /* 0x0000002911037c36 */ /* 0x000fe20008000000 */
[----:B------:R-:W-:Y:S01]  /*2120*/  USHF.R.U32.HI UR4, URZ, 0x4, UR4 ;  /* 0x000000043f047899 */ /* 0x000fe20008011604 */
[----:B------:R-:W-:Y:S01]  /*2130*/  UMOV UR25, 0x80000020 ;  /* 0x8000002000197882 */ /* 0x000fe20000000000 */
[----:B------:R-:W-:-:S02]  /*2140*/  UMOV UR27, 0x80000020 ;  /* 0x80000020001b7882 */ /* 0x000fc40000000000 */
[----:B------:R-:W-:Y:S01]  /*2150*/  ULOP3.LUT UR4, UR4, 0x3fff, URZ, 0xc0, !UPT ;  /* 0x00003fff04047892 */ /* 0x000fe2000f8ec03f */
[----:B------:R-:W-:Y:S01]  /*2160*/  IMAD.MOV.U32 R6, RZ, RZ, R3 ;  /* 0x000000ffff067224 */ /* 0x000fe200078e0003 */
[----:B------:R-:W-:Y:S01]  /*2170*/  UMOV UR5, 0x80000020 ;  /* 0x8000002000057882 */ /* 0x000fe20000000000 */
[----:B------:R-:W-:Y:S01]  /*2180*/  UMOV UR7, 0x80000020 ;  /* 0x8000002000077882 */ /* 0x000fe20000000000 */
[----:B------:R-:W-:Y:S02]  /*2190*/  ULOP3.LUT UR28, UR4, 0x10000, URZ, 0xfc, !UPT ;  /* 0x00010000041c7892 */ /* 0x000fe4000f8efc3f */
[----:B------:R-:W-:Y:S02]  /*21a0*/  UIADD3 UR4, UR24, 0x2, URZ ;  /* 0x0000000218047890 */ /* 0x000fe4000fffe03f */
[----:B------:R-:W-:Y:S02]  /*21b0*/  UIMAD UR26, UR51, 0x600, UR28 ;  /* 0x00000600331a78a4 */ /* 0x000fe4000f8e021c */
[----:B------:R-:W-:-:S02]  /*21c0*/  UIADD3 UR8, UR24, 0x200, URZ ;  /* 0x0000020018087890 */ /* 0x000fc4000fffe03f */
        /* <DEDUP_REMOVED lines=31> */
[----:B------:R-:W-:Y:S01]  /*23c0*/  IMAD.MOV.U32 R5, RZ, RZ, -0x80 ;  /* 0xffffff80ff057424 */ /* 0x000fe200078e00ff */
[----:B------:R-:W-:Y:S02]  /*23d0*/  ULDC.64 UR6, c[0x0][0x9e0] ;  /* 0x0002780000067ab9 */ /* 0x000fe40000000a00 */
[----:B------:R-:W-:Y:S01]  /*23e0*/  @!P1 PRMT R3, RZ, 0x654, R3 ;  /* 0x00000654ff039816 */ /* 0x000fe20000000003 */
[----:B01----:R-:W0:Y:S01]  /*23f0*/  SHFL.IDX PT, R7, R6, RZ, 0x1c1f ;  /* 0x001c1fff06077589 */ /* 0x003e2200000e0000 */
[----:B------:R-:W-:-:S06]  /*2400*/  UISETP.GE.AND UP1, UPT, UR7, 0x1, UPT ;  /* 0x000000010700788c */ /* 0x000fcc000bf26270 */
[----:B------:R-:W-:Y:S01]  /*2410*/  PLOP3.LUT P2, PT, PT, PT, UP1, 0x40, 0x0 ;  /* 0x000000000000781c */ /* 0x000fe20003f4e818 */
[----:B------:R-:W-:Y:S02]  /*2420*/  WARPGROUP.DEPBAR.LE gsb0, 0x0 ;  /* 0x00008000000079c5 */ /* 0x000fe40000010000 */
        /* <DEDUP_REMOVED lines=22> */
[----:B------:R-:W-:-:S02]  /*2590*/  IMAD R66, R88, R5, 0x80 ;  /* 0x0000008058427424 */ /* 0x000fc400078e0205 */
[C---:B------:R-:W-:Y:S01]  /*25a0*/  FMUL.FTZ R4, R0.reuse, R24 ;  /* 0x0000001800047220 */ /* 0x040fe20000410000 */
[----:B------:R1:W2:Y:S01]  /*25b0*/  MUFU.TANH R8, R25 ;  /* 0x0000001900087308 */ /* 0x0002a20000002400 */
[C---:B------:R-:W-:Y:S01]  /*25c0*/  FMUL.FTZ R36, R0.reuse, R36 ;  /* 0x0000002400247220 */ /* 0x040fe20000410000 */
[C---:B------:R-:W-:Y:S01]  /*25d0*/  FMUL.FTZ R14, R0.reuse, R38 ;  /* 0x00000026000e7220 */ /* 0x040fe20000410000 */
[C---:B------:R-:W-:Y:S01]  /*25e0*/  FMUL.FTZ R15, R0.reuse, R39 ;  /* 0x00000027000f7220 */ /* 0x040fe20000410000 */
[C---:B------:R-:W-:Y:S01]  /*25f0*/  FMUL.FTZ R20, R0.reuse, R42 ;  /* 0x0000002a00147220 */ /* 0x040fe20000410000 */
[----:B------:R3:W-:Y:S01]  /*2600*/  @!P1 SYNCS.ARRIVE.TRANS64.RED.A1T0 RZ, [R3+URZ], RZ ;  /* 0x000000ff03ff99a7 */ /* 0x0007e2000810043f */
[C---:B------:R-:W-:Y:S01]  /*2610*/  FMUL.FTZ R2, R0.reuse, R26 ;  /* 0x0000001a00027220 */ /* 0x040fe20000410000 */
[C---:B------:R-:W-:Y:S01]  /*2620*/  FMUL.FTZ R9, R0.reuse, R27 ;  /* 0x0000001b00097220 */ /* 0x040fe20000410000 */
[----:B------:R4:W0:Y:S01]  /*2630*/  MUFU.TANH R89, R28 ;  /* 0x0000001c00597308 */ /* 0x0008220000002400 */
[C---:B------:R-:W-:Y:S01]  /*2640*/  FMUL.FTZ R10, R0.reuse, R30 ;  /* 0x0000001e000a7220 */ /* 0x040fe20000410000 */
[C---:B------:R-:W-:Y:S01]  /*2650*/  FMUL.FTZ R11, R0.reuse, R31 ;  /* 0x0000001f000b7220 */ /* 0x040fe20000410000 */
[C---:B------:R-:W-:Y:S01]  /*2660*/  FMUL.FTZ R13, R0.reuse, R35 ;  /* 0x00000023000d7220 */ /* 0x040fe20000410000 */
[C---:B------:R-:W-:Y:S01]  /*2670*/  FMUL.FTZ R24, R0.reuse, R46 ;  /* 0x0000002e00187220 */ /* 0x040fe20000410000 */
[----:B-1----:R-:W-:Y:S01]  /*2680*/  FMUL.FTZ R25, R0, R47 ;  /* 0x0000002f00197220 */ /* 0x002fe20000410000 */
[----:B---3--:R-:W-:-:S02]  /*2690*/  VIADD R3, R66, 0x1 ;  /* 0x0000000142037836 */ /* 0x008fc40000000000 */
[C---:B------:R-:W-:Y:S01]  /*26a0*/  FMUL.FTZ R40, R0.reuse, R40 ;  /* 0x0000002800287220 */ /* 0x040fe20000410000 */
[----:B------:R1:W3:Y:S01]  /*26b0*/  MUFU.TANH R90, R29 ;  /* 0x0000001d005a7308 */ /* 0x0002e20000002400 */
[C---:B------:R-:W-:Y:S01]  /*26c0*/  FMUL.FTZ R41, R0.reuse, R41 ;  /* 0x0000002900297220 */ /* 0x040fe20000410000 */
[C---:B------:R-:W-:Y:S01]  /*26d0*/  FMUL.FTZ R21, R0.reuse, R43 ;  /* 0x0000002b00157220 */ /* 0x040fe20000410000 */
[C---:B------:R-:W-:Y:S01]  /*26e0*/  FMUL.FTZ R49, R0.reuse, R49 ;  /* 0x0000003100317220 */ /* 0x040fe20000410000 */
[C---:B------:R-:W-:Y:S01]  /*26f0*/  FMUL.FTZ R26, R0.reuse, R50 ;  /* 0x00000032001a7220 */ /* 0x040fe20000410000 */
[C---:B------:R-:W-:Y:S01]  /*2700*/  FMUL.FTZ R27, R0.reuse, R51 ;  /* 0x00000033001b7220 */ /* 0x040fe20000410000 */
[C---:B------:R-:W-:Y:S01]  /*2710*/  FMUL.FTZ R52, R0.reuse, R52 ;  /* 0x0000003400347220 */ /* 0x040fe20000410000 */
[C---:B------:R-:W-:Y:S01]  /*2720*/  FMUL.FTZ R53, R0.reuse, R53 ;  /* 0x0000003500357220 */ /* 0x040fe20000410000 */
[----:B------:R5:W0:Y:S01]  /*2730*/  MUFU.TANH R91, R32 ;  /* 0x00000020005b7308 */ /* 0x000a220000002400 */
[C---:B----4-:R-:W-:Y:S01]  /*2740*/  FMUL.FTZ R28, R0.reuse, R54 ;  /* 0x00000036001c7220 */ /* 0x050fe20000410000 */
[C---:B-1----:R-:W-:Y:S01]  /*2750*/  FMUL.FTZ R29, R0.reuse, R55 ;  /* 0x00000037001d7220 */ /* 0x042fe20000410000 */
[C---:B------:R-:W-:Y:S01]  /*2760*/  FMUL.FTZ R56, R0.reuse, R56 ;  /* 0x0000003800387220 */ /* 0x040fe20000410000 */
[C---:B------:R-:W-:Y:S01]  /*2770*/  FMUL.FTZ R57, R0.reuse, R57 ;  /* 0x0000003900397220 */ /* 0x040fe20000410000 */
[C---:B------:R-:W-:Y:S01]  /*2780*/  FMUL.FTZ R30, R0.reuse, R58 ;  /* 0x0000003a001e7220 */ /* 0x040fe20000410000 */
[C---:B------:R-:W-:Y:S01]  /*2790*/  FMUL.FTZ R31, R0.reuse, R59 ;  /* 0x0000003b001f7220 */ /* 0x040fe20000410000 */
[C---:B------:R-:W-:Y:S01]  /*27a0*/  FMUL.FTZ R35, R0.reuse, R67 ;  /* 0x0000004300237220 */ /* 0x040fe20000410000 */
[----:B------:R1:W4:Y:S01]  /*27b0*/  MUFU.TANH R92, R33 ;  /* 0x00000021005c7308 */ /* 0x0003220000002400 */
        /* <DEDUP_REMOVED lines=26> */
[----:B------:R-:W-:Y:S01]  /*2960*/  FMUL.FTZ R71, R0, R71 ;  /* 0x0000004700477220 */ /* 0x000fe20000410000 */
[----:B------:R-:W-:-:S02]  /*2970*/  IMAD R5, R16, -0x2, R3 ;  /* 0xfffffffe10057824 */ /* 0x000fc400078e0203 */
[----:B------:R-:W-:Y:S01]  /*2980*/  FMUL.FTZ R70, R0, R70 ;  /* 0x0000004600467220 */ /* 0x000fe20000410000 */
[----:B------:R-:W-:Y:S02]  /*2990*/  VIADD R3, R66, UR40 ;  /* 0x0000002842037c36 */ /* 0x000fe40008000000 */
[C---:B------:R-:W-:Y:S01]  /*29a0*/  FMUL.FTZ R37, R0.reuse, R37 ;  /* 0x0000002500257220 */ /* 0x040fe20000410000 */
[----:B------:R1:W0:Y:S01]  /*29b0*/  MUFU.TANH R93, R36 ;  /* 0x00000024005d7308 */ /* 0x0002220000002400 */
[----:B-----5:R-:W-:Y:S01]  /*29c0*/  FMUL.FTZ R48, R0, R87 ;  /* 0x0000005700307220 */ /* 0x020fe20000410000 */
[----:B------:R-:W-:-:S06]  /*29d0*/  LEA R79, R88, 0xffffff80, 0x7 ;  /* 0xffffff80584f7811 */ /* 0x000fcc00078e38ff */
[----:B------:R-:W0:Y:S01]  /*29e0*/  MUFU.TANH R4, R4 ;  /* 0x0000000400047308 */ /* 0x000e220000002400 */
[----:B-1----:R-:W-:-:S05]  /*29f0*/  IMAD.U32 R36, RZ, RZ, UR45 ;  /* 0x0000002dff247e24 */ /* 0x002fca000f8e00ff */
[----:B------:R-:W-:Y:S02]  /*2a00*/  IADD3 R5, -R36, UR40, R5 ;  /* 0x0000002824057c10 */ /* 0x000fe4000fffe105 */
[----:B------:R-:W1:Y:S03]  /*2a10*/  MUFU.TANH R2, R2 ;  /* 0x0000000200027308 */ /* 0x000e660000002400 */
[C---:B------:R-:W-:Y:S02]  /*2a20*/  VIADD R83, R5.reuse, UR6 ;  /* 0x0000000605537c36 */ /* 0x040fe40008000000 */
[----:B------:R-:W-:-:S03]  /*2a30*/  VIADD R82, R5, UR29 ;  /* 0x0000001d05527c36 */ /* 0x000fc60008000000 */
        /* <DEDUP_REMOVED lines=51> */
[----:B------:R5:W1:Y:S08]  /*2d70*/  MUFU.TANH R95, R70 ;  /* 0x00000046005f7308 */ /* 0x000a700000002400 */
[----:B------:R2:W1:Y:S01]  /*2d80*/  MUFU.TANH R94, R37 ;  /* 0x00000025005e7308 */ /* 0x0004620000002400 */
[----:B-----5:R-:W-:-:S05]  /*2d90*/  IMAD R70, R16, -0x2, R3 ;  /* 0xfffffffe10467824 */ /* 0x020fca00078e0203 */
[----:B0-----:R-:W-:Y:S01]  /*2da0*/  VIADDMNMX R36, R7, R83, R70, PT ;  /* 0x0000005307247246 */ /* 0x001fe20003800146 */
[----:B--2---:R-:W-:Y:S01]  /*2db0*/  IMAD.IADD R37, R82, 0x1, R7 ;  /* 0x0000000152257824 */ /* 0x004fe200078e0207 */
[----:B---34-:R-:W-:Y:S06]  /*2dc0*/  @P2 BRA `(.L_x_1222) ;  /* 0x00000000005c2947 */ /* 0x018fec0003800000 */
[----:B------:R-:W-:Y:S01]  /*2dd0*/  IMAD.U32 R58, RZ, RZ, UR45 ;  /* 0x0000002dff3a7e24 */ /* 0x000fe2000f8e00ff */
[----:B------:R-:W-:Y:S04]  /*2de0*/  BSSY B0, `(.L_x_1223) ;  /* 0x0000011000007945 */ /* 0x000fe80003800000 */
[----:B------:R-:W-:-:S04]  /*2df0*/  IADD3 R3, -R58, UR40, R7 ;  /* 0x000000283a037c10 */ /* 0x000fc8000fffe107 */
        /* <DEDUP_REMOVED lines=10> */
.L_x_1224:
[----:B------:R-:W-:-:S06]  /*2ea0*/  UISETP.NE.AND UP2, UPT, UR7, 0x1, UPT ;  /* 0x000000010700788c */ /* 0x000fcc000bf45270 */
[----:B------:R-:W-:-:S05]  /*2eb0*/  PLOP3.LUT P2, PT, PT, PT, UP2, 0x80, 0x0 ;  /* 0x000000000000781c */ /* 0x000fca0003f4f028 */
[----:B------:R-:W-:-:S08]  /*2ec0*/  @UP2 ULDC.64 UR10, c[0x0][0x9e8] ;  /* 0x00027a00000a2ab9 */ /* 0x000fd00000000a00 */
[----:B------:R-:W-:-:S05]  /*2ed0*/  @P2 IMAD.HI.U32 R5, R3, UR10, RZ ;  /* 0x0000000a03052c27 */ /* 0x000fca000f8e00ff */
[----:B------:R-:W-:-:S07]  /*2ee0*/  @P2 SHF.R.U32.HI R3, RZ, UR11, R5 ;  /* 0x0000000bff032c19 */ /* 0x000fce0008011605 */
.L_x_1225:
[----:B------:R-:W-:Y:S05]  /*2ef0*/  BSYNC B0 ;  /* 0x0000000000007941 */ /* 0x000fea0003800000 */
.L_x_1223:
[----:B------:R-:W-:-:S04]  /*2f00*/  IMAD R3, R3, UR7, -R79 ;  /* 0x0000000703037c24 */ /* 0x000fc8000f8e0a4f */
[----:B------:R-:W-:-:S05]  /*2f10*/  IMAD R3, R16, -0x2, R3 ;  /* 0xfffffffe10037824 */ /* 0x000fca00078e0203 */
[----:B------:R-:W-:Y:S02]  /*2f20*/  VIMNMX R37, R37, R3, !PT ;  /* 0x0000000325257248 */ /* 0x000fe40007fe0100 */
[----:B------:R-:W-:-:S07]  /*2f30*/  VIADDMNMX R36, R3, UR7, R36, PT ;  /* 0x0000000703247c46 */ /* 0x000fce000b800124 */
.L_x_1222:
[C---:B------:R-:W-:Y:S02]  /*2f40*/  ISETP.GE.AND P2, PT, R66.reuse, 0x2, PT ;  /* 0x000000024200780c */ /* 0x040fe40003f46270 */
        /* <DEDUP_REMOVED lines=12> */
[C---:B------:R-:W-:Y:S02]  /*3010*/  ISETP.LT.OR P4, PT, R36.reuse, 0x9, P4 ;  /* 0x000000092400780c */ /* 0x040fe40002781670 */
        /* <DEDUP_REMOVED lines=19> */
[----:B-1----:R-:W-:Y:S02]  /*3150*/  FSEL R71, R94, -INF , !P3 ;  /* 0xff8000005e477808 */ /* 0x002fe40005800000 */
        /* <DEDUP_REMOVED lines=117> */
[----:B------:R-:W-:-:S04]  /*38b0*/  ISETP.GE.AND P6, PT, R66, 0x7a, PT ;  /* 0x0000007a4200780c */ /* 0x000fc80003fc6270 */
[----:B------:R-:W-:Y:S02]  /*38c0*/  P2R R77, PR, RZ, 0x40 ;  /* 0x00000040ff4d7803 */ /* 0x000fe40000000000 */
[----:B------:R-:W-:Y:S02]  /*38d0*/  ISETP.GT.AND P6, PT, R37, 0x79, !P6 ;  /* 0x000000792500780c */ /* 0x000fe400077c4270 */
[----:B------:R-:W0:Y:S02]  /*38e0*/  SHFL.IDX PT, R37, R6, 0x1, 0x1c1f ;  /* 0x003c1f0006257f89 */ /* 0x000e2400000e0000 */
[----:B------:R-:W-:-:S04]  /*38f0*/  ISETP.LT.OR P6, PT, R36, 0x7a, P6 ;  /* 0x0000007a2400780c */ /* 0x000fc800037c1670 */
[----:B------:R-:W-:Y:S02]  /*3900*/  FSEL R4, R85, -INF , !P6 ;  /* 0xff80000055047808 */ /* 0x000fe40007000000 */
[----:B------:R-:W-:Y:S02]  /*3910*/  PLOP3.LUT P6, PT, PT, PT, UP1, 0x40, 0x0 ;  /* 0x000000000000781c */ /* 0x000fe40003fce818 */
[----:B0-----:R-:W-:Y:S01]  /*3920*/  VIADDMNMX R66, R37, R83, R70, PT ;  /* 0x0000005325427246 */ /* 0x001fe20003800146 */
[----:B------:R-:W-:-:S10]  /*3930*/  IMAD.IADD R70, R82, 0x1, R37 ;  /* 0x0000000152467824 */ /* 0x000fd400078e0225 */
[----:B------:R-:W-:Y:S05]  /*3940*/  @P6 BRA `(.L_x_1226) ;  /* 0x0000000000646947 */ /* 0x000fea0003800000 */
        /* <DEDUP_REMOVED lines=14> */
.L_x_1228:
[----:B------:R-:W-:-:S06]  /*3a30*/  UISETP.NE.AND UP2, UPT, UR7, 0x1, UPT ;  /* 0x000000010700788c */ /* 0x000fcc000bf45270 */
[----:B------:R-:W-:-:S05]  /*3a40*/  PLOP3.LUT P6, PT, PT, PT, UP2, 0x80, 0x0 ;  /* 0x000000000000781c */ /* 0x000fca0003fcf028 */
[----:B------:R-:W-:-:S08]  /*3a50*/  @UP2 ULDC.64 UR10, c[0x0][0x9e8] ;  /* 0x00027a00000a2ab9 */ /* 0x000fd00000000a00 */
[----:B------:R-:W-:Y:S01]  /*3a60*/  @P6 IMAD.HI.U32 R36, R6, UR10, RZ ;  /* 0x0000000a06246c27 */ /* 0x000fe2000f8e00ff */
[----:B------:R-:W-:-:S13]  /*3a70*/  PLOP3.LUT P6, PT, PT, PT, UP2, 0x80, 0x0 ;  /* 0x000000000000781c */ /* 0x000fda0003fcf028 */
[----:B------:R-:W-:-:S07]  /*3a80*/  @P6 SHF.R.U32.HI R6, RZ, UR11, R36 ;  /* 0x0000000bff066c19 */ /* 0x000fce0008011624 */
.L_x_1229:
[----:B------:R-:W-:Y:S05]  /*3a90*/  BSYNC B0 ;  /* 0x0000000000007941 */ /* 0x000fea0003800000 */
.L_x_1227:
[----:B------:R-:W-:-:S04]  /*3aa0*/  IMAD R37, R6, UR7, -R79 ;  /* 0x0000000706257c24 */ /* 0x000fc8000f8e0a4f */
[----:B------:R-:W-:-:S05]  /*3ab0*/  IMAD R37, R16, -0x2, R37 ;  /* 0xfffffffe10257824 */ /* 0x000fca00078e0225 */
[----:B------:R-:W-:Y:S02]  /*3ac0*/  VIMNMX R70, R70, R37, !PT ;  /* 0x0000002546467248 */ /* 0x000fe40007fe0100 */
[----:B------:R-:W-:-:S07]  /*3ad0*/  VIADDMNMX R66, R37, UR7, R66, PT ;  /* 0x0000000725427c46 */ /* 0x000fce000b800142 */
.L_x_1226:
        /* <DEDUP_REMOVED lines=27> */
[----:B------:R-:W-:Y:S02]  /*3c90*/  ISETP.GT.AND P2, PT, R70, 0x10, !P6 ;  /* 0x000000104600780c */ /* 0x000fe40007744270 */
[----:B------:R-:W-:Y:S02]  /*3ca0*/  FMNMX.FTZ R6, R61, R6, !PT ;  /* 0x000000063d067209 */ /* 0x000fe40007810000 */
[----:B------:R-:W-:Y:S02]  /*3cb0*/  ISETP.LT.OR P2, PT, R66, 0x11, P2 ;  /* 0x000000114200780c */ /* 0x000fe40001741670 */
[----:B------:R-:W-:Y:S02]  /*3cc0*/  ISETP.NE.AND P6, PT, R104, RZ, PT ;  /* 0x000000ff6800720c */ /* 0x000fe40003fc5270 */
        /* <DEDUP_REMOVED lines=8> */
[----:B------:R-:W-:Y:S02]  /*3d50*/  ISETP.NE.AND P2, PT, R92, RZ, PT ;  /* 0x000000ff5c00720c */ /* 0x000fe40003f45270 */
[C---:B------:R-:W-:Y:S02]  /*3d60*/  ISETP.GT.AND P5, PT, R70.reuse, 0x78, !P5 ;  /* 0x000000784600780c */ /* 0x040fe40006fa4270 */
[----:B------:R-:W-:Y:S02]  /*3d70*/  ISETP.GT.AND P2, PT, R70, 0x18, !P2 ;  /* 0x000000184600780c */ /* 0x000fe40005744270 */
[C---:B------:R-:W-:Y:S02]  /*3d80*/  ISETP.LT.OR P4, PT, R66.reuse, 0x72, P4 ;  /* 0x000000724200780c */ /* 0x040fe40002781670 */
[----:B------:R-:W-:Y:S02]  /*3d90*/  ISETP.LT.OR P2, PT, R66, 0x19, P2 ;  /* 0x000000194200780c */ /* 0x000fe40001741670 */
[----:B------:R-:W-:-:S02]  /*3da0*/  FSEL R46, R46, -INF , !P3 ;  /* 0xff8000002e2e7808 */ /* 0x000fc40005800000 */
[----:B------:R-:W-:Y:S02]  /*3db0*/  FSEL R14, R14, -INF , !P2 ;  /* 0xff8000000e0e7808 */ /* 0x000fe40005000000 */
[----:B------:R-:W-:Y:S02]  /*3dc0*/  ISETP.NE.AND P2, PT, R101, RZ, PT ;  /* 0x000000ff6500720c */ /* 0x000fe40003f45270 */
[----:B------:R-:W-:Y:S02]  /*3dd0*/  ISETP.LT.OR P5, PT, R66, 0x79, P5 ;  /* 0x000000794200780c */ /* 0x000fe40002fa1670 */
[----:B------:R-:W-:Y:S02]  /*3de0*/  ISETP.GT.AND P2, PT, R70, 0x19, !P2 ;  /* 0x000000194600780c */ /* 0x000fe40005744270 */
[----:B------:R-:W-:Y:S02]  /*3df0*/  FSEL R45, R45, -INF , !P4 ;  /* 0xff8000002d2d7808 */ /* 0x000fe40006000000 */
[----:B------:R-:W-:-:S02]  /*3e00*/  ISETP.LT.OR P2, PT, R66, 0x1a, P2 ;  /* 0x0000001a4200780c */ /* 0x000fc40001741670 */
[----:B------:R-:W-:Y:S02]  /*3e10*/  FSEL R47, R47, -INF , !P5 ;  /* 0xff8000002f2f7808 */ /* 0x000fe40006800000 */
        /* <DEDUP_REMOVED lines=56> */
[----:B------:R-:W-:Y:S02]  /*41a0*/  ISETP.NE.AND P2, PT, R106, RZ, PT ;  /* 0x000000ff6a00720c */ /* 0x000fe40003f45270 */
[----:B------:R-:W-:Y:S02]  /*41b0*/  FMNMX.FTZ R6, R5, R6, !PT ;  /* 0x0000000605067209 */ /* 0x000fe40007810000 */
[----:B------:R-:W-:Y:S02]  /*41c0*/  ISETP.GT.AND P2, PT, R70, 0x41, !P2 ;  /* 0x000000414600780c */ /* 0x000fe40005744270 */
[----:B------:R-:W-:Y:S02]  /*41d0*/  FMNMX.FTZ R41, R3, R6, !PT ;  /* 0x0000000603297209 */ /* 0x000fe40007810000 */
[----:B------:R-:W-:Y:S02]  /*41e0*/  ISETP.LT.OR P2, PT, R66, 0x42, P2 ;  /* 0x000000424200780c */ /* 0x000fe40001741670 */
[----:B------:R-:W-:-:S02]  /*41f0*/  FMNMX.FTZ R41, R4, R41, !PT ;  /* 0x0000002904297209 */ /* 0x000fc40007810000 */
        /* <DEDUP_REMOVED lines=23> */
[----:B------:R-:W-:Y:S01]  /*4370*/  ISETP.NE.AND P2, PT, R110, RZ, PT ;  /* 0x000000ff6e00720c */ /* 0x000fe20003f45270 */
[----:B------:R-:W-:-:S03]  /*4380*/  FFMA.FTZ R43, R6, R43, -8 ;  /* 0xc1000000062b7423 */ /* 0x000fc6000001002b */
        /* <DEDUP_REMOVED lines=15> */
[----:B------:R-:W-:Y:S02]  /*4480*/  ISETP.GT.AND P2, PT, R70, 0x68, !P6 ;  /* 0x000000684600780c */ /* 0x000fe40007744270 */
        /* <DEDUP_REMOVED lines=11> */
[----:B------:R0:W-:Y:S01]  /*4540*/  MUFU.EX2 R78, R75 ;  /* 0x0000004b004e7308 */ /* 0x0001e20000000800 */
[----:B------:R-:W-:Y:S01]  /*4550*/  FSEL R72, R2, -INF , !P2 ;  /* 0xff80000002487808 */ /* 0x000fe20005000000 */
[--C-:B------:R-:W-:Y:S01]  /*4560*/  FFMA.FTZ R2, R59, UR10, -R76.reuse ;  /* 0x0000000a3b027c23 */ /* 0x100fe2000801084c */
[----:B------:R-:W-:Y:S01]  /*4570*/  ISETP.NE.AND P2, PT, R113, RZ, PT ;  /* 0x000000ff7100720c */ /* 0x000fe20003f45270 */
[--C-:B------:R-:W-:Y:S01]  /*4580*/  FFMA.FTZ R50, R50, UR10, -R76.reuse ;  /* 0x0000000a32327c23 */ /* 0x100fe2000801084c */
[----:B------:R-:W-:Y:S01]  /*4590*/  FMNMX.FTZ R43, R72, R9, !PT ;  /* 0x00000009482b7209 */ /* 0x000fe20007810000 */
[--C-:B------:R-:W-:Y:S01]  /*45a0*/  FFMA.FTZ R59, R89, UR10, -R76.reuse ;  /* 0x0000000a593b7c23 */ /* 0x100fe2000801084c */
[----:B------:R-:W-:Y:S01]  /*45b0*/  ISETP.GT.AND P2, PT, R70, 0x69, !P2 ;  /* 0x000000694600780c */ /* 0x000fe20005744270 */
[----:B------:R-:W-:Y:S01]  /*45c0*/  MUFU.EX2 R2, R2 ;  /* 0x0000000200027308 */ /* 0x000fe20000000800 */
[----:B------:R-:W-:Y:S01]  /*45d0*/  FMNMX.FTZ R74, R10, R43, !PT ;  /* 0x0000002b0a4a7209 */ /* 0x000fe20007810000 */
[--C-:B0-----:R-:W-:Y:S01]  /*45e0*/  FFMA.FTZ R75, R71, UR10, -R76.reuse ;  /* 0x0000000a474b7c23 */ /* 0x101fe2000801084c */
        /* <DEDUP_REMOVED lines=15> */
[----:B------:R-:W1:Y:S01]  /*46e0*/  MUFU.EX2 R59, R59 ;  /* 0x0000003b003b7308 */ /* 0x000e620000000800 */
        /* <DEDUP_REMOVED lines=8> */
[----:B------:R-:W2:Y:S01]  /*4770*/  MUFU.EX2 R42, R42 ;  /* 0x0000002a002a7308 */ /* 0x000ea20000000800 */
[----:B------:R-:W-:-:S01]  /*4780*/  FFMA.FTZ R54, R54, UR10, -R76 ;  /* 0x0000000a36367c23 */ /* 0x000fc2000801084c */
[----:B------:R-:W-:Y:S01]  /*4790*/  FMNMX.FTZ R71, R21, R74, !PT ;  /* 0x0000004a15477209 */ /* 0x000fe20007810000 */
[----:B------:R-:W-:-:S01]  /*47a0*/  FFMA.FTZ R49, R49, UR10, -R76 ;  /* 0x0000000a31317c23 */ /* 0x000fc2000801084c */
[--C-:B------:R-:W-:Y:S01]  /*47b0*/  FFMA.FTZ R3, R3, UR10, -R76.reuse ;  /* 0x0000000a03037c23 */ /* 0x100fe2000801084c */
[----:B------:R-:W-:-:S01]  /*47c0*/  FFMA.FTZ R4, R4, UR10, -R76 ;  /* 0x0000000a04047c23 */ /* 0x000fc2000801084c */
[----:B------:R-:W-:-:S02]  /*47d0*/  FMNMX.FTZ R74, R24, R71, !PT ;  /* 0x00000047184a7209 */ /* 0x000fc40007810000 */
[----:B------:R3:W-:Y:S02]  /*47e0*/  MUFU.EX2 R82, R73 ;  /* 0x0000004900527308 */ /* 0x0007e40000000800 */
[----:B------:R-:W-:-:S04]  /*47f0*/  FMNMX.FTZ R71, R25, R74, !PT ;  /* 0x0000004a19477209 */ /* 0x000fc80007810000 */
[----:B------:R-:W-:Y:S01]  /*4800*/  FMNMX.FTZ R74, R26, R71, !PT ;  /* 0x000000471a4a7209 */ /* 0x000fe20007810000 */
[----:B------:R-:W-:-:S01]  /*4810*/  FFMA.FTZ R71, R68, UR10, -R76 ;  /* 0x0000000a44477c23 */ /* 0x000fc2000801084c */
[----:B------:R-:W4:Y:S01]  /*4820*/  MUFU.EX2 R43, R77 ;  /* 0x0000004d002b7308 */ /* 0x000f220000000800 */
[----:B---3--:R-:W-:-:S01]  /*4830*/  FFMA.FTZ R73, R63, UR10, -R76 ;  /* 0x0000000a3f497c23 */ /* 0x008fc2000801084c */
[----:B------:R-:W-:Y:S01]  /*4840*/  FMNMX.FTZ R69, R27, R74, !PT ;  /* 0x0000004a1b457209 */ /* 0x000fe20007810000 */
[----:B------:R-:W-:-:S03]  /*4850*/  FFMA.FTZ R74, R67, UR10, -R76 ;  /* 0x0000000a434a7c23 */ /* 0x000fc6000801084c */
[----:B------:R-:W-:Y:S02]  /*4860*/  FMNMX.FTZ R68, R28, R69, !PT ;  /* 0x000000451c447209 */ /* 0x000fe40007810000 */
[----:B------:R-:W3:Y:S02]  /*4870*/  MUFU.EX2 R79, R79 ;  /* 0x0000004f004f7308 */ /* 0x000ee40000000800 */
[----:B------:R-:W-:-:S04]  /*4880*/  FMNMX.FTZ R69, R29, R68, !PT ;  /* 0x000000441d457209 */ /* 0x000fc80007810000 */
[----:B------:R-:W-:Y:S01]  /*4890*/  FMNMX.FTZ R68, R30, R69, !PT ;  /* 0x000000451e447209 */ /* 0x000fe20007810000 */
[----:B------:R-:W-:-:S01]  /*48a0*/  FFMA.FTZ R69, R65, UR10, -R76 ;  /* 0x0000000a41457c23 */ /* 0x000fc2000801084c */
[----:B------:R-:W5:Y:S02]  /*48b0*/  MUFU.EX2 R80, R75 ;  /* 0x0000004b00507308 */ /* 0x000f640000000800 */
[----:B------:R-:W-:-:S04]  /*48c0*/  FMNMX.FTZ R67, R31, R68, !PT ;  /* 0x000000441f437209 */ /* 0x000fc80007810000 */
[----:B------:R-:W-:Y:S01]  /*48d0*/  FMNMX.FTZ R68, R32, R67, !PT ;  /* 0x0000004320447209 */ /* 0x000fe20007810000 */
[----:B------:R-:W-:-:S01]  /*48e0*/  FFMA.FTZ R67, R64, UR10, -R76 ;  /* 0x0000000a40437c23 */ /* 0x000fc2000801084c */
[----:B------:R-:W-:Y:S02]  /*48f0*/  MUFU.EX2 R61, R61 ;  /* 0x0000003d003d7308 */ /* 0x000fe40000000800 */
[----:B------:R-:W-:-:S04]  /*4900*/  FMNMX.FTZ R65, R33, R68, !PT ;  /* 0x0000004421417209 */ /* 0x000fc80007810000 */
[----:B------:R-:W-:Y:S02]  /*4910*/  FMNMX.FTZ R64, R34, R65, !PT ;  /* 0x0000004122407209 */ /* 0x000fe40007810000 */
[----:B------:R-:W-:Y:S02]  /*4920*/  MUFU.EX2 R68, R67 ;  /* 0x0000004300447308 */ /* 0x000fe40000000800 */
[----:B------:R-:W-:-:S04]  /*4930*/  FMNMX.FTZ R65, R35, R64, !PT ;  /* 0x0000004023417209 */ /* 0x000fc80007810000 */
[----:B------:R-:W-:Y:S01]  /*4940*/  FMNMX.FTZ R64, R36, R65, !PT ;  /* 0x0000004124407209 */ /* 0x000fe20007810000 */
[----:B------:R-:W-:-:S01]  /*4950*/  FFMA.FTZ R65, R57, UR10, -R76 ;  /* 0x0000000a39417c23 */ /* 0x000fc2000801084c */
[----:B------:R-:W-:Y:S02]  /*4960*/  MUFU.EX2 R71, R71 ;  /* 0x0000004700477308 */ /* 0x000fe40000000800 */
[----:B------:R-:W-:Y:S01]  /*4970*/  FMNMX.FTZ R63, R37, R64, !PT ;  /* 0x00000040253f7209 */ /* 0x000fe20007810000 */
[----:B------:R-:W-:-:S03]  /*4980*/  FFMA.FTZ R64, R62, UR10, -R76 ;  /* 0x0000000a3e407c23 */ /* 0x000fc6000801084c */
[----:B------:R-:W-:Y:S02]  /*4990*/  FMNMX.FTZ R63, R40, R63, !PT ;  /* 0x0000003f283f7209 */ /* 0x000fe40007810000 */
[----:B------:R-:W-:Y:S02]  /*49a0*/  MUFU.EX2 R74, R74 ;  /* 0x0000004a004a7308 */ /* 0x000fe40000000800 */
[----:B------:R-:W-:-:S04]  /*49b0*/  FMNMX.FTZ R62, R38, R63, !PT ;  /* 0x0000003f263e7209 */ /* 0x000fc80007810000 */
[----:B------:R-:W-:Y:S01]  /*49c0*/  FMNMX.FTZ R63, R39, R62, !PT ;  /* 0x0000003e273f7209 */ /* 0x000fe20007810000 */
[----:B------:R-:W-:-:S01]  /*49d0*/  FFMA.FTZ R62, R58, UR10, -R76 ;  /* 0x0000000a3a3e7c23 */ /* 0x000fc2000801084c */
[----:B------:R-:W-:Y:S02]  /*49e0*/  MUFU.EX2 R69, R69 ;  /* 0x0000004500457308 */ /* 0x000fe40000000800 */
[----:B------:R-:W-:-:S04]  /*49f0*/  FMNMX.FTZ R63, R44, R63, !PT ;  /* 0x0000003f2c3f7209 */ /* 0x000fc80007810000 */
[----:B------:R-:W-:Y:S02]  /*4a00*/  FMNMX.FTZ R58, R46, R63, !PT ;  /* 0x0000003f2e3a7209 */ /* 0x000fe40007810000 */
[----:B------:R0:W-:Y:S02]  /*4a10*/  MUFU.EX2 R63, R62 ;  /* 0x0000003e003f7308 */ /* 0x0001e40000000800 */
[----:B------:R-:W-:-:S04]  /*4a20*/  FMNMX.FTZ R58, R45, R58, !PT ;  /* 0x0000003a2d3a7209 */ /* 0x000fc80007810000 */
[----:B------:R-:W-:Y:S01]  /*4a30*/  FMNMX.FTZ R57, R47, R58, !PT ;  /* 0x0000003a2f397209 */ /* 0x000fe20007810000 */
[----:B------:R-:W-:-:S01]  /*4a40*/  FFMA.FTZ R58, R56, UR10, -R76 ;  /* 0x0000000a383a7c23 */ /* 0x000fc2000801084c */
[----:B------:R-:W-:Y:S01]  /*4a50*/  MUFU.EX2 R73, R73 ;  /* 0x0000004900497308 */ /* 0x000fe20000000800 */
[----:B0-----:R-:W-:-:S01]  /*4a60*/  FFMA.FTZ R62, R51, UR10, -R76 ;  /* 0x0000000a333e7c23 */ /* 0x001fc2000801084c */
[----:B------:R-:W-:-:S05]  /*4a70*/  FMNMX.FTZ R57, R48, R57, !PT ;  /* 0x0000003930397209 */ /* 0x000fca0007810000 */
[----:B------:R-:W0:Y:S01]  /*4a80*/  SHFL.BFLY PT, R56, R57, 0x2, 0x1f ;  /* 0x0c401f0039387f89 */ /* 0x000e2200000e0000 */
[----:B------:R-:W-:Y:S08]  /*4a90*/  MUFU.EX2 R64, R64 ;  /* 0x0000004000407308 */ /* 0x000ff00000000800 */
[----:B------:R-:W-:Y:S08]  /*4aa0*/  MUFU.EX2 R65, R65 ;  /* 0x0000004100417308 */ /* 0x000ff00000000800 */
[----:B------:R-:W-:Y:S01]  /*4ab0*/  MUFU.EX2 R58, R58 ;  /* 0x0000003a003a7308 */ /* 0x000fe20000000800 */
[----:B0-----:R-:W-:-:S07]  /*4ac0*/  FMNMX.FTZ R56, R57, R56, !PT ;  /* 0x0000003839387209 */ /* 0x001fce0007810000 */
[----:B------:R-:W-:Y:S01]  /*4ad0*/  MUFU.EX2 R60, R60 ;  /* 0x0000003c003c7308 */ /* 0x000fe20000000800 */
[----:B------:R-:W0:Y:S07]  /*4ae0*/  SHFL.BFLY PT, R51, R56, 0x1, 0x1f ;  /* 0x0c201f0038337f89 */ /* 0x000e2e00000e0000 */
[----:B------:R1:W-:Y:S08]  /*4af0*/  MUFU.EX2 R57, R50 ;  /* 0x0000003200397308 */ /* 0x0003f00000000800 */
[----:B------:R-:W-:Y:S08]  /*4b00*/  MUFU.EX2 R53, R53 ;  /* 0x0000003500357308 */ /* 0x000ff00000000800 */
[----:B------:R-:W-:Y:S01]  /*4b10*/  MUFU.EX2 R52, R52 ;  /* 0x0000003400347308 */ /* 0x000fe20000000800 */
[----:B0-----:R-:W-:Y:S01]  /*4b20*/  FMNMX.FTZ R5, R56, R51, !PT ;  /* 0x0000003338057209 */ /* 0x001fe20007810000 */
[----:B------:R-:W-:-:S03]  /*4b30*/  IMAD.U32 R56, RZ, RZ, UR10 ;  /* 0x0000000aff387e24 */ /* 0x000fc6000f8e00ff */
[C---:B------:R-:W-:Y:S01]  /*4b40*/  FSETP.NEU.FTZ.AND P2, PT, R5.reuse, -INF , PT ;  /* 0xff8000000500780b */ /* 0x040fe20003f5d000 */
[----:B-1----:R-:W-:-:S02]  /*4b50*/  FFMA.FTZ R50, R5, R56, -8 ;  /* 0xc100000005327423 */ /* 0x002fc40000010038 */
[----:B------:R-:W-:Y:S03]  /*4b60*/  MUFU.EX2 R55, R55 ;  /* 0x0000003700377308 */ /* 0x000fe60000000800 */
[----:B------:R-:W-:Y:S01]  /*4b70*/  FSEL R51, R50, RZ, P2 ;  /* 0x000000ff32337208 */ /* 0x000fe20001000000 */
[----:B------:R-:W-:Y:S01]  /*4b80*/  FADD.FTZ R50, R2, R41 ;  /* 0x0000002902327221 */ /* 0x000fe20000010000 */
[----:B------:R-:W-:-:S03]  /*4b90*/  PLOP3.LUT P2, PT, PT, PT, UP1, 0x40, 0x0 ;  /* 0x000000000000781c */ /* 0x000fc60003f4e818 */
[----:B------:R-:W-:Y:S01]  /*4ba0*/  MUFU.EX2 R54, R54 ;  /* 0x0000003600367308 */ /* 0x000fe20000000800 */
[----:B------:R-:W-:-:S01]  /*4bb0*/  FFMA.FTZ R72, R72, UR10, -R51 ;  /* 0x0000000a48487c23 */ /* 0x000fc20008010833 */
[--C-:B------:R-:W-:Y:S01]  /*4bc0*/  FFMA.FTZ R9, R9, UR10, -R51.reuse ;  /* 0x0000000a09097c23 */ /* 0x100fe20008010833 */
[----:B------:R-:W-:-:S01]  /*4bd0*/  FFMA.FTZ R10, R10, UR10, -R51 ;  /* 0x0000000a0a0a7c23 */ /* 0x000fc20008010833 */
[----:B------:R-:W-:Y:S01]  /*4be0*/  FFMA.FTZ R11, R11, UR10, -R51 ;  /* 0x0000000a0b0b7c23 */ /* 0x000fe20008010833 */
[----:B------:R-:W-:-:S01]  /*4bf0*/  FADD.FTZ R67, R59, R50 ;  /* 0x000000323b437221 */ /* 0x000fc20000010000 */
[--C-:B------:R-:W-:Y:S01]  /*4c00*/  FFMA.FTZ R12, R12, UR10, -R51.reuse ;  /* 0x0000000a0c0c7c23 */ /* 0x100fe20008010833 */
[----:B------:R-:W-:-:S01]  /*4c10*/  FFMA.FTZ R13, R13, UR10, -R51 ;  /* 0x0000000a0d0d7c23 */ /* 0x000fc20008010833 */
[----:B------:R-:W-:Y:S01]  /*4c20*/  MUFU.EX2 R72, R72 ;  /* 0x0000004800487308 */ /* 0x000fe20000000800 */
[----:B------:R-:W-:-:S01]  /*4c30*/  FADD.FTZ R67, R78, R67 ;  /* 0x000000434e437221 */ /* 0x000fc20000010000 */
[--C-:B------:R-:W-:Y:S01]  /*4c40*/  FFMA.FTZ R14, R14, UR10, -R51.reuse ;  /* 0x0000000a0e0e7c23 */ /* 0x100fe20008010833 */
[----:B------:R-:W-:-:S01]  /*4c50*/  FFMA.FTZ R15, R15, UR10, -R51 ;  /* 0x0000000a0f0f7c23 */ /* 0x000fc20008010833 */
[----:B------:R-:W-:Y:S01]  /*4c60*/  FFMA.FTZ R20, R20, UR10, -R51 ;  /* 0x0000000a14147c23 */ /* 0x000fe20008010833 */
[----:B--2---:R-:W-:-:S01]  /*4c70*/  FADD.FTZ R50, R42, R67 ;  /* 0x000000432a327221 */ /* 0x004fc20000010000 */
[----:B------:R-:W-:Y:S01]  /*4c80*/  F2FP.SATFINITE.E4M3.F32.PACK_AB_MERGE_C R78, R78, R59, RZ ;  /* 0x0000003b4e4e723e */ /* 0x000fe200048070ff */
[----:B------:R-:W-:-:S01]  /*4c90*/  FFMA.FTZ R21, R21, UR10, -R51 ;  /* 0x0000000a15157c23 */ /* 0x000fc20008010833 */
[----:B------:R-:W0:Y:S01]  /*4ca0*/  MUFU.EX2 R9, R9 ;  /* 0x0000000900097308 */ /* 0x000e220000000800 */
[----:B----4-:R-:W-:-:S01]  /*4cb0*/  FADD.FTZ R50, R43, R50 ;  /* 0x000000322b327221 */ /* 0x010fc20000010000 */
[--C-:B------:R-:W-:Y:S01]  /*4cc0*/  FFMA.FTZ R24, R24, UR10, -R51.reuse ;  /* 0x0000000a18187c23 */ /* 0x100fe20008010833 */
[----:B------:R-:W-:Y:S01]  /*4cd0*/  F2FP.SATFINITE.E4M3.F32.PACK_AB_MERGE_C R196, R41, R2, R78 ;  /* 0x0000000229c4723e */ /* 0x000fe2000480704e */
[----:B------:R-:W-:Y:S01]  /*4ce0*/  FFMA.FTZ R25, R25, UR10, -R51 ;  /* 0x0000000a19197c23 */ /* 0x000fe20008010833 */
[----:B---3--:R-:W-:-:S01]  /*4cf0*/  FADD.FTZ R75, R79, R50 ;  /* 0x000000324f4b7221 */ /* 0x008fc20000010000 */
[--C-:B------:R-:W-:Y:S01]  /*4d00*/  FFMA.FTZ R26, R26, UR10, -R51.reuse ;  /* 0x0000000a1a1a7c23 */ /* 0x100fe20008010833 */
[----:B------:R-:W-:-:S01]  /*4d10*/  FFMA.FTZ R27, R27, UR10, -R51 ;  /* 0x0000000a1b1b7c23 */ /* 0x000fc20008010833 */
[----:B------:R-:W1:Y:S01]  /*4d20*/  MUFU.EX2 R10, R10 ;  /* 0x0000000a000a7308 */ /* 0x000e620000000800 */
[----:B-----5:R-:W-:-:S01]  /*4d30*/  FADD.FTZ R56, R80, R75 ;  /* 0x0000004b50387221 */ /* 0x020fc20000010000 */
[----:B------:R-:W-:Y:S01]  /*4d40*/  F2FP.SATFINITE.E4M3.F32.PACK_AB_MERGE_C R79, R80, R79, RZ ;  /* 0x0000004f504f723e */ /* 0x000fe200048070ff */
[----:B------:R-:W-:-:S01]  /*4d50*/  FFMA.FTZ R28, R28, UR10, -R51 ;  /* 0x0000000a1c1c7c23 */ /* 0x000fc20008010833 */
[--C-:B------:R-:W-:Y:S01]  /*4d60*/  FFMA.FTZ R29, R29, UR10, -R51.reuse ;  /* 0x0000000a1d1d7c23 */ /* 0x100fe20008010833 */
[----:B------:R-:W-:-:S01]  /*4d70*/  FFMA.FTZ R30, R30, UR10, -R51 ;  /* 0x0000000a1e1e7c23 */ /* 0x000fc20008010833 */
[----:B------:R-:W-:Y:S01]  /*4d80*/  F2FP.SATFINITE.E4M3.F32.PACK_AB_MERGE_C R198, R43, R42, R79 ;  /* 0x0000002a2bc6723e */ /* 0x000fe2000480704f */
        /* <DEDUP_REMOVED lines=11> */
[----:B------:R-:W-:Y:S01]  /*4e40*/  FADD.FTZ R67, R61, R56 ;  /* 0x000000383d437221 */ /* 0x000fe20000010000 */
[----:B------:R-:W-:-:S01]  /*4e50*/  FFMA.FTZ R40, R40, UR10, -R51 ;  /* 0x0000000a28287c23 */ /* 0x000fc20008010833 */
[--C-:B------:R-:W-:Y:S01]  /*4e60*/  FFMA.FTZ R38, R38, UR10, -R51.reuse ;  /* 0x0000000a26267c23 */ /* 0x100fe20008010833 */
[----:B------:R-:W-:-:S01]  /*4e70*/  FFMA.FTZ R39, R39, UR10, -R51 ;  /* 0x0000000a27277c23 */ /* 0x000fc20008010833 */
[----:B------:R-:W-:Y:S01]  /*4e80*/  FADD.FTZ R56, R82, R67 ;  /* 0x0000004352387221 */ /* 0x000fe20000010000 */
[----:B------:R-:W-:-:S01]  /*4e90*/  FFMA.FTZ R44, R44, UR10, -R51 ;  /* 0x0000000a2c2c7c23 */ /* 0x000fc20008010833 */
[----:B------:R-:W1:Y:S01]  /*4ea0*/  MUFU.EX2 R13, R13 ;  /* 0x0000000d000d7308 */ /* 0x000e620000000800 */
[----:B--2---:R-:W-:-:S01]  /*4eb0*/  FADD.FTZ R59, R11, R50 ;  /* 0x000000320b3b7221 */ /* 0x004fc20000010000 */
[----:B------:R-:W-:Y:S01]  /*4ec0*/  F2FP.SATFINITE.E4M3.F32.PACK_AB_MERGE_C R10, R11, R10, RZ ;  /* 0x0000000a0b0a723e */ /* 0x000fe200048070ff */
[----:B------:R-:W-:-:S01]  /*4ed0*/  FFMA.FTZ R46, R46, UR10, -R51 ;  /* 0x0000000a2e2e7c23 */ /* 0x000fc20008010833 */
[----:B------:R-:W-:Y:S01]  /*4ee0*/  F2FP.SATFINITE.E4M3.F32.PACK_AB_MERGE_C R11, R52, R53, RZ ;  /* 0x00000035340b723e */ /* 0x000fe200048070ff */
[----:B------:R-:W-:-:S01]  /*4ef0*/  FFMA.FTZ R45, R45, UR10, -R51 ;  /* 0x0000000a2d2d7c23 */ /* 0x000fc20008010833 */
[--C-:B------:R-:W-:Y:S01]  /*4f00*/  FFMA.FTZ R47, R47, UR10, -R51.reuse ;  /* 0x0000000a2f2f7c23 */ /* 0x100fe20008010833 */
[----:B------:R-:W-:-:S01]  /*4f10*/  FFMA.FTZ R48, R48, UR10, -R51 ;  /* 0x0000000a30307c23 */ /* 0x000fc20008010833 */
[----:B------:R-:W2:Y:S01]  /*4f20*/  MUFU.EX2 R14, R14 ;  /* 0x0000000e000e7308 */ /* 0x000ea20000000800 */
[----:B0-----:R-:W-:-:S01]  /*4f30*/  FADD.FTZ R50, R12, R59 ;  /* 0x0000003b0c327221 */ /* 0x001fc20000010000 */
[----:B------:R-:W-:Y:S01]  /*4f40*/  FADD.FTZ R59, R71, R56 ;  /* 0x00000038473b7221 */ /* 0x000fe20000010000 */
[----:B------:R-:W-:-:S02]  /*4f50*/  F2FP.SATFINITE.E4M3.F32.PACK_AB_MERGE_C R71, R74, R71, RZ ;  /* 0x000000474a47723e */ /* 0x000fc400048070ff */
[----:B------:R-:W-:Y:S01]  /*4f60*/  F2FP.SATFINITE.E4M3.F32.PACK_AB_MERGE_C R190, R54, R55, R11 ;  /* 0x0000003736be723e */ /* 0x000fe2000480700b */
[----:B------:R-:W-:-:S01]  /*4f70*/  FADD.FTZ R74, R74, R59 ;  /* 0x0000003b4a4a7221 */ /* 0x000fc20000010000 */
[----:B------:R-:W-:Y:S01]  /*4f80*/  F2FP.SATFINITE.E4M3.F32.PACK_AB_MERGE_C R197, R9, R72, R10 ;  /* 0x0000004809c5723e */ /* 0x000fe2000480700a */
[----:B------:R-:W0:Y:S01]  /*4f90*/  MUFU.EX2 R15, R15 ;  /* 0x0000000f000f7308 */ /* 0x000e220000000800 */
[----:B-1----:R-:W-:-:S01]  /*4fa0*/  FADD.FTZ R41, R13, R50 ;  /* 0x000000320d297221 */ /* 0x002fc20000010000 */
[----:B------:R-:W-:Y:S01]  /*4fb0*/  FADD.FTZ R43, R69, R74 ;  /* 0x0000004a452b7221 */ /* 0x000fe20000010000 */
[----:B------:R-:W-:-:S03]  /*4fc0*/  F2FP.SATFINITE.E4M3.F32.PACK_AB_MERGE_C R192, R82, R61, R71 ;  /* 0x0000003d52c0723e */ /* 0x000fc60004807047 */
        /* <DEDUP_REMOVED lines=20> */
[----:B--2---:R-:W-:-:S02]  /*5110*/  FADD.FTZ R41, R21, R2 ;  /* 0x0000000215297221 */ /* 0x004fc40000010000 */
[----:B------:R-:W-:-:S04]  /*5120*/  FADD.FTZ R55, R55, R58 ;  /* 0x0000003a37377221 */ /* 0x000fc80000010000 */
[----:B------:R-:W-:Y:S01]  /*5130*/  FADD.FTZ R54, R54, R55 ;  /* 0x0000003736367221 */ /* 0x000fe20000010000 */
[----:B------:R-:W2:Y:S01]  /*5140*/  MUFU.EX2 R26, R26 ;  /* 0x0000001a001a7308 */ /* 0x000ea20000000800 */
[----:B0-----:R-:W-:-:S02]  /*5150*/  FADD.FTZ R2, R24, R41 ;  /* 0x0000002918027221 */ /* 0x001fc40000010000 */
[----:B------:R-:W-:-:S04]  /*5160*/  FADD.FTZ R53, R53, R54 ;  /* 0x0000003635357221 */ /* 0x000fc80000010000 */
[----:B------:R-:W-:Y:S01]  /*5170*/  FADD.FTZ R53, R52, R53 ;  /* 0x0000003534357221 */ /* 0x000fe20000010000 */
        /* <DEDUP_REMOVED lines=12> */
[----:B------:R-:W-:-:S04]  /*5240*/  F2FP.SATFINITE.E4M3.F32.PACK_AB_MERGE_C R28, R29, R28, RZ ;  /* 0x0000001c1d1c723e */ /* 0x000fc800048070ff */
[----:B------:R-:W-:Y:S02]  /*5250*/  F2FP.SATFINITE.E4M3.F32.PACK_AB_MERGE_C R195, R27, R26, R28 ;  /* 0x0000001a1bc3723e */ /* 0x000fe4000480701c */
        /* <DEDUP_REMOVED lines=8> */
[----:B------:R-:W-:-:S04]  /*52e0*/  F2FP.SATFINITE.E4M3.F32.PACK_AB_MERGE_C R32, R33, R32, RZ ;  /* 0x000000202120723e */ /* 0x000fc800048070ff */
[----:B------:R-:W-:Y:S02]  /*52f0*/  F2FP.SATFINITE.E4M3.F32.PACK_AB_MERGE_C R189, R31, R30, R32 ;  /* 0x0000001e1fbd723e */ /* 0x000fe40004807020 */
[----:B------:R-:W0:Y:S01]  /*5300*/  MUFU.EX2 R36, R36 ;  /* 0x0000002400247308 */ /* 0x000e220000000800 */
[----:B-1----:R-:W-:-:S07]  /*5310*/  FADD.FTZ R2, R34, R11 ;  /* 0x0000000b22027221 */ /* 0x002fce0000010000 */
[----:B------:R-:W-:Y:S01]  /*5320*/  MUFU.EX2 R49, R49 ;  /* 0x0000003100317308 */ /* 0x000fe20000000800 */
[----:B--2---:R-:W-:-:S07]  /*5330*/  FADD.FTZ R11, R35, R2 ;  /* 0x00000002230b7221 */ /* 0x004fce0000010000 */
[----:B------:R-:W1:Y:S01]  /*5340*/  MUFU.EX2 R66, R66 ;  /* 0x0000004200427308 */ /* 0x000e620000000800 */
[----:B0-----:R-:W-:-:S07]  /*5350*/  FADD.FTZ R2, R36, R11 ;  /* 0x0000000b24027221 */ /* 0x001fce0000010000 */
[----:B------:R-:W0:Y:S08]  /*5360*/  MUFU.EX2 R37, R37 ;  /* 0x0000002500257308 */ /* 0x000e300000000800 */
[----:B------:R-:W2:Y:S01]  /*5370*/  MUFU.EX2 R62, R62 ;  /* 0x0000003e003e7308 */ /* 0x000ea20000000800 */
[----:B-1----:R-:W-:-:S07]  /*5380*/  F2FP.SATFINITE.E4M3.F32.PACK_AB_MERGE_C R15, R66, R49, RZ ;  /* 0x00000031420f723e */ /* 0x002fce00048070ff */
[----:B------:R-:W1:Y:S01]  /*5390*/  MUFU.EX2 R40, R40 ;  /* 0x0000002800287308 */ /* 0x000e620000000800 */
[C---:B0-----:R-:W-:Y:S01]  /*53a0*/  F2FP.SATFINITE.E4M3.F32.PACK_AB_MERGE_C R36, R37.reuse, R36, RZ ;  /* 0x000000242524723e */ /* 0x041fe200048070ff */
[----:B------:R-:W-:-:S03]  /*53b0*/  FADD.FTZ R37, R37, R2 ;  /* 0x0000000225257221 */ /* 0x000fc60000010000 */
[----:B------:R-:W-:-:S03]  /*53c0*/  F2FP.SATFINITE.E4M3.F32.PACK_AB_MERGE_C R191, R35, R34, R36 ;  /* 0x0000002223bf723e */ /* 0x000fc60004807024 */
[----:B------:R-:W-:Y:S01]  /*53d0*/  MUFU.EX2 R3, R3 ;  /* 0x0000000300037308 */ /* 0x000fe20000000800 */
[----:B--2---:R-:W-:Y:S01]  /*53e0*/  F2FP.SATFINITE.E4M3.F32.PACK_AB_MERGE_C R184, R57, R62, R15 ;  /* 0x0000003e39b8723e */ /* 0x004fe2000480700f */
[----:B------:R-:W-:-:S04]  /*53f0*/  FADD.FTZ R62, R62, R53 ;  /* 0x000000353e3e7221 */ /* 0x000fc80000010000 */
[----:B------:R-:W-:Y:S02]  /*5400*/  FADD.FTZ R62, R57, R62 ;  /* 0x0000003e393e7221 */ /* 0x000fe40000010000 */
[----:B------:R-:W0:Y:S01]  /*5410*/  MUFU.EX2 R4, R4 ;  /* 0x0000000400047308 */ /* 0x000e220000000800 */
[----:B-1----:R-:W-:-:S01]  /*5420*/  FADD.FTZ R2, R40, R37 ;  /* 0x0000002528027221 */ /* 0x002fc20000010000 */
[----:B------:R-:W-:-:S04]  /*5430*/  FADD.FTZ R49, R49, R62 ;  /* 0x0000003e31317221 */ /* 0x000fc80000010000 */
[----:B------:R-:W-:Y:S02]  /*5440*/  FADD.FTZ R49, R66, R49 ;  /* 0x0000003142317221 */ /* 0x000fe40000010000 */
[----:B------:R-:W1:Y:S08]  /*5450*/  MUFU.EX2 R41, R38 ;  /* 0x0000002600297308 */ /* 0x000e700000000800 */
[----:B------:R-:W-:Y:S01]  /*5460*/  MUFU.EX2 R8, R8 ;  /* 0x0000000800087308 */ /* 0x000fe20000000800 */
[----:B0-----:R-:W-:-:S07]  /*5470*/  F2FP.SATFINITE.E4M3.F32.PACK_AB_MERGE_C R9, R4, R3, RZ ;  /* 0x000000030409723e */ /* 0x001fce00048070ff */
        /* <DEDUP_REMOVED lines=12> */
[----:B--2---:R-:W-:-:S01]  /*5540*/  FADD.FTZ R9, R44, R9 ;  /* 0x000000092c097221 */ /* 0x004fc20000010000 */
[----:B------:R-:W-:-:S04]  /*5550*/  F2FP.SATFINITE.E4M3.F32.PACK_AB_MERGE_C R39, R44, R39, RZ ;  /* 0x000000272c27723e */ /* 0x000fc800048070ff */
[----:B------:R-:W-:Y:S02]  /*5560*/  F2FP.SATFINITE.E4M3.F32.PACK_AB_MERGE_C R185, R41, R40, R39 ;  /* 0x0000002829b9723e */ /* 0x000fe40004807027 */
        /* <DEDUP_REMOVED lines=20> */
.L_x_1231:
[----:B------:R-:W-:-:S11]  /*56b0*/  UISETP.NE.AND UP2, UPT, UR7, 0x1, UPT ;  /* 0x000000010700788c */ /* 0x000fd6000bf45270 */
[----:B------:R-:W-:Y:S02]  /*56c0*/  @UP2 ULDC.64 UR14, c[0x0][0x9e8] ;  /* 0x00027a00000e2ab9 */ /* 0x000fe40000000a00 */
[----:B------:R-:W-:-:S04]  /*56d0*/  UIMAD.WIDE.U32 UR18, UR11, UR14, URZ ;  /* 0x0000000e0b1272a5 */ /* 0x000fc8000f8e003f */
[----:B------:R-:W-:-:S12]  /*56e0*/  @UP2 USHF.R.U32.HI UR11, URZ, UR15, UR19 ;  /* 0x0000000f3f0b2299 */ /* 0x000fd80008011613 */
.L_x_1232:
[----:B------:R-:W-:-:S04]  /*56f0*/  UIMAD UR7, UR11, UR7, UR7 ;  /* 0x000000070b0772a4 */ /* 0x000fc8000f8e0207 */
[----:B------:R-:W-:-:S04]  /*5700*/  UISETP.LT.AND UP2, UPT, UR6, UR7, UPT ;  /* 0x000000070600728c */ /* 0x000fc8000bf41270 */
[----:B------:R-:W-:-:S12]  /*5710*/  USEL UR6, UR6, UR7, UP2 ;  /* 0x0000000706067287 */ /* 0x000fd80009000000 */
.L_x_1230:
        /* <DEDUP_REMOVED lines=59> */
.L_x_1251:
        /* <DEDUP_REMOVED lines=9> */
.L_x_1235:
[----:B------:R-:W-:Y:S01]  /*5b60*/  ULEA UR6, UR34, UR36, 0x3 ;  /* 0x0000002422067291 */ /* 0x000fe2000f8e183f */
[----:B------:R-:W-:-:S05]  /*5b70*/  IMAD.U32 R7, RZ, RZ, UR33 ;  /* 0x00000021ff077e24 */ /* 0x000fca000f8e00ff */
[----:B------:R-:W-:-:S04]  /*5b80*/  SHF.L.U32 R7, R7, 0x1f, RZ ;  /* 0x0000001f07077819 */ /* 0x000fc800000006ff */
[----:B------:R0:W1:Y:S01]  /*5b90*/  SYNCS.PHASECHK.TRANS64.TRYWAIT P2, [UR6+0x2a830], R7 ;  /* 0x02a83007ff0075a7 */ /* 0x0000620008040146 */
[----:B------:R-:W-:Y:S05]  /*5ba0*/  @!P0 BRA `(.L_x_1236) ;  /* 0x0000000000048947 */ /* 0x000fea0003800000 */
[----:B------:R-:W-:Y:S01]  /*5bb0*/  BPT.TRAP 0x1 ;  /* 0x000000040000795c */ /* 0x000fe20000300000 */
.L_x_1236:
[----:B-1----:R-:W-:Y:S05]  /*5bc0*/  @P2 BRA `(.L_x_1234) ;  /* 0x0000000000082947 */ /* 0x002fea0003800000 */
[----:B------:R-:W1:Y:S02]  /*5bd0*/  SYNCS.PHASECHK.TRANS64.TRYWAIT P2, [UR6+0x2a830], R7 ;  /* 0x02a83007ff0075a7 */ /* 0x000e640008040146 */
[----:B-1----:R-:W-:Y:S05]  /*5be0*/  @!P2 BRA `(.L_x_1237) ;  /* 0x0000013c0004a947 */ /* 0x002fea0003800000 */
.L_x_1234:
        /* <DEDUP_REMOVED lines=37> */
.L_x_1239:
[----:B------:R-:W-:Y:S01]  /*5e40*/  ULEA UR6, UR51, UR36, 0x3 ;  /* 0x0000002433067291 */ /* 0x000fe2000f8e183f */
[----:B------:R-:W-:-:S05]  /*5e50*/  IMAD.U32 R7, RZ, RZ, UR50 ;  /* 0x00000032ff077e24 */ /* 0x000fca000f8e00ff */
[----:B------:R-:W-:-:S04]  /*5e60*/  SHF.L.U32 R7, R7, 0x1f, RZ ;  /* 0x0000001f07077819 */ /* 0x000fc800000006ff */
[----:B------:R0:W1:Y:S01]  /*5e70*/  SYNCS.PHASECHK.TRANS64.TRYWAIT P2, [UR6+0x2a850], R7 ;  /* 0x02a85007ff0075a7 */ /* 0x0000620008040146 */
[----:B------:R-:W-:Y:S05]  /*5e80*/  @!P0 BRA `(.L_x_1240) ;  /* 0x0000000000048947 */ /* 0x000fea0003800000 */
[----:B------:R-:W-:Y:S01]  /*5e90*/  BPT.TRAP 0x1 ;  /* 0x000000040000795c */ /* 0x000fe20000300000 */
.L_x_1240:
[----:B-1----:R-:W-:Y:S05]  /*5ea0*/  @P2 BRA `(.L_x_1238) ;  /* 0x0000000000082947 */ /* 0x002fea0003800000 */
[----:B------:R-:W1:Y:S02]  /*5eb0*/  SYNCS.PHASECHK.TRANS64.TRYWAIT P2, [UR6+0x2a850], R7 ;  /* 0x02a85007ff0075a7 */ /* 0x000e640008040146 */
[----:B-1----:R-:W-:Y:S05]  /*5ec0*/  @!P2 BRA `(.L_x_1241) ;  /* 0x000001380064a947 */ /* 0x002fea0003800000 */
.L_x_1238:
[----:B------:R-:W-:Y:S01]  /*5ed0*/  UIADD3 UR6, UR36, 0x400, URZ ;  /* 0x0000040024067890 */ /* 0x000fe2000fffe03f */
[----:B------:R-:W-:Y:S01]  /*5ee0*/  WARPGROUP.ARRIVE ;  /* 0x00000000000079c5 */ /* 0x000fe20000000000 */
[----:B------:R-:W-:Y:S01]  /*5ef0*/  UMOV UR7, 0x40000040 ;  /* 0x4000004000077882 */ /* 0x000fe20000000000 */
[----:B------:R-:W-:Y:S01]  /*5f00*/  PLOP3.LUT P2, PT, PT, PT, UP0, 0x80, 0x0 ;  /* 0x000000000000781c */ /* 0x000fe20003f4f008 */
[----:B------:R-:W-:-:S03]  /*5f10*/  USHF.R.U32.HI UR6, URZ, 0x4, UR6 ;  /* 0x000000043f067899 */ /* 0x000fc60008011606 */
[----:B------:R-:W2:Y:S01]  /*5f20*/  S2R R209, SR_TID.X ;  /* 0x0000000000d17919 */ /* 0x000ea20000002100 */
[----:B------:R-:W-:Y:S01]  /*5f30*/  PLOP3.LUT P3, PT, PT, PT, UP0, 0x80, 0x0 ;  /* 0x000000000000781c */ /* 0x000fe20003f6f008 */
[C---:B------:R-:W-:Y:S01]  /*5f40*/  FMUL.FTZ R13, R0.reuse, R120 ;  /* 0x00000078000d7220 */ /* 0x040fe20000410000 */
[----:B------:R-:W-:Y:S01]  /*5f50*/  ULOP3.LUT UR6, UR6, 0x3fff, URZ, 0xc0, !UPT ;  /* 0x00003fff06067892 */ /* 0x000fe2000f8ec03f */
[C---:B------:R-:W-:Y:S01]  /*5f60*/  FMUL.FTZ R9, R0.reuse, R126 ;  /* 0x0000007e00097220 */ /* 0x040fe20000410000 */
[C---:B------:R-:W-:Y:S01]  /*5f70*/  FMUL.FTZ R20, R0.reuse, R121 ;  /* 0x0000007900147220 */ /* 0x040fe20000410000 */
[C---:B------:R-:W-:Y:S01]  /*5f80*/  FMUL.FTZ R126, R0.reuse, R146 ;  /* 0x00000092007e7220 */ /* 0x040fe20000410000 */
[----:B------:R-:W-:Y:S01]  /*5f90*/  ULOP3.LUT UR6, UR6, 0x10000, URZ, 0xfc, !UPT ;  /* 0x0001000006067892 */ /* 0x000fe2000f8efc3f */
[C---:B------:R-:W-:Y:S01]  /*5fa0*/  FMUL.FTZ R10, R0.reuse, R127 ;  /* 0x0000007f000a7220 */ /* 0x040fe20000410000 */
[C---:B------:R-:W-:Y:S01]  /*5fb0*/  FMUL.FTZ R146, R0.reuse, R149 ;  /* 0x0000009500927220 */ /* 0x040fe20000410000 */
[----:B------:R-:W-:Y:S01]  /*5fc0*/  IMAD.U32 R121, RZ, RZ, UR34 ;  /* 0x00000022ff797e24 */ /* 0x000fe2000f8e00ff */
[----:B------:R-:W-:Y:S01]  /*5fd0*/  UIMAD UR10, UR51, 0x600, UR6 ;  /* 0x00000600330a78a4 */ /* 0x000fe2000f8e0206 */
[C---:B-1----:R-:W-:Y:S01]  /*5fe0*/  FMUL.FTZ R8, R0.reuse, R123 ;  /* 0x0000007b00087220 */ /* 0x042fe20000410000 */
[C---:B------:R-:W-:Y:S01]  /*5ff0*/  FMUL.FTZ R11, R0.reuse, R130 ;  /* 0x00000082000b7220 */ /* 0x040fe20000410000 */
[C---:B------:R-:W-:Y:S01]  /*6000*/  FMUL.FTZ R12, R0.reuse, R131 ;  /* 0x00000083000c7220 */ /* 0x040fe20000410000 */
[C---:B------:R-:W-:Y:S01]  /*6010*/  FMUL.FTZ R127, R0.reuse, R147 ;  /* 0x00000093007f7220 */ /* 0x040fe20000410000 */
[C---:B------:R-:W-:Y:S01]  /*6020*/  FMUL.FTZ R149, R0.reuse, R152 ;  /* 0x0000009800957220 */ /* 0x040fe20000410000 */
[C---:B0-----:R-:W-:Y:S01]  /*6030*/  FMUL.FTZ R7, R0.reuse, R122 ;  /* 0x0000007a00077220 */ /* 0x041fe20000410000 */
        /* <DEDUP_REMOVED lines=60> */
[----:B------:R-:W-:Y:S01]  /*6400*/  FMUL.FTZ R137, R0, R167 ;  /* 0x000000a700897220 */ /* 0x000fe20000410000 */
[----:B------:R-:W-:Y:S01]  /*6410*/  IMAD.SHL.U32 R166, R2, 0x80, RZ ;  /* 0x0000008002a67824 */ /* 0x000fe200078e00ff */
[----:B------:R-:W-:Y:S01]  /*6420*/  QGMMA.64x192x32.F32.E4M3.E4M3 R24, R192, gdesc[UR4], R24, gsb0 ;  /* 0x02e00004c0187df3 */ /* 0x000fe20008000818 */
[----:B------:R-:W-:Y:S01]  /*6430*/  UIADD3 UR6, UR10, 0x4, URZ ;  /* 0x000000040a067890 */ /* 0x000fe2000fffe03f */
[C---:B------:R-:W-:Y:S01]  /*6440*/  FMUL.FTZ R196, R0.reuse, R133 ;  /* 0x0000008500c47220 */ /* 0x040fe20000410000 */
[----:B------:R-:W-:Y:S01]  /*6450*/  UMOV UR7, 0x40000040 ;  /* 0x4000004000077882 */ /* 0x000fe20000000000 */
[----:B------:R-:W-:Y:S01]  /*6460*/  FMUL.FTZ R133, R0, R159 ;  /* 0x0000009f00857220 */ /* 0x000fe20000410000 */
[----:B------:R-:W-:Y:S01]  /*6470*/  IADD3 R153, -R166, 0x1, RZ ;  /* 0x00000001a6997810 */ /* 0x000fe20007ffe1ff */
[----:B------:R-:W-:Y:S01]  /*6480*/  FMUL.FTZ R159, R0, R169 ;  /* 0x000000a9009f7220 */ /* 0x000fe20000410000 */
[----:B------:R-:W0:Y:S03]  /*6490*/  MUFU.TANH R198, R198 ;  /* 0x000000c600c67308 */ /* 0x000e260000002400 */
[----:B------:R-:W-:-:S05]  /*64a0*/  IMAD R153, R16, -0x2, R153 ;  /* 0xfffffffe10997824 */ /* 0x000fca00078e0299 */
        /* <DEDUP_REMOVED lines=38> */
[----:B------:R-:W-:Y:S01]  /*6710*/  IMAD.U32 R168, RZ, RZ, UR45 ;  /* 0x0000002dffa87e24 */ /* 0x000fe2000f8e00ff */
[----:B------:R-:W0:Y:S04]  /*6720*/  MUFU.TANH R192, R192 ;  /* 0x000000c000c07308 */ /* 0x000e280000002400 */
[----:B------:R-:W-:-:S04]  /*6730*/  IADD3 R153, -R168, UR40, R153 ;  /* 0x00000028a8997c10 */ /* 0x000fc8000fffe199 */
[----:B------:R-:W0:Y:S01]  /*6740*/  MUFU.TANH R193, R193 ;  /* 0x000000c100c17308 */ /* 0x000e220000002400 */
[----:B------:R-:W-:-:S07]  /*6750*/  VIADD R172, R153, UR32 ;  /* 0x0000002099ac7c36 */ /* 0x000fce0008000000 */
        /* <DEDUP_REMOVED lines=27> */
[----:B------:R-:W-:Y:S01]  /*6910*/  @P3 SHF.R.U32.HI R151, RZ, UR6, R120 ;  /* 0x00000006ff973c19 */ /* 0x000fe20008011678 */
[----:B------:R-:W-:Y:S01]  /*6920*/  VIADD R174, R153, UR29 ;  /* 0x0000001d99ae7c36 */ /* 0x000fe20008000000 */
        /* <DEDUP_REMOVED lines=15> */
[----:B0-----:R-:W-:Y:S01]  /*6a20*/  IMAD.U32 R120, RZ, RZ, UR45 ;  /* 0x0000002dff787e24 */ /* 0x001fe2000f8e00ff */
[----:B------:R-:W-:Y:S04]  /*6a30*/  BSSY B0, `(.L_x_1243) ;  /* 0x0000011000007945 */ /* 0x000fe80003800000 */
[----:B------:R-:W-:-:S04]  /*6a40*/  IADD3 R153, -R120, UR40, R167 ;  /* 0x0000002878997c10 */ /* 0x000fc8000fffe1a7 */
        /* <DEDUP_REMOVED lines=10> */
.L_x_1244:
[----:B------:R-:W-:-:S05]  /*6af0*/  IMAD.U32 R167, RZ, RZ, UR31 ;  /* 0x0000001fffa77e24 */ /* 0x000fca000f8e00ff */
[----:B------:R-:W-:-:S13]  /*6b00*/  ISETP.NE.AND P2, PT, R167, 0x1, PT ;  /* 0x00000001a700780c */ /* 0x000fda0003f45270 */
[----:B------:R-:W0:Y:S02]  /*6b10*/  @P2 LDC.64 R120, c[0x0][0x9e8] ;  /* 0x00027a00ff782b82 */ /* 0x000e240000000a00 */
[----:B0-----:R-:W-:-:S05]  /*6b20*/  @P2 IMAD.HI.U32 R120, R153, R120, RZ ;  /* 0x0000007899782227 */ /* 0x001fca00078e00ff */
[----:B------:R-:W-:-:S07]  /*6b30*/  @P2 SHF.R.U32.HI R153, RZ, R121, R120 ;  /* 0x00000079ff992219 */ /* 0x000fce0000011678 */
.L_x_1245:
[----:B------:R-:W-:Y:S05]  /*6b40*/  BSYNC B0 ;  /* 0x0000000000007941 */ /* 0x000fea0003800000 */
.L_x_1243:
[----:B------:R-:W-:-:S04]  /*6b50*/  IMAD R153, R153, R167, -R166 ;  /* 0x000000a799997224 */ /* 0x000fc800078e0aa6 */
[----:B------:R-:W-:-:S05]  /*6b60*/  IMAD R153, R16, -0x2, R153 ;  /* 0xfffffffe10997824 */ /* 0x000fca00078e0299 */
[----:B------:R-:W-:Y:S02]  /*6b70*/  VIADDMNMX R168, R153, R167, R168, PT ;  /* 0x000000a799a87246 */ /* 0x000fe400038001a8 */
[----:B------:R-:W-:-:S07]  /*6b80*/  VIMNMX R170, R170, R153, !PT ;  /* 0x00000099aaaa7248 */ /* 0x000fce0007fe0100 */
.L_x_1242:
[----:B------:R-:W-:Y:S01]  /*6b90*/  ISETP.GT.AND P2, PT, R2, -0x1, PT ;  /* 0xffffffff0200780c */ /* 0x000fe20003f44270 */
[----:B0-----:R0:W1:Y:S03]  /*6ba0*/  SHFL.IDX PT, R121, R151, 0x1, 0x1c1f ;  /* 0x003c1f0097797f89 */ /* 0x00106600000e0000 */
[C---:B------:R-:W-:Y:S02]  /*6bb0*/  ISETP.GT.AND P5, PT, R170.reuse, RZ, P2 ;  /* 0x000000ffaa00720c */ /* 0x040fe400017a4270 */
[----:B------:R-:W-:Y:S02]  /*6bc0*/  ISETP.GT.AND P4, PT, R170, 0x1, P2 ;  /* 0x00000001aa00780c */ /* 0x000fe40001784270 */
[----:B------:R-:W-:Y:S02]  /*6bd0*/  ISETP.LT.OR P5, PT, R168, 0x1, P5 ;  /* 0x00000001a800780c */ /* 0x000fe40002fa1670 */
[----:B------:R-:W-:-:S02]  /*6be0*/  ISETP.GT.AND P6, PT, R170, 0x8, P2 ;  /* 0x00000008aa00780c */ /* 0x000fc400017c4270 */
[----:B------:R-:W-:Y:S02]  /*6bf0*/  FSEL R177, R13, -INF , !P5 ;  /* 0xff8000000db17808 */ /* 0x000fe40006800000 */
[----:B------:R-:W-:Y:S02]  /*6c00*/  ISETP.GT.AND P5, PT, R170, 0x10, P2 ;  /* 0x00000010aa00780c */ /* 0x000fe400017a4270 */
[C---:B------:R-:W-:Y:S02]  /*6c10*/  ISETP.LT.OR P4, PT, R168.reuse, 0x2, P4 ;  /* 0x00000002a800780c */ /* 0x040fe40002781670 */
[C---:B------:R-:W-:Y:S02]  /*6c20*/  ISETP.LT.OR P6, PT, R168.reuse, 0x9, P6 ;  /* 0x00000009a800780c */ /* 0x040fe400037c1670 */
[----:B------:R-:W-:Y:S02]  /*6c30*/  ISETP.LT.OR P5, PT, R168, 0x11, P5 ;  /* 0x00000011a800780c */ /* 0x000fe40002fa1670 */
[----:B------:R-:W-:-:S02]  /*6c40*/  FSEL R175, R20, -INF , !P4 ;  /* 0xff80000014af7808 */ /* 0x000fc40006000000 */
[C---:B------:R-:W-:Y:S02]  /*6c50*/  ISETP.GT.AND P3, PT, R170.reuse, 0x9, P2 ;  /* 0x00000009aa00780c */ /* 0x040fe40001764270 */
[C---:B------:R-:W-:Y:S02]  /*6c60*/  ISETP.GT.AND P4, PT, R170.reuse, 0x11, P2 ;  /* 0x00000011aa00780c */ /* 0x040fe40001784270 */
[----:B------:R-:W-:Y:S02]  /*6c70*/  FSEL R167, R123, -INF , !P6 ;  /* 0xff8000007ba77808 */ /* 0x000fe40007000000 */
[C---:B------:R-:W-:Y:S02]  /*6c80*/  ISETP.GT.AND P6, PT, R170.reuse, 0x18, P2 ;  /* 0x00000018aa00780c */ /* 0x040fe400017c4270 */
[----:B------:R-:W-:Y:S02]  /*6c90*/  FSEL R193, R193, -INF , !P5 ;  /* 0xff800000c1c17808 */ /* 0x000fe40006800000 */
[----:B------:R-:W-:-:S02]  /*6ca0*/  ISETP.GT.AND P5, PT, R170, 0x20, P2 ;  /* 0x00000020aa00780c */ /* 0x000fc400017a4270 */
[C---:B------:R-:W-:Y:S02]  /*6cb0*/  ISETP.LT.OR P3, PT, R168.reuse, 0xa, P3 ;  /* 0x0000000aa800780c */ /* 0x040fe40001f61670 */
[C---:B------:R-:W-:Y:S02]  /*6cc0*/  ISETP.LT.OR P4, PT, R168.reuse, 0x12, P4 ;  /* 0x00000012a800780c */ /* 0x040fe40002781670 */
[C---:B------:R-:W-:Y:S02]  /*6cd0*/  ISETP.LT.OR P6, PT, R168.reuse, 0x19, P6 ;  /* 0x00000019a800780c */ /* 0x040fe400037c1670 */
[----:B------:R-:W-:Y:S02]  /*6ce0*/  ISETP.LT.OR P5, PT, R168, 0x21, P5 ;  /* 0x00000021a800780c */ /* 0x000fe40002fa1670 */
[----:B------:R-:W-:Y:S02]  /*6cf0*/  FSEL R173, R192, -INF , !P3 ;  /* 0xff800000c0ad7808 */ /* 0x000fe40005800000 */
[----:B------:R-:W-:-:S02]  /*6d00*/  FSEL R169, R194, -INF , !P4 ;  /* 0xff800000c2a97808 */ /* 0x000fc40006000000 */
[C---:B------:R-:W-:Y:S02]  /*6d10*/  ISETP.GT.AND P3, PT, R170.reuse, 0x19, P2 ;  /* 0x00000019aa00780c */ /* 0x040fe40001764270 */
[C---:B------:R-:W-:Y:S02]  /*6d20*/  ISETP.GT.AND P4, PT, R170.reuse, 0x21, P2 ;  /* 0x00000021aa00780c */ /* 0x040fe40001784270 */
[----:B------:R-:W-:Y:S02]  /*6d30*/  FSEL R195, R195, -INF , !P6 ;  /* 0xff800000c3c37808 */ /* 0x000fe40007000000 */
[----:B------:R-:W-:Y:S02]  /*6d40*/  ISETP.GT.AND P6, PT, R170, 0x28, P2 ;  /* 0x00000028aa00780c */ /* 0x000fe400017c4270 */
        /* <DEDUP_REMOVED lines=19> */
[----:B0-----:R-:W-:-:S02]  /*6e80*/  FSEL R151, R190, -INF , !P4 ;  /* 0xff800000be977808 */ /* 0x001fc40006000000 */
[C---:B------:R-:W-:Y:S02]  /*6e90*/  ISETP.GT.AND P3, PT, R170.reuse, 0x39, P2 ;  /* 0x00000039aa00780c */ /* 0x040fe40001764270 */
[----:B------:R-:W-:Y:S02]  /*6ea0*/  ISETP.GT.AND P4, PT, R170, 0x41, P2 ;  /* 0x00000041aa00780c */ /* 0x000fe40001784270 */
        /* <DEDUP_REMOVED lines=10> */
[----:B------:R-:W-:Y:S02]  /*6f50*/  ISETP.GT.AND P3, PT, R170, 0x49, P2 ;  /* 0x00000049aa00780c */ /* 0x000fe40001764270 */
[----:B------:R-:W-:Y:S02]  /*6f60*/  FSEL R147, R150, -INF , !P6 ;  /* 0xff80000096937808 */ /* 0x000fe40007000000 */
[----:B------:R-:W-:Y:S02]  /*6f70*/  ISETP.GT.AND P6, PT, R170, 0x58, P2 ;  /* 0x00000058aa00780c */ /* 0x000fe400017c4270 */
[----:B------:R-:W-:Y:S02]  /*6f80*/  FSEL R150, R154, -INF , !P5 ;  /* 0xff8000009a967808 */ /* 0x000fe40006800000 */
[----:B------:R-:W-:Y:S02]  /*6f90*/  ISETP.GT.AND P5, PT, R170, 0x60, P2 ;  /* 0x00000060aa00780c */ /* 0x000fe400017a4270 */
[----:B------:R-:W-:-:S02]  /*6fa0*/  ISETP.LT.OR P3, PT, R168, 0x4a, P3 ;  /* 0x0000004aa800780c */ /* 0x000fc40001f61670 */
[C---:B------:R-:W-:Y:S02]  /*6fb0*/  ISETP.LT.OR P6, PT, R168.reuse, 0x59, P6 ;  /* 0x00000059a800780c */ /* 0x040fe400037c1670 */
[----:B------:R-:W-:Y:S02]  /*6fc0*/  ISETP.LT.OR P5, PT, R168, 0x61, P5 ;  /* 0x00000061a800780c */ /* 0x000fe40002fa1670 */
        /* <DEDUP_REMOVED lines=16> */
[----:B------:R-:W-:Y:S01]  /*70d0*/  FSEL R160, R162, -INF , !P5 ;  /* 0xff800000a2a07808 */ /* 0x000fe20006800000 */
[--C-:B-1----:R-:W-:Y:S01]  /*70e0*/  IMAD.IADD R162, R174, 0x1, R121.reuse ;  /* 0x00000001aea27824 */ /* 0x102fe200078e0279 */
[----:B------:R-:W-:Y:S02]  /*70f0*/  PLOP3.LUT P5, PT, PT, PT, UP1, 0x40, 0x0 ;  /* 0x000000000000781c */ /* 0x000fe40003fae818 */
[C---:B------:R-:W-:Y:S02]  /*7100*/  ISETP.LT.OR P4, PT, R168.reuse, 0x62, P4 ;  /* 0x00000062a800780c */ /* 0x040fe40002781670 */
[----:B------:R-:W-:Y:S02]  /*7110*/  ISETP.LT.OR P3, PT, R168, 0x6a, P3 ;  /* 0x0000006aa800780c */ /* 0x000fe40001f61670 */
[----:B------:R-:W-:Y:S02]  /*7120*/  FSEL R157, R159, -INF , !P4 ;  /* 0xff8000009f9d7808 */ /* 0x000fe40006000000 */
[----:B------:R-:W-:Y:S01]  /*7130*/  FSEL R159, R161, -INF , !P3 ;  /* 0xff800000a19f7808 */ /* 0x000fe20005800000 */
[----:B------:R-:W-:Y:S01]  /*7140*/  IMAD.IADD R161, R172, 0x1, R121 ;  /* 0x00000001aca17824 */ /* 0x000fe200078e0279 */
[----:B------:R-:W-:-:S02]  /*7150*/  ISETP.GT.AND P4, PT, R170, 0x71, P2 ;  /* 0x00000071aa00780c */ /* 0x000fc40001784270 */
[C---:B------:R-:W-:Y:S02]  /*7160*/  ISETP.GT.AND P6, PT, R170.reuse, 0x78, P2 ;  /* 0x00000078aa00780c */ /* 0x040fe400017c4270 */
[----:B------:R-:W-:Y:S02]  /*7170*/  ISETP.GT.AND P3, PT, R170, 0x79, P2 ;  /* 0x00000079aa00780c */ /* 0x000fe40001764270 */
[C---:B------:R-:W-:Y:S02]  /*7180*/  ISETP.LT.OR P4, PT, R168.reuse, 0x72, P4 ;  /* 0x00000072a800780c */ /* 0x040fe40002781670 */
[C---:B------:R-:W-:Y:S02]  /*7190*/  ISETP.LT.OR P6, PT, R168.reuse, 0x79, P6 ;  /* 0x00000079a800780c */ /* 0x040fe400037c1670 */
[----:B------:R-:W-:Y:S02]  /*71a0*/  ISETP.LT.OR P3, PT, R168, 0x7a, P3 ;  /* 0x0000007aa800780c */ /* 0x000fe40001f61670 */
[----:B------:R-:W-:-:S02]  /*71b0*/  FSEL R163, R163, -INF , !P4 ;  /* 0xff800000a3a37808 */ /* 0x000fc40006000000 */
[----:B------:R-:W-:Y:S02]  /*71c0*/  FSEL R164, R164, -INF , !P6 ;  /* 0xff800000a4a47808 */ /* 0x000fe40007000000 */
[----:B------:R-:W-:Y:S01]  /*71d0*/  FSEL R165, R165, -INF , !P3 ;  /* 0xff800000a5a57808 */ /* 0x000fe20005800000 */
[----:B------:R-:W-:Y:S06]  /*71e0*/  @P5 BRA `(.L_x_1246) ;  /* 0x00000000005c5947 */ /* 0x000fec0003800000 */
[----:B------:R-:W-:Y:S01]  /*71f0*/  IMAD.U32 R120, RZ, RZ, UR45 ;  /* 0x0000002dff787e24 */ /* 0x000fe2000f8e00ff */
        /* <DEDUP_REMOVED lines=12> */
.L_x_1248:
[----:B------:R-:W-:-:S05]  /*72c0*/  IMAD.U32 R168, RZ, RZ, UR31 ;  /* 0x0000001fffa87e24 */ /* 0x000fca000f8e00ff */
[----:B------:R-:W-:-:S13]  /*72d0*/  ISETP.NE.AND P3, PT, R168, 0x1, PT ;  /* 0x00000001a800780c */ /* 0x000fda0003f65270 */
[----:B------:R-:W0:Y:S02]  /*72e0*/  @P3 LDC.64 R120, c[0x0][0x9e8] ;  /* 0x00027a00ff783b82 */ /* 0x000e240000000a00 */
[----:B0-----:R-:W-:-:S05]  /*72f0*/  @P3 IMAD.HI.U32 R120, R13, R120, RZ ;  /* 0x000000780d783227 */ /* 0x001fca00078e00ff */
[----:B------:R-:W-:-:S07]  /*7300*/  @P3 SHF.R.U32.HI R13, RZ, R121, R120 ;  /* 0x00000079ff0d3219 */ /* 0x000fce0000011678 */
.L_x_1249:
[----:B------:R-:W-:Y:S05]  /*7310*/  BSYNC B0 ;  /* 0x0000000000007941 */ /* 0x000fea0003800000 */
.L_x_1247:
[----:B------:R-:W-:-:S04]  /*7320*/  IMAD R13, R13, R168, -R166 ;  /* 0x000000a80d0d7224 */ /* 0x000fc800078e0aa6 */
[----:B------:R-:W-:-:S05]  /*7330*/  IMAD R13, R16, -0x2, R13 ;  /* 0xfffffffe100d7824 */ /* 0x000fca00078e020d */
[----:B------:R-:W-:Y:S02]  /*7340*/  VIADDMNMX R161, R13, R168, R161, PT ;  /* 0x000000a80da17246 */ /* 0x000fe400038001a1 */
[----:B------:R-:W-:-:S07]  /*7350*/  VIMNMX R162, R162, R13, !PT ;  /* 0x0000000da2a27248 */ /* 0x000fce0007fe0100 */
.L_x_1246:
[----:B------:R-:W-:Y:S01]  /*7360*/  FMNMX.FTZ R120, R177, R6, !PT ;  /* 0x00000006b1787209 */ /* 0x000fe20007810000 */
[----:B------:R-:W-:Y:S01]  /*7370*/  UMOV UR10, UR30 ;  /* 0x0000001e000a7c82 */ /* 0x000fe20008000000 */
[C---:B------:R-:W-:Y:S01]  /*7380*/  ISETP.GT.AND P5, PT, R162.reuse, 0x8, P2 ;  /* 0x00000008a200780c */ /* 0x040fe200017a4270 */
[----:B------:R-:W-:Y:S01]  /*7390*/  IMAD.U32 R168, RZ, RZ, UR10 ;  /* 0x0000000affa87e24 */ /* 0x000fe2000f8e00ff */
[----:B------:R-:W-:Y:S02]  /*73a0*/  FMNMX.FTZ R120, R175, R120, !PT ;  /* 0x00000078af787209 */ /* 0x000fe40007810000 */
[----:B------:R-:W-:Y:S02]  /*73b0*/  ISETP.LT.OR P5, PT, R161, 0x9, P5 ;  /* 0x00000009a100780c */ /* 0x000fe40002fa1670 */
[----:B------:R-:W-:Y:S02]  /*73c0*/  FMNMX.FTZ R120, R167, R120, !PT ;  /* 0x00000078a7787209 */ /* 0x000fe40007810000 */
[----:B------:R-:W-:-:S02]  /*73d0*/  ISETP.GT.AND P4, PT, R162, 0x1, P2 ;  /* 0x00000001a200780c */ /* 0x000fc40001784270 */
[----:B------:R-:W-:Y:S02]  /*73e0*/  FMNMX.FTZ R120, R173, R120, !PT ;  /* 0x00000078ad787209 */ /* 0x000fe40007810000 */
[----:B------:R-:W-:Y:S02]  /*73f0*/  FSEL R9, R9, -INF , !P5 ;  /* 0xff80000009097808 */ /* 0x000fe40006800000 */
[----:B------:R-:W-:Y:S02]  /*7400*/  FMNMX.FTZ R120, R193, R120, !PT ;  /* 0x00000078c1787209 */ /* 0x000fe40007810000 */
[----:B------:R-:W-:Y:S02]  /*7410*/  ISETP.GT.AND P5, PT, R162, 0x11, P2 ;  /* 0x00000011a200780c */ /* 0x000fe400017a4270 */
[----:B------:R-:W-:Y:S02]  /*7420*/  FMNMX.FTZ R120, R169, R120, !PT ;  /* 0x00000078a9787209 */ /* 0x000fe40007810000 */
[----:B------:R-:W-:-:S02]  /*7430*/  ISETP.LT.OR P4, PT, R161, 0x2, P4 ;  /* 0x00000002a100780c */ /* 0x000fc40002781670 */
[----:B------:R-:W-:Y:S02]  /*7440*/  FMNMX.FTZ R120, R195, R120, !PT ;  /* 0x00000078c3787209 */ /* 0x000fe40007810000 */
[----:B------:R-:W-:Y:S02]  /*7450*/  ISETP.LT.OR P5, PT, R161, 0x12, P5 ;  /* 0x00000012a100780c */ /* 0x000fe40002fa1670 */
[----:B------:R-:W-:Y:S02]  /*7460*/  FMNMX.FTZ R13, R171, R120, !PT ;  /* 0x00000078ab0d7209 */ /* 0x000fe40007810000 */
[----:B------:R-:W-:Y:S02]  /*7470*/  ISETP.GT.AND P3, PT, R162, 0x9, P2 ;  /* 0x00000009a200780c */ /* 0x000fe40001764270 */
[----:B------:R-:W-:Y:S02]  /*7480*/  FMNMX.FTZ R120, R198, R13, !PT ;  /* 0x0000000dc6787209 */ /* 0x000fe40007810000 */
[----:B------:R-:W-:-:S02]  /*7490*/  ISETP.LT.OR P3, PT, R161, 0xa, P3 ;  /* 0x0000000aa100780c */ /* 0x000fc40001f61670 */
[----:B------:R-:W-:Y:S02]  /*74a0*/  FMNMX.FTZ R120, R197, R120, !PT ;  /* 0x00000078c5787209 */ /* 0x000fe40007810000 */
[----:B------:R-:W-:Y:S02]  /*74b0*/  FSEL R10, R10, -INF , !P3 ;  /* 0xff8000000a0a7808 */ /* 0x000fe40005800000 */
        /* <DEDUP_REMOVED lines=35> */
[----:B------:R-:W-:Y:S02]  /*76f0*/  ISETP.LT.OR P4, PT, R161, 0x1a, P4 ;  /* 0x0000001aa100780c */ /* 0x000fe40002781670 */
[----:B0-----:R-:W-:-:S04]  /*7700*/  FMNMX.FTZ R13, R121, R166, !PT ;  /* 0x000000a6790d7209 */ /* 0x001fc80007810000 */
[C---:B------:R-:W-:Y:S01]  /*7710*/  FSETP.NEU.FTZ.AND P6, PT, R13.reuse, -INF , PT ;  /* 0xff8000000d00780b */ /* 0x040fe20003fdd000 */
[----:B------:R-:W-:-:S01]  /*7720*/  FFMA.FTZ R166, R13, R168, -8 ;  /* 0xc10000000da67423 */ /* 0x000fc200000100a8 */
[----:B------:R-:W-:Y:S02]  /*7730*/  FSEL R168, R122, -INF , !P3 ;  /* 0xff8000007aa87808 */ /* 0x000fe40005800000 */
[----:B------:R-:W-:Y:S02]  /*7740*/  ISETP.GT.AND P3, PT, R162, 0x29, P2 ;  /* 0x00000029a200780c */ /* 0x000fe40001764270 */
[----:B------:R-:W-:Y:S02]  /*7750*/  FSEL R8, R166, RZ, P6 ;  /* 0x000000ffa6087208 */ /* 0x000fe40003000000 */
[----:B------:R-:W-:Y:S02]  /*7760*/  FSEL R166, R12, -INF , !P5 ;  /* 0xff8000000ca67808 */ /* 0x000fe40006800000 */
[----:B------:R-:W-:Y:S01]  /*7770*/  ISETP.GT.AND P5, PT, R162, 0x20, P2 ;  /* 0x00000020a200780c */ /* 0x000fe200017a4270 */
[----:B------:R-:W-:-:S01]  /*7780*/  FFMA.FTZ R170, R167, UR10, -R8 ;  /* 0x0000000aa7aa7c23 */ /* 0x000fc20008010808 */
[----:B------:R-:W-:Y:S01]  /*7790*/  FSEL R167, R15, -INF , !P4 ;  /* 0xff8000000fa77808 */ /* 0x000fe20006000000 */
[----:B------:R-:W-:-:S01]  /*77a0*/  FFMA.FTZ R172, R173, UR10, -R8 ;  /* 0x0000000aadac7c23 */ /* 0x000fc20008010808 */
[----:B------:R-:W-:Y:S01]  /*77b0*/  ISETP.LT.OR P5, PT, R161, 0x21, P5 ;  /* 0x00000021a100780c */ /* 0x000fe20002fa1670 */
[----:B------:R0:W-:Y:S01]  /*77c0*/  MUFU.EX2 R15, R170 ;  /* 0x000000aa000f7308 */ /* 0x0001e20000000800 */
[----:B------:R-:W-:-:S01]  /*77d0*/  FFMA.FTZ R175, R175, UR10, -R8 ;  /* 0x0000000aafaf7c23 */ /* 0x000fc20008010808 */
[----:B------:R-:W-:Y:S01]  /*77e0*/  ISETP.GT.AND P4, PT, R162, 0x28, P2 ;  /* 0x00000028a200780c */ /* 0x000fe20001784270 */
[----:B------:R-:W-:-:S01]  /*77f0*/  FFMA.FTZ R176, R171, UR10, -R8 ;  /* 0x0000000aabb07c23 */ /* 0x000fc20008010808 */
[----:B------:R-:W-:Y:S01]  /*7800*/  FSEL R21, R21, -INF , !P5 ;  /* 0xff80000015157808 */ /* 0x000fe20006800000 */
[----:B------:R-:W-:-:S01]  /*7810*/  FFMA.FTZ R121, R177, UR10, -R8 ;  /* 0x0000000ab1797c23 */ /* 0x000fc20008010808 */
[----:B------:R-:W-:Y:S01]  /*7820*/  ISETP.GT.AND P5, PT, R162, RZ, P2 ;  /* 0x000000ffa200720c */ /* 0x000fe200017a4270 */
[----:B------:R-:W-:-:S01]  /*7830*/  FFMA.FTZ R178, R153, UR10, -R8 ;  /* 0x0000000a99b27c23 */ /* 0x000fc20008010808 */
[----:B------:R1:W-:Y:S01]  /*7840*/  MUFU.EX2 R122, R172 ;  /* 0x000000ac007a7308 */ /* 0x0003e20000000800 */
[----:B------:R-:W-:Y:S01]  /*7850*/  ISETP.LT.OR P4, PT, R161, 0x29, P4 ;  /* 0x00000029a100780c */ /* 0x000fe20002781670 */
[--C-:B------:R-:W-:Y:S01]  /*7860*/  FFMA.FTZ R180, R151, UR10, -R8.reuse ;  /* 0x0000000a97b47c23 */ /* 0x100fe20008010808 */
[----:B------:R-:W-:Y:S01]  /*7870*/  ISETP.LT.OR P5, PT, R161, 0x1, P5 ;  /* 0x00000001a100780c */ /* 0x000fe20002fa1670 */
[--C-:B------:R-:W-:Y:S01]  /*7880*/  FFMA.FTZ R193, R193, UR10, -R8.reuse ;  /* 0x0000000ac1c17c23 */ /* 0x100fe20008010808 */
[----:B------:R-:W-:Y:S01]  /*7890*/  FSEL R124, R124, -INF , !P4 ;  /* 0xff8000007c7c7808 */ /* 0x000fe20006000000 */
[--C-:B------:R-:W-:Y:S01]  /*78a0*/  FFMA.FTZ R195, R195, UR10, -R8.reuse ;  /* 0x0000000ac3c37c23 */ /* 0x100fe20008010808 */
[----:B0-----:R-:W-:Y:S01]  /*78b0*/  FSEL R170, R7, -INF , !P5 ;  /* 0xff80000007aa7808 */ /* 0x001fe20006800000 */
[----:B------:R0:W-:Y:S01]  /*78c0*/  MUFU.EX2 R12, R175 ;  /* 0x000000af000c7308 */ /* 0x0001e20000000800 */
[----:B-1----:R-:W-:-:S01]  /*78d0*/  FFMA.FTZ R172, R169, UR10, -R8 ;  /* 0x0000000aa9ac7c23 */ /* 0x002fc20008010808 */
[----:B------:R-:W-:Y:S01]  /*78e0*/  ISETP.LT.OR P5, PT, R161, 0x2a, P3 ;  /* 0x0000002aa100780c */ /* 0x000fe20001fa1670 */
[----:B------:R-:W-:-:S01]  /*78f0*/  FFMA.FTZ R189, R189, UR10, -R8 ;  /* 0x0000000abdbd7c23 */ /* 0x000fc20008010808 */
[----:B------:R-:W-:Y:S01]  /*7900*/  FMNMX.FTZ R173, R170, R5, !PT ;  /* 0x00000005aaad7209 */ /* 0x000fe20007810000 */
[----:B------:R-:W-:-:S01]  /*7910*/  FFMA.FTZ R148, R148, UR10, -R8 ;  /* 0x0000000a94947c23 */ /* 0x000fc20008010808 */
[----:B------:R-:W-:Y:S01]  /*7920*/  FSEL R125, R125, -INF , !P5 ;  /* 0xff8000007d7d7808 */ /* 0x000fe20006800000 */
[----:B------:R-:W-:-:S01]  /*7930*/  FFMA.FTZ R20, R20, UR10, -R8 ;  /* 0x0000000a14147c23 */ /* 0x000fc20008010808 */
[----:B------:R-:W-:Y:S01]  /*7940*/  FMNMX.FTZ R174, R120, R173, !PT ;  /* 0x000000ad78ae7209 */ /* 0x000fe20007810000 */
[----:B------:R-:W-:-:S01]  /*7950*/  FFMA.FTZ R123, R123, UR10, -R8 ;  /* 0x0000000a7b7b7c23 */ /* 0x000fc20008010808 */
[----:B------:R-:W-:Y:S01]  /*7960*/  ISETP.GT.AND P5, PT, R162, 0x38, P2 ;  /* 0x00000038a200780c */ /* 0x000fe200017a4270 */
[----:B------:R-:W-:-:S01]  /*7970*/  FFMA.FTZ R155, R155, UR10, -R8 ;  /* 0x0000000a9b9b7c23 */ /* 0x000fc20008010808 */
[----:B------:R-:W-:Y:S01]  /*7980*/  FMNMX.FTZ R169, R9, R174, !PT ;  /* 0x000000ae09a97209 */ /* 0x000fe20007810000 */
[----:B------:R-:W-:-:S01]  /*7990*/  FFMA.FTZ R157, R157, UR10, -R8 ;  /* 0x0000000a9d9d7c23 */ /* 0x000fc20008010808 */
[----:B------:R-:W-:Y:S01]  /*79a0*/  ISETP.LT.OR P5, PT, R161, 0x39, P5 ;  /* 0x00000039a100780c */ /* 0x000fe20002fa1670 */
[----:B------:R-:W-:-:S01]  /*79b0*/  FFMA.FTZ R159, R159, UR10, -R8 ;  /* 0x0000000a9f9f7c23 */ /* 0x000fc20008010808 */
[----:B------:R-:W-:Y:S01]  /*79c0*/  FMNMX.FTZ R174, R10, R169, !PT ;  /* 0x000000a90aae7209 */ /* 0x000fe20007810000 */
[----:B------:R-:W-:Y:S01]  /*79d0*/  MUFU.EX2 R121, R121 ;  /* 0x0000007900797308 */ /* 0x000fe20000000800 */
[----:B------:R-:W-:-:S02]  /*79e0*/  ISETP.GT.AND P4, PT, R162, 0x30, P2 ;  /* 0x00000030a200780c */ /* 0x000fc40001784270 */
[----:B------:R-:W-:Y:S02]  /*79f0*/  FMNMX.FTZ R173, R11, R174, !PT ;  /* 0x000000ae0bad7209 */ /* 0x000fe40007810000 */
[----:B------:R-:W-:Y:S02]  /*7a00*/  FSEL R171, R128, -INF , !P5 ;  /* 0xff80000080ab7808 */ /* 0x000fe40006800000 */
[----:B------:R-:W-:Y:S01]  /*7a10*/  FMNMX.FTZ R173, R166, R173, !PT ;  /* 0x000000ada6ad7209 */ /* 0x000fe20007810000 */
[----:B------:R1:W-:Y:S01]  /*7a20*/  MUFU.EX2 R128, R176 ;  /* 0x000000b000807308 */ /* 0x0003e20000000800 */
[----:B------:R-:W-:Y:S02]  /*7a30*/  ISETP.GT.AND P3, PT, R162, 0x31, P2 ;  /* 0x00000031a200780c */ /* 0x000fe40001764270 */
[----:B------:R-:W-:Y:S01]  /*7a40*/  FMNMX.FTZ R174, R14, R173, !PT ;  /* 0x000000ad0eae7209 */ /* 0x000fe20007810000 */
[----:B------:R-:W-:-:S01]  /*7a50*/  FFMA.FTZ R173, R198, UR10, -R8 ;  /* 0x0000000ac6ad7c23 */ /* 0x000fc20008010808 */
[----:B------:R-:W-:-:S02]  /*7a60*/  ISETP.LT.OR P4, PT, R161, 0x31, P4 ;  /* 0x00000031a100780c */ /* 0x000fc40002781670 */
[----:B------:R-:W-:Y:S01]  /*7a70*/  FMNMX.FTZ R174, R167, R174, !PT ;  /* 0x000000aea7ae7209 */ /* 0x000fe20007810000 */
[----:B------:R-:W-:Y:S01]  /*7a80*/  MUFU.EX2 R7, R193 ;  /* 0x000000c100077308 */ /* 0x000fe20000000800 */
[----:B------:R-:W-:Y:S02]  /*7a90*/  ISETP.LT.OR P3, PT, R161, 0x32, P3 ;  /* 0x00000032a100780c */ /* 0x000fe40001f61670 */
[----:B0-----:R-:W-:Y:S01]  /*7aa0*/  FMNMX.FTZ R175, R21, R174, !PT ;  /* 0x000000ae15af7209 */ /* 0x001fe20007810000 */
[----:B------:R-:W-:-:S01]  /*7ab0*/  FFMA.FTZ R174, R197, UR10, -R8 ;  /* 0x0000000ac5ae7c23 */ /* 0x000fc20008010808 */
[----:B------:R-:W-:Y:S02]  /*7ac0*/  FSEL R126, R126, -INF , !P4 ;  /* 0xff8000007e7e7808 */ /* 0x000fe40006000000 */
[----:B------:R-:W-:Y:S01]  /*7ad0*/  FMNMX.FTZ R175, R168, R175, !PT ;  /* 0x000000afa8af7209 */ /* 0x000fe20007810000 */
[----:B------:R-:W-:Y:S01]  /*7ae0*/  MUFU.EX2 R172, R172 ;  /* 0x000000ac00ac7308 */ /* 0x000fe20000000800 */
[----:B------:R-:W-:-:S02]  /*7af0*/  ISETP.GT.AND P4, PT, R162, 0x39, P2 ;  /* 0x00000039a200780c */ /* 0x000fc40001784270 */
[----:B-1----:R-:W-:Y:S02]  /*7b00*/  FMNMX.FTZ R176, R124, R175, !PT ;  /* 0x000000af7cb07209 */ /* 0x002fe40007810000 */
[----:B------:R-:W-:Y:S02]  /*7b10*/  FSEL R169, R127, -INF , !P3 ;  /* 0xff8000007fa97808 */ /* 0x000fe40005800000 */
[----:B------:R-:W-:Y:S01]  /*7b20*/  FMNMX.FTZ R177, R125, R176, !PT ;  /* 0x000000b07db17209 */ /* 0x000fe20007810000 */
[----:B------:R-:W-:Y:S01]  /*7b30*/  MUFU.EX2 R127, R195 ;  /* 0x000000c3007f7308 */ /* 0x000fe20000000800 */
[----:B------:R-:W-:Y:S02]  /*7b40*/  ISETP.GT.AND P3, PT, R162, 0x40, P2 ;  /* 0x00000040a200780c */ /* 0x000fe40001764270 */
[----:B------:R-:W-:Y:S01]  /*7b50*/  FMNMX.FTZ R176, R126, R177, !PT ;  /* 0x000000b17eb07209 */ /* 0x000fe20007810000 */
[----:B------:R-:W-:-:S01]  /*7b60*/  FFMA.FTZ R177, R188, UR10, -R8 ;  /* 0x0000000abcb17c23 */ /* 0x000fc20008010808 */
[----:B------:R-:W-:-:S02]  /*7b70*/  ISETP.LT.OR P4, PT, R161, 0x3a, P4 ;  /* 0x0000003aa100780c */ /* 0x000fc40002781670 */
[----:B------:R-:W-:Y:S01]  /*7b80*/  FMNMX.FTZ R176, R169, R176, !PT ;  /* 0x000000b0a9b07209 */ /* 0x000fe20007810000 */
[----:B------:R-:W-:Y:S01]  /*7b90*/  MUFU.EX2 R173, R173 ;  /* 0x000000ad00ad7308 */ /* 0x000fe20000000800 */
[C---:B------:R-:W-:Y:S02]  /*7ba0*/  ISETP.GT.AND P5, PT, R162.reuse, 0x41, P2 ;  /* 0x00000041a200780c */ /* 0x040fe400017a4270 */
[----:B------:R-:W-:Y:S02]  /*7bb0*/  FSEL R129, R129, -INF , !P4 ;  /* 0xff80000081817808 */ /* 0x000fe40006000000 */
[----:B------:R-:W-:Y:S02]  /*7bc0*/  ISETP.LT.OR P3, PT, R161, 0x41, P3 ;  /* 0x00000041a100780c */ /* 0x000fe40001f61670 */
[----:B------:R-:W-:Y:S01]  /*7bd0*/  FMNMX.FTZ R176, R171, R176, !PT ;  /* 0x000000b0abb07209 */ /* 0x000fe20007810000 */
[----:B------:R-:W-:Y:S01]  /*7be0*/  MUFU.EX2 R174, R174 ;  /* 0x000000ae00ae7308 */ /* 0x000fe20000000800 */
[----:B------:R-:W-:-:S02]  /*7bf0*/  ISETP.GT.AND P4, PT, R162, 0x48, P2 ;  /* 0x00000048a200780c */ /* 0x000fc40001784270 */
[----:B------:R-:W-:Y:S02]  /*7c00*/  ISETP.LT.OR P5, PT, R161, 0x42, P5 ;  /* 0x00000042a100780c */ /* 0x000fe40002fa1670 */
[----:B------:R-:W-:Y:S02]  /*7c10*/  FSEL R130, R130, -INF , !P3 ;  /* 0xff80000082827808 */ /* 0x000fe40005800000 */
[----:B------:R-:W-:Y:S01]  /*7c20*/  FMNMX.FTZ R179, R129, R176, !PT ;  /* 0x000000b081b37209 */ /* 0x000fe20007810000 */
[----:B------:R-:W-:Y:S01]  /*7c30*/  MUFU.EX2 R177, R177 ;  /* 0x000000b100b17308 */ /* 0x000fe20000000800 */
[----:B------:R-:W-:Y:S02]  /*7c40*/  ISETP.GT.AND P3, PT, R162, 0x49, P2 ;  /* 0x00000049a200780c */ /* 0x000fe40001764270 */
[----:B------:R-:W-:Y:S02]  /*7c50*/  FSEL R131, R131, -INF , !P5 ;  /* 0xff80000083837808 */ /* 0x000fe40006800000 */
[----:B------:R-:W-:-:S02]  /*7c60*/  ISETP.LT.OR P4, PT, R161, 0x49, P4 ;  /* 0x00000049a100780c */ /* 0x000fc40002781670 */
[----:B------:R-:W-:Y:S01]  /*7c70*/  FMNMX.FTZ R176, R130, R179, !PT ;  /* 0x000000b382b07209 */ /* 0x000fe20007810000 */
[----:B------:R-:W-:Y:S01]  /*7c80*/  MUFU.EX2 R148, R148 ;  /* 0x0000009400947308 */ /* 0x000fe20000000800 */
[----:B------:R-:W-:Y:S02]  /*7c90*/  ISETP.GT.AND P5, PT, R162, 0x50, P2 ;  /* 0x00000050a200780c */ /* 0x000fe400017a4270 */
[----:B------:R-:W-:Y:S02]  /*7ca0*/  ISETP.LT.OR P3, PT, R161, 0x4a, P3 ;  /* 0x0000004aa100780c */ /* 0x000fe40001f61670 */
[----:B------:R-:W-:Y:S02]  /*7cb0*/  FSEL R175, R132, -INF , !P4 ;  /* 0xff80000084af7808 */ /* 0x000fe40006000000 */
[----:B------:R-:W-:Y:S01]  /*7cc0*/  FMNMX.FTZ R176, R131, R176, !PT ;  /* 0x000000b083b07209 */ /* 0x000fe20007810000 */
[----:B------:R-:W-:Y:S01]  /*7cd0*/  MUFU.EX2 R132, R189 ;  /* 0x000000bd00847308 */ /* 0x000fe20000000800 */
[----:B------:R-:W-:-:S02]  /*7ce0*/  ISETP.GT.AND P4, PT, R162, 0x51, P2 ;  /* 0x00000051a200780c */ /* 0x000fc40001784270 */
[----:B------:R-:W-:Y:S02]  /*7cf0*/  FSEL R133, R133, -INF , !P3 ;  /* 0xff80000085857808 */ /* 0x000fe40005800000 */
[----:B------:R-:W-:Y:S02]  /*7d00*/  ISETP.LT.OR P5, PT, R161, 0x51, P5 ;  /* 0x00000051a100780c */ /* 0x000fe40002fa1670 */
[----:B------:R-:W-:Y:S01]  /*7d10*/  FMNMX.FTZ R176, R175, R176, !PT ;  /* 0x000000b0afb07209 */ /* 0x000fe20007810000 */
[----:B------:R-:W-:Y:S01]  /*7d20*/  MUFU.EX2 R20, R20 ;  /* 0x0000001400147308 */ /* 0x000fe20000000800 */
[----:B------:R-:W-:Y:S02]  /*7d30*/  ISETP.GT.AND P3, PT, R162, 0x58, P2 ;  /* 0x00000058a200780c */ /* 0x000fe40001764270 */
[----:B------:R-:W-:Y:S02]  /*7d40*/  ISETP.LT.OR P4, PT, R161, 0x52, P4 ;  /* 0x00000052a100780c */ /* 0x000fe40002781670 */
[----:B------:R-:W-:-:S02]  /*7d50*/  FSEL R134, R134, -INF , !P5 ;  /* 0xff80000086867808 */ /* 0x000fc40006800000 */
[----:B------:R-:W-:Y:S01]  /*7d60*/  FMNMX.FTZ R179, R133, R176, !PT ;  /* 0x000000b085b37209 */ /* 0x000fe20007810000 */
[----:B------:R-:W-:Y:S01]  /*7d70*/  MUFU.EX2 R123, R123 ;  /* 0x0000007b007b7308 */ /* 0x000fe20000000800 */
[----:B------:R-:W-:Y:S02]  /*7d80*/  ISETP.GT.AND P5, PT, R162, 0x59, P2 ;  /* 0x00000059a200780c */ /* 0x000fe400017a4270 */
[----:B------:R-:W-:Y:S02]  /*7d90*/  FSEL R153, R135, -INF , !P4 ;  /* 0xff80000087997808 */ /* 0x000fe40006000000 */
[----:B------:R-:W-:Y:S02]  /*7da0*/  ISETP.LT.OR P3, PT, R161, 0x59, P3 ;  /* 0x00000059a100780c */ /* 0x000fe40001f61670 */
[----:B------:R-:W-:Y:S01]  /*7db0*/  FMNMX.FTZ R176, R134, R179, !PT ;  /* 0x000000b386b07209 */ /* 0x000fe20007810000 */
[----:B------:R0:W-:Y:S01]  /*7dc0*/  MUFU.EX2 R135, R178 ;  /* 0x000000b200877308 */ /* 0x0001e20000000800 */
[----:B------:R-:W-:-:S02]  /*7dd0*/  ISETP.GT.AND P4, PT, R162, 0x60, P2 ;  /* 0x00000060a200780c */ /* 0x000fc40001784270 */
[----:B------:R-:W-:Y:S02]  /*7de0*/  ISETP.LT.OR P5, PT, R161, 0x5a, P5 ;  /* 0x0000005aa100780c */ /* 0x000fe40002fa1670 */
[----:B------:R-:W-:Y:S02]  /*7df0*/  FSEL R151, R136, -INF , !P3 ;  /* 0xff80000088977808 */ /* 0x000fe40005800000 */
[----:B------:R-:W-:Y:S01]  /*7e00*/  FMNMX.FTZ R176, R153, R176, !PT ;  /* 0x000000b099b07209 */ /* 0x000fe20007810000 */
[----:B------:R-:W-:Y:S01]  /*7e10*/  MUFU.EX2 R136, R180 ;  /* 0x000000b400887308 */ /* 0x000fe20000000800 */
[----:B------:R-:W-:Y:S01]  /*7e20*/  ISETP.GT.AND P3, PT, R162, 0x61, P2 ;  /* 0x00000061a200780c */ /* 0x000fe20001764270 */
[----:B0-----:R-:W-:Y:S01]  /*7e30*/  FFMA.FTZ R178, R146, UR10, -R8 ;  /* 0x0000000a92b27c23 */ /* 0x001fe20008010808 */
        /* <DEDUP_REMOVED lines=11> */
[C---:B------:R-:W-:Y:S02]  /*7ef0*/  ISETP.LT.OR P5, PT, R161.reuse, 0x69, P5 ;  /* 0x00000069a100780c */ /* 0x040fe40002fa1670 */
[----:B------:R-:W-:Y:S01]  /*7f00*/  FMNMX.FTZ R179, R138, R179, !PT ;  /* 0x000000b38ab37209 */ /* 0x000fe20007810000 */
[----:B------:R0:W-:Y:S01]  /*7f10*/  MUFU.EX2 R139, R178 ;  /* 0x000000b2008b7308 */ /* 0x0001e20000000800 */
[----:B------:R-:W-:Y:S02]  /*7f20*/  ISETP.LT.OR P4, PT, R161, 0x6a, P4 ;  /* 0x0000006aa100780c */ /* 0x000fe40002781670 */
[----:B------:R-:W-:Y:S02]  /*7f30*/  ISETP.GT.AND P3, PT, R162, 0x70, P2 ;  /* 0x00000070a200780c */ /* 0x000fe40001764270 */
[----:B------:R-:W-:-:S02]  /*7f40*/  FSEL R140, R140, -INF , !P5 ;  /* 0xff8000008c8c7808 */ /* 0x000fc40006800000 */
[----:B------:R-:W-:Y:S01]  /*7f50*/  FMNMX.FTZ R179, R146, R179, !PT ;  /* 0x000000b392b37209 */ /* 0x000fe20007810000 */
[----:B------:R-:W-:Y:S01]  /*7f60*/  MUFU.EX2 R159, R159 ;  /* 0x0000009f009f7308 */ /* 0x000fe20000000800 */
[----:B------:R-:W-:Y:S01]  /*7f70*/  FSEL R141, R141, -INF , !P4 ;  /* 0xff8000008d8d7808 */ /* 0x000fe20006000000 */
[----:B0-----:R-:W-:Y:S01]  /*7f80*/  FFMA.FTZ R178, R147, UR10, -R8 ;  /* 0x0000000a93b27c23 */ /* 0x001fe20008010808 */
[C---:B------:R-:W-:Y:S02]  /*7f90*/  ISETP.GT.AND P5, PT, R162.reuse, 0x71, P2 ;  /* 0x00000071a200780c */ /* 0x040fe400017a4270 */
[C---:B------:R-:W-:Y:S02]  /*7fa0*/  ISETP.GT.AND P4, PT, R162.reuse, 0x78, P2 ;  /* 0x00000078a200780c */ /* 0x040fe40001784270 */
[----:B------:R-:W-:Y:S02]  /*7fb0*/  ISETP.GT.AND P2, PT, R162, 0x79, P2 ;  /* 0x00000079a200780c */ /* 0x000fe40001744270 */
[----:B------:R-:W-:-:S02]  /*7fc0*/  ISETP.LT.OR P3, PT, R161, 0x71, P3 ;  /* 0x00000071a100780c */ /* 0x000fc40001f61670 */
[----:B------:R-:W-:Y:S02]  /*7fd0*/  FMNMX.FTZ R162, R140, R179, !PT ;  /* 0x000000b38ca27209 */ /* 0x000fe40007810000 */
[----:B------:R-:W-:Y:S02]  /*7fe0*/  ISETP.LT.OR P5, PT, R161, 0x72, P5 ;  /* 0x00000072a100780c */ /* 0x000fe40002fa1670 */
[----:B------:R-:W-:Y:S02]  /*7ff0*/  FSEL R142, R142, -INF , !P3 ;  /* 0xff8000008e8e7808 */ /* 0x000fe40005800000 */
[----:B------:R-:W-:Y:S02]  /*8000*/  FMNMX.FTZ R179, R141, R162, !PT ;  /* 0x000000a28db37209 */ /* 0x000fe40007810000 */
[----:B------:R-:W-:Y:S02]  /*8010*/  ISETP.LT.OR P4, PT, R161, 0x79, P4 ;  /* 0x00000079a100780c */ /* 0x000fe40002781670 */
[----:B------:R-:W-:-:S02]  /*8020*/  FSEL R147, R143, -INF , !P5 ;  /* 0xff8000008f937808 */ /* 0x000fc40006800000 */
[----:B------:R-:W-:Y:S01]  /*8030*/  FMNMX.FTZ R162, R142, R179, !PT ;  /* 0x000000b38ea27209 */ /* 0x000fe20007810000 */
[--C-:B------:R-:W-:Y:S01]  /*8040*/  FFMA.FTZ R179, R149, UR10, -R8.reuse ;  /* 0x0000000a95b37c23 */ /* 0x100fe20008010808 */
[----:B------:R-:W-:Y:S01]  /*8050*/  ISETP.LT.OR P2, PT, R161, 0x7a, P2 ;  /* 0x0000007aa100780c */ /* 0x000fe20001741670 */
[----:B------:R0:W-:Y:S01]  /*8060*/  MUFU.EX2 R143, R178 ;  /* 0x000000b2008f7308 */ /* 0x0001e20000000800 */
[----:B------:R-:W-:Y:S02]  /*8070*/  FSEL R144, R144, -INF , !P4 ;  /* 0xff80000090907808 */ /* 0x000fe40006000000 */
[----:B------:R-:W-:Y:S02]  /*8080*/  FMNMX.FTZ R149, R147, R162, !PT ;  /* 0x000000a293957209 */ /* 0x000fe40007810000 */
[----:B------:R-:W-:Y:S02]  /*8090*/  FSEL R145, R145, -INF , !P2 ;  /* 0xff80000091917808 */ /* 0x000fe40005000000 */
[----:B------:R-:W-:Y:S01]  /*80a0*/  FMNMX.FTZ R176, R144, R149, !PT ;  /* 0x0000009590b07209 */ /* 0x000fe20007810000 */
[----:B------:R1:W-:Y:S01]  /*80b0*/  MUFU.EX2 R162, R179 ;  /* 0x000000b300a27308 */ /* 0x0003e20000000800 */
[----:B------:R-:W-:-:S01]  /*80c0*/  FFMA.FTZ R149, R150, UR10, -R8 ;  /* 0x0000000a96957c23 */ /* 0x000fc20008010808 */
[--C-:B------:R-:W-:Y:S01]  /*80d0*/  FFMA.FTZ R150, R152, UR10, -R8.reuse ;  /* 0x0000000a98967c23 */ /* 0x100fe20008010808 */
[----:B------:R-:W-:Y:S01]  /*80e0*/  FMNMX.FTZ R176, R145, R176, !PT ;  /* 0x000000b091b07209 */ /* 0x000fe20007810000 */
[--C-:B------:R-:W-:Y:S01]  /*80f0*/  FFMA.FTZ R152, R154, UR10, -R8.reuse ;  /* 0x0000000a9a987c23 */ /* 0x100fe20008010808 */
[----:B------:R-:W-:-:S01]  /*8100*/  FFMA.FTZ R154, R156, UR10, -R8 ;  /* 0x0000000a9c9a7c23 */ /* 0x000fc20008010808 */
[--C-:B------:R-:W-:Y:S01]  /*8110*/  FFMA.FTZ R156, R158, UR10, -R8.reuse ;  /* 0x0000000a9e9c7c23 */ /* 0x100fe20008010808 */
[----:B------:R-:W-:-:S01]  /*8120*/  FFMA.FTZ R158, R160, UR10, -R8 ;  /* 0x0000000aa09e7c23 */ /* 0x000fc20008010808 */
[----:B------:R-:W0:Y:S01]  /*8130*/  SHFL.BFLY PT, R161, R176, 0x2, 0x1f ;  /* 0x0c401f00b0a17f89 */ /* 0x000e2200000e0000 */
[----:B------:R-:W-:-:S01]  /*8140*/  FFMA.FTZ R160, R164, UR10, -R8 ;  /* 0x0000000aa4a07c23 */ /* 0x000fc20008010808 */
[----:B------:R-:W-:Y:S08]  /*8150*/  MUFU.EX2 R149, R149 ;  /* 0x0000009500957308 */ /* 0x000ff00000000800 */
[----:B------:R-:W-:Y:S08]  /*8160*/  MUFU.EX2 R150, R150 ;  /* 0x0000009600967308 */ /* 0x000ff00000000800 */
[----:B------:R-:W-:Y:S01]  /*8170*/  MUFU.EX2 R152, R152 ;  /* 0x0000009800987308 */ /* 0x000fe20000000800 */
[----:B0-----:R-:W-:Y:S01]  /*8180*/  FMNMX.FTZ R178, R176, R161, !PT ;  /* 0x000000a1b0b27209 */ /* 0x001fe20007810000 */
[--C-:B------:R-:W-:Y:S01]  /*8190*/  FFMA.FTZ R161, R163, UR10, -R8.reuse ;  /* 0x0000000aa3a17c23 */ /* 0x100fe20008010808 */
[----:B------:R-:W-:-:S01]  /*81a0*/  FFMA.FTZ R176, R165, UR10, -R8 ;  /* 0x0000000aa5b07c23 */ /* 0x000fc20008010808 */
[----:B------:R-:W-:Y:S01]  /*81b0*/  FSEL R163, R13, RZ, P6 ;  /* 0x000000ff0da37208 */ /* 0x000fe20003000000 */
[----:B------:R-:W-:Y:S01]  /*81c0*/  IMAD.U32 R165, RZ, RZ, UR10 ;  /* 0x0000000affa57e24 */ /* 0x000fe2000f8e00ff */
[----:B-1----:R-:W0:Y:S02]  /*81d0*/  SHFL.BFLY PT, R179, R178, 0x1, 0x1f ;  /* 0x0c201f00b2b37f89 */ /* 0x002e2400000e0000 */
[----:B------:R-:W-:Y:S01]  /*81e0*/  MUFU.EX2 R154, R154 ;  /* 0x0000009a009a7308 */ /* 0x000fe20000000800 */
[----:B------:R-:W-:-:S04]  /*81f0*/  FADD.FTZ R6, -R163, R6 ;  /* 0x00000006a3067221 */ /* 0x000fc80000010100 */
[----:B------:R-:W-:-:S03]  /*8200*/  FMUL.FTZ R164, R6, UR10 ;  /* 0x0000000a06a47c20 */ /* 0x000fc60008410000 */
[----:B------:R1:W-:Y:S08]  /*8210*/  MUFU.EX2 R163, R176 ;  /* 0x000000b000a37308 */ /* 0x0003f00000000800 */
[----:B------:R-:W2:Y:S01]  /*8220*/  MUFU.EX2 R164, R164 ;  /* 0x000000a400a47308 */ /* 0x000ea20000000800 */
[----:B0-----:R-:W-:-:S07]  /*8230*/  FMNMX.FTZ R8, R178, R179, !PT ;  /* 0x000000b3b2087209 */ /* 0x001fce0007810000 */
[----:B------:R-:W-:Y:S01]  /*8240*/  MUFU.EX2 R156, R156 ;  /* 0x0000009c009c7308 */ /* 0x000fe20000000800 */
[C---:B------:R-:W-:Y:S01]  /*8250*/  FSETP.NEU.FTZ.AND P2, PT, R8.reuse, -INF , PT ;  /* 0xff8000000800780b */ /* 0x040fe20003f5d000 */
[----:B------:R-:W-:-:S06]  /*8260*/  FFMA.FTZ R165, R8, R165, -8 ;  /* 0xc100000008a57423 */ /* 0x000fcc00000100a5 */
[----:B------:R-:W-:Y:S01]  /*8270*/  MUFU.EX2 R158, R158 ;  /* 0x0000009e009e7308 */ /* 0x000fe20000000800 */
[----:B------:R-:W-:-:S05]  /*8280*/  FSEL R6, R165, RZ, P2 ;  /* 0x000000ffa5067208 */ /* 0x000fca0001000000 */
[--C-:B------:R-:W-:Y:S01]  /*8290*/  FFMA.FTZ R165, R120, UR10, -R6.reuse ;  /* 0x0000000a78a57c23 */ /* 0x100fe20008010806 */
[----:B------:R-:W-:-:S01]  /*82a0*/  FFMA.FTZ R120, R166, UR10, -R6 ;  /* 0x0000000aa6787c23 */ /* 0x000fc20008010806 */
[--C-:B------:R-:W-:Y:S01]  /*82b0*/  FFMA.FTZ R166, R168, UR10, -R6.reuse ;  /* 0x0000000aa8a67c23 */ /* 0x100fe20008010806 */
[----:B------:R-:W-:Y:S01]  /*82c0*/  FSEL R168, R8, RZ, P2 ;  /* 0x000000ff08a87208 */ /* 0x000fe20001000000 */
[--C-:B-1----:R-:W-:Y:S01]  /*82d0*/  FFMA.FTZ R176, R171, UR10, -R6.reuse ;  /* 0x0000000aabb07c23 */ /* 0x102fe20008010806 */
[----:B------:R-:W-:-:S01]  /*82e0*/  FFMA.FTZ R170, R170, UR10, -R6 ;  /* 0x0000000aaaaa7c23 */ /* 0x000fc20008010806 */
[----:B------:R-:W-:Y:S01]  /*82f0*/  FFMA.FTZ R9, R9, UR10, -R6 ;  /* 0x0000000a09097c23 */ /* 0x000fe20008010806 */
[----:B------:R-:W-:Y:S01]  /*8300*/  MUFU.EX2 R165, R165 ;  /* 0x000000a500a57308 */ /* 0x000fe20000000800 */
[----:B------:R-:W-:-:S01]  /*8310*/  FADD.FTZ R168, -R168, R5 ;  /* 0x00000005a8a87221 */ /* 0x000fc20000010100 */
[--C-:B------:R-:W-:Y:S01]  /*8320*/  FFMA.FTZ R10, R10, UR10, -R6.reuse ;  /* 0x0000000a0a0a7c23 */ /* 0x100fe20008010806 */
[----:B------:R-:W-:-:S01]  /*8330*/  FFMA.FTZ R11, R11, UR10, -R6 ;  /* 0x0000000a0b0b7c23 */ /* 0x000fc20008010806 */
[--C-:B------:R-:W-:Y:S01]  /*8340*/  FFMA.FTZ R14, R14, UR10, -R6.reuse ;  /* 0x0000000a0e0e7c23 */ /* 0x100fe20008010806 */
[----:B------:R-:W-:Y:S01]  /*8350*/  FMUL.FTZ R171, R168, UR10 ;  /* 0x0000000aa8ab7c20 */ /* 0x000fe20008410000 */
[--C-:B------:R-:W-:Y:S01]  /*8360*/  FFMA.FTZ R168, R129, UR10, -R6.reuse ;  /* 0x0000000a81a87c23 */ /* 0x100fe20008010806 */
[----:B------:R-:W-:-:S01]  /*8370*/  FFMA.FTZ R129, R130, UR10, -R6 ;  /* 0x0000000a82817c23 */ /* 0x000fc20008010806 */
[----:B------:R-:W-:Y:S01]  /*8380*/  MUFU.EX2 R170, R170 ;  /* 0x000000aa00aa7308 */ /* 0x000fe20000000800 */
[----:B------:R-:W-:-:S01]  /*8390*/  FFMA.FTZ R130, R131, UR10, -R6 ;  /* 0x0000000a83827c23 */ /* 0x000fc20008010806 */
[----:B------:R-:W-:Y:S01]  /*83a0*/  FFMA.FTZ R131, R175, UR10, -R6 ;  /* 0x0000000aaf837c23 */ /* 0x000fe20008010806 */
[----:B--2---:R-:W-:-:S01]  /*83b0*/  FFMA.FTZ R175, R164, R4, R121 ;  /* 0x00000004a4af7223 */ /* 0x004fc20000010079 */
        /* <DEDUP_REMOVED lines=12> */
[----:B------:R-:W1:Y:S08]  /*8480*/  MUFU.EX2 R9, R9 ;  /* 0x0000000900097308 */ /* 0x000e700000000800 */
[----:B------:R-:W2:Y:S01]  /*8490*/  MUFU.EX2 R10, R10 ;  /* 0x0000000a000a7308 */ /* 0x000ea20000000800 */
[----:B0-----:R-:W-:-:S01]  /*84a0*/  FFMA.FTZ R4, R171, R3, R170 ;  /* 0x00000003ab047223 */ /* 0x001fc200000100aa */
[----:B------:R-:W-:-:S03]  /*84b0*/  FADD.FTZ R3, R15, R178 ;  /* 0x000000b20f037221 */ /* 0x000fc60000010000 */
[----:B------:R-:W-:-:S03]  /*84c0*/  FADD.FTZ R4, R165, R4 ;  /* 0x00000004a5047221 */ /* 0x000fc60000010000 */
[----:B------:R-:W0:Y:S08]  /*84d0*/  MUFU.EX2 R11, R11 ;  /* 0x0000000b000b7308 */ /* 0x000e300000000800 */
[----:B------:R-:W3:Y:S08]  /*84e0*/  MUFU.EX2 R120, R120 ;  /* 0x0000007800787308 */ /* 0x000ef00000000800 */
[----:B------:R4:W-:Y:S08]  /*84f0*/  MUFU.EX2 R5, R176 ;  /* 0x000000b000057308 */ /* 0x0009f00000000800 */
[----:B------:R-:W5:Y:S01]  /*8500*/  MUFU.EX2 R14, R14 ;  /* 0x0000000e000e7308 */ /* 0x000f620000000800 */
[----:B----4-:R-:W-:-:S01]  /*8510*/  FFMA.FTZ R176, R133, UR10, -R6 ;  /* 0x0000000a85b07c23 */ /* 0x010fc20008010806 */
[----:B-1----:R-:W-:Y:S01]  /*8520*/  FADD.FTZ R133, R9, R4 ;  /* 0x0000000409857221 */ /* 0x002fe20000010000 */
[----:B------:R-:W-:-:S03]  /*8530*/  FADD.FTZ R4, R122, R3 ;  /* 0x000000037a047221 */ /* 0x000fc60000010000 */
[----:B--2---:R-:W-:Y:S01]  /*8540*/  FADD.FTZ R178, R10, R133 ;  /* 0x000000850ab27221 */ /* 0x004fe20000010000 */
[----:B------:R-:W-:-:S01]  /*8550*/  FADD.FTZ R3, R7, R4 ;  /* 0x0000000407037221 */ /* 0x000fc20000010000 */
[----:B------:R-:W1:Y:S01]  /*8560*/  MUFU.EX2 R167, R167 ;  /* 0x000000a700a77308 */ /* 0x000e620000000800 */
[----:B------:R-:W-:-:S01]  /*8570*/  FFMA.FTZ R133, R134, UR10, -R6 ;  /* 0x0000000a86857c23 */ /* 0x000fc20008010806 */
[----:B0-----:R-:W-:Y:S01]  /*8580*/  FADD.FTZ R175, R11, R178 ;  /* 0x000000b20baf7221 */ /* 0x001fe20000010000 */
[----:B------:R-:W-:-:S01]  /*8590*/  FADD.FTZ R4, R172, R3 ;  /* 0x00000003ac047221 */ /* 0x000fc20000010000 */
[----:B------:R-:W-:Y:S02]  /*85a0*/  FFMA.FTZ R134, R153, UR10, -R6 ;  /* 0x0000000a99867c23 */ /* 0x000fe40008010806 */
[----:B---3--:R-:W-:-:S01]  /*85b0*/  FADD.FTZ R175, R120, R175 ;  /* 0x000000af78af7221 */ /* 0x008fc20000010000 */
[----:B------:R-:W-:Y:S01]  /*85c0*/  FADD.FTZ R3, R127, R4 ;  /* 0x000000047f037221 */ /* 0x000fe20000010000 */
[----:B------:R-:W0:Y:S02]  /*85d0*/  MUFU.EX2 R21, R21 ;  /* 0x0000001500157308 */ /* 0x000e240000000800 */
[----:B-----5:R-:W-:-:S01]  /*85e0*/  FADD.FTZ R4, R14, R175 ;  /* 0x000000af0e047221 */ /* 0x020fc20000010000 */
[----:B------:R-:W-:-:S04]  /*85f0*/  FADD.FTZ R178, R128, R3 ;  /* 0x0000000380b27221 */ /* 0x000fc80000010000 */
[----:B------:R-:W-:Y:S01]  /*8600*/  FADD.FTZ R3, R173, R178 ;  /* 0x000000b2ad037221 */ /* 0x000fe20000010000 */
[----:B------:R-:W2:Y:S01]  /*8610*/  MUFU.EX2 R166, R166 ;  /* 0x000000a600a67308 */ /* 0x000ea20000000800 */
[----:B-1----:R-:W-:-:S01]  /*8620*/  FADD.FTZ R4, R167, R4 ;  /* 0x00000004a7047221 */ /* 0x002fc20000010000 */
[----:B------:R-:W-:Y:S01]  /*8630*/  FFMA.FTZ R178, R137, UR10, -R6 ;  /* 0x0000000a89b27c23 */ /* 0x000fe20008010806 */
[----:B------:R-:W-:-:S01]  /*8640*/  FADD.FTZ R3, R174, R3 ;  /* 0x00000003ae037221 */ /* 0x000fc20000010000 */
[--C-:B------:R-:W-:Y:S01]  /*8650*/  FFMA.FTZ R137, R138, UR10, -R6.reuse ;  /* 0x0000000a8a897c23 */ /* 0x100fe20008010806 */
[----:B------:R-:W-:-:S03]  /*8660*/  FFMA.FTZ R138, R146, UR10, -R6 ;  /* 0x0000000a928a7c23 */ /* 0x000fc60008010806 */
[----:B------:R-:W1:Y:S01]  /*8670*/  MUFU.EX2 R124, R124 ;  /* 0x0000007c007c7308 */ /* 0x000e620000000800 */
[----:B0-----:R-:W-:-:S01]  /*8680*/  FADD.FTZ R153, R21, R4 ;  /* 0x0000000415997221 */ /* 0x001fc20000010000 */
[----:B------:R-:W-:-:S04]  /*8690*/  FADD.FTZ R4, R132, R3 ;  /* 0x0000000384047221 */ /* 0x000fc80000010000 */
[----:B------:R-:W-:Y:S02]  /*86a0*/  FADD.FTZ R4, R177, R4 ;  /* 0x00000004b1047221 */ /* 0x000fe40000010000 */
[----:B------:R-:W0:Y:S01]  /*86b0*/  MUFU.EX2 R125, R125 ;  /* 0x0000007d007d7308 */ /* 0x000e220000000800 */
[----:B--2---:R-:W-:-:S07]  /*86c0*/  FADD.FTZ R153, R166, R153 ;  /* 0x00000099a6997221 */ /* 0x004fce0000010000 */
[----:B------:R-:W2:Y:S01]  /*86d0*/  MUFU.EX2 R126, R126 ;  /* 0x0000007e007e7308 */ /* 0x000ea20000000800 */
[----:B-1----:R-:W-:-:S01]  /*86e0*/  FADD.FTZ R180, R124, R153 ;  /* 0x000000997cb47221 */ /* 0x002fc20000010000 */
[----:B------:R-:W-:-:S04]  /*86f0*/  FADD.FTZ R153, R135, R4 ;  /* 0x0000000487997221 */ /* 0x000fc80000010000 */
[----:B------:R-:W-:Y:S02]  /*8700*/  FADD.FTZ R153, R136, R153 ;  /* 0x0000009988997221 */ /* 0x000fe40000010000 */
[----:B------:R-:W1:Y:S01]  /*8710*/  MUFU.EX2 R169, R169 ;  /* 0x000000a900a97308 */ /* 0x000e620000000800 */
[----:B0-----:R-:W-:-:S01]  /*8720*/  FADD.FTZ R3, R125, R180 ;  /* 0x000000b47d037221 */ /* 0x001fc20000010000 */
[----:B------:R-:W-:-:S04]  /*8730*/  FADD.FTZ R146, R148, R153 ;  /* 0x0000009994927221 */ /* 0x000fc80000010000 */
[----:B------:R-:W-:Y:S01]  /*8740*/  FADD.FTZ R153, R139, R146 ;  /* 0x000000928b997221 */ /* 0x000fe20000010000 */
[----:B------:R-:W-:-:S01]  /*8750*/  FFMA.FTZ R146, R140, UR10, -R6 ;  /* 0x0000000a8c927c23 */ /* 0x000fc20008010806 */
[----:B------:R-:W0:Y:S01]  /*8760*/  MUFU.EX2 R168, R168 ;  /* 0x000000a800a87308 */ /* 0x000e220000000800 */
[----:B--2---:R-:W-:-:S01]  /*8770*/  FADD.FTZ R4, R126, R3 ;  /* 0x000000037e047221 */ /* 0x004fc20000010000 */
[----:B------:R-:W-:-:S04]  /*8780*/  FADD.FTZ R140, R20, R153 ;  /* 0x00000099148c7221 */ /* 0x000fc80000010000 */
[----:B------:R-:W-:Y:S02]  /*8790*/  FADD.FTZ R140, R123, R140 ;  /* 0x0000008c7b8c7221 */ /* 0x000fe40000010000 */
[----:B------:R-:W2:Y:S01]  /*87a0*/  MUFU.EX2 R129, R129 ;  /* 0x0000008100817308 */ /* 0x000ea20000000800 */
[----:B-1----:R-:W-:-:S04]  /*87b0*/  FADD.FTZ R4, R169, R4 ;  /* 0x00000004a9047221 */ /* 0x002fc80000010000 */
[----:B------:R-:W-:-:S03]  /*87c0*/  FADD.FTZ R3, R5, R4 ;  /* 0x0000000405037221 */ /* 0x000fc60000010000 */
[----:B------:R-:W1:Y:S01]  /*87d0*/  MUFU.EX2 R130, R130 ;  /* 0x0000008200827308 */ /* 0x000e620000000800 */
[----:B0-----:R-:W-:-:S07]  /*87e0*/  FADD.FTZ R4, R168, R3 ;  /* 0x00000003a8047221 */ /* 0x001fce0000010000 */
[----:B------:R-:W0:Y:S01]  /*87f0*/  MUFU.EX2 R131, R131 ;  /* 0x0000008300837308 */ /* 0x000e220000000800 */
[----:B--2---:R-:W-:-:S07]  /*8800*/  FADD.FTZ R3, R129, R4 ;  /* 0x0000000481037221 */ /* 0x004fce0000010000 */
[----:B------:R-:W2:Y:S01]  /*8810*/  MUFU.EX2 R176, R176 ;  /* 0x000000b000b07308 */ /* 0x000ea20000000800 */
[----:B-1----:R-:W-:-:S01]  /*8820*/  FADD.FTZ R4, R130, R3 ;  /* 0x0000000382047221 */ /* 0x002fc20000010000 */
[----:B------:R-:W-:Y:S01]  /*8830*/  FADD.FTZ R3, R143, R140 ;  /* 0x0000008c8f037221 */ /* 0x000fe20000010000 */
[----:B------:R-:W-:-:S01]  /*8840*/  FFMA.FTZ R140, R142, UR10, -R6 ;  /* 0x0000000a8e8c7c23 */ /* 0x000fc20008010806 */
[----:B------:R-:W-:-:S04]  /*8850*/  FFMA.FTZ R6, R145, UR10, -R6 ;  /* 0x0000000a91067c23 */ /* 0x000fc80008010806 */
[----:B------:R-:W1:Y:S01]  /*8860*/  MUFU.EX2 R133, R133 ;  /* 0x0000008500857308 */ /* 0x000e620000000800 */
[----:B0-----:R-:W-:-:S01]  /*8870*/  FADD.FTZ R153, R131, R4 ;  /* 0x0000000483997221 */ /* 0x001fc20000010000 */
[----:B------:R-:W-:-:S04]  /*8880*/  FADD.FTZ R4, R162, R3 ;  /* 0x00000003a2047221 */ /* 0x000fc80000010000 */
[----:B------:R-:W-:Y:S02]  /*8890*/  FADD.FTZ R3, R149, R4 ;  /* 0x0000000495037221 */ /* 0x000fe40000010000 */
[----:B------:R-:W0:Y:S01]  /*88a0*/  MUFU.EX2 R134, R134 ;  /* 0x0000008600867308 */ /* 0x000e220000000800 */
[----:B--2---:R-:W-:-:S01]  /*88b0*/  FADD.FTZ R180, R176, R153 ;  /* 0x00000099b0b47221 */ /* 0x004fc20000010000 */
[----:B------:R-:W-:-:S04]  /*88c0*/  FADD.FTZ R3, R150, R3 ;  /* 0x0000000396037221 */ /* 0x000fc80000010000 */
[----:B------:R-:W-:Y:S02]  /*88d0*/  FADD.FTZ R142, R152, R3 ;  /* 0x00000003988e7221 */ /* 0x000fe40000010000 */
[----:B------:R-:W2:Y:S01]  /*88e0*/  MUFU.EX2 R151, R151 ;  /* 0x0000009700977308 */ /* 0x000ea20000000800 */
[----:B-1----:R-:W-:-:S07]  /*88f0*/  FADD.FTZ R153, R133, R180 ;  /* 0x000000b485997221 */ /* 0x002fce0000010000 */
[----:B------:R-:W1:Y:S01]  /*8900*/  MUFU.EX2 R178, R178 ;  /* 0x000000b200b27308 */ /* 0x000e620000000800 */
[----:B0-----:R-:W-:-:S01]  /*8910*/  FADD.FTZ R4, R134, R153 ;  /* 0x0000009986047221 */ /* 0x001fc20000010000 */
[----:B------:R-:W-:-:S04]  /*8920*/  FADD.FTZ R153, R155, R142 ;  /* 0x0000008e9b997221 */ /* 0x000fc80000010000 */
[----:B------:R-:W-:Y:S02]  /*8930*/  FADD.FTZ R142, R154, R153 ;  /* 0x000000999a8e7221 */ /* 0x000fe40000010000 */
[----:B------:R-:W0:Y:S01]  /*8940*/  MUFU.EX2 R137, R137 ;  /* 0x0000008900897308 */ /* 0x000e220000000800 */
[----:B--2---:R-:W-:-:S01]  /*8950*/  FADD.FTZ R3, R151, R4 ;  /* 0x0000000497037221 */ /* 0x004fc20000010000 */
[----:B------:R-:W-:-:S06]  /*8960*/  FADD.FTZ R153, R157, R142 ;  /* 0x0000008e9d997221 */ /* 0x000fcc0000010000 */
        /* <DEDUP_REMOVED lines=20> */
[----:B--2---:R-:W-:-:S04]  /*8ab0*/  FADD.FTZ R4, R160, R3 ;  /* 0x00000003a0047221 */ /* 0x004fc80000010000 */
[----:B------:R-:W-:Y:S01]  /*8ac0*/  FADD.FTZ R4, R163, R4 ;  /* 0x00000004a3047221 */ /* 0x000fe20000010000 */
[----:B-1----:R-:W-:-:S04]  /*8ad0*/  FADD.FTZ R142, R179, R142 ;  /* 0x0000008eb38e7221 */ /* 0x002fc80000010000 */
[----:B0-----:R-:W-:Y:S01]  /*8ae0*/  FADD.FTZ R3, R6, R142 ;  /* 0x0000008e06037221 */ /* 0x001fe20000010000 */
[----:B------:R-:W-:Y:S06]  /*8af0*/  @!P0 BRA `(.L_x_1250) ;  /* 0x0000000000048947 */ /* 0x000fec0003800000 */
[----:B------:R-:W-:Y:S01]  /*8b00*/  BPT.TRAP 0x1 ;  /* 0x000000040000795c */ /* 0x000fe20000300000 */
.L_x_1250:
        /* <DEDUP_REMOVED lines=143> */
.L_x_1233:
[----:B------:R-:W-:Y:S01]  /*9400*/  ULDC UR6, c[0x0][0x448] ;  /* 0x0001120000067ab9 */ /* 0x000fe20000000800 */
[----:B------:R-:W-:Y:S01]  /*9410*/  ULDC UR19, c[0x0][0x9e4] ;  /* 0x0002790000137ab9 */ /* 0x000fe20000000800 */
[----:B------:R-:W-:Y:S02]  /*9420*/  UISETP.NE.AND UP0, UPT, UR6, 0x1, UPT ;  /* 0x000000010600788c */ /* 0x000fe4000bf05270 */
[----:B------:R-:W-:Y:S02]  /*9430*/  UISETP.GE.AND UP1, UPT, UR19, 0x1, UPT ;  /* 0x000000011300788c */ /* 0x000fe4000bf26270 */
[----:B------:R-:W-:Y:S02]  /*9440*/  UIADD3 UR11, UR41, 0x7f, URZ ;  /* 0x0000007f290b7890 */ /* 0x000fe4000fffe03f */
[----:B------:R-:W-:Y:S02]  /*9450*/  UIADD3 UR14, UR40, 0x1, -UR45 ;  /* 0x00000001280e7890 */ /* 0x000fe4000fffe82d */
[----:B------:R-:W-:Y:S01]  /*9460*/  PLOP3.LUT P5, PT, PT, PT, UP1, 0x80, 0x0 ;  /* 0x000000000000781c */ /* 0x000fe20003faf018 */
[----:B------:R-:W-:-:S02]  /*9470*/  ULDC UR18, c[0x0][0x9dc] ;  /* 0x0002770000127ab9 */ /* 0x000fc40000000800 */
[----:B------:R-:W-:Y:S01]  /*9480*/  @UP0 ULDC UR6, c[0x0][0x44c] ;  /* 0x0001130000060ab9 */ /* 0x000fe20000000800 */
[----:B------:R-:W-:Y:S01]  /*9490*/  @UP0 ULDC UR15, c[0x0][0x450] ;  /* 0x00011400000f0ab9 */ /* 0x000fe20000000800 */
[----:B------:R-:W-:-:S04]  /*94a0*/  UIMAD.WIDE.U32 UR6, UR11, UR6, URZ ;  /* 0x000000060b0672a5 */ /* 0x000fc8000f8e003f */
[----:B------:R-:W-:-:S04]  /*94b0*/  @UP0 USHF.R.U32.HI UR11, URZ, UR15, UR7 ;  /* 0x0000000f3f0b0299 */ /* 0x000fc80008011607 */
[----:B------:R-:W-:-:S04]  /*94c0*/  UIADD3 UR11, UR14, UR11, URZ ;  /* 0x0000000b0e0b7290 */ /* 0x000fc8000fffe03f */
        /* <DEDUP_REMOVED lines=12> */
.L_x_1253:
[----:B------:R-:W-:-:S11]  /*9590*/  UISETP.NE.AND UP1, UPT, UR19, 0x1, UPT ;  /* 0x000000011300788c */ /* 0x000fd6000bf25270 */
[----:B------:R-:W-:Y:S02]  /*95a0*/  @UP1 ULDC.64 UR6, c[0x0][0x9e8] ;  /* 0x00027a0000061ab9 */ /* 0x000fe40000000a00 */
[----:B------:R-:W-:-:S04]  /*95b0*/  UIMAD.WIDE.U32 UR14, UR11, UR6, URZ ;  /* 0x000000060b0e72a5 */ /* 0x000fc8000f8e003f */
[----:B------:R-:W-:-:S12]  /*95c0*/  @UP1 USHF.R.U32.HI UR11, URZ, UR7, UR15 ;  /* 0x000000073f0b1299 */ /* 0x000fd8000801160f */
.L_x_1254:
[----:B------:R-:W-:-:S04]  /*95d0*/  UIMAD UR11, UR11, UR19, URZ ;  /* 0x000000130b0b72a4 */ /* 0x000fc8000f8e023f */
[----:B------:R-:W-:-:S04]  /*95e0*/  UISETP.LT.AND UP1, UPT, UR18, UR11, UPT ;  /* 0x0000000b1200728c */ /* 0x000fc8000bf21270 */
[----:B------:R-:W-:-:S12]  /*95f0*/  USEL UR18, UR18, UR11, !UP1 ;  /* 0x0000000b12127287 */ /* 0x000fd8000c800000 */
.L_x_1252:
[----:B------:R-:W-:-:S04]  /*9600*/  UIADD3 UR18, UR18, 0x7f, URZ ;  /* 0x0000007f12127890 */ /* 0x000fc8000fffe03f */
[----:B------:R-:W-:-:S04]  /*9610*/  USHF.R.S32.HI UR6, URZ, 0x1f, UR18 ;  /* 0x0000001f3f067899 */ /* 0x000fc80008011412 */
[----:B------:R-:W-:-:S04]  /*9620*/  ULEA.HI UR6, UR6, UR18, URZ, 0x7 ;  /* 0x0000001206067291 */ /* 0x000fc8000f8f383f */
[----:B------:R-:W-:-:S04]  /*9630*/  USHF.R.S32.HI UR6, URZ, 0x7, UR6 ;  /* 0x000000073f067899 */ /* 0x000fc80008011406 */
[----:B------:R-:W-:-:S04]  /*9640*/  UISETP.LT.AND UP1, UPT, UR39, UR6, UPT ;  /* 0x000000062700728c */ /* 0x000fc8000bf21270 */
[----:B------:R-:W-:-:S06]  /*9650*/  USEL UR30, UR39, UR6, !UP1 ;  /* 0x00000006271e7287 */ /* 0x000fcc000c800000 */
[----:B------:R-:W-:-:S13]  /*9660*/  ISETP.GE.AND P2, PT, R2, UR30, PT ;  /* 0x0000001e02007c0c */ /* 0x000fda000bf46270 */
[----:B------:R-:W-:Y:S05]  /*9670*/  @!P2 BRA `(.L_x_1255) ;  /* 0x00000028002ca947 */ /* 0x000fea0003800000 */
[----:B------:R-:W-:Y:S01]  /*9680*/  IMAD.MOV.U32 R8, RZ, RZ, R5 ;  /* 0x000000ffff087224 */ /* 0x000fe200078e0005 */
[----:B------:R-:W-:Y:S01]  /*9690*/  UMOV UR33, UR50 ;  /* 0x0000003200217c82 */ /* 0x000fe20008000000 */
[----:B------:R-:W-:Y:S01]  /*96a0*/  IMAD.MOV.U32 R7, RZ, RZ, R6 ;  /* 0x000000ffff077224 */ /* 0x000fe200078e0006 */
[----:B------:R-:W-:Y:S01]  /*96b0*/  UMOV UR32, UR51 ;  /* 0x0000003300207c82 */ /* 0x000fe20008000000 */
[----:B------:R-:W-:-:S05]  /*96c0*/  ULDC UR31, c[0x0][0x988] ;  /* 0x00026200001f7ab9 */ /* 0x000fca0000000800 */
.L_x_1265:
[----:B------:R-:W-:Y:S01]  /*96d0*/  ISETP.NE.AND P3, PT, RZ, UR44, PT ;  /* 0x0000002cff007c0c */ /* 0x000fe2000bf65270 */
[----:B------:R-:W-:-:S04]  /*96e0*/  UISETP.NE.AND UP1, UPT, UR32, 0x1, UPT ;  /* 0x000000012000788c */ /* 0x000fc8000bf25270 */
[----:B------:R-:W-:-:S04]  /*96f0*/  USEL UR50, URZ, 0x1, UP1 ;  /* 0x000000013f327887 */ /* 0x000fc80008800000 */
[----:B------:R-:W-:-:S04]  /*9700*/  ULOP3.LUT UR50, UR33, UR50, URZ, 0x3c, !UPT ;  /* 0x0000003221327292 */ /* 0x000fc8000f8e3c3f */
[----:B------:R-:W-:Y:S08]  /*9710*/  @P3 BRA `(.L_x_1256) ;  /* 0x0000000000383947 */ /* 0x000ff00003800000 */
[----:B------:R-:W-:Y:S05]  /*9720*/  @!P0 BRA `(.L_x_1257) ;  /* 0x0000000000048947 */ /* 0x000fea0003800000 */
[----:B------:R-:W-:Y:S01]  /*9730*/  BPT.TRAP 0x1 ;  /* 0x000000040000795c */ /* 0x000fe20000300000 */
.L_x_1257:
        /* <DEDUP_REMOVED lines=9> */
.L_x_1258:
[----:B-1----:R-:W-:Y:S05]  /*97d0*/  @P2 BRA `(.L_x_1256) ;  /* 0x0000000000082947 */ /* 0x002fea0003800000 */
[----:B------:R-:W1:Y:S02]  /*97e0*/  SYNCS.PHASECHK.TRANS64.TRYWAIT P2, [UR6+0x2a830], R5 ;  /* 0x02a83005ff0075a7 */ /* 0x000e640008040146 */
[----:B-1----:R-:W-:Y:S05]  /*97f0*/  @!P2 BRA `(.L_x_1259) ;  /* 0x000001000030a947 */ /* 0x002fea0003800000 */
.L_x_1256:
        /* <DEDUP_REMOVED lines=40> */
.L_x_1261:
[----:B------:R-:W-:Y:S01]  /*9a80*/  ULEA UR6, UR32, UR36, 0x3 ;  /* 0x0000002420067291 */ /* 0x000fe2000f8e183f */
[----:B------:R-:W-:-:S05]  /*9a90*/  IMAD.U32 R5, RZ, RZ, UR33 ;  /* 0x00000021ff057e24 */ /* 0x000fca000f8e00ff */
[----:B------:R-:W-:-:S04]  /*9aa0*/  SHF.L.U32 R5, R5, 0x1f, RZ ;  /* 0x0000001f05057819 */ /* 0x000fc800000006ff */
[----:B------:R0:W1:Y:S01]  /*9ab0*/  SYNCS.PHASECHK.TRANS64.TRYWAIT P2, [UR6+0x2a850], R5 ;  /* 0x02a85005ff0075a7 */ /* 0x0000620008040146 */
[----:B------:R-:W-:Y:S05]  /*9ac0*/  @!P0 BRA `(.L_x_1262) ;  /* 0x0000000000048947 */ /* 0x000fea0003800000 */
[----:B------:R-:W-:Y:S01]  /*9ad0*/  BPT.TRAP 0x1 ;  /* 0x000000040000795c */ /* 0x000fe20000300000 */
.L_x_1262:
[----:B-1----:R-:W-:Y:S05]  /*9ae0*/  @P2 BRA `(.L_x_1260) ;  /* 0x0000000000082947 */ /* 0x002fea0003800000 */
[----:B------:R-:W1:Y:S02]  /*9af0*/  SYNCS.PHASECHK.TRANS64.TRYWAIT P2, [UR6+0x2a850], R5 ;  /* 0x02a85005ff0075a7 */ /* 0x000e640008040146 */
[----:B-1----:R-:W-:Y:S05]  /*9b00*/  @!P2 BRA `(.L_x_1263) ;  /* 0x000000fc0084a947 */ /* 0x002fea0003800000 */
.L_x_1260:
        /* <DEDUP_REMOVED lines=9> */
[----:B------:R-:W1:Y:S01]  /*9ba0*/  MUFU.TANH R10, R10 ;  /* 0x0000000a000a7308 */ /* 0x000e620000002400 */
        /* <DEDUP_REMOVED lines=17> */
[----:B------:R-:W0:Y:S01]  /*9cc0*/  MUFU.TANH R11, R11 ;  /* 0x0000000b000b7308 */ /* 0x000e220000002400 */
[----:B------:R-:W-:Y:S01]  /*9cd0*/  UMOV UR7, 0x40000040 ;  /* 0x4000004000077882 */ /* 0x000fe20000000000 */
[----:B-1----:R-:W-:Y:S01]  /*9ce0*/  FMNMX.FTZ R6, R10, R7, !PT ;  /* 0x000000070a067209 */ /* 0x002fe20007810000 */
[C---:B------:R-:W-:Y:S01]  /*9cf0*/  FMUL.FTZ R136, R0.reuse, R145 ;  /* 0x0000009100887220 */ /* 0x040fe20000410000 */
[C---:B------:R-:W-:Y:S01]  /*9d00*/  FMUL.FTZ R125, R0.reuse, R134 ;  /* 0x00000086007d7220 */ /* 0x040fe20000410000 */
[C---:B------:R-:W-:Y:S01]  /*9d10*/  FMUL.FTZ R145, R0.reuse, R154 ;  /* 0x0000009a00917220 */ /* 0x040fe20000410000 */
[C---:B------:R-:W-:Y:S01]  /*9d20*/  FMUL.FTZ R154, R0.reuse, R163 ;  /* 0x000000a3009a7220 */ /* 0x040fe20000410000 */
[----:B--2---:R-:W-:Y:S01]  /*9d30*/  FMNMX.FTZ R6, R9, R6, !PT ;  /* 0x0000000609067209 */ /* 0x004fe20007810000 */
        /* <DEDUP_REMOVED lines=43> */
[----:B------:R-:W-:Y:S01]  /*9ff0*/  FMUL.FTZ R162, R0, R171 ;  /* 0x000000ab00a27220 */ /* 0x000fe20000410000 */
[----:B------:R-:W-:Y:S01]  /*a000*/  UMOV UR10, UR31 ;  /* 0x0000001f000a7c82 */ /* 0x000fe20008000000 */
[----:B------:R-:W1:Y:S03]  /*a010*/  S2R R209, SR_TID.X ;  /* 0x0000000000d17919 */ /* 0x000e660000002100 */
[----:B------:R-:W3:Y:S01]  /*a020*/  MUFU.TANH R120, R120 ;  /* 0x0000007800787308 */ /* 0x000ee20000002400 */
[----:B--2---:R-:W-:-:S07]  /*a030*/  FMNMX.FTZ R163, R21, R164, !PT ;  /* 0x000000a415a37209 */ /* 0x004fce0007810000 */
[----:B------:R-:W2:Y:S01]  /*a040*/  MUFU.TANH R121, R121 ;  /* 0x0000007900797308 */ /* 0x000ea20000002400 */
[----:B0-----:R-:W-:-:S07]  /*a050*/  FMNMX.FTZ R6, R20, R5, !PT ;  /* 0x0000000514067209 */ /* 0x001fce0007810000 */
[----:B------:R-:W0:Y:S01]  /*a060*/  MUFU.TANH R123, R123 ;  /* 0x0000007b007b7308 */ /* 0x000e220000002400 */
[----:B---3--:R-:W-:Y:S01]  /*a070*/  FMNMX.FTZ R164, R120, R163, !PT ;  /* 0x000000a378a47209 */ /* 0x008fe20007810000 */
[----:B------:R-:W-:-:S06]  /*a080*/  FMUL.FTZ R163, R0, R172 ;  /* 0x000000ac00a37220 */ /* 0x000fcc0000410000 */
[----:B------:R-:W3:Y:S01]  /*a090*/  MUFU.TANH R122, R122 ;  /* 0x0000007a007a7308 */ /* 0x000ee20000002400 */
[----:B--2---:R-:W-:Y:S02]  /*a0a0*/  FMNMX.FTZ R5, R121, R6, !PT ;  /* 0x0000000679057209 */ /* 0x004fe40007810000 */
[----:B-1----:R-:W-:-:S05]  /*a0b0*/  SHF.R.U32.HI R209, RZ, 0x7, R209 ;  /* 0x00000007ffd17819 */ /* 0x002fca00000116d1 */
[----:B------:R-:W1:Y:S01]  /*a0c0*/  MUFU.TANH R124, R124 ;  /* 0x0000007c007c7308 */ /* 0x000e620000002400 */
[----:B0-----:R-:W-:Y:S01]  /*a0d0*/  FMNMX.FTZ R165, R123, R164, !PT ;  /* 0x000000a47ba57209 */ /* 0x001fe20007810000 */
[C---:B------:R-:W-:Y:S01]  /*a0e0*/  FMUL.FTZ R164, R0.reuse, R173 ;  /* 0x000000ad00a47220 */ /* 0x040fe20000410000 */
[----:B------:R-:W-:-:S05]  /*a0f0*/  FMUL.FTZ R173, R0, R180 ;  /* 0x000000b400ad7220 */ /* 0x000fca0000410000 */
        /* <DEDUP_REMOVED lines=11> */
[----:B0-----:R-:W-:Y:S01]  /*a1b0*/  FMNMX.FTZ R166, R128, R165, !PT ;  /* 0x000000a580a67209 */ /* 0x001fe20007810000 */
[C---:B------:R-:W-:Y:S01]  /*a1c0*/  FMUL.FTZ R165, R0.reuse, R174 ;  /* 0x000000ae00a57220 */ /* 0x040fe20000410000 */
[----:B------:R-:W-:-:S05]  /*a1d0*/  FMUL.FTZ R174, R0, R181 ;  /* 0x000000b500ae7220 */ /* 0x000fca0000410000 */
        /* <DEDUP_REMOVED lines=17> */
[----:B------:R-:W-:Y:S01]  /*a2f0*/  FMUL.FTZ R167, R0, R176 ;  /* 0x000000b000a77220 */ /* 0x000fe20000410000 */
[----:B------:R-:W-:Y:S02]  /*a300*/  WARPGROUP.DEPBAR.LE gsb0, 0x0 ;  /* 0x00008000000079c5 */ /* 0x000fe40000010000 */
[----:B------:R-:W-:-:S03]  /*a310*/  WARPGROUP.ARRIVE ;  /* 0x00000000000079c5 */ /* 0x000fc60000000000 */
[----:B------:R-:W1:Y:S01]  /*a320*/  MUFU.TANH R138, R138 ;  /* 0x0000008a008a7308 */ /* 0x000e620000002400 */
[----:B0-----:R-:W-:Y:S02]  /*a330*/  FMNMX.FTZ R5, R137, R6, !PT ;  /* 0x0000000689057209 */ /* 0x001fe40007810000 */
[----:B------:R-:W-:Y:S01]  /*a340*/  QGMMA.64x192x32.F32.E4M3.E4M3 R24, R192, gdesc[UR4], R24, gsb0 ;  /* 0x02e00004c0187df3 */ /* 0x000fe20008000818 */
[----:B------:R-:W-:Y:S01]  /*a350*/  UIADD3 UR6, UR11, 0x4, URZ ;  /* 0x000000040b067890 */ /* 0x000fe2000fffe03f */
[----:B------:R-:W-:-:S03]  /*a360*/  UMOV UR7, 0x40000040 ;  /* 0x4000004000077882 */ /* 0x000fc60000000000 */
[----:B------:R-:W0:Y:S01]  /*a370*/  MUFU.TANH R140, R140 ;  /* 0x0000008c008c7308 */ /* 0x000e220000002400 */
[----:B--2---:R-:W-:Y:S01]  /*a380*/  FMNMX.FTZ R169, R139, R168, !PT ;  /* 0x000000a88ba97209 */ /* 0x004fe20007810000 */
[----:B------:R-:W-:-:S06]  /*a390*/  FMUL.FTZ R168, R0, R177 ;  /* 0x000000b100a87220 */ /* 0x000fcc0000410000 */
        /* <DEDUP_REMOVED lines=12> */
[----:B------:R-:W-:-:S06]  /*a460*/  FMUL.FTZ R169, R0, R178 ;  /* 0x000000b200a97220 */ /* 0x000fcc0000410000 */
[----:B------:R-:W2:Y:S01]  /*a470*/  MUFU.TANH R146, R146 ;  /* 0x0000009200927308 */ /* 0x000ea20000002400 */
[----:B-1----:R-:W-:-:S07]  /*a480*/  FMNMX.FTZ R5, R145, R6, !PT ;  /* 0x0000000691057209 */ /* 0x002fce0007810000 */
[----:B------:R-:W1:Y:S01]  /*a490*/  MUFU.TANH R148, R148 ;  /* 0x0000009400947308 */ /* 0x000e620000002400 */
[----:B0-----:R-:W-:Y:S01]  /*a4a0*/  FMNMX.FTZ R171, R147, R170, !PT ;  /* 0x000000aa93ab7209 */ /* 0x001fe20007810000 */
[----:B------:R-:W-:Y:S01]  /*a4b0*/  FMUL.FTZ R170, R0, R179 ;  /* 0x000000b300aa7220 */ /* 0x000fe20000410000 */
[----:B------:R-:W-:-:S05]  /*a4c0*/  IMAD.U32 R179, RZ, RZ, UR51 ;  /* 0x00000033ffb37e24 */ /* 0x000fca000f8e00ff */
        /* <DEDUP_REMOVED lines=32> */
[----:B--2---:R-:W-:Y:S01]  /*a6d0*/  FMNMX.FTZ R175, R163, R172, !PT ;  /* 0x000000aca3af7209 */ /* 0x004fe20007810000 */
[----:B------:R-:W-:-:S06]  /*a6e0*/  FMUL.FTZ R172, R0, R183 ;  /* 0x000000b700ac7220 */ /* 0x000fcc0000410000 */
[----:B------:R-:W2:Y:S01]  /*a6f0*/  MUFU.TANH R165, R165 ;  /* 0x000000a500a57308 */ /* 0x000ea20000002400 */
[----:B-1----:R-:W-:Y:S01]  /*a700*/  FMNMX.FTZ R6, R162, R5, !PT ;  /* 0x00000005a2067209 */ /* 0x002fe20007810000 */
[----:B------:R-:W-:Y:S02]  /*a710*/  WARPGROUP.DEPBAR.LE gsb0, 0x0 ;  /* 0x00008000000079c5 */ /* 0x000fe40000010000 */
[----:B------:R-:W-:-:S04]  /*a720*/  WARPGROUP.ARRIVE ;  /* 0x00000000000079c5 */ /* 0x000fc80000000000 */
[----:B------:R-:W1:Y:S01]  /*a730*/  MUFU.TANH R167, R167 ;  /* 0x000000a700a77308 */ /* 0x000e620000002400 */
[----:B0-----:R-:W-:Y:S01]  /*a740*/  FMNMX.FTZ R176, R164, R175, !PT ;  /* 0x000000afa4b07209 */ /* 0x001fe20007810000 */
[----:B------:R-:W-:Y:S01]  /*a750*/  QGMMA.64x192x32.F32.E4M3.E4M3 R24, R188, gdesc[UR4], R24, gsb0 ;  /* 0x02e00004bc187df3 */ /* 0x000fe20008000818 */
[----:B------:R-:W-:Y:S01]  /*a760*/  UIADD3 UR6, UR11, 0x6, URZ ;  /* 0x000000060b067890 */ /* 0x000fe2000fffe03f */
[----:B------:R-:W-:-:S04]  /*a770*/  UMOV UR7, 0x40000040 ;  /* 0x4000004000077882 */ /* 0x000fc80000000000 */
        /* <DEDUP_REMOVED lines=15> */
[----:B-1----:R-:W-:Y:S02]  /*a870*/  FMNMX.FTZ R175, R174, R175, !PT ;  /* 0x000000afaeaf7209 */ /* 0x002fe40007810000 */
[----:B0-----:R-:W-:-:S03]  /*a880*/  FMNMX.FTZ R5, R171, R6, !PT ;  /* 0x00000006ab057209 */ /* 0x001fc60007810000 */
[----:B------:R-:W0:Y:S01]  /*a890*/  SHFL.BFLY PT, R6, R175, 0x2, 0x1f ;  /* 0x0c401f00af067f89 */ /* 0x000e2200000e0000 */
[----:B--2---:R-:W-:-:S05]  /*a8a0*/  FMNMX.FTZ R176, R172, R5, !PT ;  /* 0x00000005acb07209 */ /* 0x004fca0007810000 */
[----:B------:R-:W1:Y:S01]  /*a8b0*/  SHFL.BFLY PT, R5, R176, 0x2, 0x1f ;  /* 0x0c401f00b0057f89 */ /* 0x000e6200000e0000 */
[----:B0-----:R-:W-:Y:S01]  /*a8c0*/  FMNMX.FTZ R177, R175, R6, !PT ;  /* 0x00000006afb17209 */ /* 0x001fe20007810000 */
[----:B------:R-:W-:-:S04]  /*a8d0*/  IMAD.U32 R175, RZ, RZ, UR10 ;  /* 0x0000000affaf7e24 */ /* 0x000fc8000f8e00ff */
[----:B------:R-:W0:Y:S01]  /*a8e0*/  SHFL.BFLY PT, R6, R177, 0x1, 0x1f ;  /* 0x0c201f00b1067f89 */ /* 0x000e2200000e0000 */
[----:B-1----:R-:W-:-:S05]  /*a8f0*/  FMNMX.FTZ R178, R176, R5, !PT ;  /* 0x00000005b0b27209 */ /* 0x002fca0007810000 */
[----:B------:R-:W1:Y:S01]  /*a900*/  SHFL.BFLY PT, R5, R178, 0x1, 0x1f ;  /* 0x0c201f00b2057f89 */ /* 0x000e6200000e0000 */
[----:B0-----:R-:W-:Y:S02]  /*a910*/  FMNMX.FTZ R6, R177, R6, !PT ;  /* 0x00000006b1067209 */ /* 0x001fe40007810000 */
[----:B------:R-:W-:-:S03]  /*a920*/  IADD3 R177, -R209, 0xb, RZ ;  /* 0x0000000bd1b17810 */ /* 0x000fc60007ffe1ff */
[C---:B------:R-:W-:Y:S01]  /*a930*/  FFMA.FTZ R175, R6.reuse, R175, -8 ;  /* 0xc100000006af7423 */ /* 0x040fe200000100af */
[----:B------:R-:W-:-:S03]  /*a940*/  FADD.FTZ R7, -R6, R7 ;  /* 0x0000000706077221 */ /* 0x000fc60000010100 */
[--C-:B------:R-:W-:Y:S01]  /*a950*/  FFMA.FTZ R176, R174, UR10, -R175.reuse ;  /* 0x0000000aaeb07c23 */ /* 0x100fe200080108af */
[----:B------:R-:W-:Y:S01]  /*a960*/  FMUL.FTZ R7, R7, UR10 ;  /* 0x0000000a07077c20 */ /* 0x000fe20008410000 */
[----:B-1----:R-:W-:Y:S01]  /*a970*/  FMNMX.FTZ R5, R178, R5, !PT ;  /* 0x00000005b2057209 */ /* 0x002fe20007810000 */
[----:B------:R-:W-:Y:S02]  /*a980*/  IMAD.U32 R178, RZ, RZ, UR10 ;  /* 0x0000000affb27e24 */ /* 0x000fe4000f8e00ff */
[--C-:B------:R-:W-:Y:S01]  /*a990*/  FFMA.FTZ R10, R10, UR10, -R175.reuse ;  /* 0x0000000a0a0a7c23 */ /* 0x100fe200080108af */
[----:B------:R-:W-:-:S01]  /*a9a0*/  FFMA.FTZ R9, R9, UR10, -R175 ;  /* 0x0000000a09097c23 */ /* 0x000fc200080108af */
[----:B------:R-:W-:Y:S01]  /*a9b0*/  FFMA.FTZ R13, R13, UR10, -R175 ;  /* 0x0000000a0d0d7c23 */ /* 0x000fe200080108af */
[----:B------:R-:W-:-:S01]  /*a9c0*/  FADD.FTZ R8, -R5, R8 ;  /* 0x0000000805087221 */ /* 0x000fc20000010100 */
[----:B------:R-:W-:Y:S01]  /*a9d0*/  FFMA.FTZ R174, R5, R178, -8 ;  /* 0xc100000005ae7423 */ /* 0x000fe200000100b2 */
[----:B------:R-:W-:Y:S01]  /*a9e0*/  MUFU.EX2 R7, R7 ;  /* 0x0000000700077308 */ /* 0x000fe20000000800 */
[----:B------:R-:W-:-:S01]  /*a9f0*/  FFMA.FTZ R14, R14, UR10, -R175 ;  /* 0x0000000a0e0e7c23 */ /* 0x000fc200080108af */
[----:B------:R-:W-:Y:S01]  /*aa00*/  FMUL.FTZ R8, R8, UR10 ;  /* 0x0000000a08087c20 */ /* 0x000fe20008410000 */
[----:B------:R-:W-:-:S01]  /*aa10*/  FFMA.FTZ R11, R11, UR10, -R174 ;  /* 0x0000000a0b0b7c23 */ /* 0x000fc200080108ae */
[--C-:B------:R-:W-:Y:S01]  /*aa20*/  FFMA.FTZ R12, R12, UR10, -R174.reuse ;  /* 0x0000000a0c0c7c23 */ /* 0x100fe200080108ae */
[----:B------:R-:W-:-:S01]  /*aa30*/  FFMA.FTZ R15, R15, UR10, -R174 ;  /* 0x0000000a0f0f7c23 */ /* 0x000fc200080108ae */
[----:B------:R-:W-:Y:S01]  /*aa40*/  FFMA.FTZ R20, R20, UR10, -R174 ;  /* 0x0000000a14147c23 */ /* 0x000fe200080108ae */
[----:B------:R-:W-:-:S01]  /*aa50*/  FFMA.FTZ R21, R21, UR10, -R175 ;  /* 0x0000000a15157c23 */ /* 0x000fc200080108af */
[----:B------:R-:W0:Y:S01]  /*aa60*/  MUFU.EX2 R10, R10 ;  /* 0x0000000a000a7308 */ /* 0x000e220000000800 */
[----:B------:R-:W-:-:S01]  /*aa70*/  FFMA.FTZ R121, R121, UR10, -R174 ;  /* 0x0000000a79797c23 */ /* 0x000fc200080108ae */
[----:B------:R-:W-:Y:S01]  /*aa80*/  FFMA.FTZ R120, R120, UR10, -R175 ;  /* 0x0000000a78787c23 */ /* 0x000fe200080108af */
[----:B------:R-:W-:-:S01]  /*aa90*/  FFMA.FTZ R122, R122, UR10, -R174 ;  /* 0x0000000a7a7a7c23 */ /* 0x000fc200080108ae */
[----:B------:R-:W-:Y:S01]  /*aaa0*/  FFMA.FTZ R123, R123, UR10, -R175 ;  /* 0x0000000a7b7b7c23 */ /* 0x000fe200080108af */
[----:B------:R-:W-:-:S01]  /*aab0*/  FFMA.FTZ R125, R125, UR10, -R174 ;  /* 0x0000000a7d7d7c23 */ /* 0x000fc200080108ae */
[----:B------:R-:W-:Y:S01]  /*aac0*/  FFMA.FTZ R124, R124, UR10, -R175 ;  /* 0x0000000a7c7c7c23 */ /* 0x000fe200080108af */
        /* <DEDUP_REMOVED lines=26> */
[----:B-1----:R-:W-:-:S01]  /*ac70*/  FFMA.FTZ R3, R8, R3, R11 ;  /* 0x0000000308037223 */ /* 0x002fc2000001000b */
[--C-:B------:R-:W-:Y:S01]  /*ac80*/  FFMA.FTZ R167, R167, UR10, -R175.reuse ;  /* 0x0000000aa7a77c23 */ /* 0x100fe200080108af */
[----:B------:R-:W-:-:S01]  /*ac90*/  FFMA.FTZ R168, R168, UR10, -R175 ;  /* 0x0000000aa8a87c23 */ /* 0x000fc200080108af */
[----:B------:R-:W-:Y:S01]  /*aca0*/  FFMA.FTZ R173, R173, UR10, -R175 ;  /* 0x0000000aadad7c23 */ /* 0x000fe200080108af */
[----:B------:R-:W-:-:S01]  /*acb0*/  FFMA.FTZ R129, R129, UR10, -R174 ;  /* 0x0000000a81817c23 */ /* 0x000fc200080108ae */
[--C-:B------:R-:W-:Y:S01]  /*acc0*/  FFMA.FTZ R130, R130, UR10, -R174.reuse ;  /* 0x0000000a82827c23 */ /* 0x100fe200080108ae */
[----:B------:R-:W-:-:S01]  /*acd0*/  FFMA.FTZ R133, R133, UR10, -R174 ;  /* 0x0000000a85857c23 */ /* 0x000fc200080108ae */
[----:B------:R-:W1:Y:S01]  /*ace0*/  MUFU.EX2 R13, R13 ;  /* 0x0000000d000d7308 */ /* 0x000e620000000800 */
        /* <DEDUP_REMOVED lines=8> */
[----:B--2---:R-:W-:-:S01]  /*ad70*/  FADD.FTZ R178, R12, R3 ;  /* 0x000000030cb27221 */ /* 0x004fc20000010000 */
[--C-:B------:R-:W-:Y:S01]  /*ad80*/  FFMA.FTZ R146, R146, UR10, -R174.reuse ;  /* 0x0000000a92927c23 */ /* 0x100fe200080108ae */
[----:B------:R-:W-:-:S01]  /*ad90*/  FFMA.FTZ R149, R149, UR10, -R174 ;  /* 0x0000000a95957c23 */ /* 0x000fc200080108ae */
[--C-:B------:R-:W-:Y:S01]  /*ada0*/  FFMA.FTZ R150, R150, UR10, -R174.reuse ;  /* 0x0000000a96967c23 */ /* 0x100fe200080108ae */
[----:B------:R-:W-:-:S01]  /*adb0*/  FFMA.FTZ R153, R153, UR10, -R174 ;  /* 0x0000000a99997c23 */ /* 0x000fc200080108ae */
[----:B------:R-:W-:-:S02]  /*adc0*/  WARPGROUP.DEPBAR.LE gsb0, 0x0 ;  /* 0x00008000000079c5 */ /* 0x000fc40000010000 */
[----:B------:R-:W-:Y:S01]  /*add0*/  WARPGROUP.ARRIVE ;  /* 0x00000000000079c5 */ /* 0x000fe20000000000 */
[----:B------:R-:W2:Y:S01]  /*ade0*/  MUFU.EX2 R14, R14 ;  /* 0x0000000e000e7308 */ /* 0x000ea20000000800 */
[----:B-1----:R-:W-:-:S01]  /*adf0*/  FADD.FTZ R3, R13, R4 ;  /* 0x000000040d037221 */ /* 0x002fc20000010000 */
[--C-:B------:R-:W-:Y:S01]  /*ae00*/  FFMA.FTZ R154, R154, UR10, -R174.reuse ;  /* 0x0000000a9a9a7c23 */ /* 0x100fe200080108ae */
[----:B------:R-:W-:-:S01]  /*ae10*/  FFMA.FTZ R157, R157, UR10, -R174 ;  /* 0x0000000a9d9d7c23 */ /* 0x000fc200080108ae */
[--C-:B------:R-:W-:Y:S01]  /*ae20*/  FFMA.FTZ R158, R158, UR10, -R174.reuse ;  /* 0x0000000a9e9e7c23 */ /* 0x100fe200080108ae */
[----:B------:R-:W-:Y:S01]  /*ae30*/  QGMMA.64x192x32.F32.E4M3.E4M3 R24, R184, gdesc[UR4], R24, gsb0 ;  /* 0x02e00004b8187df3 */ /* 0x000fe20008000818 */
[----:B------:R-:W-:-:S01]  /*ae40*/  FFMA.FTZ R161, R161, UR10, -R174 ;  /* 0x0000000aa1a17c23 */ /* 0x000fc200080108ae */
[----:B------:R-:W-:Y:S01]  /*ae50*/  FFMA.FTZ R162, R162, UR10, -R174 ;  /* 0x0000000aa2a27c23 */ /* 0x000fe200080108ae */
[----:B------:R-:W1:Y:S01]  /*ae60*/  MUFU.EX2 R20, R20 ;  /* 0x0000001400147308 */ /* 0x000e620000000800 */
[----:B0-----:R-:W-:-:S01]  /*ae70*/  FADD.FTZ R175, R15, R178 ;  /* 0x000000b20faf7221 */ /* 0x001fc20000010000 */
[--C-:B------:R-:W-:Y:S01]  /*ae80*/  FFMA.FTZ R165, R165, UR10, -R174.reuse ;  /* 0x0000000aa5a57c23 */ /* 0x100fe200080108ae */
[----:B------:R-:W-:-:S01]  /*ae90*/  FFMA.FTZ R171, R171, UR10, -R174 ;  /* 0x0000000aabab7c23 */ /* 0x000fc200080108ae */
[----:B------:R-:W-:-:S04]  /*aea0*/  FFMA.FTZ R172, R172, UR10, -R174 ;  /* 0x0000000aacac7c23 */ /* 0x000fc800080108ae */
        /* <DEDUP_REMOVED lines=50> */
[----:B------:R-:W-:-:S06]  /*b1d0*/  WARPGROUP.DEPBAR.LE gsb0, 0x0 ;  /* 0x00008000000079c5 */ /* 0x000fcc0000010000 */
        /* <DEDUP_REMOVED lines=34> */
[----:B-1----:R-:W-:-:S01]  /*b400*/  FADD.FTZ R4, R156, R3 ;  /* 0x000000039c047221 */ /* 0x002fc20000010000 */
[----:B------:R-:W-:-:S05]  /*b410*/  @!P1 LEA R3, R179, UR36, 0x3 ;  /* 0x00000024b3039c11 */ /* 0x000fca000f8e18ff */
[----:B------:R-:W-:Y:S01]  /*b420*/  @!P1 VIADD R3, R3, 0x2a840 ;  /* 0x0002a84003039836 */ /* 0x000fe20000000000 */
[----:B------:R-:W1:Y:S01]  /*b430*/  MUFU.EX2 R161, R161 ;  /* 0x000000a100a17308 */ /* 0x000e620000000800 */
[----:B0-----:R-:W-:-:S01]  /*b440*/  FADD.FTZ R170, R158, R175 ;  /* 0x000000af9eaa7221 */ /* 0x001fc20000010000 */
[----:B------:R1:W-:Y:S06]  /*b450*/  BAR.ARV R177, 0x100 ;  /* 0x000400b10000751d */ /* 0x0003ec0000002000 */
[----:B------:R-:W0:Y:S01]  /*b460*/  MUFU.EX2 R160, R160 ;  /* 0x000000a000a07308 */ /* 0x000e220000000800 */
[----:B--2---:R-:W-:-:S01]  /*b470*/  FADD.FTZ R175, R159, R4 ;  /* 0x000000049faf7221 */ /* 0x004fc20000010000 */
[----:B------:R-:W-:-:S04]  /*b480*/  @!P1 PRMT R3, RZ, 0x654, R3 ;  /* 0x00000654ff039816 */ /* 0x000fc80000000003 */
[----:B------:R2:W-:Y:S02]  /*b490*/  @!P1 SYNCS.ARRIVE.TRANS64.RED.A1T0 RZ, [R3+URZ], RZ ;  /* 0x000000ff03ff99a7 */ /* 0x0005e4000810043f */
        /* <DEDUP_REMOVED lines=10> */
[----:B------:R-:W2:Y:S01]  /*b540*/  MUFU.EX2 R167, R167 ;  /* 0x000000a700a77308 */ /* 0x000ea20000000800 */
[----:B---3--:R-:W-:-:S07]  /*b550*/  FADD.FTZ R4, R164, R175 ;  /* 0x000000afa4047221 */ /* 0x008fce0000010000 */
        /* <DEDUP_REMOVED lines=18> */
.L_x_1264:
        /* <DEDUP_REMOVED lines=139> */
.L_x_1255:
        /* <DEDUP_REMOVED lines=8> */
[----:B------:R-:W-:-:S05]  /*bfb0*/  ULDC UR32, c[0x0][0x9e0] ;  /* 0x0002780000207ab9 */ /* 0x000fca0000000800 */
.L_x_1284:
[----:B------:R-:W-:Y:S01]  /*bfc0*/  ISETP.NE.AND P3, PT, RZ, UR44, PT ;  /* 0x0000002cff007c0c */ /* 0x000fe2000bf65270 */
[----:B------:R-:W-:-:S04]  /*bfd0*/  UISETP.NE.AND UP1, UPT, UR33, 0x1, UPT ;  /* 0x000000012100788c */ /* 0x000fc8000bf25270 */
[----:B------:R-:W-:-:S04]  /*bfe0*/  USEL UR50, URZ, 0x1, UP1 ;  /* 0x000000013f327887 */ /* 0x000fc80008800000 */
[----:B------:R-:W-:-:S04]  /*bff0*/  ULOP3.LUT UR50, UR34, UR50, URZ, 0x3c, !UPT ;  /* 0x0000003222327292 */ /* 0x000fc8000f8e3c3f */
[----:B------:R-:W-:Y:S08]  /*c000*/  @P3 BRA `(.L_x_1267) ;  /* 0x0000000000383947 */ /* 0x000ff00003800000 */
[----:B------:R-:W-:Y:S05]  /*c010*/  @!P0 BRA `(.L_x_1268) ;  /* 0x0000000000048947 */ /* 0x000fea0003800000 */
[----:B------:R-:W-:Y:S01]  /*c020*/  BPT.TRAP 0x1 ;  /* 0x000000040000795c */ /* 0x000fe20000300000 */
.L_x_1268:
        /* <DEDUP_REMOVED lines=9> */
.L_x_1269:
[----:B-1----:R-:W-:Y:S05]  /*c0c0*/  @P2 BRA `(.L_x_1267) ;  /* 0x0000000000082947 */ /* 0x002fea0003800000 */
[----:B------:R-:W1:Y:S02]  /*c0d0*/  SYNCS.PHASECHK.TRANS64.TRYWAIT P2, [UR6+0x2a830], R5 ;  /* 0x02a83005ff0075a7 */ /* 0x000e640008040146 */
[----:B-1----:R-:W-:Y:S05]  /*c0e0*/  @!P2 BRA `(.L_x_1270) ;  /* 0x000000d80024a947 */ /* 0x002fea0003800000 */
.L_x_1267:
        /* <DEDUP_REMOVED lines=40> */
.L_x_1272:
[----:B------:R-:W-:Y:S01]  /*c370*/  ULEA UR6, UR33, UR36, 0x3 ;  /* 0x0000002421067291 */ /* 0x000fe2000f8e183f */
[----:B------:R-:W-:-:S05]  /*c380*/  IMAD.U32 R5, RZ, RZ, UR34 ;  /* 0x00000022ff057e24 */ /* 0x000fca000f8e00ff */
[----:B------:R-:W-:-:S04]  /*c390*/  SHF.L.U32 R5, R5, 0x1f, RZ ;  /* 0x0000001f05057819 */ /* 0x000fc800000006ff */
[----:B------:R0:W1:Y:S01]  /*c3a0*/  SYNCS.PHASECHK.TRANS64.TRYWAIT P2, [UR6+0x2a850], R5 ;  /* 0x02a85005ff0075a7 */ /* 0x0000620008040146 */
[----:B------:R-:W-:Y:S05]  /*c3b0*/  @!P0 BRA `(.L_x_1273) ;  /* 0x0000000000048947 */ /* 0x000fea0003800000 */
[----:B------:R-:W-:Y:S01]  /*c3c0*/  BPT.TRAP 0x1 ;  /* 0x000000040000795c */ /* 0x000fe20000300000 */
.L_x_1273:
[----:B-1----:R-:W-:Y:S05]  /*c3d0*/  @P2 BRA `(.L_x_1271) ;  /* 0x0000000000082947 */ /* 0x002fea0003800000 */
[----:B------:R-:W1:Y:S02]  /*c3e0*/  SYNCS.PHASECHK.TRANS64.TRYWAIT P2, [UR6+0x2a850], R5 ;  /* 0x02a85005ff0075a7 */ /* 0x000e640008040146 */
[----:B-1----:R-:W-:Y:S05]  /*c3f0*/  @!P2 BRA `(.L_x_1274) ;  /* 0x000000d40078a947 */ /* 0x002fea0003800000 */
.L_x_1271:
[----:B------:R-:W-:Y:S01]  /*c400*/  UIADD3 UR6, UR36, 0x400, URZ ;  /* 0x0000040024067890 */ /* 0x000fe2000fffe03f */
[----:B------:R-:W-:Y:S01]  /*c410*/  WARPGROUP.ARRIVE ;  /* 0x00000000000079c5 */ /* 0x000fe20000000000 */
[----:B------:R-:W-:-:S05]  /*c420*/  UMOV UR7, 0x40000040 ;  /* 0x4000004000077882 */ /* 0x000fca0000000000 */
[----:B------:R-:W2:Y:S01]  /*c430*/  S2R R209, SR_TID.X ;  /* 0x0000000000d17919 */ /* 0x000ea20000002100 */
[----:B------:R-:W-:Y:S01]  /*c440*/  USHF.R.U32.HI UR6, URZ, 0x4, UR6 ;  /* 0x000000043f067899 */ /* 0x000fe20008011606 */
[----:B------:R-:W-:Y:S01]  /*c450*/  PLOP3.LUT P2, PT, PT, PT, UP0, 0x80, 0x0 ;  /* 0x000000000000781c */ /* 0x000fe20003f4f008 */
[C---:B-1----:R-:W-:Y:S01]  /*c460*/  FMUL.FTZ R6, R0.reuse, R120 ;  /* 0x0000007800067220 */ /* 0x042fe20000410000 */
[C---:B------:R-:W-:Y:S01]  /*c470*/  FMUL.FTZ R21, R0.reuse, R121 ;  /* 0x0000007900157220 */ /* 0x040fe20000410000 */
[----:B------:R-:W-:Y:S01]  /*c480*/  ULOP3.LUT UR6, UR6, 0x3fff, URZ, 0xc0, !UPT ;  /* 0x00003fff06067892 */ /* 0x000fe2000f8ec03f */
[----:B------:R-:W-:Y:S02]  /*c490*/  IMAD.U32 R120, RZ, RZ, UR51 ;  /* 0x00000033ff787e24 */ /* 0x000fe4000f8e00ff */
[C---:B------:R-:W-:Y:S01]  /*c4a0*/  FMUL.FTZ R11, R0.reuse, R127 ;  /* 0x0000007f000b7220 */ /* 0x040fe20000410000 */
[C---:B------:R-:W-:Y:S01]  /*c4b0*/  FMUL.FTZ R127, R0.reuse, R147 ;  /* 0x00000093007f7220 */ /* 0x040fe20000410000 */
[----:B------:R-:W-:Y:S01]  /*c4c0*/  ULOP3.LUT UR6, UR6, 0x10000, URZ, 0xfc, !UPT ;  /* 0x0001000006067892 */ /* 0x000fe2000f8efc3f */
[----:B------:R-:W-:Y:S01]  /*c4d0*/  FMUL.FTZ R147, R0, R149 ;  /* 0x0000009500937220 */ /* 0x000fe20000410000 */
[----:B------:R-:W-:Y:S01]  /*c4e0*/  @!P1 LEA R120, R120, UR36, 0x3 ;  /* 0x0000002478789c11 */ /* 0x000fe2000f8e18ff */
[C---:B------:R-:W-:Y:S01]  /*c4f0*/  FMUL.FTZ R10, R0.reuse, R126 ;  /* 0x0000007e000a7220 */ /* 0x040fe20000410000 */
[----:B------:R-:W-:Y:S01]  /*c500*/  UIMAD UR10, UR33, 0x600, UR6 ;  /* 0x00000600210a78a4 */ /* 0x000fe2000f8e0206 */
[C---:B------:R-:W-:Y:S01]  /*c510*/  FMUL.FTZ R126, R0.reuse, R146 ;  /* 0x00000092007e7220 */ /* 0x040fe20000410000 */
[----:B------:R-:W-:Y:S01]  /*c520*/  FMUL.FTZ R146, R0, R148 ;  /* 0x0000009400927220 */ /* 0x000fe20000410000 */
[----:B------:R-:W-:-:S02]  /*c530*/  @!P1 VIADD R120, R120, 0x2a840 ;  /* 0x0002a84078789836 */ /* 0x000fc40000000000 */
[C---:B------:R-:W-:Y:S01]  /*c540*/  FMUL.FTZ R9, R0.reuse, R123 ;  /* 0x0000007b00097220 */ /* 0x040fe20000410000 */
[C---:B------:R-:W-:Y:S01]  /*c550*/  FMUL.FTZ R13, R0.reuse, R131 ;  /* 0x00000083000d7220 */ /* 0x040fe20000410000 */
[C---:B------:R-:W-:Y:S01]  /*c560*/  FMUL.FTZ R148, R0.reuse, R153 ;  /* 0x0000009900947220 */ /* 0x040fe20000410000 */
[----:B------:R-:W-:Y:S01]  /*c570*/  UMOV UR6, UR10 ;  /* 0x0000000a00067c82 */ /* 0x000fe20008000000 */
[C---:B0-----:R-:W-:Y:S01]  /*c580*/  FMUL.FTZ R5, R0.reuse, R122 ;  /* 0x0000007a00057220 */ /* 0x041fe20000410000 */
        /* <DEDUP_REMOVED lines=10> */
[----:B--2---:R-:W-:Y:S01]  /*c630*/  SHF.R.U32.HI R209, RZ, 0x7, R209 ;  /* 0x00000007ffd17819 */ /* 0x004fe200000116d1 */
[C---:B------:R-:W-:Y:S01]  /*c640*/  FMUL.FTZ R122, R0.reuse, R139 ;  /* 0x0000008b007a7220 */ /* 0x040fe20000410000 */
[C---:B------:R-:W-:Y:S01]  /*c650*/  FMUL.FTZ R124, R0.reuse, R142 ;  /* 0x0000008e007c7220 */ /* 0x040fe20000410000 */
[C---:B------:R-:W-:Y:S01]  /*c660*/  FMUL.FTZ R155, R0.reuse, R160 ;  /* 0x000000a0009b7220 */ /* 0x040fe20000410000 */
[C---:B------:R-:W-:Y:S01]  /*c670*/  FMUL.FTZ R156, R0.reuse, R161 ;  /* 0x000000a1009c7220 */ /* 0x040fe20000410000 */
[C---:B------:R-:W-:Y:S01]  /*c680*/  FMUL.FTZ R134, R0.reuse, R162 ;  /* 0x000000a200867220 */ /* 0x040fe20000410000 */
[C---:B------:R-:W-:Y:S01]  /*c690*/  FMUL.FTZ R135, R0.reuse, R163 ;  /* 0x000000a300877220 */ /* 0x040fe20000410000 */
[----:B------:R-:W-:Y:S01]  /*c6a0*/  @!P1 PRMT R120, RZ, 0x654, R120 ;  /* 0x00000654ff789816 */ /* 0x000fe20000000078 */
        /* <DEDUP_REMOVED lines=8> */
[----:B------:R-:W0:Y:S08]  /*c730*/  MUFU.TANH R6, R6 ;  /* 0x0000000600067308 */ /* 0x000e300000002400 */
[----:B------:R-:W1:Y:S08]  /*c740*/  MUFU.TANH R21, R21 ;  /* 0x0000001500157308 */ /* 0x000e700000002400 */
        /* <DEDUP_REMOVED lines=26> */
[----:B------:R-:W-:Y:S02]  /*c8f0*/  VIADD R168, R17, UR41 ;  /* 0x0000002911a87c36 */ /* 0x000fe40008000000 */
[C---:B------:R-:W-:Y:S01]  /*c900*/  FMUL.FTZ R198, R0.reuse, R136 ;  /* 0x0000008800c67220 */ /* 0x040fe20000410000 */
[----:B------:R-:W-:Y:S01]  /*c910*/  QGMMA.64x192x32.F32.E4M3.E4M3 R24, R192, gdesc[UR4], R24, gsb0 ;  /* 0x02e00004c0187df3 */ /* 0x000fe20008000818 */
[----:B------:R-:W-:Y:S01]  /*c920*/  UIADD3 UR6, UR10, 0x4, URZ ;  /* 0x000000040a067890 */ /* 0x000fe2000fffe03f */
[----:B------:R-:W-:Y:S01]  /*c930*/  FMUL.FTZ R136, R0, R166 ;  /* 0x000000a600887220 */ /* 0x000fe20000410000 */
[----:B------:R-:W-:Y:S01]  /*c940*/  UMOV UR7, 0x40000040 ;  /* 0x4000004000077882 */ /* 0x000fe20000000000 */
[----:B------:R-:W-:-:S02]  /*c950*/  IMAD.SHL.U32 R166, R2, 0x80, RZ ;  /* 0x0000008002a67824 */ /* 0x000fc400078e00ff */
[C---:B------:R-:W-:Y:S01]  /*c960*/  FMUL.FTZ R197, R0.reuse, R137 ;  /* 0x0000008900c57220 */ /* 0x040fe20000410000 */
[C---:B------:R-:W-:Y:S01]  /*c970*/  FMUL.FTZ R137, R0.reuse, R167 ;  /* 0x000000a700897220 */ /* 0x040fe20000410000 */
[----:B------:R-:W-:Y:S01]  /*c980*/  FMUL.FTZ R167, R0, R181 ;  /* 0x000000b500a77220 */ /* 0x000fe20000410000 */
        /* <DEDUP_REMOVED lines=29> */
[----:B------:R-:W-:Y:S01]  /*cb60*/  IADD3 R151, -R209, 0xb, RZ ;  /* 0x0000000bd1977810 */ /* 0x000fe20007ffe1ff */
        /* <DEDUP_REMOVED lines=38> */
[----:B------:R-:W0:Y:S01]  /*cdd0*/  MUFU.TANH R189, R189 ;  /* 0x000000bd00bd7308 */ /* 0x000e220000002400 */
[----:B------:R-:W-:Y:S02]  /*cde0*/  @P2 SHF.R.U32.HI R168, RZ, UR6, R121 ;  /* 0x00000006ffa82c19 */ /* 0x000fe40008011679 */
[----:B------:R-:W-:-:S03]  /*cdf0*/  IADD3 R121, -R166, 0x1, RZ ;  /* 0x00000001a6797810 */ /* 0x000fc60007ffe1ff */
[----:B------:R-:W5:Y:S02]  /*ce00*/  SHFL.IDX PT, R149, R168, RZ, 0x1c1f ;  /* 0x001c1fffa8957589 */ /* 0x000f6400000e0000 */
[----:B------:R-:W-:Y:S01]  /*ce10*/  IMAD R121, R16, -0x2, R121 ;  /* 0xfffffffe10797824 */ /* 0x000fe200078e0279 */
        /* <DEDUP_REMOVED lines=9> */
[----:B------:R1:W-:Y:S02]  /*ceb0*/  @!P1 SYNCS.ARRIVE.TRANS64.RED.A1T0 RZ, [R120+URZ], RZ ;  /* 0x000000ff78ff99a7 */ /* 0x0003e4000810043f */
[----:B-1----:R-:W-:-:S05]  /*cec0*/  IMAD.U32 R120, RZ, RZ, UR45 ;  /* 0x0000002dff787e24 */ /* 0x002fca000f8e00ff */
[----:B------:R-:W-:-:S05]  /*ced0*/  IADD3 R121, -R120, UR40, R121 ;  /* 0x0000002878797c10 */ /* 0x000fca000fffe179 */
[C---:B------:R-:W-:Y:S02]  /*cee0*/  VIADD R174, R121.reuse, UR32 ;  /* 0x0000002079ae7c36 */ /* 0x040fe40008000000 */
[----:B------:R-:W-:Y:S02]  /*cef0*/  VIADD R176, R121, UR29 ;  /* 0x0000001d79b07c36 */ /* 0x000fe40008000000 */
[--C-:B-----5:R-:W-:Y:S02]  /*cf00*/  IMAD.IADD R170, R174, 0x1, R149.reuse ;  /* 0x00000001aeaa7824 */ /* 0x120fe400078e0295 */
[----:B------:R-:W-:Y:S01]  /*cf10*/  IMAD.IADD R172, R176, 0x1, R149 ;  /* 0x00000001b0ac7824 */ /* 0x000fe200078e0295 */
[----:B0-234-:R-:W-:Y:S06]  /*cf20*/  @!P5 BRA `(.L_x_1275) ;  /* 0x00000000005cd947 */ /* 0x01dfec0003800000 */
        /* <DEDUP_REMOVED lines=13> */
.L_x_1277:
[----:B------:R-:W-:-:S05]  /*d000*/  IMAD.U32 R151, RZ, RZ, UR31 ;  /* 0x0000001fff977e24 */ /* 0x000fca000f8e00ff */
[----:B------:R-:W-:-:S13]  /*d010*/  ISETP.NE.AND P2, PT, R151, 0x1, PT ;  /* 0x000000019700780c */ /* 0x000fda0003f45270 */
[----:B------:R-:W0:Y:S02]  /*d020*/  @P2 LDC.64 R120, c[0x0][0x9e8] ;  /* 0x00027a00ff782b82 */ /* 0x000e240000000a00 */
[----:B0-----:R-:W-:-:S05]  /*d030*/  @P2 IMAD.HI.U32 R120, R149, R120, RZ ;  /* 0x0000007895782227 */ /* 0x001fca00078e00ff */
[----:B------:R-:W-:-:S07]  /*d040*/  @P2 SHF.R.U32.HI R149, RZ, R121, R120 ;  /* 0x00000079ff952219 */ /* 0x000fce0000011678 */
.L_x_1278:
[----:B------:R-:W-:Y:S05]  /*d050*/  BSYNC B0 ;  /* 0x0000000000007941 */ /* 0x000fea0003800000 */
.L_x_1276:
[----:B------:R-:W-:-:S04]  /*d060*/  IMAD R149, R149, R151, -R166 ;  /* 0x0000009795957224 */ /* 0x000fc800078e0aa6 */
[----:B------:R-:W-:-:S05]  /*d070*/  IMAD R149, R16, -0x2, R149 ;  /* 0xfffffffe10957824 */ /* 0x000fca00078e0295 */
[----:B------:R-:W-:Y:S02]  /*d080*/  VIADDMNMX R170, R149, R151, R170, PT ;  /* 0x0000009795aa7246 */ /* 0x000fe400038001aa */
[----:B------:R-:W-:-:S07]  /*d090*/  VIMNMX R172, R172, R149, !PT ;  /* 0x00000095acac7248 */ /* 0x000fce0007fe0100 */
.L_x_1275:
[----:B------:R-:W-:Y:S01]  /*d0a0*/  ISETP.GT.AND P2, PT, R2, -0x1, PT ;  /* 0xffffffff0200780c */ /* 0x000fe20003f44270 */
[----:B------:R-:W0:Y:S03]  /*d0b0*/  SHFL.IDX PT, R121, R168, 0x1, 0x1c1f ;  /* 0x003c1f00a8797f89 */ /* 0x000e2600000e0000 */
[C---:B------:R-:W-:Y:S02]  /*d0c0*/  ISETP.GT.AND P4, PT, R172.reuse, RZ, P2 ;  /* 0x000000ffac00720c */ /* 0x040fe40001784270 */
[----:B------:R-:W-:Y:S02]  /*d0d0*/  ISETP.GT.AND P6, PT, R172, 0x1, P2 ;  /* 0x00000001ac00780c */ /* 0x000fe400017c4270 */
[C---:B------:R-:W-:Y:S02]  /*d0e0*/  ISETP.LT.OR P4, PT, R170.reuse, 0x1, P4 ;  /* 0x00000001aa00780c */ /* 0x040fe40002781670 */
[----:B------:R-:W-:-:S02]  /*d0f0*/  ISETP.LT.OR P6, PT, R170, 0x2, P6 ;  /* 0x00000002aa00780c */ /* 0x000fc400037c1670 */
[----:B------:R-:W-:Y:S02]  /*d100*/  FSEL R177, R6, -INF , !P4 ;  /* 0xff80000006b17808 */ /* 0x000fe40006000000 */
[C---:B------:R-:W-:Y:S02]  /*d110*/  ISETP.GT.AND P3, PT, R172.reuse, 0x8, P2 ;  /* 0x00000008ac00780c */ /* 0x040fe40001764270 */
[C---:B------:R-:W-:Y:S02]  /*d120*/  ISETP.GT.AND P4, PT, R172.reuse, 0x9, P2 ;  /* 0x00000009ac00780c */ /* 0x040fe40001784270 */
[----:B------:R-:W-:Y:S02]  /*d130*/  FSEL R175, R21, -INF , !P6 ;  /* 0xff80000015af7808 */ /* 0x000fe40007000000 */
[----:B------:R-:W-:Y:S02]  /*d140*/  ISETP.GT.AND P6, PT, R172, 0x10, P2 ;  /* 0x00000010ac00780c */ /* 0x000fe400017c4270 */
[----:B------:R-:W-:-:S02]  /*d150*/  ISETP.LT.OR P3, PT, R170, 0x9, P3 ;  /* 0x00000009aa00780c */ /* 0x000fc40001f61670 */
[C---:B------:R-:W-:Y:S02]  /*d160*/  ISETP.LT.OR P4, PT, R170.reuse, 0xa, P4 ;  /* 0x0000000aaa00780c */ /* 0x040fe40002781670 */
[----:B------:R-:W-:Y:S02]  /*d170*/  ISETP.LT.OR P6, PT, R170, 0x11, P6 ;  /* 0x00000011aa00780c */ /* 0x000fe400037c1670 */
[----:B------:R-:W-:Y:S02]  /*d180*/  FSEL R171, R123, -INF , !P3 ;  /* 0xff8000007bab7808 */ /* 0x000fe40005800000 */
[----:B------:R-:W-:Y:S02]  /*d190*/  FSEL R169, R192, -INF , !P4 ;  /* 0xff800000c0a97808 */ /* 0x000fe40006000000 */
[C---:B------:R-:W-:Y:S02]  /*d1a0*/  ISETP.GT.AND P3, PT, R172.reuse, 0x11, P2 ;  /* 0x00000011ac00780c */ /* 0x040fe40001764270 */
[----:B------:R-:W-:-:S02]  /*d1b0*/  ISETP.GT.AND P4, PT, R172, 0x18, P2 ;  /* 0x00000018ac00780c */ /* 0x000fc40001784270 */
[----:B------:R-:W-:Y:S02]  /*d1c0*/  FSEL R193, R193, -INF , !P6 ;  /* 0xff800000c1c17808 */ /* 0x000fe40007000000 */
[----:B------:R-:W-:Y:S02]  /*d1d0*/  ISETP.GT.AND P6, PT, R172, 0x19, P2 ;  /* 0x00000019ac00780c */ /* 0x000fe400017c4270 */
[C---:B------:R-:W-:Y:S02]  /*d1e0*/  ISETP.LT.OR P3, PT, R170.reuse, 0x12, P3 ;  /* 0x00000012aa00780c */ /* 0x040fe40001f61670 */
[C---:B------:R-:W-:Y:S02]  /*d1f0*/  ISETP.LT.OR P4, PT, R170.reuse, 0x19, P4 ;  /* 0x00000019aa00780c */ /* 0x040fe40002781670 */
[----:B------:R-:W-:Y:S02]  /*d200*/  ISETP.LT.OR P6, PT, R170, 0x1a, P6 ;  /* 0x0000001aaa00780c */ /* 0x000fe400037c1670 */
[----:B------:R-:W-:-:S02]  /*d210*/  FSEL R173, R194, -INF , !P3 ;  /* 0xff800000c2ad7808 */ /* 0x000fc40005800000 */
[----:B------:R-:W-:Y:S02]  /*d220*/  FSEL R195, R195, -INF , !P4 ;  /* 0xff800000c3c37808 */ /* 0x000fe40006000000 */
[C---:B------:R-:W-:Y:S02]  /*d230*/  ISETP.GT.AND P3, PT, R172.reuse, 0x20, P2 ;  /* 0x00000020ac00780c */ /* 0x040fe40001764270 */
[----:B------:R-:W-:Y:S02]  /*d240*/  ISETP.GT.AND P4, PT, R172, 0x21, P2 ;  /* 0x00000021ac00780c */ /* 0x000fe40001784270 */
        /* <DEDUP_REMOVED lines=34> */
[----:B------:R-:W-:Y:S02]  /*d470*/  ISETP.GT.AND P4, PT, R172, 0x51, P2 ;  /* 0x00000051ac00780c */ /* 0x000fe40001784270 */
[----:B------:R-:W-:Y:S02]  /*d480*/  FSEL R148, R152, -INF , !P6 ;  /* 0xff80000098947808 */ /* 0x000fe40007000000 */
[C---:B------:R-:W-:Y:S02]  /*d490*/  ISETP.GT.AND P3, PT, R172.reuse, 0x50, P2 ;  /* 0x00000050ac00780c */ /* 0x040fe40001764270 */
[----:B------:R-:W-:Y:S02]  /*d4a0*/  ISETP.GT.AND P6, PT, R172, 0x58, P2 ;  /* 0x00000058ac00780c */ /* 0x000fe400017c4270 */
[----:B------:R-:W-:-:S02]  /*d4b0*/  ISETP.LT.OR P4, PT, R170, 0x52, P4 ;  /* 0x00000052aa00780c */ /* 0x000fc40002781670 */
[C---:B------:R-:W-:Y:S02]  /*d4c0*/  ISETP.LT.OR P3, PT, R170.reuse, 0x51, P3 ;  /* 0x00000051aa00780c */ /* 0x040fe40001f61670 */
[----:B------:R-:W-:Y:S02]  /*d4d0*/  ISETP.LT.OR P6, PT, R170, 0x59, P6 ;  /* 0x00000059aa00780c */ /* 0x000fe400037c1670 */
[----:B------:R-:W-:Y:S02]  /*d4e0*/  FSEL R152, R156, -INF , !P4 ;  /* 0xff8000009c987808 */ /* 0x000fe40006000000 */
[----:B------:R-:W-:Y:S02]  /*d4f0*/  FSEL R150, R155, -INF , !P3 ;  /* 0xff8000009b967808 */ /* 0x000fe40005800000 */
[----:B------:R-:W-:Y:S02]  /*d500*/  ISETP.GT.AND P4, PT, R172, 0x60, P2 ;  /* 0x00000060ac00780c */ /* 0x000fe40001784270 */
[----:B------:R-:W-:-:S02]  /*d510*/  FSEL R153, R157, -INF , !P6 ;  /* 0xff8000009d997808 */ /* 0x000fc40007000000 */
[C---:B------:R-:W-:Y:S02]  /*d520*/  ISETP.GT.AND P3, PT, R172.reuse, 0x59, P2 ;  /* 0x00000059ac00780c */ /* 0x040fe40001764270 */
        /* <DEDUP_REMOVED lines=13> */
[----:B------:R-:W-:Y:S01]  /*d600*/  FSEL R159, R162, -INF , !P4 ;  /* 0xff800000a29f7808 */ /* 0x000fe20006000000 */
[--C-:B0-----:R-:W-:Y:S01]  /*d610*/  IMAD.IADD R162, R176, 0x1, R121.reuse ;  /* 0x00000001b0a27824 */ /* 0x101fe200078e0279 */
[----:B------:R-:W-:Y:S01]  /*d620*/  FSEL R158, R161, -INF , !P3 ;  /* 0xff800000a19e7808 */ /* 0x000fe20005800000 */
[----:B------:R-:W-:Y:S01]  /*d630*/  IMAD.IADD R161, R174, 0x1, R121 ;  /* 0x00000001aea17824 */ /* 0x000fe200078e0279 */
        /* <DEDUP_REMOVED lines=10> */
[----:B------:R-:W-:Y:S06]  /*d6e0*/  @!P5 BRA `(.L_x_1279) ;  /* 0x00000000005cd947 */ /* 0x000fec0003800000 */
        /* <DEDUP_REMOVED lines=13> */
.L_x_1281:
[----:B------:R-:W-:-:S05]  /*d7c0*/  IMAD.U32 R6, RZ, RZ, UR31 ;  /* 0x0000001fff067e24 */ /* 0x000fca000f8e00ff */
[----:B------:R-:W-:-:S13]  /*d7d0*/  ISETP.NE.AND P3, PT, R6, 0x1, PT ;  /* 0x000000010600780c */ /* 0x000fda0003f65270 */
[----:B------:R-:W0:Y:S02]  /*d7e0*/  @P3 LDC.64 R120, c[0x0][0x9e8] ;  /* 0x00027a00ff783b82 */ /* 0x000e240000000a00 */
[----:B0-----:R-:W-:-:S05]  /*d7f0*/  @P3 IMAD.HI.U32 R120, R167, R120, RZ ;  /* 0x00000078a7783227 */ /* 0x001fca00078e00ff */
[----:B------:R-:W-:-:S07]  /*d800*/  @P3 SHF.R.U32.HI R167, RZ, R121, R120 ;  /* 0x00000079ffa73219 */ /* 0x000fce0000011678 */
.L_x_1282:
[----:B------:R-:W-:Y:S05]  /*d810*/  BSYNC B0 ;  /* 0x0000000000007941 */ /* 0x000fea0003800000 */
.L_x_1280:
[----:B------:R-:W-:-:S04]  /*d820*/  IMAD R167, R167, R6, -R166 ;  /* 0x00000006a7a77224 */ /* 0x000fc800078e0aa6 */
[----:B------:R-:W-:-:S05]  /*d830*/  IMAD R167, R16, -0x2, R167 ;  /* 0xfffffffe10a77824 */ /* 0x000fca00078e02a7 */
[----:B------:R-:W-:Y:S02]  /*d840*/  VIADDMNMX R161, R167, R6, R161, PT ;  /* 0x00000006a7a17246 */ /* 0x000fe400038001a1 */
[----:B------:R-:W-:-:S07]  /*d850*/  VIMNMX R162, R162, R167, !PT ;  /* 0x000000a7a2a27248 */ /* 0x000fce0007fe0100 */
.L_x_1279:
[----:B------:R-:W-:Y:S01]  /*d860*/  FMNMX.FTZ R6, R177, R7, !PT ;  /* 0x00000007b1067209 */ /* 0x000fe20007810000 */
[----:B------:R-:W-:Y:S01]  /*d870*/  UMOV UR10, UR30 ;  /* 0x0000001e000a7c82 */ /* 0x000fe20008000000 */
[----:B------:R-:W-:Y:S01]  /*d880*/  ISETP.GT.AND P3, PT, R162, 0x9, P2 ;  /* 0x00000009a200780c */ /* 0x000fe20001764270 */
[----:B------:R-:W-:Y:S01]  /*d890*/  IMAD.U32 R167, RZ, RZ, UR10 ;  /* 0x0000000affa77e24 */ /* 0x000fe2000f8e00ff */
[----:B------:R-:W-:Y:S02]  /*d8a0*/  FMNMX.FTZ R6, R175, R6, !PT ;  /* 0x00000006af067209 */ /* 0x000fe40007810000 */
[----:B------:R-:W-:Y:S02]  /*d8b0*/  ISETP.LT.OR P3, PT, R161, 0xa, P3 ;  /* 0x0000000aa100780c */ /* 0x000fe40001f61670 */
[----:B------:R-:W-:Y:S02]  /*d8c0*/  FMNMX.FTZ R6, R171, R6, !PT ;  /* 0x00000006ab067209 */ /* 0x000fe40007810000 */
[----:B------:R-:W-:-:S02]  /*d8d0*/  FSEL R11, R11, -INF , !P3 ;  /* 0xff8000000b0b7808 */ /* 0x000fc40005800000 */
[----:B------:R-:W-:Y:S02]  /*d8e0*/  FMNMX.FTZ R6, R169, R6, !PT ;  /* 0x00000006a9067209 */ /* 0x000fe40007810000 */
[C---:B------:R-:W-:Y:S02]  /*d8f0*/  ISETP.GT.AND P3, PT, R162.reuse, 0x11, P2 ;  /* 0x00000011a200780c */ /* 0x040fe40001764270 */
[----:B------:R-:W-:Y:S02]  /*d900*/  FMNMX.FTZ R6, R193, R6, !PT ;  /* 0x00000006c1067209 */ /* 0x000fe40007810000 */
[----:B------:R-:W-:Y:S02]  /*d910*/  ISETP.LT.OR P3, PT, R161, 0x12, P3 ;  /* 0x00000012a100780c */ /* 0x000fe40001f61670 */
[----:B------:R-:W-:Y:S02]  /*d920*/  FMNMX.FTZ R6, R173, R6, !PT ;  /* 0x00000006ad067209 */ /* 0x000fe40007810000 */
[----:B------:R-:W-:-:S02]  /*d930*/  ISETP.GT.AND P6, PT, R162, 0x8, P2 ;  /* 0x00000008a200780c */ /* 0x000fc400017c4270 */
[----:B------:R-:W-:Y:S02]  /*d940*/  FMNMX.FTZ R121, R195, R6, !PT ;  /* 0x00000006c3797209 */ /* 0x000fe40007810000 */
[----:B------:R-:W-:Y:S02]  /*d950*/  ISETP.GT.AND P4, PT, R162, 0x1, P2 ;  /* 0x00000001a200780c */ /* 0x000fe40001784270 */
[----:B------:R-:W-:Y:S02]  /*d960*/  FMNMX.FTZ R121, R196, R121, !PT ;  /* 0x00000079c4797209 */ /* 0x000fe40007810000 */
[C---:B------:R-:W-:Y:S02]  /*d970*/  ISETP.LT.OR P6, PT, R161.reuse, 0x9, P6 ;  /* 0x00000009a100780c */ /* 0x040fe400037c1670 */
[----:B------:R-:W-:Y:S02]  /*d980*/  FMNMX.FTZ R6, R198, R121, !PT ;  /* 0x00000079c6067209 */ /* 0x000fe40007810000 */
[----:B------:R-:W-:-:S02]  /*d990*/  ISETP.LT.OR P4, PT, R161, 0x2, P4 ;  /* 0x00000002a100780c */ /* 0x000fc40002781670 */
[----:B------:R-:W-:Y:S02]  /*d9a0*/  FMNMX.FTZ R6, R197, R6, !PT ;  /* 0x00000006c5067209 */ /* 0x000fe40007810000 */
[----:B------:R-:W-:Y:S02]  /*d9b0*/  FSEL R10, R10, -INF , !P6 ;  /* 0xff8000000a0a7808 */ /* 0x000fe40007000000 */
        /* <DEDUP_REMOVED lines=32> */
[----:B0-----:R-:W-:-:S05]  /*dbc0*/  FMNMX.FTZ R121, R120, R121, !PT ;  /* 0x0000007978797209 */ /* 0x001fca0007810000 */
[----:B------:R-:W0:Y:S02]  /*dbd0*/  SHFL.BFLY PT, R6, R121, 0x1, 0x1f ;  /* 0x0c201f0079067f89 */ /* 0x000e2400000e0000 */
[----:B0-----:R-:W-:Y:S02]  /*dbe0*/  FMNMX.FTZ R6, R121, R6, !PT ;  /* 0x0000000679067209 */ /* 0x001fe40007810000 */
[----:B------:R-:W-:Y:S02]  /*dbf0*/  FSEL R121, R13, -INF , !P3 ;  /* 0xff8000000d797808 */ /* 0x000fe40005800000 */
[----:B------:R-:W-:Y:S01]  /*dc00*/  ISETP.GT.AND P3, PT, R162, 0x19, P2 ;  /* 0x00000019a200780c */ /* 0x000fe20001764270 */
[----:B------:R-:W-:-:S01]  /*dc10*/  FFMA.FTZ R120, R6, R167, -8 ;  /* 0xc100000006787423 */ /* 0x000fc200000100a7 */
[----:B------:R-:W-:Y:S02]  /*dc20*/  FSETP.NEU.FTZ.AND P6, PT, R6, -INF , PT ;  /* 0xff8000000600780b */ /* 0x000fe40003fdd000 */
[----:B------:R-:W-:-:S02]  /*dc30*/  ISETP.LT.OR P3, PT, R161, 0x1a, P3 ;  /* 0x0000001aa100780c */ /* 0x000fc40001f61670 */
[----:B------:R-:W-:Y:S02]  /*dc40*/  FSEL R120, R120, RZ, P6 ;  /* 0x000000ff78787208 */ /* 0x000fe40003000000 */
[----:B------:R-:W-:Y:S02]  /*dc50*/  FSEL R15, R15, -INF , !P3 ;  /* 0xff8000000f0f7808 */ /* 0x000fe40005800000 */
[----:B------:R-:W-:Y:S01]  /*dc60*/  ISETP.GT.AND P3, PT, R162, 0x21, P2 ;  /* 0x00000021a200780c */ /* 0x000fe20001764270 */
[----:B------:R-:W-:-:S01]  /*dc70*/  FFMA.FTZ R168, R171, UR10, -R120 ;  /* 0x0000000aaba87c23 */ /* 0x000fc20008010878 */
[----:B------:R-:W-:Y:S01]  /*dc80*/  FSEL R167, R20, -INF , !P4 ;  /* 0xff80000014a77808 */ /* 0x000fe20006000000 */
[----:B------:R-:W-:-:S01]  /*dc90*/  FFMA.FTZ R166, R175, UR10, -R120 ;  /* 0x0000000aafa67c23 */ /* 0x000fc20008010878 */
[----:B------:R-:W-:Y:S01]  /*dca0*/  ISETP.LT.OR P3, PT, R161, 0x22, P3 ;  /* 0x00000022a100780c */ /* 0x000fe20001f61670 */
[----:B------:R-:W-:-:S01]  /*dcb0*/  FFMA.FTZ R179, R154, UR10, -R120 ;  /* 0x0000000a9ab37c23 */ /* 0x000fc20008010878 */
[----:B------:R-:W-:Y:S01]  /*dcc0*/  ISETP.GT.AND P4, PT, R162, 0x28, P2 ;  /* 0x00000028a200780c */ /* 0x000fe20001784270 */
[----:B------:R-:W-:-:S01]  /*dcd0*/  FFMA.FTZ R151, R151, UR10, -R120 ;  /* 0x0000000a97977c23 */ /* 0x000fc20008010878 */
[----:B------:R-:W-:Y:S01]  /*dce0*/  FSEL R122, R122, -INF , !P3 ;  /* 0xff8000007a7a7808 */ /* 0x000fe20005800000 */
[----:B------:R-:W-:-:S01]  /*dcf0*/  FFMA.FTZ R177, R177, UR10, -R120 ;  /* 0x0000000ab1b17c23 */ /* 0x000fc20008010878 */
[----:B------:R-:W-:Y:S01]  /*dd00*/  ISETP.GT.AND P3, PT, R162, RZ, P2 ;  /* 0x000000ffa200720c */ /* 0x000fe20001764270 */
[----:B------:R0:W-:Y:S01]  /*dd10*/  MUFU.EX2 R20, R168 ;  /* 0x000000a800147308 */ /* 0x0001e20000000800 */
[----:B------:R-:W-:Y:S01]  /*dd20*/  ISETP.LT.OR P4, PT, R161, 0x29, P4 ;  /* 0x00000029a100780c */ /* 0x000fe20002781670 */
[--C-:B------:R-:W-:Y:S01]  /*dd30*/  FFMA.FTZ R169, R169, UR10, -R120.reuse ;  /* 0x0000000aa9a97c23 */ /* 0x100fe20008010878 */
[----:B------:R-:W-:Y:S01]  /*dd40*/  ISETP.LT.OR P3, PT, R161, 0x1, P3 ;  /* 0x00000001a100780c */ /* 0x000fe20001f61670 */
[--C-:B------:R-:W-:Y:S01]  /*dd50*/  FFMA.FTZ R173, R173, UR10, -R120.reuse ;  /* 0x0000000aadad7c23 */ /* 0x100fe20008010878 */
[----:B------:R-:W-:Y:S01]  /*dd60*/  FSEL R124, R124, -INF , !P4 ;  /* 0xff8000007c7c7808 */ /* 0x000fe20006000000 */
[--C-:B------:R-:W-:Y:S01]  /*dd70*/  FFMA.FTZ R195, R195, UR10, -R120.reuse ;  /* 0x0000000ac3c37c23 */ /* 0x100fe20008010878 */
[----:B------:R-:W-:Y:S01]  /*dd80*/  FSEL R171, R5, -INF , !P3 ;  /* 0xff80000005ab7808 */ /* 0x000fe20005800000 */
[----:B------:R1:W-:Y:S01]  /*dd90*/  MUFU.EX2 R13, R177 ;  /* 0x000000b1000d7308 */ /* 0x0003e20000000800 */
[----:B------:R-:W-:Y:S01]  /*dda0*/  ISETP.GT.AND P4, PT, R162, 0x29, P2 ;  /* 0x00000029a200780c */ /* 0x000fe20001784270 */
[--C-:B0-----:R-:W-:Y:S01]  /*ddb0*/  FFMA.FTZ R168, R193, UR10, -R120.reuse ;  /* 0x0000000ac1a87c23 */ /* 0x101fe20008010878 */
        /* <DEDUP_REMOVED lines=9> */
[--C-:B-1----:R-:W-:Y:S01]  /*de50*/  FFMA.FTZ R177, R188, UR10, -R120.reuse ;  /* 0x0000000abcb17c23 */ /* 0x102fe20008010878 */
[----:B------:R-:W-:Y:S01]  /*de60*/  ISETP.LT.OR P3, PT, R161, 0x31, P3 ;  /* 0x00000031a100780c */ /* 0x000fe20001f61670 */
[--C-:B------:R-:W-:Y:S01]  /*de70*/  FFMA.FTZ R21, R21, UR10, -R120.reuse ;  /* 0x0000000a15157c23 */ /* 0x100fe20008010878 */
[----:B------:R-:W-:Y:S01]  /*de80*/  FMNMX.FTZ R5, R11, R170, !PT ;  /* 0x000000aa0b057209 */ /* 0x000fe20007810000 */
[--C-:B------:R-:W-:Y:S01]  /*de90*/  FFMA.FTZ R148, R148, UR10, -R120.reuse ;  /* 0x0000000a94947c23 */ /* 0x100fe20008010878 */
[----:B------:R-:W-:Y:S01]  /*dea0*/  FSEL R125, R125, -INF , !P4 ;  /* 0xff8000007d7d7808 */ /* 0x000fe20006000000 */
[--C-:B------:R-:W-:Y:S01]  /*deb0*/  FFMA.FTZ R150, R150, UR10, -R120.reuse ;  /* 0x0000000a96967c23 */ /* 0x100fe20008010878 */
[----:B------:R-:W-:Y:S01]  /*dec0*/  FMNMX.FTZ R172, R12, R5, !PT ;  /* 0x000000050cac7209 */ /* 0x000fe20007810000 */
[----:B------:R-:W-:Y:S01]  /*ded0*/  FFMA.FTZ R165, R165, UR10, -R120 ;  /* 0x0000000aa5a57c23 */ /* 0x000fe20008010878 */
[----:B------:R-:W-:Y:S01]  /*dee0*/  ISETP.GT.AND P4, PT, R162, 0x31, P2 ;  /* 0x00000031a200780c */ /* 0x000fe20001784270 */
[----:B------:R-:W-:Y:S01]  /*def0*/  MUFU.EX2 R166, R166 ;  /* 0x000000a600a67308 */ /* 0x000fe20000000800 */
[----:B------:R-:W-:-:S02]  /*df00*/  FMNMX.FTZ R5, R121, R172, !PT ;  /* 0x000000ac79057209 */ /* 0x000fc40007810000 */
[----:B------:R-:W-:Y:S02]  /*df10*/  FSEL R126, R126, -INF , !P3 ;  /* 0xff8000007e7e7808 */ /* 0x000fe40005800000 */
[----:B------:R-:W-:Y:S02]  /*df20*/  FMNMX.FTZ R174, R14, R5, !PT ;  /* 0x000000050eae7209 */ /* 0x000fe40007810000 */
[----:B------:R-:W-:Y:S01]  /*df30*/  ISETP.GT.AND P3, PT, R162, 0x38, P2 ;  /* 0x00000038a200780c */ /* 0x000fe20001764270 */
[----:B------:R-:W-:Y:S01]  /*df40*/  MUFU.EX2 R169, R169 ;  /* 0x000000a900a97308 */ /* 0x000fe20000000800 */
[----:B------:R-:W-:Y:S02]  /*df50*/  FMNMX.FTZ R176, R15, R174, !PT ;  /* 0x000000ae0fb07209 */ /* 0x000fe40007810000 */
[----:B------:R-:W-:Y:S02]  /*df60*/  ISETP.LT.OR P4, PT, R161, 0x32, P4 ;  /* 0x00000032a100780c */ /* 0x000fe40002781670 */
[----:B------:R-:W-:-:S02]  /*df70*/  FMNMX.FTZ R5, R167, R176, !PT ;  /* 0x000000b0a7057209 */ /* 0x000fc40007810000 */
[----:B------:R-:W-:Y:S01]  /*df80*/  ISETP.LT.OR P3, PT, R161, 0x39, P3 ;  /* 0x00000039a100780c */ /* 0x000fe20001f61670 */
[----:B------:R-:W-:Y:S01]  /*df90*/  MUFU.EX2 R168, R168 ;  /* 0x000000a800a87308 */ /* 0x000fe20000000800 */
[----:B------:R-:W-:Y:S02]  /*dfa0*/  FMNMX.FTZ R5, R122, R5, !PT ;  /* 0x000000057a057209 */ /* 0x000fe40007810000 */
[----:B------:R-:W-:Y:S02]  /*dfb0*/  FSEL R170, R127, -INF , !P4 ;  /* 0xff8000007faa7808 */ /* 0x000fe40006000000 */
[----:B------:R-:W-:Y:S02]  /*dfc0*/  FMNMX.FTZ R176, R124, R5, !PT ;  /* 0x000000057cb07209 */ /* 0x000fe40007810000 */
[----:B------:R-:W-:Y:S01]  /*dfd0*/  ISETP.GT.AND P4, PT, R162, 0x39, P2 ;  /* 0x00000039a200780c */ /* 0x000fe20001784270 */
[----:B------:R-:W-:Y:S01]  /*dfe0*/  MUFU.EX2 R173, R173 ;  /* 0x000000ad00ad7308 */ /* 0x000fe20000000800 */
[----:B------:R-:W-:-:S02]  /*dff0*/  FSEL R128, R128, -INF , !P3 ;  /* 0xff80000080807808 */ /* 0x000fc40005800000 */
[----:B------:R-:W-:Y:S02]  /*e000*/  FMNMX.FTZ R5, R125, R176, !PT ;  /* 0x000000b07d057209 */ /* 0x000fe40007810000 */
[----:B------:R-:W-:Y:S02]  /*e010*/  ISETP.GT.AND P3, PT, R162, 0x40, P2 ;  /* 0x00000040a200780c */ /* 0x000fe40001764270 */
[C---:B------:R-:W-:Y:S01]  /*e020*/  ISETP.LT.OR P4, PT, R161.reuse, 0x3a, P4 ;  /* 0x0000003aa100780c */ /* 0x040fe20002781670 */
[----:B------:R-:W-:Y:S01]  /*e030*/  MUFU.EX2 R127, R195 ;  /* 0x000000c3007f7308 */ /* 0x000fe20000000800 */
[----:B------:R-:W-:Y:S02]  /*e040*/  FMNMX.FTZ R5, R126, R5, !PT ;  /* 0x000000057e057209 */ /* 0x000fe40007810000 */
[----:B------:R-:W-:Y:S02]  /*e050*/  ISETP.LT.OR P3, PT, R161, 0x41, P3 ;  /* 0x00000041a100780c */ /* 0x000fe40001f61670 */
[----:B------:R-:W-:-:S02]  /*e060*/  FSEL R129, R129, -INF , !P4 ;  /* 0xff80000081817808 */ /* 0x000fc40006000000 */
[----:B------:R-:W-:Y:S01]  /*e070*/  ISETP.GT.AND P4, PT, R162, 0x41, P2 ;  /* 0x00000041a200780c */ /* 0x000fe20001784270 */
[----:B------:R-:W-:Y:S01]  /*e080*/  MUFU.EX2 R172, R196 ;  /* 0x000000c400ac7308 */ /* 0x000fe20000000800 */
[----:B------:R-:W-:Y:S02]  /*e090*/  FMNMX.FTZ R5, R170, R5, !PT ;  /* 0x00000005aa057209 */ /* 0x000fe40007810000 */
[----:B------:R-:W-:Y:S02]  /*e0a0*/  FSEL R174, R130, -INF , !P3 ;  /* 0xff80000082ae7808 */ /* 0x000fe40005800000 */
[----:B------:R-:W-:Y:S02]  /*e0b0*/  ISETP.GT.AND P3, PT, R162, 0x48, P2 ;  /* 0x00000048a200780c */ /* 0x000fe40001764270 */
[----:B------:R-:W-:Y:S01]  /*e0c0*/  ISETP.LT.OR P4, PT, R161, 0x42, P4 ;  /* 0x00000042a100780c */ /* 0x000fe20002781670 */
[----:B------:R-:W-:Y:S01]  /*e0d0*/  MUFU.EX2 R130, R198 ;  /* 0x000000c600827308 */ /* 0x000fe20000000800 */
[----:B------:R-:W-:-:S02]  /*e0e0*/  FMNMX.FTZ R178, R128, R5, !PT ;  /* 0x0000000580b27209 */ /* 0x000fc40007810000 */
[----:B------:R-:W-:Y:S02]  /*e0f0*/  ISETP.LT.OR P3, PT, R161, 0x49, P3 ;  /* 0x00000049a100780c */ /* 0x000fe40001f61670 */
[----:B------:R-:W-:Y:S02]  /*e100*/  FSEL R175, R131, -INF , !P4 ;  /* 0xff80000083af7808 */ /* 0x000fe40006000000 */
[----:B------:R-:W-:Y:S01]  /*e110*/  ISETP.GT.AND P4, PT, R162, 0x49, P2 ;  /* 0x00000049a200780c */ /* 0x000fe20001784270 */
[----:B------:R-:W-:Y:S01]  /*e120*/  MUFU.EX2 R131, R197 ;  /* 0x000000c500837308 */ /* 0x000fe20000000800 */
[----:B------:R-:W-:Y:S02]  /*e130*/  FMNMX.FTZ R5, R129, R178, !PT ;  /* 0x000000b281057209 */ /* 0x000fe40007810000 */
[----:B------:R-:W-:Y:S02]  /*e140*/  FSEL R132, R132, -INF , !P3 ;  /* 0xff80000084847808 */ /* 0x000fe40005800000 */
[----:B------:R-:W-:-:S02]  /*e150*/  ISETP.GT.AND P3, PT, R162, 0x50, P2 ;  /* 0x00000050a200780c */ /* 0x000fc40001764270 */
[C---:B------:R-:W-:Y:S01]  /*e160*/  ISETP.LT.OR P4, PT, R161.reuse, 0x4a, P4 ;  /* 0x0000004aa100780c */ /* 0x040fe20002781670 */
[----:B------:R-:W-:Y:S01]  /*e170*/  MUFU.EX2 R176, R189 ;  /* 0x000000bd00b07308 */ /* 0x000fe20000000800 */
[----:B------:R-:W-:Y:S02]  /*e180*/  FMNMX.FTZ R178, R174, R5, !PT ;  /* 0x00000005aeb27209 */ /* 0x000fe40007810000 */
[----:B------:R-:W-:Y:S02]  /*e190*/  ISETP.LT.OR P3, PT, R161, 0x51, P3 ;  /* 0x00000051a100780c */ /* 0x000fe40001f61670 */
[----:B------:R-:W-:Y:S02]  /*e1a0*/  FSEL R133, R133, -INF , !P4 ;  /* 0xff80000085857808 */ /* 0x000fe40006000000 */
[----:B------:R-:W-:Y:S01]  /*e1b0*/  ISETP.GT.AND P4, PT, R162, 0x51, P2 ;  /* 0x00000051a200780c */ /* 0x000fe20001784270 */
[----:B------:R-:W-:Y:S01]  /*e1c0*/  MUFU.EX2 R177, R177 ;  /* 0x000000b100b17308 */ /* 0x000fe20000000800 */
[----:B------:R-:W-:-:S02]  /*e1d0*/  FMNMX.FTZ R5, R175, R178, !PT ;  /* 0x000000b2af057209 */ /* 0x000fc40007810000 */
[----:B------:R-:W-:Y:S02]  /*e1e0*/  FSEL R134, R134, -INF , !P3 ;  /* 0xff80000086867808 */ /* 0x000fe40005800000 */
[----:B------:R-:W-:Y:S02]  /*e1f0*/  ISETP.GT.AND P3, PT, R162, 0x58, P2 ;  /* 0x00000058a200780c */ /* 0x000fe40001764270 */
[C---:B------:R-:W-:Y:S01]  /*e200*/  ISETP.LT.OR P4, PT, R161.reuse, 0x52, P4 ;  /* 0x00000052a100780c */ /* 0x040fe20002781670 */
[----:B------:R0:W-:Y:S01]  /*e210*/  MUFU.EX2 R178, R151 ;  /* 0x0000009700b27308 */ /* 0x0001e20000000800 */
[----:B------:R-:W-:Y:S02]  /*e220*/  FMNMX.FTZ R180, R132, R5, !PT ;  /* 0x0000000584b47209 */ /* 0x000fe40007810000 */
[----:B------:R-:W-:Y:S02]  /*e230*/  ISETP.LT.OR P3, PT, R161, 0x59, P3 ;  /* 0x00000059a100780c */ /* 0x000fe40001f61670 */
[----:B------:R-:W-:-:S02]  /*e240*/  FSEL R154, R135, -INF , !P4 ;  /* 0xff800000879a7808 */ /* 0x000fc40006000000 */
[----:B------:R-:W-:Y:S01]  /*e250*/  FMNMX.FTZ R5, R133, R180, !PT ;  /* 0x000000b485057209 */ /* 0x000fe20007810000 */
[----:B------:R1:W-:Y:S01]  /*e260*/  MUFU.EX2 R135, R179 ;  /* 0x000000b300877308 */ /* 0x0003e20000000800 */
[----:B------:R-:W-:Y:S01]  /*e270*/  ISETP.GT.AND P4, PT, R162, 0x59, P2 ;  /* 0x00000059a200780c */ /* 0x000fe20001784270 */
[--C-:B0-----:R-:W-:Y:S01]  /*e280*/  FFMA.FTZ R151, R147, UR10, -R120.reuse ;  /* 0x0000000a93977c23 */ /* 0x101fe20008010878 */
[----:B------:R-:W-:Y:S02]  /*e290*/  FSEL R136, R136, -INF , !P3 ;  /* 0xff80000088887808 */ /* 0x000fe40005800000 */
[----:B------:R-:W-:Y:S02]  /*e2a0*/  FMNMX.FTZ R5, R134, R5, !PT ;  /* 0x0000000586057209 */ /* 0x000fe40007810000 */
[----:B------:R-:W-:Y:S01]  /*e2b0*/  ISETP.GT.AND P3, PT, R162, 0x60, P2 ;  /* 0x00000060a200780c */ /* 0x000fe20001764270 */
[----:B------:R-:W-:Y:S01]  /*e2c0*/  MUFU.EX2 R21, R21 ;  /* 0x0000001500157308 */ /* 0x000fe20000000800 */
[----:B------:R-:W-:Y:S01]  /*e2d0*/  ISETP.LT.OR P4, PT, R161, 0x5a, P4 ;  /* 0x0000005aa100780c */ /* 0x000fe20002781670 */
[----:B-1----:R-:W-:Y:S01]  /*e2e0*/  FFMA.FTZ R179, R149, UR10, -R120 ;  /* 0x0000000a95b37c23 */ /* 0x002fe20008010878 */
[----:B------:R-:W-:-:S02]  /*e2f0*/  FMNMX.FTZ R5, R154, R5, !PT ;  /* 0x000000059a057209 */ /* 0x000fc40007810000 */
[----:B------:R-:W-:Y:S02]  /*e300*/  ISETP.LT.OR P3, PT, R161, 0x61, P3 ;  /* 0x00000061a100780c */ /* 0x000fe40001f61670 */
[----:B------:R-:W-:Y:S01]  /*e310*/  FSEL R137, R137, -INF , !P4 ;  /* 0xff80000089897808 */ /* 0x000fe20006000000 */
[----:B------:R-:W-:Y:S01]  /*e320*/  MUFU.EX2 R148, R148 ;  /* 0x0000009400947308 */ /* 0x000fe20000000800 */
[----:B------:R-:W-:Y:S02]  /*e330*/  ISETP.GT.AND P4, PT, R162, 0x61, P2 ;  /* 0x00000061a200780c */ /* 0x000fe40001784270 */
[----:B------:R-:W-:Y:S02]  /*e340*/  FMNMX.FTZ R180, R136, R5, !PT ;  /* 0x0000000588b47209 */ /* 0x000fe40007810000 */
[----:B------:R-:W-:Y:S02]  /*e350*/  FSEL R149, R138, -INF , !P3 ;  /* 0xff8000008a957808 */ /* 0x000fe40005800000 */
[----:B------:R-:W-:Y:S01]  /*e360*/  ISETP.GT.AND P3, PT, R162, 0x68, P2 ;  /* 0x00000068a200780c */ /* 0x000fe20001764270 */
[----:B------:R0:W-:Y:S01]  /*e370*/  MUFU.EX2 R138, R179 ;  /* 0x000000b3008a7308 */ /* 0x0001e20000000800 */
[----:B------:R-:W-:-:S02]  /*e380*/  ISETP.LT.OR P4, PT, R161, 0x62, P4 ;  /* 0x00000062a100780c */ /* 0x000fc40002781670 */
[----:B------:R-:W-:Y:S02]  /*e390*/  FMNMX.FTZ R180, R137, R180, !PT ;  /* 0x000000b489b47209 */ /* 0x000fe40007810000 */
[----:B------:R-:W-:Y:S02]  /*e3a0*/  ISETP.LT.OR P3, PT, R161, 0x69, P3 ;  /* 0x00000069a100780c */ /* 0x000fe40001f61670 */
[----:B------:R-:W-:Y:S01]  /*e3b0*/  FSEL R147, R139, -INF , !P4 ;  /* 0xff8000008b937808 */ /* 0x000fe20006000000 */
[----:B------:R-:W-:Y:S01]  /*e3c0*/  MUFU.EX2 R150, R150 ;  /* 0x0000009600967308 */ /* 0x000fe20000000800 */
[----:B------:R-:W-:Y:S01]  /*e3d0*/  ISETP.GT.AND P4, PT, R162, 0x69, P2 ;  /* 0x00000069a200780c */ /* 0x000fe20001784270 */
[----:B0-----:R-:W-:Y:S01]  /*e3e0*/  FFMA.FTZ R179, R146, UR10, -R120 ;  /* 0x0000000a92b37c23 */ /* 0x001fe20008010878 */
[----:B------:R-:W-:Y:S02]  /*e3f0*/  FMNMX.FTZ R180, R149, R180, !PT ;  /* 0x000000b495b47209 */ /* 0x000fe40007810000 */
[----:B------:R-:W-:-:S02]  /*e400*/  FSEL R140, R140, -INF , !P3 ;  /* 0xff8000008c8c7808 */ /* 0x000fc40005800000 */
[C---:B------:R-:W-:Y:S01]  /*e410*/  ISETP.GT.AND P3, PT, R162.reuse, 0x70, P2 ;  /* 0x00000070a200780c */ /* 0x040fe20001764270 */
[----:B------:R0:W-:Y:S01]  /*e420*/  MUFU.EX2 R139, R151 ;  /* 0x00000097008b7308 */ /* 0x0001e20000000800 */
[----:B------:R-:W-:Y:S02]  /*e430*/  ISETP.LT.OR P4, PT, R161, 0x6a, P4 ;  /* 0x0000006aa100780c */ /* 0x000fe40002781670 */
[----:B------:R-:W-:Y:S02]  /*e440*/  FMNMX.FTZ R5, R147, R180, !PT ;  /* 0x000000b493057209 */ /* 0x000fe40007810000 */
[----:B------:R-:W-:Y:S02]  /*e450*/  ISETP.LT.OR P3, PT, R161, 0x71, P3 ;  /* 0x00000071a100780c */ /* 0x000fe40001f61670 */
[----:B------:R-:W-:Y:S02]  /*e460*/  FSEL R141, R141, -INF , !P4 ;  /* 0xff8000008d8d7808 */ /* 0x000fe40006000000 */
[----:B------:R-:W-:Y:S01]  /*e470*/  ISETP.GT.AND P4, PT, R162, 0x71, P2 ;  /* 0x00000071a200780c */ /* 0x000fe20001784270 */
[----:B0-----:R-:W-:Y:S01]  /*e480*/  FFMA.FTZ R151, R123, UR10, -R120 ;  /* 0x0000000a7b977c23 */ /* 0x001fe20008010878 */
[----:B------:R-:W-:-:S02]  /*e490*/  FMNMX.FTZ R180, R140, R5, !PT ;  /* 0x000000058cb47209 */ /* 0x000fc40007810000 */
[----:B------:R-:W-:Y:S02]  /*e4a0*/  FSEL R123, R142, -INF , !P3 ;  /* 0xff8000008e7b7808 */ /* 0x000fe40005800000 */
[C---:B------:R-:W-:Y:S01]  /*e4b0*/  ISETP.GT.AND P3, PT, R162.reuse, 0x78, P2 ;  /* 0x00000078a200780c */ /* 0x040fe20001764270 */
[----:B------:R0:W-:Y:S01]  /*e4c0*/  MUFU.EX2 R142, R151 ;  /* 0x00000097008e7308 */ /* 0x0001e20000000800 */
[----:B------:R-:W-:Y:S02]  /*e4d0*/  ISETP.LT.OR P4, PT, R161, 0x72, P4 ;  /* 0x00000072a100780c */ /* 0x000fe40002781670 */
[----:B------:R-:W-:Y:S02]  /*e4e0*/  FMNMX.FTZ R180, R141, R180, !PT ;  /* 0x000000b48db47209 */ /* 0x000fe40007810000 */
[----:B------:R-:W-:Y:S02]  /*e4f0*/  ISETP.GT.AND P2, PT, R162, 0x79, P2 ;  /* 0x00000079a200780c */ /* 0x000fe40001744270 */
[----:B------:R-:W-:-:S02]  /*e500*/  ISETP.LT.OR P3, PT, R161, 0x79, P3 ;  /* 0x00000079a100780c */ /* 0x000fc40001f61670 */
[----:B------:R-:W-:Y:S01]  /*e510*/  FSEL R146, R143, -INF , !P4 ;  /* 0xff8000008f927808 */ /* 0x000fe20006000000 */
[--C-:B0-----:R-:W-:Y:S01]  /*e520*/  FFMA.FTZ R151, R152, UR10, -R120.reuse ;  /* 0x0000000a98977c23 */ /* 0x101fe20008010878 */
        /* <DEDUP_REMOVED lines=9> */
[--C-:B------:R-:W-:Y:S01]  /*e5c0*/  FFMA.FTZ R157, R158, UR10, -R120.reuse ;  /* 0x0000000a9e9d7c23 */ /* 0x100fe20008010878 */
[----:B------:R-:W-:Y:S01]  /*e5d0*/  FMNMX.FTZ R162, R144, R5, !PT ;  /* 0x0000000590a27209 */ /* 0x000fe20007810000 */
[--C-:B------:R-:W-:Y:S01]  /*e5e0*/  FFMA.FTZ R158, R159, UR10, -R120.reuse ;  /* 0x0000000a9f9e7c23 */ /* 0x100fe20008010878 */
[----:B------:R-:W-:-:S01]  /*e5f0*/  FFMA.FTZ R159, R160, UR10, -R120 ;  /* 0x0000000aa09f7c23 */ /* 0x000fc20008010878 */
[--C-:B------:R-:W-:Y:S01]  /*e600*/  FFMA.FTZ R160, R163, UR10, -R120.reuse ;  /* 0x0000000aa3a07c23 */ /* 0x100fe20008010878 */
[----:B------:R-:W-:Y:S01]  /*e610*/  FMNMX.FTZ R162, R145, R162, !PT ;  /* 0x000000a291a27209 */ /* 0x000fe20007810000 */
[----:B------:R-:W-:Y:S01]  /*e620*/  FFMA.FTZ R161, R164, UR10, -R120 ;  /* 0x0000000aa4a17c23 */ /* 0x000fe20008010878 */
[----:B------:R-:W-:Y:S01]  /*e630*/  FSEL R120, R6, RZ, P6 ;  /* 0x000000ff06787208 */ /* 0x000fe20003000000 */
[----:B------:R-:W-:Y:S02]  /*e640*/  MUFU.EX2 R143, R179 ;  /* 0x000000b3008f7308 */ /* 0x000fe40000000800 */
[----:B------:R-:W0:Y:S02]  /*e650*/  SHFL.BFLY PT, R5, R162, 0x2, 0x1f ;  /* 0x0c401f00a2057f89 */ /* 0x000e2400000e0000 */
[----:B------:R-:W-:-:S04]  /*e660*/  FADD.FTZ R7, -R120, R7 ;  /* 0x0000000778077221 */ /* 0x000fc80000010100 */
[----:B------:R1:W-:Y:S08]  /*e670*/  MUFU.EX2 R120, R165 ;  /* 0x000000a500787308 */ /* 0x0003f00000000800 */
[----:B------:R-:W-:Y:S08]  /*e680*/  MUFU.EX2 R151, R151 ;  /* 0x0000009700977308 */ /* 0x000ff00000000800 */
[----:B------:R-:W-:Y:S01]  /*e690*/  MUFU.EX2 R152, R152 ;  /* 0x0000009800987308 */ /* 0x000fe20000000800 */
[----:B0-----:R-:W-:-:S05]  /*e6a0*/  FMNMX.FTZ R5, R162, R5, !PT ;  /* 0x00000005a2057209 */ /* 0x001fca0007810000 */
[----:B------:R-:W0:Y:S02]  /*e6b0*/  SHFL.BFLY PT, R162, R5, 0x1, 0x1f ;  /* 0x0c201f0005a27f89 */ /* 0x000e2400000e0000 */
[----:B------:R-:W-:Y:S08]  /*e6c0*/  MUFU.EX2 R153, R153 ;  /* 0x0000009900997308 */ /* 0x000ff00000000800 */
[----:B------:R-:W-:Y:S08]  /*e6d0*/  MUFU.EX2 R155, R155 ;  /* 0x0000009b009b7308 */ /* 0x000ff00000000800 */
[----:B------:R-:W-:Y:S01]  /*e6e0*/  MUFU.EX2 R156, R156 ;  /* 0x0000009c009c7308 */ /* 0x000fe20000000800 */
[----:B0-----:R-:W-:Y:S01]  /*e6f0*/  FMNMX.FTZ R5, R5, R162, !PT ;  /* 0x000000a205057209 */ /* 0x001fe20007810000 */
[----:B------:R-:W-:-:S06]  /*e700*/  IMAD.U32 R162, RZ, RZ, UR10 ;  /* 0x0000000affa27e24 */ /* 0x000fcc000f8e00ff */
[----:B------:R-:W-:Y:S01]  /*e710*/  MUFU.EX2 R157, R157 ;  /* 0x0000009d009d7308 */ /* 0x000fe20000000800 */
[C---:B------:R-:W-:Y:S01]  /*e720*/  FSETP.NEU.FTZ.AND P2, PT, R5.reuse, -INF , PT ;  /* 0xff8000000500780b */ /* 0x040fe20003f5d000 */
[----:B------:R-:W-:Y:S01]  /*e730*/  FFMA.FTZ R163, R5, R162, -8 ;  /* 0xc100000005a37423 */ /* 0x000fe200000100a2 */
[----:B------:R-:W-:-:S04]  /*e740*/  FMUL.FTZ R162, R7, UR10 ;  /* 0x0000000a07a27c20 */ /* 0x000fc80008410000 */
[----:B------:R-:W-:Y:S01]  /*e750*/  FSEL R7, R163, RZ, P2 ;  /* 0x000000ffa3077208 */ /* 0x000fe20001000000 */
[----:B------:R-:W-:Y:S04]  /*e760*/  MUFU.EX2 R158, R158 ;  /* 0x0000009e009e7308 */ /* 0x000fe80000000800 */
[----:B------:R-:W-:-:S01]  /*e770*/  FFMA.FTZ R163, R167, UR10, -R7 ;  /* 0x0000000aa7a37c23 */ /* 0x000fc20008010807 */
[----:B------:R-:W-:Y:S01]  /*e780*/  FSEL R167, R5, RZ, P2 ;  /* 0x000000ff05a77208 */ /* 0x000fe20001000000 */
[----:B------:R-:W-:-:S01]  /*e790*/  FFMA.FTZ R164, R171, UR10, -R7 ;  /* 0x0000000aaba47c23 */ /* 0x000fc20008010807 */
[--C-:B------:R-:W-:Y:S01]  /*e7a0*/  FFMA.FTZ R9, R9, UR10, -R7.reuse ;  /* 0x0000000a09097c23 */ /* 0x100fe20008010807 */
[----:B------:R-:W0:Y:S01]  /*e7b0*/  MUFU.EX2 R162, R162 ;  /* 0x000000a200a27308 */ /* 0x000e220000000800 */
[----:B------:R-:W-:-:S01]  /*e7c0*/  FFMA.FTZ R10, R10, UR10, -R7 ;  /* 0x0000000a0a0a7c23 */ /* 0x000fc20008010807 */
[----:B------:R-:W-:Y:S01]  /*e7d0*/  FADD.FTZ R167, -R167, R8 ;  /* 0x00000008a7a77221 */ /* 0x000fe20000010100 */
[----:B------:R-:W-:-:S01]  /*e7e0*/  FFMA.FTZ R11, R11, UR10, -R7 ;  /* 0x0000000a0b0b7c23 */ /* 0x000fc20008010807 */
[--C-:B------:R-:W-:Y:S01]  /*e7f0*/  FFMA.FTZ R12, R12, UR10, -R7.reuse ;  /* 0x0000000a0c0c7c23 */ /* 0x100fe20008010807 */
[----:B------:R-:W-:-:S01]  /*e800*/  FFMA.FTZ R121, R121, UR10, -R7 ;  /* 0x0000000a79797c23 */ /* 0x000fc20008010807 */
[----:B------:R-:W-:Y:S01]  /*e810*/  FMUL.FTZ R167, R167, UR10 ;  /* 0x0000000aa7a77c20 */ /* 0x000fe20008410000 */
[----:B------:R-:W-:-:S01]  /*e820*/  FFMA.FTZ R171, R175, UR10, -R7 ;  /* 0x0000000aafab7c23 */ /* 0x000fc20008010807 */
[----:B------:R-:W-:Y:S01]  /*e830*/  MUFU.EX2 R164, R164 ;  /* 0x000000a400a47308 */ /* 0x000fe20000000800 */
[----:B------:R-:W-:-:S01]  /*e840*/  FFMA.FTZ R14, R14, UR10, -R7 ;  /* 0x0000000a0e0e7c23 */ /* 0x000fc20008010807 */
[--C-:B-1----:R-:W-:Y:S01]  /*e850*/  FFMA.FTZ R165, R170, UR10, -R7.reuse ;  /* 0x0000000aaaa57c23 */ /* 0x102fe20008010807 */
        /* <DEDUP_REMOVED lines=9> */
[----:B------:R-:W-:Y:S01]  /*e8f0*/  FFMA.FTZ R128, R174, UR10, -R7 ;  /* 0x0000000aae807c23 */ /* 0x000fe20008010807 */
[----:B------:R-:W-:-:S01]  /*e900*/  FADD.FTZ R175, R166, R175 ;  /* 0x000000afa6af7221 */ /* 0x000fc20000010000 */
        /* <DEDUP_REMOVED lines=11> */
[----:B-1----:R-:W-:-:S07]  /*e9c0*/  FFMA.FTZ R4, R167, R3, R164 ;  /* 0x00000003a7047223 */ /* 0x002fce00000100a4 */
[----:B------:R-:W1:Y:S01]  /*e9d0*/  MUFU.EX2 R11, R11 ;  /* 0x0000000b000b7308 */ /* 0x000e620000000800 */
[----:B0-----:R-:W-:-:S01]  /*e9e0*/  FADD.FTZ R3, R9, R4 ;  /* 0x0000000409037221 */ /* 0x001fc20000010000 */
[----:B------:R-:W-:-:S06]  /*e9f0*/  FADD.FTZ R4, R20, R175 ;  /* 0x000000af14047221 */ /* 0x000fcc0000010000 */
[----:B------:R-:W0:Y:S08]  /*ea00*/  MUFU.EX2 R12, R12 ;  /* 0x0000000c000c7308 */ /* 0x000e300000000800 */
[----:B------:R-:W3:Y:S08]  /*ea10*/  MUFU.EX2 R121, R121 ;  /* 0x0000007900797308 */ /* 0x000ef00000000800 */
[----:B------:R-:W4:Y:S08]  /*ea20*/  MUFU.EX2 R14, R14 ;  /* 0x0000000e000e7308 */ /* 0x000f300000000800 */
[----:B------:R2:W-:Y:S08]  /*ea30*/  MUFU.EX2 R8, R170 ;  /* 0x000000aa00087308 */ /* 0x0005f00000000800 */
[----:B------:R-:W5:Y:S01]  /*ea40*/  MUFU.EX2 R15, R15 ;  /* 0x0000000f000f7308 */ /* 0x000f620000000800 */
[----:B--2---:R-:W-:-:S01]  /*ea50*/  FADD.FTZ R170, R10, R3 ;  /* 0x000000030aaa7221 */ /* 0x004fc20000010000 */
[----:B------:R-:W-:-:S03]  /*ea60*/  FADD.FTZ R3, R169, R4 ;  /* 0x00000004a9037221 */ /* 0x000fc60000010000 */
[----:B-1----:R-:W-:Y:S01]  /*ea70*/  FADD.FTZ R175, R11, R170 ;  /* 0x000000aa0baf7221 */ /* 0x002fe20000010000 */
[----:B------:R-:W-:-:S02]  /*ea80*/  FADD.FTZ R4, R168, R3 ;  /* 0x00000003a8047221 */ /* 0x000fc40000010000 */
[----:B------:R-:W1:Y:S01]  /*ea90*/  MUFU.EX2 R163, R163 ;  /* 0x000000a300a37308 */ /* 0x000e620000000800 */
[----:B0-----:R-:W-:-:S01]  /*eaa0*/  FADD.FTZ R170, R12, R175 ;  /* 0x000000af0caa7221 */ /* 0x001fc20000010000 */
[----:B------:R-:W-:Y:S01]  /*eab0*/  FADD.FTZ R4, R173, R4 ;  /* 0x00000004ad047221 */ /* 0x000fe20000010000 */
[----:B------:R-:W-:-:S02]  /*eac0*/  FFMA.FTZ R175, R154, UR10, -R7 ;  /* 0x0000000a9aaf7c23 */ /* 0x000fc40008010807 */
[----:B---3--:R-:W-:Y:S01]  /*ead0*/  FADD.FTZ R3, R121, R170 ;  /* 0x000000aa79037221 */ /* 0x008fe20000010000 */
[----:B------:R-:W-:-:S02]  /*eae0*/  FADD.FTZ R179, R127, R4 ;  /* 0x000000047fb37221 */ /* 0x000fc40000010000 */
[----:B------:R-:W0:Y:S01]  /*eaf0*/  MUFU.EX2 R122, R122 ;  /* 0x0000007a007a7308 */ /* 0x000e220000000800 */
[----:B----4-:R-:W-:-:S01]  /*eb00*/  FADD.FTZ R4, R14, R3 ;  /* 0x000000030e047221 */ /* 0x010fc20000010000 */
[----:B------:R-:W-:-:S03]  /*eb10*/  FADD.FTZ R179, R172, R179 ;  /* 0x000000b3acb37221 */ /* 0x000fc60000010000 */
[----:B-----5:R-:W-:Y:S01]  /*eb20*/  FADD.FTZ R4, R15, R4 ;  /* 0x000000040f047221 */ /* 0x020fe20000010000 */
[----:B------:R-:W-:-:S02]  /*eb30*/  FADD.FTZ R154, R130, R179 ;  /* 0x000000b3829a7221 */ /* 0x000fc40000010000 */
[----:B------:R-:W2:Y:S01]  /*eb40*/  MUFU.EX2 R124, R124 ;  /* 0x0000007c007c7308 */ /* 0x000ea20000000800 */
[----:B-1----:R-:W-:-:S01]  /*eb50*/  FADD.FTZ R3, R163, R4 ;  /* 0x00000004a3037221 */ /* 0x002fc20000010000 */
[----:B------:R-:W-:-:S04]  /*eb60*/  FADD.FTZ R179, R131, R154 ;  /* 0x0000009a83b37221 */ /* 0x000fc80000010000 */
[----:B------:R-:W-:Y:S02]  /*eb70*/  FADD.FTZ R4, R176, R179 ;  /* 0x000000b3b0047221 */ /* 0x000fe40000010000 */
        /* <DEDUP_REMOVED lines=8> */
[----:B-1----:R-:W-:-:S01]  /*ec00*/  FADD.FTZ R3, R125, R154 ;  /* 0x0000009a7d037221 */ /* 0x002fc20000010000 */
[--C-:B------:R-:W-:Y:S01]  /*ec10*/  FFMA.FTZ R154, R147, UR10, -R7.reuse ;  /* 0x0000000a939a7c23 */ /* 0x100fe20008010807 */
[----:B------:R-:W-:-:S05]  /*ec20*/  FFMA.FTZ R147, R140, UR10, -R7 ;  /* 0x0000000a8c937c23 */ /* 0x000fca0008010807 */
[----:B------:R-:W1:Y:S01]  /*ec30*/  MUFU.EX2 R129, R129 ;  /* 0x0000008100817308 */ /* 0x000e620000000800 */
[----:B0-----:R-:W-:-:S07]  /*ec40*/  FADD.FTZ R4, R126, R3 ;  /* 0x000000037e047221 */ /* 0x001fce0000010000 */
[----:B------:R-:W0:Y:S01]  /*ec50*/  MUFU.EX2 R128, R128 ;  /* 0x0000008000807308 */ /* 0x000e220000000800 */
[----:B--2---:R-:W-:-:S01]  /*ec60*/  FADD.FTZ R3, R165, R4 ;  /* 0x00000004a5037221 */ /* 0x004fc20000010000 */
[----:B------:R-:W-:-:S03]  /*ec70*/  FADD.FTZ R4, R138, R179 ;  /* 0x000000b38a047221 */ /* 0x000fc60000010000 */
[----:B------:R-:W-:Y:S01]  /*ec80*/  FADD.FTZ R170, R8, R3 ;  /* 0x0000000308aa7221 */ /* 0x000fe20000010000 */
        /* <DEDUP_REMOVED lines=10> */
[----:B--2---:R-:W-:-:S07]  /*ed30*/  FADD.FTZ R3, R171, R4 ;  /* 0x00000004ab037221 */ /* 0x004fce0000010000 */
[----:B------:R-:W2:Y:S01]  /*ed40*/  MUFU.EX2 R134, R134 ;  /* 0x0000008600867308 */ /* 0x000ea20000000800 */
[----:B-1----:R-:W-:-:S07]  /*ed50*/  FADD.FTZ R4, R132, R3 ;  /* 0x0000000384047221 */ /* 0x002fce0000010000 */
[----:B------:R-:W1:Y:S01]  /*ed60*/  MUFU.EX2 R175, R175 ;  /* 0x000000af00af7308 */ /* 0x000e620000000800 */
[----:B0-----:R-:W-:-:S01]  /*ed70*/  FADD.FTZ R3, R133, R4 ;  /* 0x0000000485037221 */ /* 0x001fc20000010000 */
[----:B------:R-:W-:-:S06]  /*ed80*/  FADD.FTZ R4, R150, R179 ;  /* 0x000000b396047221 */ /* 0x000fcc0000010000 */
[----:B------:R-:W0:Y:S01]  /*ed90*/  MUFU.EX2 R136, R136 ;  /* 0x0000008800887308 */ /* 0x000e220000000800 */
[----:B--2---:R-:W-:-:S01]  /*eda0*/  FADD.FTZ R140, R134, R3 ;  /* 0x00000003868c7221 */ /* 0x004fc20000010000 */
[----:B------:R-:W-:-:S04]  /*edb0*/  FADD.FTZ R3, R151, R4 ;  /* 0x0000000497037221 */ /* 0x000fc80000010000 */
[----:B------:R-:W-:Y:S02]  /*edc0*/  FADD.FTZ R4, R152, R3 ;  /* 0x0000000398047221 */ /* 0x000fe40000010000 */
[----:B------:R-:W2:Y:S01]  /*edd0*/  MUFU.EX2 R137, R137 ;  /* 0x0000008900897308 */ /* 0x000ea20000000800 */
[----:B-1----:R-:W-:-:S01]  /*ede0*/  FADD.FTZ R179, R175, R140 ;  /* 0x0000008cafb37221 */ /* 0x002fc20000010000 */
[----:B------:R-:W-:Y:S01]  /*edf0*/  FFMA.FTZ R140, R146, UR10, -R7 ;  /* 0x0000000a928c7c23 */ /* 0x000fe20008010807 */
[----:B------:R-:W-:-:S01]  /*ee00*/  FADD.FTZ R4, R153, R4 ;  /* 0x0000000499047221 */ /* 0x000fc20000010000 */
[----:B------:R-:W-:-:S03]  /*ee10*/  FFMA.FTZ R7, R145, UR10, -R7 ;  /* 0x0000000a91077c23 */ /* 0x000fc60008010807 */
[----:B------:R-:W-:Y:S01]  /*ee20*/  FADD.FTZ R3, R155, R4 ;  /* 0x000000049b037221 */ /* 0x000fe20000010000 */
[----:B------:R-:W1:Y:S01]  /*ee30*/  MUFU.EX2 R149, R149 ;  /* 0x0000009500957308 */ /* 0x000e620000000800 */
[----:B0-----:R-:W-:-:S02]  /*ee40*/  FADD.FTZ R146, R136, R179 ;  /* 0x000000b388927221 */ /* 0x001fc40000010000 */
[----:B------:R-:W-:-:S04]  /*ee50*/  FADD.FTZ R4, R156, R3 ;  /* 0x000000039c047221 */ /* 0x000fc80000010000 */
[----:B------:R-:W-:Y:S01]  /*ee60*/  FADD.FTZ R3, R157, R4 ;  /* 0x000000049d037221 */ /* 0x000fe20000010000 */
[----:B------:R-:W0:Y:S01]  /*ee70*/  MUFU.EX2 R154, R154 ;  /* 0x0000009a009a7308 */ /* 0x000e220000000800 */
[----:B--2---:R-:W-:-:S02]  /*ee80*/  FADD.FTZ R146, R137, R146 ;  /* 0x0000009289927221 */ /* 0x004fc40000010000 */
[----:B------:R-:W-:-:S05]  /*ee90*/  FADD.FTZ R4, R158, R3 ;  /* 0x000000039e047221 */ /* 0x000fca0000010000 */
[----:B------:R-:W2:Y:S08]  /*eea0*/  MUFU.EX2 R147, R147 ;  /* 0x0000009300937308 */ /* 0x000eb00000000800 */
[----:B------:R1:W3:Y:S08]  /*eeb0*/  MUFU.EX2 R170, R141 ;  /* 0x0000008d00aa7308 */ /* 0x0002f00000000800 */
[----:B------:R-:W4:Y:S01]  /*eec0*/  MUFU.EX2 R159, R159 ;  /* 0x0000009f009f7308 */ /* 0x000f220000000800 */
[----:B-1----:R-:W-:-:S04]  /*eed0*/  FADD.FTZ R141, R149, R146 ;  /* 0x00000092958d7221 */ /* 0x002fc80000010000 */
[----:B0-----:R-:W-:-:S03]  /*eee0*/  FADD.FTZ R146, R154, R141 ;  /* 0x0000008d9a927221 */ /* 0x001fc60000010000 */
[----:B------:R-:W0:Y:S01]  /*eef0*/  MUFU.EX2 R123, R123 ;  /* 0x0000007b007b7308 */ /* 0x000e220000000800 */
[----:B--2---:R-:W-:-:S04]  /*ef00*/  FADD.FTZ R146, R147, R146 ;  /* 0x0000009293927221 */ /* 0x004fc80000010000 */
[----:B---3--:R-:W-:-:S03]  /*ef10*/  FADD.FTZ R146, R170, R146 ;  /* 0x00000092aa927221 */ /* 0x008fc60000010000 */
[----:B------:R-:W1:Y:S01]  /*ef20*/  MUFU.EX2 R160, R160 ;  /* 0x000000a000a07308 */ /* 0x000e620000000800 */
[----:B----4-:R-:W-:-:S07]  /*ef30*/  FADD.FTZ R3, R159, R4 ;  /* 0x000000049f037221 */ /* 0x010fce0000010000 */
[----:B------:R-:W2:Y:S01]  /*ef40*/  MUFU.EX2 R140, R140 ;  /* 0x0000008c008c7308 */ /* 0x000ea20000000800 */
[----:B0-----:R-:W-:-:S07]  /*ef50*/  FADD.FTZ R141, R123, R146 ;  /* 0x000000927b8d7221 */ /* 0x001fce0000010000 */
[----:B------:R-:W0:Y:S01]  /*ef60*/  MUFU.EX2 R161, R161 ;  /* 0x000000a100a17308 */ /* 0x000e220000000800 */
[----:B-1----:R-:W-:-:S07]  /*ef70*/  FADD.FTZ R4, R160, R3 ;  /* 0x00000003a0047221 */ /* 0x002fce0000010000 */
[----:B------:R-:W1:Y:S01]  /*ef80*/  MUFU.EX2 R144, R144 ;  /* 0x0000009000907308 */ /* 0x000e620000000800 */
[----:B--2---:R-:W-:-:S07]  /*ef90*/  FADD.FTZ R141, R140, R141 ;  /* 0x0000008d8c8d7221 */ /* 0x004fce0000010000 */
[----:B------:R-:W2:Y:S01]  /*efa0*/  MUFU.EX2 R7, R7 ;  /* 0x0000000700077308 */ /* 0x000ea20000000800 */
[----:B0-----:R-:W-:-:S04]  /*efb0*/  FADD.FTZ R3, R161, R4 ;  /* 0x00000004a1037221 */ /* 0x001fc80000010000 */
[----:B------:R-:W-:Y:S01]  /*efc0*/  FADD.FTZ R4, R120, R3 ;  /* 0x0000000378047221 */ /* 0x000fe20000010000 */
[----:B-1----:R-:W-:-:S04]  /*efd0*/  FADD.FTZ R141, R144, R141 ;  /* 0x0000008d908d7221 */ /* 0x002fc80000010000 */
[----:B--2---:R-:W-:Y:S01]  /*efe0*/  FADD.FTZ R3, R7, R141 ;  /* 0x0000008d07037221 */ /* 0x004fe20000010000 */
[----:B------:R-:W-:Y:S06]  /*eff0*/  @!P0 BRA `(.L_x_1283) ;  /* 0x0000000000048947 */ /* 0x000fec0003800000 */
[----:B------:R-:W-:Y:S01]  /*f000*/  BPT.TRAP 0x1 ;  /* 0x000000040000795c */ /* 0x000fe20000300000 */
.L_x_1283:
        /* <DEDUP_REMOVED lines=139> */
.L_x_1266:
[----:B------:R-:W-:Y:S06]  /*f8c0*/  BAR.ARV 0x8, 0x180 ;  /* 0x0206000000007b1d */ /* 0x000fec0000002000 */
[----:B------:R-:W-:Y:S05]  /*f8d0*/  @!P0 BRA `(.L_x_1285) ;  /* 0x0000000000048947 */ /* 0x000fea0003800000 */
[----:B------:R-:W-:Y:S01]  /*f8e0*/  BPT.TRAP 0x1 ;  /* 0x000000040000795c */ /* 0x000fe20000300000 */
.L_x_1285:
[----:B------:R-:W-:Y:S01]  /*f8f0*/  ULEA UR9, UR51, UR36, 0x3 ;  /* 0x0000002433097291 */ /* 0x000fe2000f8e183f */
[----:B------:R-:W-:-:S05]  /*f900*/  IMAD.U32 R0, RZ, RZ, UR50 ;  /* 0x00000032ff007e24 */ /* 0x000fca000f8e00ff */
[----:B------:R-:W-:-:S04]  /*f910*/  SHF.L.U32 R0, R0, 0x1f, RZ ;  /* 0x0000001f00007819 */ /* 0x000fc800000006ff */
[----:B------:R0:W1:Y:S01]  /*f920*/  SYNCS.PHASECHK.TRANS64.TRYWAIT P1, [UR9+0x2a850], R0 ;  /* 0x02a85000ff0075a7 */ /* 0x0000620008020149 */
[----:B------:R-:W-:Y:S05]  /*f930*/  @!P0 BRA `(.L_x_1286) ;  /* 0x0000000000048947 */ /* 0x000fea0003800000 */
[----:B------:R-:W-:Y:S01]  /*f940*/  BPT.TRAP 0x1 ;  /* 0x000000040000795c */ /* 0x000fe20000300000 */
.L_x_1286:
[----:B-1----:R-:W-:Y:S05]  /*f950*/  @P1 BRA `(.L_x_1287) ;  /* 0x0000000000081947 */ /* 0x002fea0003800000 */
[----:B------:R-:W1:Y:S02]  /*f960*/  SYNCS.PHASECHK.TRANS64.TRYWAIT P1, [UR9+0x2a850], R0 ;  /* 0x02a85000ff0075a7 */ /* 0x000e640008020149 */
[----:B-1----:R-:W-:Y:S05]  /*f970*/  @!P1 BRA `(.L_x_1288) ;  /* 0x000000a000309947 */ /* 0x002fea0003800000 */
.L_x_1287:
        /* <DEDUP_REMOVED lines=11> */
[----:B------:R-:W-:-:S04]  /*fa30*/  PLOP3.LUT P1, PT, PT, PT, UP0, 0x80, 0x0 ;  /* 0x000000000000781c */ /* 0x000fc80003f2f008 */
[----:B------:R-:W-:Y:S02]  /*fa40*/  @UP0 ULDC.64 UR14, c[0x0][0x9c8] ;  /* 0x00027200000e0ab9 */ /* 0x000fe40000000a00 */
[----:B------:R-:W-:Y:S01]  /*fa50*/  UMOV UR6, UR8 ;  /* 0x0000000800067c82 */ /* 0x000fe20008000000 */
[----:B------:R-:W-:-:S09]  /*fa60*/  @UP0 UIMAD.WIDE.U32 UR4, UR48, UR14, URZ ;  /* 0x0000000e300402a5 */ /* 0x000fd2000f8e003f */
[----:B------:R-:W-:Y:S01]  /*fa70*/  QGMMA.64x192x32.F32.E4M3.E4M3 R24, R196, gdesc[UR4], R24, gsb0 ;  /* 0x02e00004c4187df3 */ /* 0x000fe20008000818 */
[----:B------:R-:W-:Y:S01]  /*fa80*/  UIADD3 UR6, UR8, 0x2, URZ ;  /* 0x0000000208067890 */ /* 0x000fe2000fffe03f */
[----:B------:R-:W-:Y:S01]  /*fa90*/  UMOV UR7, 0x40000040 ;  /* 0x4000004000077882 */ /* 0x000fe20000000000 */
[----:B------:R-:W-:Y:S02]  /*faa0*/  WARPGROUP.DEPBAR.LE gsb0, 0x0 ;  /* 0x00008000000079c5 */ /* 0x000fe40000010000 */
[----:B------:R-:W-:-:S15]  /*fab0*/  WARPGROUP.ARRIVE ;  /* 0x00000000000079c5 */ /* 0x000fde0000000000 */
        /* <DEDUP_REMOVED lines=55> */
[----:B--2---:R-:W-:Y:S01]  /*fe30*/  FMUL.FTZ R4, R4, R7 ;  /* 0x0000000704047220 */ /* 0x004fe20000410000 */
[----:B------:R-:W-:Y:S02]  /*fe40*/  IMAD.MOV.U32 R2, RZ, RZ, -0x800000 ;  /* 0xff800000ff027424 */ /* 0x000fe400078e00ff */
[----:B------:R-:W-:Y:S01]  /*fe50*/  @P2 FFMA.FTZ R0, R3, R6, R8 ;  /* 0x0000000603002223 */ /* 0x000fe20000010008 */
[----:B------:R-:W-:-:S01]  /*fe60*/  @P3 FFMA.FTZ R2, R11, R5, R12 ;  /* 0x000000050b023223 */ /* 0x000fc2000001000c */
[----:B---3--:R-:W-:Y:S01]  /*fe70*/  FMUL.FTZ R7, R10, R7 ;  /* 0x000000070a077220 */ /* 0x008fe20000410000 */
[----:B------:R-:W-:-:S02]  /*fe80*/  WARPGROUP.DEPBAR.LE gsb0, 0x0 ;  /* 0x00008000000079c5 */ /* 0x000fc40000010000 */
[----:B------:R-:W-:Y:S05]  /*fe90*/  @!P0 BRA `(.L_x_1289) ;  /* 0x0000000000048947 */ /* 0x000fea0003800000 */
[----:B------:R-:W-:Y:S01]  /*fea0*/  BPT.TRAP 0x1 ;  /* 0x000000040000795c */ /* 0x000fe20000300000 */
.L_x_1289:
        /* <DEDUP_REMOVED lines=106> */
.L_x_1215:
[----:B------:R-:W0:Y:S01]  /*10550*/  S2R R6, SR_CgaCtaId ;  /* 0x0000000000067919 */ /* 0x000e220000008800 */
[----:B------:R-:W-:Y:S01]  /*10560*/  MOV R3, 0x400 ;  /* 0x0000040000037802 */ /* 0x000fe20000000f00 */
[----:B------:R-:W-:Y:S01]  /*10570*/  BSSY B0, `(.L_x_1290) ;  /* 0x000030c000007945 */ /* 0x000fe20003800000 */
[----:B------:R-:W-:Y:S02]  /*10580*/  BAR.SYNC.DEFER_BLOCKING 0x5, 0x180 ;  /* 0x0146000000007b1d */ /* 0x000fe40000010000 */
[----:B0-----:R-:W-:-:S05]  /*10590*/  LEA R3, R6, R3, 0x18 ;  /* 0x0000000306037211 */ /* 0x001fca00078ec0ff */
[----:B------:R-:W0:Y:S02]  /*105a0*/  LDS.128 R36, [R3+0x2a8d0] ;  /* 0x02a8d00003247984 */ /* 0x000e240000000c00 */
[----:B0-----:R-:W-:Y:S02]  /*105b0*/  R2UR UR5, R37 ;  /* 0x00000000250572ca */ /* 0x001fe400000e0000 */
[----:B------:R-:W-:Y:S02]  /*105c0*/  R2UR UR49, R38 ;  /* 0x00000000263172ca */ /* 0x000fe400000e0000 */
        /* <DEDUP_REMOVED lines=9> */
[----:B------:R-:W0:Y:S01]  /*10660*/  S2R R36, SR_SWINHI ;  /* 0x0000000000247919 */ /* 0x000e220000002f00 */
[----:B------:R-:W-:Y:S01]  /*10670*/  F2FP.BF16.F32.PACK_AB R118, R118, R5 ;  /* 0x000000057676723e */ /* 0x000fe200000010ff */
[----:B------:R-:W-:Y:S02]  /*10680*/  ULDC.64 UR6, c[0x0][0xc00] ;  /* 0x0003000000067ab9 */ /* 0x000fe40000000a00 */
[----:B------:R1:W2:Y:S01]  /*10690*/  LDG.E.CONSTANT R6, desc[UR52][R6.64] ;  /* 0x0000003406067981 */ /* 0x0002a2000c1e9900 */
[----:B------:R-:W-:Y:S01]  /*106a0*/  F2FP.BF16.F32.PACK_AB R119, R119, R4 ;  /* 0x000000047777723e */ /* 0x000fe200000010ff */
[----:B------:R-:W-:Y:S01]  /*106b0*/  UISETP.NE.U32.AND UP0, UPT, UR6, URZ, UPT ;  /* 0x0000003f0600728c */ /* 0x000fe2000bf05070 */
[----:B------:R-:W-:Y:S02]  /*106c0*/  F2FP.BF16.F32.PACK_AB R52, R52, R121 ;  /* 0x000000793434723e */ /* 0x000fe400000010ff */
[----:B------:R-:W-:Y:S01]  /*106d0*/  F2FP.BF16.F32.PACK_AB R53, R53, R120 ;  /* 0x000000783535723e */ /* 0x000fe200000010ff */
[----:B------:R-:W-:Y:S01]  /*106e0*/  UISETP.NE.AND.EX UP0, UPT, UR7, URZ, UPT, UP0 ;  /* 0x0000003f0700728c */ /* 0x000fe2000bf05300 */
[----:B------:R-:W-:-:S02]  /*106f0*/  F2FP.BF16.F32.PACK_AB R26, R87, R26 ;  /* 0x0000001a571a723e */ /* 0x000fc400000010ff */
[----:B------:R-:W-:Y:S01]  /*10700*/  F2FP.BF16.F32.PACK_AB R11, R110, R11 ;  /* 0x0000000b6e0b723e */ /* 0x000fe200000010ff */
[----:B------:R-:W-:Y:S01]  /*10710*/  ULDC.64 UR6, c[0x0][0xc00] ;  /* 0x0003000000067ab9 */ /* 0x000fe20000000a00 */
[----:B-1----:R-:W-:Y:S01]  /*10720*/  LOP3.LUT P0, R7, R50, 0x3, RZ, 0xc0, !PT ;  /* 0x0000000332077812 */ /* 0x002fe2000780c0ff */
[----:B------:R-:W-:Y:S01]  /*10730*/  UIMAD.WIDE UR6, UR42, 0x4, UR6 ;  /* 0x000000042a0678a5 */ /* 0x000fe2000f8e0206 */
[----:B------:R-:W-:Y:S02]  /*10740*/  F2FP.BF16.F32.PACK_AB R10, R111, R10 ;  /* 0x0000000a6f0a723e */ /* 0x000fe400000010ff */
[----:B------:R-:W-:Y:S02]  /*10750*/  ISETP.EQ.OR P0, PT, R7, 0x3, !P0 ;  /* 0x000000030700780c */ /* 0x000fe40004702670 */
[----:B------:R-:W-:Y:S02]  /*10760*/  F2FP.BF16.F32.PACK_AB R49, R60, R49 ;  /* 0x000000313c31723e */ /* 0x000fe400000010ff */
[----:B------:R-:W-:-:S02]  /*10770*/  F2FP.BF16.F32.PACK_AB R48, R61, R48 ;  /* 0x000000303d30723e */ /* 0x000fc400000010ff */
[----:B------:R-:W-:Y:S02]  /*10780*/  F2FP.BF16.F32.PACK_AB R80, R80, R81 ;  /* 0x000000515050723e */ /* 0x000fe400000010ff */
[----:B------:R-:W-:Y:S02]  /*10790*/  F2FP.BF16.F32.PACK_AB R73, R72, R73 ;  /* 0x000000494849723e */ /* 0x000fe400000010ff */
[----:B------:R-:W-:Y:S02]  /*107a0*/  F2FP.BF16.F32.PACK_AB R46, R55, R46 ;  /* 0x0000002e372e723e */ /* 0x000fe400000010ff */
[----:B------:R-:W-:Y:S02]  /*107b0*/  F2FP.BF16.F32.PACK_AB R45, R68, R45 ;  /* 0x0000002d442d723e */ /* 0x000fe400000010ff */
[----:B------:R-:W-:Y:S02]  /*107c0*/  MOV R4, R3 ;  /* 0x0000000300047202 */ /* 0x000fe40000000f00 */
[----:B0-----:R-:W-:-:S02]  /*107d0*/  MOV R5, R36 ;  /* 0x0000002400057202 */ /* 0x001fc40000000f00 */
[----:B------:R-:W-:Y:S02]  /*107e0*/  F2FP.BF16.F32.PACK_AB R44, R69, R44 ;  /* 0x0000002c452c723e */ /* 0x000fe400000010ff */
[----:B------:R-:W-:Y:S01]  /*107f0*/  SEL R55, R52, R53, P0 ;  /* 0x0000003534377207 */ /* 0x000fe20000000000 */
[----:B------:R-:W-:Y:S01]  /*10800*/  IMAD.WIDE R36, R204, 0x2, R4 ;  /* 0x00000002cc247825 */ /* 0x000fe200078e0204 */
[----:B------:R-:W-:Y:S02]  /*10810*/  SEL R81, R11, R10, P0 ;  /* 0x0000000a0b517207 */ /* 0x000fe40000000000 */
[----:B------:R-:W-:Y:S02]  /*10820*/  SEL R72, R10, R11, P0 ;  /* 0x0000000b0a487207 */ /* 0x000fe40000000000 */
[----:B------:R-:W-:Y:S02]  /*10830*/  IADD3 R87, P5, R36, 0x40, RZ ;  /* 0x0000004024577810 */ /* 0x000fe40007fbe0ff */
[----:B------:R-:W-:-:S02]  /*10840*/  SEL R52, R53, R52, P0 ;  /* 0x0000003435347207 */ /* 0x000fc40000000000 */
[----:B------:R-:W-:Y:S02]  /*10850*/  LOP3.LUT R10, R87, 0x380, RZ, 0xc0, !PT ;  /* 0x00000380570a7812 */ /* 0x000fe400078ec0ff */
[----:B------:R-:W-:Y:S02]  /*10860*/  F2FP.BF16.F32.PACK_AB R41, R76, R41 ;  /* 0x000000294c29723e */ /* 0x000fe400000010ff */
[----:B------:R-:W-:Y:S02]  /*10870*/  F2FP.BF16.F32.PACK_AB R40, R77, R40 ;  /* 0x000000284d28723e */ /* 0x000fe400000010ff */
[----:B------:R-:W-:Y:S02]  /*10880*/  SEL R53, R49, R48, P0 ;  /* 0x0000003031357207 */ /* 0x000fe40000000000 */
[----:B------:R-:W-:Y:S02]  /*10890*/  F2FP.BF16.F32.PACK_AB R32, R85, R32 ;  /* 0x000000205520723e */ /* 0x000fe400000010ff */
[----:B------:R-:W-:-:S02]  /*108a0*/  F2FP.BF16.F32.PACK_AB R9, R116, R9 ;  /* 0x000000097409723e */ /* 0x000fc400000010ff */
[----:B------:R-:W-:Y:S02]  /*108b0*/  F2FP.BF16.F32.PACK_AB R8, R117, R8 ;  /* 0x000000087508723e */ /* 0x000fe400000010ff */
[----:B------:R-:W-:Y:S02]  /*108c0*/  SEL R48, R48, R49, P0 ;  /* 0x0000003130307207 */ /* 0x000fe40000000000 */
[----:B------:R-:W-:Y:S02]  /*108d0*/  F2FP.BF16.F32.PACK_AB R96, R89, R96 ;  /* 0x000000605960723e */ /* 0x000fe400000010ff */
[----:B------:R-:W-:Y:S02]  /*108e0*/  F2FP.BF16.F32.PACK_AB R64, R64, R65 ;  /* 0x000000414040723e */ /* 0x000fe400000010ff */
[----:B------:R-:W-:Y:S02]  /*108f0*/  F2FP.BF16.F32.PACK_AB R57, R56, R57 ;  /* 0x000000393839723e */ /* 0x000fe400000010ff */
[----:B------:R-:W-:-:S02]  /*10900*/  F2FP.BF16.F32.PACK_AB R33, R84, R33 ;  /* 0x000000215421723e */ /* 0x000fc400000010ff */
[----:B------:R-:W-:Y:S02]  /*10910*/  F2FP.BF16.F32.PACK_AB R13, R108, R13 ;  /* 0x0000000d6c0d723e */ /* 0x000fe400000010ff */
[----:B------:R-:W-:Y:S02]  /*10920*/  F2FP.BF16.F32.PACK_AB R12, R109, R12 ;  /* 0x0000000c6d0c723e */ /* 0x000fe400000010ff */
[----:B------:R-:W-:Y:S02]  /*10930*/  SEL R49, R45, R44, P0 ;  /* 0x0000002c2d317207 */ /* 0x000fe40000000000 */
[----:B------:R-:W-:Y:S02]  /*10940*/  IADD3 R85, P4, R36, 0x20, RZ ;  /* 0x0000002024557810 */ /* 0x000fe40007f9e0ff */
[----:B------:R-:W-:Y:S02]  /*10950*/  F2FP.BF16.F32.PACK_AB R28, R93, R28 ;  /* 0x0000001c5d1c723e */ /* 0x000fe400000010ff */
[----:B------:R-:W-:-:S02]  /*10960*/  SEL R44, R44, R45, P0 ;  /* 0x0000002d2c2c7207 */ /* 0x000fc40000000000 */
[----:B------:R-:W-:Y:S02]  /*10970*/  IADD3 R89, P6, R36, 0x60, RZ ;  /* 0x0000006024597810 */ /* 0x000fe40007fde0ff */
[----:B------:R-:W-:Y:S02]  /*10980*/  SHF.R.U64 R10, R10, 0x3, RZ ;  /* 0x000000030a0a7819 */ /* 0x000fe400000012ff */
[----:B------:R-:W-:Y:S02]  /*10990*/  F2FP.BF16.F32.PACK_AB R47, R54, R47 ;  /* 0x0000002f362f723e */ /* 0x000fe400000010ff */
[----:B------:R-:W-:Y:S02]  /*109a0*/  SEL R45, R41, R40, P0 ;  /* 0x00000028292d7207 */ /* 0x000fe40000000000 */
[----:B------:R-:W-:Y:S02]  /*109b0*/  IADD3 R93, P2, R36, 0x4020, RZ ;  /* 0x00004020245d7810 */ /* 0x000fe40007f5e0ff */
[----:B------:R-:W-:-:S02]  /*109c0*/  F2FP.BF16.F32.PACK_AB R42, R63, R42 ;  /* 0x0000002a3f2a723e */ /* 0x000fc400000010ff */
[----:B------:R-:W-:Y:S02]  /*109d0*/  F2FP.BF16.F32.PACK_AB R34, R71, R34 ;  /* 0x000000224722723e */ /* 0x000fe400000010ff */
[----:B------:R-:W-:Y:S02]  /*109e0*/  SEL R40, R40, R41, P0 ;  /* 0x0000002928287207 */ /* 0x000fe40000000000 */
[----:B------:R-:W-:Y:S02]  /*109f0*/  SEL R65, R9, R8, P0 ;  /* 0x0000000809417207 */ /* 0x000fe40000000000 */
[----:B------:R-:W-:Y:S02]  /*10a00*/  SEL R58, R8, R9, P0 ;  /* 0x00000009083a7207 */ /* 0x000fe40000000000 */
[----:B------:R-:W-:Y:S02]  /*10a10*/  F2FP.BF16.F32.PACK_AB R43, R62, R43 ;  /* 0x0000002b3e2b723e */ /* 0x000fe400000010ff */
[----:B------:R-:W-:-:S02]  /*10a20*/  SEL R41, R33, R32, P0 ;  /* 0x0000002021297207 */ /* 0x000fc40000000000 */
[----:B------:R-:W-:Y:S01]  /*10a30*/  SEL R38, R32, R33, P0 ;  /* 0x0000002120267207 */ /* 0x000fe20000000000 */
[----:B------:R-:W-:Y:S01]  /*10a40*/  IMAD.X R33, RZ, RZ, R37, P5 ;  /* 0x000000ffff217224 */ /* 0x000fe200028e0625 */
[----:B------:R-:W-:Y:S02]  /*10a50*/  SEL R63, R13, R12, P0 ;  /* 0x0000000c0d3f7207 */ /* 0x000fe40000000000 */
[----:B------:R-:W-:Y:S02]  /*10a60*/  SEL R56, R12, R13, P0 ;  /* 0x0000000d0c387207 */ /* 0x000fe40000000000 */
[----:B------:R-:W-:Y:S02]  /*10a70*/  SEL R71, R64, R57, P0 ;  /* 0x0000003940477207 */ /* 0x000fe40000000000 */
[----:B------:R-:W-:Y:S02]  /*10a80*/  LOP3.LUT R8, R85, 0x380, RZ, 0xc0, !PT ;  /* 0x0000038055087812 */ /* 0x000fe400078ec0ff */
[----:B------:R-:W-:-:S02]  /*10a90*/  F2FP.BF16.F32.PACK_AB R31, R78, R31 ;  /* 0x0000001f4e1f723e */ /* 0x000fc400000010ff */
[----:B------:R-:W-:Y:S02]  /*10aa0*/  F2FP.BF16.F32.PACK_AB R30, R79, R30 ;  /* 0x0000001e4f1e723e */ /* 0x000fe400000010ff */
[----:B------:R-:W-:Y:S02]  /*10ab0*/  SEL R64, R57, R64, P0 ;  /* 0x0000004039407207 */ /* 0x000fe40000000000 */
[----:B------:R-:W-:Y:S02]  /*10ac0*/  LOP3.LUT R12, R89, 0x380, RZ, 0xc0, !PT ;  /* 0x00000380590c7812 */ /* 0x000fe400078ec0ff */
[----:B------:R-:W-:Y:S02]  /*10ad0*/  LOP3.LUT R32, R10, R87, RZ, 0x3c, !PT ;  /* 0x000000570a207212 */ /* 0x000fe400078e3cff */
[----:B------:R-:W-:Y:S02]  /*10ae0*/  F2FP.BF16.F32.PACK_AB R97, R97, R104 ;  /* 0x000000686161723e */ /* 0x000fe400000010ff */
[----:B------:R-:W-:-:S02]  /*10af0*/  F2FP.BF16.F32.PACK_AB R35, R70, R35 ;  /* 0x000000234623723e */ /* 0x000fc400000010ff */
[----:B------:R-:W-:Y:S02]  /*10b00*/  F2FP.BF16.F32.PACK_AB R25, R94, R25 ;  /* 0x000000195e19723e */ /* 0x000fe400000010ff */
[----:B------:R-:W-:Y:S02]  /*10b10*/  F2FP.BF16.F32.PACK_AB R24, R95, R24 ;  /* 0x000000185f18723e */ /* 0x000fe400000010ff */
[----:B------:R-:W-:Y:S02]  /*10b20*/  SEL R57, R47, R46, P0 ;  /* 0x0000002e2f397207 */ /* 0x000fe40000000000 */
[----:B------:R-:W-:Y:S02]  /*10b30*/  LOP3.LUT R10, R93, 0x380, RZ, 0xc0, !PT ;  /* 0x000003805d0a7812 */ /* 0x000fe400078ec0ff */
[----:B------:R-:W-:Y:S02]  /*10b40*/  SEL R69, R80, R73, P0 ;  /* 0x0000004950457207 */ /* 0x000fe40000000000 */
[----:B------:R-:W-:-:S02]  /*10b50*/  SEL R46, R46, R47, P0 ;  /* 0x0000002f2e2e7207 */ /* 0x000fc40000000000 */
[----:B------:R-:W-:Y:S02]  /*10b60*/  SEL R80, R73, R80, P0 ;  /* 0x0000005049507207 */ /* 0x000fe40000000000 */
[----:B------:R-:W-:Y:S02]  /*10b70*/  SEL R47, R43, R42, P0 ;  /* 0x0000002a2b2f7207 */ /* 0x000fe40000000000 */
[----:B------:R-:W-:Y:S02]  /*10b80*/  SHF.R.U64 R8, R8, 0x3, RZ ;  /* 0x0000000308087819 */ /* 0x000fe400000012ff */
[----:B------:R-:W-:Y:S02]  /*10b90*/  SEL R42, R42, R43, P0 ;  /* 0x0000002b2a2a7207 */ /* 0x000fe40000000000 */
[----:B------:R-:W-:Y:S02]  /*10ba0*/  SEL R73, R31, R30, P0 ;  /* 0x0000001e1f497207 */ /* 0x000fe40000000000 */
[----:B------:R-:W-:Y:S01]  /*10bb0*/  SEL R62, R30, R31, P0 ;  /* 0x0000001f1e3e7207 */ /* 0x000fe20000000000 */
[----:B------:R-:W-:Y:S01]  /*10bc0*/  IMAD.X R31, RZ, RZ, R37, P6 ;  /* 0x000000ffff1f7224 */ /* 0x000fe200030e0625 */
[----:B------:R-:W-:-:S02]  /*10bd0*/  IADD3 R91, P1, R36, 0x4000, RZ ;  /* 0x00004000245b7810 */ /* 0x000fc40007f3e0ff */
[----:B------:R-:W-:Y:S02]  /*10be0*/  SHF.R.U64 R12, R12, 0x3, RZ ;  /* 0x000000030c0c7819 */ /* 0x000fe400000012ff */
[----:B------:R-:W-:Y:S02]  /*10bf0*/  F2FP.BF16.F32.PACK_AB R20, R101, R20 ;  /* 0x000000146514723e */ /* 0x000fe400000010ff */
[----:B------:R-:W-:Y:S02]  /*10c00*/  SEL R67, R97, R96, P0 ;  /* 0x0000006061437207 */ /* 0x000fe40000000000 */
[----:B------:R-:W-:Y:S02]  /*10c10*/  SEL R43, R35, R34, P0 ;  /* 0x00000022232b7207 */ /* 0x000fe40000000000 */
[----:B------:R-:W-:Y:S01]  /*10c20*/  SEL R60, R34, R35, P0 ;  /* 0x00000023223c7207 */ /* 0x000fe20000000000 */
[----:B------:R-:W-:Y:S01]  /*10c30*/  IMAD.X R35, RZ, RZ, R37, P4 ;  /* 0x000000ffff237224 */ /* 0x000fe200020e0625 */
[----:B------:R-:W-:-:S02]  /*10c40*/  SEL R77, R25, R24, P0 ;  /* 0x00000018194d7207 */ /* 0x000fc40000000000 */
[----:B------:R-:W-:Y:S01]  /*10c50*/  SEL R68, R24, R25, P0 ;  /* 0x0000001918447207 */ /* 0x000fe20000000000 */
[----:B------:R-:W-:Y:S01]  /*10c60*/  IMAD.X R25, RZ, RZ, R37, P2 ;  /* 0x000000ffff197224 */ /* 0x000fe200010e0625 */
[----:B------:R-:W-:Y:S02]  /*10c70*/  IADD3 R95, P3, R36, 0x4040, RZ ;  /* 0x00004040245f7810 */ /* 0x000fe40007f7e0ff */
[----:B------:R-:W-:Y:S02]  /*10c80*/  SHF.R.U64 R10, R10, 0x3, RZ ;  /* 0x000000030a0a7819 */ /* 0x000fe400000012ff */
[----:B------:R-:W-:Y:S02]  /*10c90*/  F2FP.BF16.F32.PACK_AB R15, R102, R15 ;  /* 0x0000000f660f723e */ /* 0x000fe400000010ff */
[----:B------:R-:W-:Y:S02]  /*10ca0*/  F2FP.BF16.F32.PACK_AB R14, R103, R14 ;  /* 0x0000000e670e723e */ /* 0x000fe400000010ff */
[----:B------:R-:W-:-:S02]  /*10cb0*/  SEL R96, R96, R97, P0 ;  /* 0x0000006160607207 */ /* 0x000fc40000000000 */
[C---:B------:R-:W-:Y:S02]  /*10cc0*/  IADD3 R101, P6, R36.reuse, 0x8020, RZ ;  /* 0x0000802024657810 */ /* 0x040fe40007fde0ff */
[C---:B------:R-:W-:Y:S02]  /*10cd0*/  IADD3 R97, P4, R36.reuse, 0x4060, RZ ;  /* 0x0000406024617810 */ /* 0x040fe40007f9e0ff */
[----:B------:R-:W-:Y:S01]  /*10ce0*/  IADD3 R105, P2, R36, 0x8060, RZ ;  /* 0x0000806024697810 */ /* 0x000fe20007f5e0ff */
[----:B------:R-:W-:Y:S01]  /*10cf0*/  IMAD.X R13, RZ, RZ, R37, P6 ;  /* 0x000000ffff0d7224 */ /* 0x000fe200030e0625 */
[----:B------:R-:W-:Y:S02]  /*10d00*/  LOP3.LUT R34, R8, R85, RZ, 0x3c, !PT ;  /* 0x0000005508227212 */ /* 0x000fe400078e3cff */
[----:B------:R-:W-:Y:S02]  /*10d10*/  F2FP.BF16.F32.PACK_AB R29, R92, R29 ;  /* 0x0000001d5c1d723e */ /* 0x000fe400000010ff */
[----:B------:R-:W-:-:S02]  /*10d20*/  LOP3.LUT R30, R12, R89, RZ, 0x3c, !PT ;  /* 0x000000590c1e7212 */ /* 0x000fc400078e3cff */
[----:B------:R-:W-:Y:S02]  /*10d30*/  LOP3.LUT R8, R91, 0x380, RZ, 0xc0, !PT ;  /* 0x000003805b087812 */ /* 0x000fe400078ec0ff */
[----:B------:R-:W-:Y:S02]  /*10d40*/  LOP3.LUT R12, R95, 0x380, RZ, 0xc0, !PT ;  /* 0x000003805f0c7812 */ /* 0x000fe400078ec0ff */
[----:B------:R-:W-:Y:S02]  /*10d50*/  LOP3.LUT R24, R10, R93, RZ, 0x3c, !PT ;  /* 0x0000005d0a187212 */ /* 0x000fe400078e3cff */
[----:B------:R-:W-:Y:S02]  /*10d60*/  SEL R79, R15, R14, P0 ;  /* 0x0000000e0f4f7207 */ /* 0x000fe40000000000 */
[----:B------:R-:W-:Y:S02]  /*10d70*/  SEL R70, R14, R15, P0 ;  /* 0x0000000f0e467207 */ /* 0x000fe40000000000 */
[----:B------:R-:W-:-:S02]  /*10d80*/  LOP3.LUT R11, R36, 0x380, RZ, 0xc0, !PT ;  /* 0x00000380240b7812 */ /* 0x000fc400078ec0ff */
[----:B------:R-:W-:Y:S02]  /*10d90*/  LOP3.LUT R10, R101, 0x380, RZ, 0xc0, !PT ;  /* 0x00000380650a7812 */ /* 0x000fe400078ec0ff */
[----:B------:R-:W-:Y:S02]  /*10da0*/  LOP3.LUT R14, R97, 0x380, RZ, 0xc0, !PT ;  /* 0x00000380610e7812 */ /* 0x000fe400078ec0ff */
[----:B------:R-:W-:Y:S02]  /*10db0*/  LOP3.LUT R76, R105, 0x380, RZ, 0xc0, !PT ;  /* 0x00000380694c7812 */ /* 0x000fe400078ec0ff */
[----:B------:R-:W-:Y:S02]  /*10dc0*/  F2FP.BF16.F32.PACK_AB R27, R86, R27 ;  /* 0x0000001b561b723e */ /* 0x000fe400000010ff */
[----:B------:R-:W-:Y:S02]  /*10dd0*/  SEL R59, R29, R28, P0 ;  /* 0x0000001c1d3b7207 */ /* 0x000fe40000000000 */
[----:B------:R-:W-:Y:S01]  /*10de0*/  SEL R50, R28, R29, P0 ;  /* 0x0000001d1c327207 */ /* 0x000fe20000000000 */
[----:B------:R-:W-:Y:S01]  /*10df0*/  IMAD.X R29, RZ, RZ, R37, P1 ;  /* 0x000000ffff1d7224 */ /* 0x000fe200008e0625 */
[----:B------:R-:W-:-:S02]  /*10e00*/  SHF.R.U64 R8, R8, 0x3, RZ ;  /* 0x0000000308087819 */ /* 0x000fc400000012ff */
[----:B------:R-:W-:Y:S02]  /*10e10*/  F2FP.BF16.F32.PACK_AB R21, R100, R21 ;  /* 0x000000156415723e */ /* 0x000fe400000010ff */
[----:B------:R-:W-:Y:S02]  /*10e20*/  IADD3 R99, P5, R36, 0x8000, RZ ;  /* 0x0000800024637810 */ /* 0x000fe40007fbe0ff */
[----:B------:R-:W-:Y:S02]  /*10e30*/  SHF.R.U64 R12, R12, 0x3, RZ ;  /* 0x000000030c0c7819 */ /* 0x000fe400000012ff */
[----:B------:R-:W-:Y:S01]  /*10e40*/  IADD3 R103, P1, R36, 0x8040, RZ ;  /* 0x0000804024677810 */ /* 0x000fe20007f3e0ff */
[--C-:B------:R-:W-:Y:S01]  /*10e50*/  IMAD.X R15, RZ, RZ, R37.reuse, P5 ;  /* 0x000000ffff0f7224 */ /* 0x100fe200028e0625 */
[----:B------:R-:W-:Y:S02]  /*10e60*/  SHF.R.U64 R11, R11, 0x3, RZ ;  /* 0x000000030b0b7819 */ /* 0x000fe400000012ff */
[----:B------:R-:W-:Y:S01]  /*10e70*/  SHF.R.U64 R10, R10, 0x3, RZ ;  /* 0x000000030a0a7819 */ /* 0x000fe200000012ff */
[----:B------:R-:W-:Y:S01]  /*10e80*/  IMAD.X R9, RZ, RZ, R37, P1 ;  /* 0x000000ffff097224 */ /* 0x000fe200008e0625 */
[----:B------:R-:W-:-:S02]  /*10e90*/  SHF.R.U64 R14, R14, 0x3, RZ ;  /* 0x000000030e0e7819 */ /* 0x000fc400000012ff */
[----:B------:R-:W-:Y:S02]  /*10ea0*/  SHF.R.U64 R76, R76, 0x3, RZ ;  /* 0x000000034c4c7819 */ /* 0x000fe400000012ff */
[----:B------:R-:W-:Y:S02]  /*10eb0*/  F2FP.BF16.F32.PACK_AB R132, R132, R133 ;  /* 0x000000858484723e */ /* 0x000fe400000010ff */
[----:B------:R-:W-:Y:S02]  /*10ec0*/  F2FP.BF16.F32.PACK_AB R131, R130, R131 ;  /* 0x000000838283723e */ /* 0x000fe400000010ff */
[----:B------:R-:W-:Y:S02]  /*10ed0*/  SEL R75, R27, R26, P0 ;  /* 0x0000001a1b4b7207 */ /* 0x000fe40000000000 */
[----:B------:R-:W-:Y:S01]  /*10ee0*/  SEL R66, R26, R27, P0 ;  /* 0x0000001b1a427207 */ /* 0x000fe20000000000 */
[----:B------:R-:W-:Y:S01]  /*10ef0*/  IMAD.X R27, RZ, RZ, R37, P3 ;  /* 0x000000ffff1b7224 */ /* 0x000fe200018e0625 */
[----:B------:R-:W-:-:S02]  /*10f00*/  LOP3.LUT R28, R8, R91, RZ, 0x3c, !PT ;  /* 0x0000005b081c7212 */ /* 0x000fc400078e3cff */
[----:B------:R-:W-:Y:S02]  /*10f10*/  SEL R61, R21, R20, P0 ;  /* 0x00000014153d7207 */ /* 0x000fe40000000000 */
[----:B------:R-:W-:Y:S01]  /*10f20*/  SEL R54, R20, R21, P0 ;  /* 0x0000001514367207 */ /* 0x000fe20000000000 */
[--C-:B------:R-:W-:Y:S01]  /*10f30*/  IMAD.X R21, RZ, RZ, R37.reuse, P4 ;  /* 0x000000ffff157224 */ /* 0x100fe200020e0625 */
[----:B------:R-:W-:Y:S02]  /*10f40*/  LOP3.LUT R26, R12, R95, RZ, 0x3c, !PT ;  /* 0x0000005f0c1a7212 */ /* 0x000fe400078e3cff */
[----:B------:R-:W-:Y:S02]  /*10f50*/  LOP3.LUT R8, R99, 0x380, RZ, 0xc0, !PT ;  /* 0x0000038063087812 */ /* 0x000fe400078ec0ff */
[----:B------:R-:W-:Y:S01]  /*10f60*/  LOP3.LUT R36, R11, R36, RZ, 0x3c, !PT ;  /* 0x000000240b247212 */ /* 0x000fe200078e3cff */
[----:B------:R-:W-:Y:S01]  /*10f70*/  IMAD.X R11, RZ, RZ, R37, P2 ;  /* 0x000000ffff0b7224 */ /* 0x000fe200010e0625 */
[----:B------:R-:W-:-:S02]  /*10f80*/  LOP3.LUT R74, R103, 0x380, RZ, 0xc0, !PT ;  /* 0x00000380674a7812 */ /* 0x000fc400078ec0ff */
[----:B------:R-:W-:Y:S02]  /*10f90*/  LOP3.LUT R12, R10, R101, RZ, 0x3c, !PT ;  /* 0x000000650a0c7212 */ /* 0x000fe400078e3cff */
[----:B------:R-:W-:Y:S02]  /*10fa0*/  LOP3.LUT R20, R14, R97, RZ, 0x3c, !PT ;  /* 0x000000610e147212 */ /* 0x000fe400078e3cff */
[----:B------:R-:W-:Y:S02]  /*10fb0*/  LOP3.LUT R10, R76, R105, RZ, 0x3c, !PT ;  /* 0x000000694c0a7212 */ /* 0x000fe400078e3cff */
[----:B------:R-:W-:Y:S02]  /*10fc0*/  SEL R7, R132, R131, P0 ;  /* 0x0000008384077207 */ /* 0x000fe40000000000 */
[----:B------:R-:W-:Y:S02]  /*10fd0*/  SHF.R.U64 R8, R8, 0x3, RZ ;  /* 0x0000000308087819 */ /* 0x000fe400000012ff */
[----:B------:R-:W-:-:S02]  /*10fe0*/  SHF.R.U64 R74, R74, 0x3, RZ ;  /* 0x000000034a4a7819 */ /* 0x000fc400000012ff */
[----:B------:R-:W-:Y:S02]  /*10ff0*/  F2FP.BF16.F32.PACK_AB R128, R128, R129 ;  /* 0x000000818080723e */ /* 0x000fe400000010ff */
[----:B------:R-:W-:Y:S02]  /*11000*/  F2FP.BF16.F32.PACK_AB R127, R126, R127 ;  /* 0x0000007f7e7f723e */ /* 0x000fe400000010ff */
[----:B------:R-:W-:Y:S02]  /*11010*/  MOV R82, R20 ;  /* 0x0000001400527202 */ /* 0x000fe40000000f00 */
[----:B------:R-:W-:Y:S02]  /*11020*/  F2FP.BF16.F32.PACK_AB R124, R124, R125 ;  /* 0x0000007d7c7c723e */ /* 0x000fe400000010ff */
[----:B------:R-:W-:Y:S02]  /*11030*/  F2FP.BF16.F32.PACK_AB R123, R122, R123 ;  /* 0x0000007b7a7b723e */ /* 0x000fe400000010ff */
[----:B------:R-:W-:-:S02]  /*11040*/  MOV R21, R10 ;  /* 0x0000000a00157202 */ /* 0x000fc40000000f00 */
[----:B------:R-:W-:Y:S02]  /*11050*/  LOP3.LUT R14, R8, R99, RZ, 0x3c, !PT ;  /* 0x00000063080e7212 */ /* 0x000fe400078e3cff */
[----:B------:R-:W-:Y:S02]  /*11060*/  SEL R132, R131, R132, P0 ;  /* 0x0000008483847207 */ /* 0x000fe40000000000 */
[----:B------:R-:W-:Y:S02]  /*11070*/  LOP3.LUT R8, R74, R103, RZ, 0x3c, !PT ;  /* 0x000000674a087212 */ /* 0x000fe400078e3cff */
[----:B------:R-:W-:Y:S02]  /*11080*/  SEL R39, R128, R127, P0 ;  /* 0x0000007f80277207 */ /* 0x000fe40000000000 */
[----:B------:R-:W-:Y:S02]  /*11090*/  SEL R128, R127, R128, P0 ;  /* 0x000000807f807207 */ /* 0x000fe40000000000 */
[----:B------:R-:W-:-:S02]  /*110a0*/  SEL R51, R124, R123, P0 ;  /* 0x0000007b7c337207 */ /* 0x000fc40000000000 */
[----:B------:R-:W-:Y:S02]  /*110b0*/  SEL R124, R123, R124, P0 ;  /* 0x0000007c7b7c7207 */ /* 0x000fe40000000000 */
[----:B------:R-:W-:Y:S02]  /*110c0*/  MOV R74, R8 ;  /* 0x00000008004a7202 */ /* 0x000fe40000000f00 */
[----:B------:R-:W-:Y:S02]  /*110d0*/  SEL R83, R118, R119, P0 ;  /* 0x0000007776537207 */ /* 0x000fe40000000000 */
[----:B------:R-:W-:Y:S02]  /*110e0*/  SEL R118, R119, R118, P0 ;  /* 0x0000007677767207 */ /* 0x000fe40000000000 */
[----:B------:R-:W-:Y:S02]  /*110f0*/  MOV R90, R36 ;  /* 0x00000024005a7202 */ /* 0x000fe40000000f00 */
[----:B------:R-:W-:Y:S01]  /*11100*/  MOV R78, R14 ;  /* 0x0000000e004e7202 */ /* 0x000fe20000000f00 */
[----:B--2---:R0:W-:Y:S01]  /*11110*/  SHFL.IDX PT, R10, R7, R6, 0x1c1f ;  /* 0x001c1f06070a7589 */ /* 0x0041e200000e0000 */
[----:B------:R-:W-:-:S02]  /*11120*/  MOV R76, R12 ;  /* 0x0000000c004c7202 */ /* 0x000fc40000000f00 */
[----:B------:R-:W-:Y:S01]  /*11130*/  MOV R89, R34 ;  /* 0x0000002200597202 */ /* 0x000fe20000000f00 */
[----:B------:R-:W-:Y:S01]  /*11140*/  SHFL.IDX PT, R67, R67, R6, 0x1c1f ;  /* 0x001c1f0643437589 */ /* 0x000fe200000e0000 */
[----:B------:R-:W-:Y:S02]  /*11150*/  MOV R85, R24 ;  /* 0x0000001800557202 */ /* 0x000fe40000000f00 */
[----:B------:R-:W-:Y:S01]  /*11160*/  MOV R84, R26 ;  /* 0x0000001a00547202 */ /* 0x000fe20000000f00 */
[----:B------:R-:W-:Y:S01]  /*11170*/  SHFL.IDX PT, R39, R39, R6, 0x1c1f ;  /* 0x001c1f0627277589 */ /* 0x000fe200000e0000 */
[----:B------:R-:W-:Y:S02]  /*11180*/  MOV R88, R32 ;  /* 0x0000002000587202 */ /* 0x000fe40000000f00 */
[----:B0-----:R-:W-:Y:S01]  /*11190*/  LOP3.LUT R7, R6, 0x2, RZ, 0x3c, !PT ;  /* 0x0000000206077812 */ /* 0x001fe200078e3cff */
[----:B------:R-:W-:Y:S01]  /*111a0*/  SHFL.IDX PT, R69, R69, R6, 0x1c1f ;  /* 0x001c1f0645457589 */ /* 0x000fe200000e0000 */
[----:B------:R-:W-:-:S02]  /*111b0*/  MOV R87, R30 ;  /* 0x0000001e00577202 */ /* 0x000fc40000000f00 */
[----:B------:R-:W-:Y:S01]  /*111c0*/  MOV R86, R28 ;  /* 0x0000001c00567202 */ /* 0x000fe20000000f00 */
[----:B------:R-:W0:Y:S01]  /*111d0*/  SHFL.IDX PT, R9, R132, R7, 0x1c1f ;  /* 0x001c1f0784097589 */ /* 0x000e2200000e0000 */
[----:B------:R-:W-:-:S03]  /*111e0*/  PLOP3.LUT P2, PT, PT, PT, UP0, 0x80, 0x0 ;  /* 0x000000000000781c */ /* 0x000fc60003f4f008 */
[----:B------:R-:W1:Y:S04]  /*111f0*/  SHFL.IDX PT, R96, R96, R7, 0x1c1f ;  /* 0x001c1f0760607589 */ /* 0x000e6800000e0000 */
[----:B------:R-:W2:Y:S04]  /*11200*/  SHFL.IDX PT, R128, R128, R7, 0x1c1f ;  /* 0x001c1f0780807589 */ /* 0x000ea800000e0000 */
[----:B------:R-:W3:Y:S04]  /*11210*/  SHFL.IDX PT, R80, R80, R7, 0x1c1f ;  /* 0x001c1f0750507589 */ /* 0x000ee800000e0000 */
[----:B------:R-:W-:Y:S04]  /*11220*/  SHFL.IDX PT, R51, R51, R6, 0x1c1f ;  /* 0x001c1f0633337589 */ /* 0x000fe800000e0000 */
[----:B------:R-:W-:Y:S04]  /*11230*/  SHFL.IDX PT, R71, R71, R6, 0x1c1f ;  /* 0x001c1f0647477589 */ /* 0x000fe800000e0000 */
[----:B------:R-:W4:Y:S01]  /*11240*/  SHFL.IDX PT, R124, R124, R7, 0x1c1f ;  /* 0x001c1f077c7c7589 */ /* 0x000f2200000e0000 */
[----:B0-----:R-:W-:-:S02]  /*11250*/  SEL R8, R10, R9, P0 ;  /* 0x000000090a087207 */ /* 0x001fc40000000000 */
[----:B------:R-:W-:Y:S01]  /*11260*/  SEL R10, R9, R10, P0 ;  /* 0x0000000a090a7207 */ /* 0x000fe20000000000 */
[----:B------:R-:W0:Y:S01]  /*11270*/  SHFL.IDX PT, R64, R64, R7, 0x1c1f ;  /* 0x001c1f0740407589 */ /* 0x000e2200000e0000 */
[----:B-1----:R-:W-:Y:S02]  /*11280*/  SEL R9, R67, R96, P0 ;  /* 0x0000006043097207 */ /* 0x002fe40000000000 */
[----:B------:R-:W-:Y:S01]  /*11290*/  SEL R11, R96, R67, P0 ;  /* 0x00000043600b7207 */ /* 0x000fe20000000000 */
[----:B------:R-:W-:Y:S01]  /*112a0*/  SHFL.IDX PT, R55, R55, R6, 0x1c1f ;  /* 0x001c1f0637377589 */ /* 0x000fe200000e0000 */
[----:B--2---:R-:W-:Y:S02]  /*112b0*/  SEL R12, R39, R128, P0 ;  /* 0x00000080270c7207 */ /* 0x004fe40000000000 */
[----:B------:R-:W-:Y:S01]  /*112c0*/  SEL R14, R128, R39, P0 ;  /* 0x00000027800e7207 */ /* 0x000fe20000000000 */
[----:B------:R-:W-:Y:S01]  /*112d0*/  SHFL.IDX PT, R57, R57, R6, 0x1c1f ;  /* 0x001c1f0639397589 */ /* 0x000fe200000e0000 */
[----:B---3--:R-:W-:-:S02]  /*112e0*/  SEL R13, R69, R80, P0 ;  /* 0x00000050450d7207 */ /* 0x008fc40000000000 */
[----:B------:R-:W-:Y:S01]  /*112f0*/  SEL R15, R80, R69, P0 ;  /* 0x00000045500f7207 */ /* 0x000fe20000000000 */
[----:B------:R-:W1:Y:S04]  /*11300*/  SHFL.IDX PT, R52, R52, R7, 0x1c1f ;  /* 0x001c1f0734347589 */ /* 0x000e6800000e0000 */
[----:B------:R-:W2:Y:S04]  /*11310*/  SHFL.IDX PT, R46, R46, R7, 0x1c1f ;  /* 0x001c1f072e2e7589 */ /* 0x000ea800000e0000 */
[----:B------:R-:W-:Y:S01]  /*11320*/  SHFL.IDX PT, R53, R53, R6, 0x1c1f ;  /* 0x001c1f0635357589 */ /* 0x000fe200000e0000 */
[----:B----4-:R-:W-:-:S02]  /*11330*/  SEL R24, R51, R124, P0 ;  /* 0x0000007c33187207 */ /* 0x010fc40000000000 */
[----:B------:R-:W-:Y:S01]  /*11340*/  SEL R26, R124, R51, P0 ;  /* 0x000000337c1a7207 */ /* 0x000fe20000000000 */
[----:B------:R-:W-:Y:S01]  /*11350*/  SHFL.IDX PT, R47, R47, R6, 0x1c1f ;  /* 0x001c1f062f2f7589 */ /* 0x000fe200000e0000 */
[----:B0-----:R-:W-:Y:S02]  /*11360*/  SEL R25, R71, R64, P0 ;  /* 0x0000004047197207 */ /* 0x001fe40000000000 */
[----:B------:R-:W-:Y:S01]  /*11370*/  SEL R27, R64, R71, P0 ;  /* 0x00000047401b7207 */ /* 0x000fe20000000000 */
[----:B------:R-:W0:Y:S04]  /*11380*/  SHFL.IDX PT, R48, R48, R7, 0x1c1f ;  /* 0x001c1f0730307589 */ /* 0x000e2800000e0000 */
[----:B------:R-:W3:Y:S04]  /*11390*/  SHFL.IDX PT, R42, R42, R7, 0x1c1f ;  /* 0x001c1f072a2a7589 */ /* 0x000ee800000e0000 */
[----:B------:R-:W-:Y:S01]  /*113a0*/  SHFL.IDX PT, R49, R49, R6, 0x1c1f ;  /* 0x001c1f0631317589 */ /* 0x000fe200000e0000 */
[----:B-1----:R-:W-:-:S02]  /*113b0*/  SEL R28, R55, R52, P0 ;  /* 0x00000034371c7207 */ /* 0x002fc40000000000 */
[----:B------:R-:W-:Y:S01]  /*113c0*/  SEL R30, R52, R55, P0 ;  /* 0x00000037341e7207 */ /* 0x000fe20000000000 */
[----:B------:R-:W-:Y:S01]  /*113d0*/  SHFL.IDX PT, R43, R43, R6, 0x1c1f ;  /* 0x001c1f062b2b7589 */ /* 0x000fe200000e0000 */
[----:B--2---:R-:W-:Y:S02]  /*113e0*/  SEL R29, R57, R46, P0 ;  /* 0x0000002e391d7207 */ /* 0x004fe40000000000 */
[----:B------:R-:W-:Y:S01]  /*113f0*/  SEL R31, R46, R57, P0 ;  /* 0x000000392e1f7207 */ /* 0x000fe20000000000 */
[----:B------:R-:W1:Y:S04]  /*11400*/  SHFL.IDX PT, R44, R44, R7, 0x1c1f ;  /* 0x001c1f072c2c7589 */ /* 0x000e6800000e0000 */
[----:B------:R-:W2:Y:S01]  /*11410*/  SHFL.IDX PT, R60, R60, R7, 0x1c1f ;  /* 0x001c1f073c3c7589 */ /* 0x000ea200000e0000 */
[----:B------:R-:W-:Y:S01]  /*11420*/  BAR.SYNC.DEFER_BLOCKING 0x1, 0x100 ;  /* 0x0044000000007b1d */ /* 0x000fe20000010000 */
[----:B0-----:R-:W-:-:S02]  /*11430*/  SEL R32, R53, R48, P0 ;  /* 0x0000003035207207 */ /* 0x001fc40000000000 */
[----:B------:R-:W-:Y:S02]  /*11440*/  SEL R34, R48, R53, P0 ;  /* 0x0000003530227207 */ /* 0x000fe40000000000 */
[----:B---3--:R-:W-:Y:S02]  /*11450*/  SEL R33, R47, R42, P0 ;  /* 0x0000002a2f217207 */ /* 0x008fe40000000000 */
[----:B------:R-:W-:Y:S01]  /*11460*/  SEL R35, R42, R47, P0 ;  /* 0x0000002f2a237207 */ /* 0x000fe20000000000 */
[----:B------:R-:W-:Y:S04]  /*11470*/  SHFL.IDX PT, R45, R45, R6, 0x1c1f ;  /* 0x001c1f062d2d7589 */ /* 0x000fe800000e0000 */
[----:B------:R-:W-:Y:S04]  /*11480*/  SHFL.IDX PT, R73, R73, R6, 0x1c1f ;  /* 0x001c1f0649497589 */ /* 0x000fe800000e0000 */
[----:B------:R-:W-:Y:S01]  /*11490*/  SHFL.IDX PT, R40, R40, R7, 0x1c1f ;  /* 0x001c1f0728287589 */ /* 0x000fe200000e0000 */
[----:B-1----:R-:W-:-:S03]  /*114a0*/  SEL R36, R49, R44, P0 ;  /* 0x0000002c31247207 */ /* 0x002fc60000000000 */
[----:B------:R-:W-:Y:S01]  /*114b0*/  SHFL.IDX PT, R62, R62, R7, 0x1c1f ;  /* 0x001c1f073e3e7589 */ /* 0x000fe200000e0000 */
[----:B--2---:R-:W-:Y:S02]  /*114c0*/  SEL R37, R43, R60, P0 ;  /* 0x0000003c2b257207 */ /* 0x004fe40000000000 */
[----:B------:R-:W-:Y:S01]  /*114d0*/  SEL R39, R60, R43, P0 ;  /* 0x0000002b3c277207 */ /* 0x000fe20000000000 */
[----:B------:R-:W-:Y:S04]  /*114e0*/  SHFL.IDX PT, R41, R41, R6, 0x1c1f ;  /* 0x001c1f0629297589 */ /* 0x000fe800000e0000 */
[----:B------:R-:W-:Y:S04]  /*114f0*/  SHFL.IDX PT, R59, R59, R6, 0x1c1f ;  /* 0x001c1f063b3b7589 */ /* 0x000fe800000e0000 */
[----:B------:R-:W-:Y:S04]  /*11500*/  SHFL.IDX PT, R75, R75, R6, 0x1c1f ;  /* 0x001c1f064b4b7589 */ /* 0x000fe800000e0000 */
[----:B------:R0:W-:Y:S04]  /*11510*/  SHFL.IDX PT, R20, R38, R7, 0x1c1f ;  /* 0x001c1f0726147589 */ /* 0x0001e800000e0000 */
[----:B------:R-:W1:Y:S04]  /*11520*/  SHFL.IDX PT, R50, R50, R7, 0x1c1f ;  /* 0x001c1f0732327589 */ /* 0x000e6800000e0000 */
[----:B------:R-:W-:Y:S01]  /*11530*/  SHFL.IDX PT, R66, R66, R7, 0x1c1f ;  /* 0x001c1f0742427589 */ /* 0x000fe200000e0000 */
[----:B0-----:R-:W-:-:S03]  /*11540*/  SEL R38, R44, R49, P0 ;  /* 0x000000312c267207 */ /* 0x001fc60000000000 */
[----:B------:R-:W-:Y:S04]  /*11550*/  SHFL.IDX PT, R61, R61, R6, 0x1c1f ;  /* 0x001c1f063d3d7589 */ /* 0x000fe800000e0000 */
[----:B------:R-:W-:Y:S04]  /*11560*/  SHFL.IDX PT, R77, R77, R6, 0x1c1f ;  /* 0x001c1f064d4d7589 */ /* 0x000fe800000e0000 */
[----:B------:R-:W0:Y:S04]  /*11570*/  SHFL.IDX PT, R54, R54, R7, 0x1c1f ;  /* 0x001c1f0736367589 */ /* 0x000e2800000e0000 */
[----:B------:R-:W2:Y:S04]  /*11580*/  SHFL.IDX PT, R68, R68, R7, 0x1c1f ;  /* 0x001c1f0744447589 */ /* 0x000ea800000e0000 */
[----:B------:R-:W-:Y:S01]  /*11590*/  SHFL.IDX PT, R79, R79, R6, 0x1c1f ;  /* 0x001c1f064f4f7589 */ /* 0x000fe200000e0000 */
[----:B-1----:R-:W-:-:S02]  /*115a0*/  SEL R48, R59, R50, P0 ;  /* 0x000000323b307207 */ /* 0x002fc40000000000 */
[----:B------:R-:W-:Y:S01]  /*115b0*/  SEL R50, R50, R59, P0 ;  /* 0x0000003b32327207 */ /* 0x000fe20000000000 */
[----:B------:R-:W1:Y:S04]  /*115c0*/  SHFL.IDX PT, R70, R70, R7, 0x1c1f ;  /* 0x001c1f0746467589 */ /* 0x000e6800000e0000 */
[----:B------:R-:W-:Y:S04]  /*115d0*/  SHFL.IDX PT, R63, R63, R6, 0x1c1f ;  /* 0x001c1f063f3f7589 */ /* 0x000fe800000e0000 */
[----:B------:R-:W-:Y:S04]  /*115e0*/  SHFL.IDX PT, R81, R81, R6, 0x1c1f ;  /* 0x001c1f0651517589 */ /* 0x000fe800000e0000 */
[----:B------:R-:W-:Y:S01]  /*115f0*/  SHFL.IDX PT, R56, R56, R7, 0x1c1f ;  /* 0x001c1f0738387589 */ /* 0x000fe200000e0000 */
[----:B0-----:R-:W-:-:S02]  /*11600*/  SEL R52, R61, R54, P0 ;  /* 0x000000363d347207 */ /* 0x001fc40000000000 */
[----:B------:R-:W-:Y:S01]  /*11610*/  SEL R54, R54, R61, P0 ;  /* 0x0000003d36367207 */ /* 0x000fe20000000000 */
[----:B------:R-:W-:Y:S01]  /*11620*/  SHFL.IDX PT, R72, R72, R7, 0x1c1f ;  /* 0x001c1f0748487589 */ /* 0x000fe200000e0000 */
[----:B--2---:R-:W-:Y:S02]  /*11630*/  SEL R49, R77, R68, P0 ;  /* 0x000000444d317207 */ /* 0x004fe40000000000 */
[----:B------:R-:W-:Y:S01]  /*11640*/  SEL R51, R68, R77, P0 ;  /* 0x0000004d44337207 */ /* 0x000fe20000000000 */
[----:B------:R-:W-:Y:S04]  /*11650*/  SHFL.IDX PT, R65, R65, R6, 0x1c1f ;  /* 0x001c1f0641417589 */ /* 0x000fe800000e0000 */
[----:B------:R0:W-:Y:S01]  /*11660*/  SHFL.IDX PT, R83, R83, R6, 0x1c1f ;  /* 0x001c1f0653537589 */ /* 0x0001e200000e0000 */
[----:B-1----:R-:W-:-:S02]  /*11670*/  SEL R53, R79, R70, P0 ;  /* 0x000000464f357207 */ /* 0x002fc40000000000 */
[----:B------:R-:W-:Y:S01]  /*11680*/  SEL R55, R70, R79, P0 ;  /* 0x0000004f46377207 */ /* 0x000fe20000000000 */
[----:B------:R-:W-:Y:S04]  /*11690*/  SHFL.IDX PT, R58, R58, R7, 0x1c1f ;  /* 0x001c1f073a3a7589 */ /* 0x000fe800000e0000 */
[----:B------:R1:W2:Y:S01]  /*116a0*/  SHFL.IDX PT, R118, R118, R7, 0x1c1f ;  /* 0x001c1f0776767589 */ /* 0x0002a200000e0000 */
[----:B0-----:R-:W-:-:S03]  /*116b0*/  IMAD.U32 R6, RZ, RZ, UR6 ;  /* 0x00000006ff067e24 */ /* 0x001fc6000f8e00ff */
[----:B------:R0:W-:Y:S04]  /*116c0*/  STSM.16.M88.4 [R90], R8 ;  /* 0x000000085a007844 */ /* 0x0001e80000000200 */
[----:B------:R3:W-:Y:S01]  /*116d0*/  STSM.16.M88.4 [R89], R12 ;  /* 0x0000000c59007844 */ /* 0x0007e20000000200 */
[----:B-1----:R-:W-:Y:S01]  /*116e0*/  IMAD.U32 R7, RZ, RZ, UR7 ;  /* 0x00000007ff077e24 */ /* 0x002fe2000f8e00ff */
[----:B------:R-:W-:Y:S02]  /*116f0*/  ULDC.64 UR6, c[0x0][0xc08] ;  /* 0x0003020000067ab9 */ /* 0x000fe40000000a00 */
[----:B------:R2:W-:Y:S04]  /*11700*/  STSM.16.M88.4 [R88], R24 ;  /* 0x0000001858007844 */ /* 0x0005e80000000200 */
[----:B------:R-:W-:Y:S01]  /*11710*/  STSM.16.M88.4 [R87], R28 ;  /* 0x0000001c57007844 */ /* 0x000fe20000000200 */
[----:B0-----:R-:W-:-:S03]  /*11720*/  SEL R8, R45, R40, P0 ;  /* 0x000000282d087207 */ /* 0x001fc60000000000 */
[----:B------:R-:W-:Y:S01]  /*11730*/  STSM.16.M88.4 [R86], R32 ;  /* 0x0000002056007844 */ /* 0x000fe20000000200 */
[----:B------:R-:W-:Y:S02]  /*11740*/  SEL R10, R40, R45, P0 ;  /* 0x0000002d280a7207 */ /* 0x000fe40000000000 */
[----:B------:R-:W-:Y:S01]  /*11750*/  SEL R9, R73, R62, P0 ;  /* 0x0000003e49097207 */ /* 0x000fe20000000000 */
[----:B------:R-:W-:Y:S01]  /*11760*/  STSM.16.M88.4 [R85], R36 ;  /* 0x0000002455007844 */ /* 0x000fe20000000200 */
[----:B------:R-:W-:Y:S02]  /*11770*/  SEL R11, R62, R73, P0 ;  /* 0x000000493e0b7207 */ /* 0x000fe40000000000 */
[----:B---3--:R-:W-:Y:S02]  /*11780*/  SEL R12, R41, R20, P0 ;  /* 0x00000014290c7207 */ /* 0x008fe40000000000 */
[----:B------:R-:W-:Y:S01]  /*11790*/  SEL R14, R20, R41, P0 ;  /* 0x00000029140e7207 */ /* 0x000fe20000000000 */
[----:B------:R0:W-:Y:S01]  /*117a0*/  STSM.16.M88.4 [R84], R8 ;  /* 0x0000000854007844 */ /* 0x0001e20000000200 */
[----:B------:R-:W-:-:S02]  /*117b0*/  SEL R13, R75, R66, P0 ;  /* 0x000000424b0d7207 */ /* 0x000fc40000000000 */
[----:B------:R-:W-:Y:S02]  /*117c0*/  SEL R15, R66, R75, P0 ;  /* 0x0000004b420f7207 */ /* 0x000fe40000000000 */
[----:B--2---:R-:W-:Y:S02]  /*117d0*/  SEL R25, R83, R118, P0 ;  /* 0x0000007653197207 */ /* 0x004fe40000000000 */
[----:B------:R-:W-:Y:S01]  /*117e0*/  SEL R27, R118, R83, P0 ;  /* 0x00000053761b7207 */ /* 0x000fe20000000000 */
[----:B------:R-:W-:Y:S01]  /*117f0*/  STSM.16.M88.4 [R82], R12 ;  /* 0x0000000c52007844 */ /* 0x000fe20000000200 */
[----:B------:R-:W-:Y:S02]  /*11800*/  SEL R24, R65, R58, P0 ;  /* 0x0000003a41187207 */ /* 0x000fe40000000000 */
[----:B------:R-:W-:Y:S01]  /*11810*/  SEL R26, R58, R65, P0 ;  /* 0x000000413a1a7207 */ /* 0x000fe20000000000 */
[----:B------:R-:W-:Y:S01]  /*11820*/  STSM.16.M88.4 [R78], R48 ;  /* 0x000000304e007844 */ /* 0x000fe20000000200 */
[----:B0-----:R-:W-:-:S03]  /*11830*/  SEL R8, R63, R56, P0 ;  /* 0x000000383f087207 */ /* 0x001fc60000000000 */
[----:B------:R-:W-:Y:S01]  /*11840*/  STSM.16.M88.4 [R76], R52 ;  /* 0x000000344c007844 */ /* 0x000fe20000000200 */
[----:B------:R-:W-:Y:S02]  /*11850*/  SEL R10, R56, R63, P0 ;  /* 0x0000003f380a7207 */ /* 0x000fe40000000000 */
[----:B------:R-:W-:Y:S01]  /*11860*/  SEL R9, R81, R72, P0 ;  /* 0x0000004851097207 */ /* 0x000fe20000000000 */
[----:B------:R-:W-:Y:S01]  /*11870*/  UISETP.NE.U32.AND UP1, UPT, UR6, URZ, UPT ;  /* 0x0000003f0600728c */ /* 0x000fe2000bf25070 */
[----:B------:R-:W-:Y:S01]  /*11880*/  SEL R11, R72, R81, P0 ;  /* 0x00000051480b7207 */ /* 0x000fe20000000000 */
[----:B------:R-:W-:Y:S01]  /*11890*/  ULDC UR8, c[0x0][0xa88] ;  /* 0x0002a20000087ab9 */ /* 0x000fe20000000800 */
[----:B------:R-:W0:Y:S03]  /*118a0*/  LDC R63, c[0x0][0xbe8] ;  /* 0x0002fa00ff3f7b82 */ /* 0x000e260000000800 */
[----:B------:R1:W-:Y:S04]  /*118b0*/  STSM.16.M88.4 [R74], R8 ;  /* 0x000000084a007844 */ /* 0x0003e80000000200 */
[----:B------:R2:W-:Y:S01]  /*118c0*/  STSM.16.M88.4 [R21], R24 ;  /* 0x0000001815007844 */ /* 0x0005e20000000200 */
[----:B------:R-:W-:Y:S01]  /*118d0*/  BAR.SYNC.DEFER_BLOCKING 0x1, 0x100 ;  /* 0x0044000000007b1d */ /* 0x000fe20000010000 */
[----:B------:R-:W-:-:S06]  /*118e0*/  UISETP.NE.AND.EX UP1, UPT, UR7, URZ, UPT, UP1 ;  /* 0x0000003f0700728c */ /* 0x000fcc000bf25310 */
[----:B------:R-:W-:-:S05]  /*118f0*/  PLOP3.LUT P0, PT, PT, PT, UP1, 0x80, 0x0 ;  /* 0x000000000000781c */ /* 0x000fca0003f0f018 */
[----:B------:R-:W-:Y:S02]  /*11900*/  @UP1 ULDC.64 UR6, c[0x0][0xc08] ;  /* 0x0003020000061ab9 */ /* 0x000fe40000000a00 */
[----:B------:R-:W-:Y:S01]  /*11910*/  @UP1 UIMAD.WIDE UR6, UR42, 0x4, UR6 ;  /* 0x000000042a0618a5 */ /* 0x000fe2000f8e0206 */
[----:B-1----:R-:W-:-:S05]  /*11920*/  IMAD.U32 R10, RZ, RZ, UR8 ;  /* 0x00000008ff0a7e24 */ /* 0x002fca000f8e00ff */
[----:B------:R-:W-:Y:S02]  /*11930*/  IMAD.U32 R8, RZ, RZ, UR6 ;  /* 0x00000006ff087e24 */ /* 0x000fe4000f8e00ff */
[----:B------:R-:W-:Y:S01]  /*11940*/  IMAD.U32 R9, RZ, RZ, UR7 ;  /* 0x00000007ff097e24 */ /* 0x000fe2000f8e00ff */
[----:B------:R-:W3:Y:S01]  /*11950*/  @P2 LDG.E R12, desc[UR52][R6.64] ;  /* 0x00000034060c2981 */ /* 0x000ee2000c1e1900 */
[----:B0-----:R-:W-:Y:S01]  /*11960*/  ISETP.NE.AND P1, PT, R63, 0x1, PT ;  /* 0x000000013f00780c */ /* 0x001fe20003f25270 */
[----:B------:R-:W-:Y:S02]  /*11970*/  UMOV UR4, URZ ;  /* 0x0000003f00047c82 */ /* 0x000fe40008000000 */
[----:B------:R2:W5:Y:S10]  /*11980*/  @P0 LDG.E R10, desc[UR52][R8.64] ;  /* 0x00000034080a0981 */ /* 0x000574000c1e1900 */
[----:B------:R-:W0:Y:S08]  /*11990*/  @P1 LDC R13, c[0x0][0xbec] ;  /* 0x0002fb00ff0d1b82 */ /* 0x000e300000000800 */
[----:B------:R-:W1:Y:S01]  /*119a0*/  @P1 LDC R14, c[0x0][0xbf0] ;  /* 0x0002fc00ff0e1b82 */ /* 0x000e620000000800 */
[----:B---3--:R-:W-:Y:S01]  /*119b0*/  @P2 R2UR UR4, R12 ;  /* 0x000000000c0422ca */ /* 0x008fe200000e0000 */
[----:B012---:R-:W-:-:S14]  /*119c0*/  @P0 BRA `(.L_x_1292) ;  /* 0x0000000000100947 */ /* 0x007fdc0003800000 */
[----:B------:R-:W-:Y:S05]  /*119d0*/  @!P2 BRA `(.L_x_1292) ;  /* 0x00000000000ca947 */ /* 0x000fea0003800000 */
[----:B------:R-:W2:Y:S04]  /*119e0*/  LDG.E R9, desc[UR52][R6.64] ;  /* 0x0000003406097981 */ /* 0x000ea8000c1e1900 */
[----:B-----5:R-:W2:Y:S02]  /*119f0*/  LDG.E R10, desc[UR52][R6.64+0x4] ;  /* 0x00000434060a7981 */ /* 0x020ea4000c1e1900 */
[----:B--2---:R-:W-:-:S07]  /*11a00*/  IMAD.IADD R10, R10, 0x1, -R9 ;  /* 0x000000010a0a7824 */ /* 0x004fce00078e0a09 */
.L_x_1292:
[----:B------:R-:W-:Y:S01]  /*11a10*/  USHF.R.S32.HI UR16, URZ, 0x1f, UR43 ;  /* 0x0000001f3f107899 */ /* 0x000fe2000801142b */
[----:B------:R-:W-:Y:S01]  /*11a20*/  VIADD R12, R17, UR41 ;  /* 0x00000029110c7c36 */ /* 0x000fe20008000000 */
[----:B------:R-:W-:Y:S01]  /*11a30*/  ULDC.64 UR12, c[0x0][0xb90] ;  /* 0x0002e400000c7ab9 */ /* 0x000fe20000000a00 */
[----:B------:R-:W-:Y:S01]  /*11a40*/  USHF.R.S32.HI UR15, URZ, 0x1f, UR42 ;  /* 0x0000001f3f0f7899 */ /* 0x000fe2000801142a */
[----:B------:R-:W-:Y:S01]  /*11a50*/  VIADD R28, R203, UR41 ;  /* 0x00000029cb1c7c36 */ /* 0x000fe20008000000 */
[----:B------:R-:W-:Y:S01]  /*11a60*/  USHF.R.S32.HI UR7, URZ, 0x1f, UR4 ;  /* 0x0000001f3f077899 */ /* 0x000fe20008011404 */
[----:B------:R-:W-:Y:S01]  /*11a70*/  @P1 IMAD.HI.U32 R7, R12, R13, RZ ;  /* 0x0000000d0c071227 */ /* 0x000fe200078e00ff */
[----:B------:R-:W-:Y:S01]  /*11a80*/  UIMAD UR10, UR16, UR12, URZ ;  /* 0x0000000c100a72a4 */ /* 0x000fe2000f8e023f */
[----:B------:R-:W0:Y:S01]  /*11a90*/  @P1 LDC R65, c[0x0][0xbf0] ;  /* 0x0002fc00ff411b82 */ /* 0x000e220000000800 */
[----:B------:R-:W-:Y:S01]  /*11aa0*/  UMOV UR6, UR4 ;  /* 0x0000000400067c82 */ /* 0x000fe20008000000 */
[----:B------:R-:W-:Y:S01]  /*11ab0*/  USEL UR15, UR15, URZ, !UP0 ;  /* 0x0000003f0f0f7287 */ /* 0x000fe2000c000000 */
[----:B------:R-:W-:Y:S01]  /*11ac0*/  IMAD.MOV.U32 R6, RZ, RZ, R12 ;  /* 0x000000ffff067224 */ /* 0x000fe200078e000c */
[----:B------:R-:W-:Y:S01]  /*11ad0*/  UIMAD.WIDE.U32 UR8, UR43, UR12, UR6 ;  /* 0x0000000c2b0872a5 */ /* 0x000fe2000f8e0006 */
[----:B------:R-:W-:Y:S01]  /*11ae0*/  @P1 SHF.R.U32.HI R6, RZ, R14, R7 ;  /* 0x0000000eff061219 */ /* 0x000fe20000011607 */
[----:B------:R-:W-:Y:S01]  /*11af0*/  UIMAD UR10, UR43, UR13, UR10 ;  /* 0x0000000d2b0a72a4 */ /* 0x000fe2000f8e020a */
[----:B------:R-:W-:Y:S01]  /*11b00*/  IMAD R7, R200, 0x40, R18 ;  /* 0x00000040c8077824 */ /* 0x000fe200078e0212 */
[----:B------:R-:W-:Y:S01]  /*11b10*/  USEL UR14, UR42, URZ, !UP0 ;  /* 0x0000003f2a0e7287 */ /* 0x000fe2000c000000 */
[----:B-----5:R-:W-:Y:S01]  /*11b20*/  IMAD R67, R10, R63, RZ ;  /* 0x0000003f0a437224 */ /* 0x020fe200078e02ff */
        /* <DEDUP_REMOVED lines=10> */
[----:B------:R-:W-:Y:S01]  /*11bd0*/  ULDC.64 UR10, c[0x0][0xaa0] ;  /* 0x0002a800000a7ab9 */ /* 0x000fe20000000a00 */
[----:B------:R-:W-:-:S02]  /*11be0*/  IADD3 R6, P0, R6, UR8, RZ ;  /* 0x0000000806067c10 */ /* 0x000fc4000ff1e0ff */
[----:B------:R-:W-:Y:S01]  /*11bf0*/  IMAD.U32 R12, RZ, RZ, UR6 ;  /* 0x00000006ff0c7e24 */ /* 0x000fe2000f8e00ff */
[----:B------:R-:W-:Y:S02]  /*11c00*/  SHF.R.S32.HI R8, RZ, 0x1f, R9 ;  /* 0x0000001fff087819 */ /* 0x000fe40000011409 */
[----:B------:R-:W-:Y:S02]  /*11c10*/  IADD3 R11, P6, R4, 0x2000, RZ ;  /* 0x00002000040b7810 */ /* 0x000fe40007fde0ff */
[----:B------:R-:W-:Y:S01]  /*11c20*/  IADD3.X R7, R7, UR9, R12, P0, !PT ;  /* 0x0000000907077c10 */ /* 0x000fe200087fe40c */
[----:B------:R-:W-:Y:S01]  /*11c30*/  ULDC.64 UR8, c[0x0][0xb88] ;  /* 0x0002e20000087ab9 */ /* 0x000fe20000000a00 */
[----:B------:R-:W-:Y:S01]  /*11c40*/  LOP3.LUT R12, R13, 0x380, RZ, 0xc0, !PT ;  /* 0x000003800d0c7812 */ /* 0x000fe200078ec0ff */
[----:B------:R-:W-:Y:S01]  /*11c50*/  IMAD R14, R8, UR8, RZ ;  /* 0x00000008080e7c24 */ /* 0x000fe2000f8e02ff */
[----:B------:R-:W-:Y:S01]  /*11c60*/  LOP3.LUT R8, R11, 0x380, RZ, 0xc0, !PT ;  /* 0x000003800b087812 */ /* 0x000fe200078ec0ff */
[----:B------:R-:W-:Y:S01]  /*11c70*/  IMAD.WIDE.U32 R6, R9, UR8, R6 ;  /* 0x0000000809067c25 */ /* 0x000fe2000f8e0006 */
[----:B------:R-:W-:-:S02]  /*11c80*/  SHF.R.U64 R12, R12, 0x3, RZ ;  /* 0x000000030c0c7819 */ /* 0x000fc400000012ff */
[----:B------:R-:W-:Y:S01]  /*11c90*/  IADD3 R45, P4, R4, 0x4000, RZ ;  /* 0x00004000042d7810 */ /* 0x000fe20007f9e0ff */
[----:B------:R-:W-:Y:S01]  /*11ca0*/  IMAD R15, R9, UR9, R14 ;  /* 0x00000009090f7c24 */ /* 0x000fe2000f8e020e */
[----:B------:R-:W-:Y:S01]  /*11cb0*/  ULDC.64 UR8, c[0x0][0xb50] ;  /* 0x0002d40000087ab9 */ /* 0x000fe20000000a00 */
[----:B------:R-:W-:Y:S01]  /*11cc0*/  LOP3.LUT R12, R12, R13, RZ, 0x3c, !PT ;  /* 0x0000000d0c0c7212 */ /* 0x000fe200078e3cff */
[----:B------:R-:W-:Y:S01]  /*11cd0*/  IMAD.X R13, RZ, RZ, R5, P2 ;  /* 0x000000ffff0d7224 */ /* 0x000fe200010e0605 */
[----:B------:R-:W-:Y:S01]  /*11ce0*/  LEA R14, P0, R6, UR8, 0x2 ;  /* 0x00000008060e7c11 */ /* 0x000fe2000f8010ff */
[----:B------:R-:W-:Y:S01]  /*11cf0*/  IMAD.IADD R7, R7, 0x1, R15 ;  /* 0x0000000107077824 */ /* 0x000fe200078e020f */
[C---:B------:R-:W-:Y:S01]  /*11d00*/  IADD3 R25, P2, R4.reuse, 0x7000, RZ ;  /* 0x0000700004197810 */ /* 0x040fe20007f5e0ff */
[----:B------:R-:W-:Y:S01]  /*11d10*/  IMAD.X R9, RZ, RZ, R5, P6 ;  /* 0x000000ffff097224 */ /* 0x000fe200030e0605 */
[----:B------:R-:W-:Y:S01]  /*11d20*/  IADD3 R33, P3, R4, 0x6000, RZ ;  /* 0x0000600004217810 */ /* 0x000fe20007f7e0ff */
[----:B------:R-:W-:Y:S01]  /*11d30*/  SHFL.IDX PT, R20, R14, RZ, 0x1c1f ;  /* 0x001c1fff0e147589 */ /* 0x000fe200000e0000 */
[----:B------:R-:W-:-:S02]  /*11d40*/  LEA.HI.X R26, R6, UR9, R7, 0x2, P0 ;  /* 0x00000009061a7c11 */ /* 0x000fc400080f1407 */
[----:B------:R-:W-:Y:S01]  /*11d50*/  IADD3 R41, P0, R4, 0x5000, RZ ;  /* 0x0000500004297810 */ /* 0x000fe20007f1e0ff */
[----:B------:R-:W-:Y:S01]  /*11d60*/  SHFL.IDX PT, R38, R14, 0x1, 0x1c1f ;  /* 0x003c1f000e267f89 */ /* 0x000fe200000e0000 */
[----:B------:R-:W-:Y:S02]  /*11d70*/  LOP3.LUT R24, R25, 0x380, RZ, 0xc0, !PT ;  /* 0x0000038019187812 */ /* 0x000fe400078ec0ff */
[----:B------:R-:W-:Y:S01]  /*11d80*/  LOP3.LUT R40, R41, 0x380, RZ, 0xc0, !PT ;  /* 0x0000038029287812 */ /* 0x000fe200078ec0ff */
[----:B------:R-:W1:Y:S01]  /*11d90*/  SHFL.IDX PT, R21, R26, RZ, 0x1c1f ;  /* 0x001c1fff1a157589 */ /* 0x000e6200000e0000 */
[----:B------:R-:W-:Y:S02]  /*11da0*/  SHF.R.U64 R24, R24, 0x3, RZ ;  /* 0x0000000318187819 */ /* 0x000fe400000012ff */
[----:B------:R-:W-:Y:S01]  /*11db0*/  SHF.R.U64 R40, R40, 0x3, RZ ;  /* 0x0000000328287819 */ /* 0x000fe200000012ff */
[----:B------:R-:W2:Y:S01]  /*11dc0*/  SHFL.IDX PT, R39, R26, 0x1, 0x1c1f ;  /* 0x003c1f001a277f89 */ /* 0x000ea200000e0000 */
[----:B------:R-:W-:Y:S01]  /*11dd0*/  LOP3.LUT R24, R24, R25, RZ, 0x3c, !PT ;  /* 0x0000001918187212 */ /* 0x000fe200078e3cff */
[--C-:B------:R-:W-:Y:S01]  /*11de0*/  IMAD.X R25, RZ, RZ, R5.reuse, P2 ;  /* 0x000000ffff197224 */ /* 0x100fe200010e0605 */
[----:B------:R-:W-:Y:S01]  /*11df0*/  LOP3.LUT R40, R40, R41, RZ, 0x3c, !PT ;  /* 0x0000002928287212 */ /* 0x000fe200078e3cff */
[----:B------:R-:W-:Y:S01]  /*11e00*/  IMAD.X R41, RZ, RZ, R5, P0 ;  /* 0x000000ffff297224 */ /* 0x000fe200000e0605 */
[----:B------:R-:W-:Y:S01]  /*11e10*/  LOP3.LUT P0, RZ, R201, 0x3, RZ, 0xc0, !PT ;  /* 0x00000003c9ff7812 */ /* 0x000fe2000780c0ff */
[----:B------:R-:W-:Y:S01]  /*11e20*/  UIMAD UR8, UR7, UR10, URZ ;  /* 0x0000000a070872a4 */ /* 0x000fe2000f8e023f */
[----:B------:R-:W-:-:S02]  /*11e30*/  IADD3 R7, P5, R4, 0x3000, RZ ;  /* 0x0000300004077810 */ /* 0x000fc40007fbe0ff */
[----:B------:R-:W-:Y:S02]  /*11e40*/  ISETP.GE.OR P2, PT, R28, R67, P0 ;  /* 0x000000431c00720c */ /* 0x000fe40000746670 */
[----:B------:R-:W-:Y:S01]  /*11e50*/  SHF.R.U64 R8, R8, 0x3, RZ ;  /* 0x0000000308087819 */ /* 0x000fe200000012ff */
[----:B------:R-:W-:Y:S01]  /*11e60*/  UIMAD.WIDE.U32 UR6, UR4, UR10, URZ ;  /* 0x0000000a040672a5 */ /* 0x000fe2000f8e003f */
[----:B------:R-:W-:Y:S01]  /*11e70*/  LOP3.LUT R6, R7, 0x380, RZ, 0xc0, !PT ;  /* 0x0000038007067812 */ /* 0x000fe200078ec0ff */
[----:B------:R-:W-:Y:S01]  /*11e80*/  UIMAD UR8, UR4, UR11, UR8 ;  /* 0x0000000b040872a4 */ /* 0x000fe2000f8e0208 */
[----:B------:R-:W-:Y:S02]  /*11e90*/  LOP3.LUT R44, R45, 0x380, RZ, 0xc0, !PT ;  /* 0x000003802d2c7812 */ /* 0x000fe400078ec0ff */
[----:B------:R-:W-:Y:S01]  /*11ea0*/  LOP3.LUT R32, R33, 0x380, RZ, 0xc0, !PT ;  /* 0x0000038021207812 */ /* 0x000fe200078ec0ff */
[----:B------:R-:W-:Y:S01]  /*11eb0*/  ULDC.64 UR10, c[0x0][0xae8] ;  /* 0x0002ba00000a7ab9 */ /* 0x000fe20000000a00 */
[----:B------:R-:W-:Y:S01]  /*11ec0*/  LOP3.LUT R8, R8, R11, RZ, 0x3c, !PT ;  /* 0x0000000b08087212 */ /* 0x000fe200078e3cff */
[----:B------:R-:W-:Y:S01]  /*11ed0*/  VIADD R11, R28, 0x8 ;  /* 0x000000081c0b7836 */ /* 0x000fe20000000000 */
[----:B------:R-:W-:Y:S01]  /*11ee0*/  SHF.R.U64 R6, R6, 0x3, RZ ;  /* 0x0000000306067819 */ /* 0x000fe200000012ff */
[----:B-1----:R1:W-:Y:S01]  /*11ef0*/  @!P2 ST.E desc[UR52][R20.64], R0 ;  /* 0x000000001400a985 */ /* 0x0023e2000c101934 */
[----:B------:R-:W-:Y:S01]  /*11f00*/  SHF.R.U64 R44, R44, 0x3, RZ ;  /* 0x000000032c2c7819 */ /* 0x000fe200000012ff */
[----:B------:R-:W-:Y:S01]  /*11f10*/  UIADD3 UR7, UR7, UR8, URZ ;  /* 0x0000000807077290 */ /* 0x000fe2000fffe03f */
[----:B------:R-:W-:Y:S01]  /*11f20*/  SHF.R.U64 R32, R32, 0x3, RZ ;  /* 0x0000000320207819 */ /* 0x000fe200000012ff */
[----:B------:R-:W-:Y:S01]  /*11f30*/  UIMAD UR4, UR16, UR10, URZ ;  /* 0x0000000a100472a4 */ /* 0x000fe2000f8e023f */
[----:B------:R-:W-:Y:S01]  /*11f40*/  LOP3.LUT R6, R6, R7, RZ, 0x3c, !PT ;  /* 0x0000000706067212 */ /* 0x000fe200078e3cff */
[--C-:B------:R-:W-:Y:S01]  /*11f50*/  IMAD.X R7, RZ, RZ, R5.reuse, P5 ;  /* 0x000000ffff077224 */ /* 0x100fe200028e0605 */
[----:B------:R-:W-:Y:S01]  /*11f60*/  LOP3.LUT R44, R44, R45, RZ, 0x3c, !PT ;  /* 0x0000002d2c2c7212 */ /* 0x000fe200078e3cff */
[----:B------:R-:W-:Y:S01]  /*11f70*/  IMAD.X R45, RZ, RZ, R5, P4 ;  /* 0x000000ffff2d7224 */ /* 0x000fe200020e0605 */
[----:B------:R-:W-:-:S02]  /*11f80*/  ISETP.GE.OR P0, PT, R11, R67, P0 ;  /* 0x000000430b00720c */ /* 0x000fc40000706670 */
[----:B------:R-:W-:Y:S01]  /*11f90*/  IADD3 R57, P6, R4, 0x8000, RZ ;  /* 0x0000800004397810 */ /* 0x000fe20007fde0ff */
[----:B-1----:R-:W1:Y:S01]  /*11fa0*/  @P1 LDC R21, c[0x0][0xbec] ;  /* 0x0002fb00ff151b82 */ /* 0x002e620000000800 */
[----:B------:R-:W-:Y:S01]  /*11fb0*/  IMAD R0, R23, 0x20, R200 ;  /* 0x0000002017007824 */ /* 0x000fe200078e02c8 */
[----:B------:R-:W-:Y:S01]  /*11fc0*/  LOP3.LUT R32, R32, R33, RZ, 0x3c, !PT ;  /* 0x0000002120207212 */ /* 0x000fe200078e3cff */
[----:B------:R-:W-:Y:S01]  /*11fd0*/  UIMAD UR4, UR43, UR11, UR4 ;  /* 0x0000000b2b0472a4 */ /* 0x000fe2000f8e0204 */
[----:B------:R-:W-:Y:S01]  /*11fe0*/  IADD3 R53, P5, R4, 0x9000, RZ ;  /* 0x0000900004357810 */ /* 0x000fe20007fbe0ff */
[----:B------:R-:W-:Y:S01]  /*11ff0*/  VIADD R60, R0, UR41 ;  /* 0x00000029003c7c36 */ /* 0x000fe20008000000 */
[----:B------:R-:W-:Y:S01]  /*12000*/  UIMAD.WIDE.U32 UR6, UR43, UR10, UR6 ;  /* 0x0000000a2b0672a5 */ /* 0x000fe2000f8e0006 */
[C---:B------:R-:W-:Y:S01]  /*12010*/  IADD3 R49, P4, R4.reuse, 0xa000, RZ ;  /* 0x0000a00004317810 */ /* 0x040fe20007f9e0ff */
[--C-:B------:R-:W-:Y:S01]  /*12020*/  IMAD.X R33, RZ, RZ, R5.reuse, P3 ;  /* 0x000000ffff217224 */ /* 0x100fe200018e0605 */
[C---:B------:R-:W-:Y:S01]  /*12030*/  LOP3.LUT R29, R4.reuse, 0x380, RZ, 0xc0, !PT ;  /* 0x00000380041d7812 */ /* 0x040fe200078ec0ff */
[----:B------:R-:W-:Y:S01]  /*12040*/  ULDC.64 UR8, c[0x0][0xaf0] ;  /* 0x0002bc0000087ab9 */ /* 0x000fe20000000a00 */
[----:B------:R-:W-:Y:S01]  /*12050*/  IADD3 R15, P3, R4, 0xb000, RZ ;  /* 0x0000b000040f7810 */ /* 0x000fe20007f7e0ff */
[----:B------:R-:W-:Y:S01]  /*12060*/  UIADD3 UR7, UR7, UR4, URZ ;  /* 0x0000000407077290 */ /* 0x000fe2000fffe03f */
[----:B------:R-:W-:Y:S01]  /*12070*/  LOP3.LUT R56, R57, 0x380, RZ, 0xc0, !PT ;  /* 0x0000038039387812 */ /* 0x000fe200078ec0ff */
[----:B------:R-:W-:Y:S01]  /*12080*/  UIMAD UR4, UR15, UR8, URZ ;  /* 0x000000080f0472a4 */ /* 0x000fe2000f8e023f */
[----:B------:R-:W-:Y:S01]  /*12090*/  LOP3.LUT R52, R53, 0x380, RZ, 0xc0, !PT ;  /* 0x0000038035347812 */ /* 0x000fe200078ec0ff */
[----:B------:R-:W-:Y:S01]  /*120a0*/  IMAD.MOV.U32 R61, RZ, RZ, R60 ;  /* 0x000000ffff3d7224 */ /* 0x000fe200078e003c */
[----:B------:R-:W-:Y:S01]  /*120b0*/  LOP3.LUT R48, R49, 0x380, RZ, 0xc0, !PT ;  /* 0x0000038031307812 */ /* 0x000fe200078ec0ff */
[----:B--2---:R2:W-:Y:S01]  /*120c0*/  @!P0 ST.E desc[UR52][R38.64], R2 ;  /* 0x0000000226008985 */ /* 0x0045e2000c101934 */
[----:B------:R-:W-:Y:S01]  /*120d0*/  SHF.R.U64 R29, R29, 0x3, RZ ;  /* 0x000000031d1d7819 */ /* 0x000fe200000012ff */
[----:B------:R-:W-:Y:S01]  /*120e0*/  IMAD.X R37, RZ, RZ, R5, P3 ;  /* 0x000000ffff257224 */ /* 0x000fe200018e0605 */
[----:B------:R-:W-:Y:S01]  /*120f0*/  LOP3.LUT R10, R15, 0x380, RZ, 0xc0, !PT ;  /* 0x000003800f0a7812 */ /* 0x000fe200078ec0ff */
[----:B-1----:R-:W-:Y:S01]  /*12100*/  @P1 IMAD.HI.U32 R0, R60, R21, RZ ;  /* 0x000000153c001227 */ /* 0x002fe200078e00ff */
[----:B------:R-:W-:Y:S01]  /*12110*/  SHF.R.U64 R56, R56, 0x3, RZ ;  /* 0x0000000338387819 */ /* 0x000fe200000012ff */
[----:B------:R-:W-:Y:S01]  /*12120*/  UIMAD UR4, UR14, UR9, UR4 ;  /* 0x000000090e0472a4 */ /* 0x000fe2000f8e0204 */
[----:B------:R-:W-:Y:S01]  /*12130*/  SHF.R.U64 R52, R52, 0x3, RZ ;  /* 0x0000000334347819 */ /* 0x000fe200000012ff */
[----:B------:R-:W-:Y:S01]  /*12140*/  UIMAD.WIDE.U32 UR6, UR14, UR8, UR6 ;  /* 0x000000080e0672a5 */ /* 0x000fe2000f8e0006 */
[----:B0-----:R-:W-:Y:S01]  /*12150*/  @P1 SHF.R.U32.HI R61, RZ, R65, R0 ;  /* 0x00000041ff3d1219 */ /* 0x001fe20000011600 */
[----:B------:R-:W5:Y:S01]  /*12160*/  LD.E.128 R44, desc[UR52][R44.64] ;  /* 0x000000342c2c7980 */ /* 0x000f62000c101d00 */
[----:B------:R-:W-:-:S02]  /*12170*/  SHF.R.U64 R48, R48, 0x3, RZ ;  /* 0x0000000330307819 */ /* 0x000fc400000012ff */
[----:B------:R-:W-:Y:S01]  /*12180*/  LOP3.LUT R28, R29, R4, RZ, 0x3c, !PT ;  /* 0x000000041d1c7212 */ /* 0x000fe200078e3cff */
[----:B------:R-:W-:Y:S01]  /*12190*/  UIADD3 UR4, UR7, UR4, URZ ;  /* 0x0000000407047290 */ /* 0x000fe2000fffe03f */
[----:B------:R-:W-:Y:S01]  /*121a0*/  SHF.R.U64 R4, R10, 0x3, RZ ;  /* 0x000000030a047819 */ /* 0x000fe200000012ff */
[--C-:B--2---:R-:W-:Y:S01]  /*121b0*/  IMAD.MOV R2, RZ, RZ, -R61.reuse ;  /* 0x000000ffff027224 */ /* 0x104fe200078e0a3d */
[----:B------:R-:W-:Y:S01]  /*121c0*/  SHF.R.S32.HI R0, RZ, 0x1f, R61 ;  /* 0x0000001fff007819 */ /* 0x000fe2000001143d */
[--C-:B------:R-:W-:Y:S01]  /*121d0*/  IMAD.MOV.U32 R29, RZ, RZ, R5.reuse ;  /* 0x000000ffff1d7224 */ /* 0x100fe200078e0005 */
[----:B------:R-:W-:Y:S01]  /*121e0*/  LOP3.LUT R56, R56, R57, RZ, 0x3c, !PT ;  /* 0x0000003938387212 */ /* 0x000fe200078e3cff */
[--C-:B------:R-:W-:Y:S01]  /*121f0*/  IMAD.X R57, RZ, RZ, R5.reuse, P6 ;  /* 0x000000ffff397224 */ /* 0x100fe200030e0605 */
[----:B------:R-:W-:Y:S01]  /*12200*/  LOP3.LUT R52, R52, R53, RZ, 0x3c, !PT ;  /* 0x0000003534347212 */ /* 0x000fe200078e3cff */
[--C-:B------:R-:W-:Y:S01]  /*12210*/  IMAD.X R53, RZ, RZ, R5.reuse, P5 ;  /* 0x000000ffff357224 */ /* 0x100fe200028e0605 */
[----:B------:R-:W-:Y:S01]  /*12220*/  LOP3.LUT R48, R48, R49, RZ, 0x3c, !PT ;  /* 0x0000003130307212 */ /* 0x000fe200078e3cff */
[----:B------:R-:W-:Y:S01]  /*12230*/  IMAD.X R49, RZ, RZ, R5, P4 ;  /* 0x000000ffff317224 */ /* 0x000fe200020e0605 */
[----:B------:R-:W-:Y:S01]  /*12240*/  LOP3.LUT R36, R4, R15, RZ, 0x3c, !PT ;  /* 0x0000000f04247212 */ /* 0x000fe200078e3cff */
[----:B------:R-:W-:Y:S01]  /*12250*/  ULDC.64 UR8, c[0x0][0xae0] ;  /* 0x0002b80000087ab9 */ /* 0x000fe20000000a00 */
[----:B------:R-:W-:Y:S01]  /*12260*/  IMAD R63, R63, R2, R60 ;  /* 0x000000023f3f7224 */ /* 0x000fe200078e023c */
[----:B------:R-:W5:Y:S01]  /*12270*/  LD.E.128 R28, desc[UR52][R28.64] ;  /* 0x000000341c1c7980 */ /* 0x000f62000c101d00 */
[----:B------:R-:W-:-:S02]  /*12280*/  IMAD R0, R0, UR8, RZ ;  /* 0x0000000800007c24 */ /* 0x000fc4000f8e02ff */
[----:B------:R-:W-:Y:S01]  /*12290*/  IMAD.U32 R21, RZ, RZ, UR7 ;  /* 0x00000007ff157e24 */ /* 0x000fe2000f8e00ff */
[----:B------:R-:W5:Y:S01]  /*122a0*/  LD.E.128 R12, desc[UR52][R12.64] ;  /* 0x000000340c0c7980 */ /* 0x000f62000c101d00 */
[----:B------:R-:W-:Y:S01]  /*122b0*/  IMAD.U32 R20, RZ, RZ, UR6 ;  /* 0x00000006ff147e24 */ /* 0x000fe2000f8e00ff */
[----:B------:R-:W-:Y:S01]  /*122c0*/  ULDC.64 UR6, c[0x0][0xad8] ;  /* 0x0002b60000067ab9 */ /* 0x000fe20000000a00 */
[----:B------:R-:W-:Y:S01]  /*122d0*/  IMAD.U32 R21, RZ, RZ, UR4 ;  /* 0x00000004ff157e24 */ /* 0x000fe2000f8e00ff */
[----:B------:R-:W5:Y:S01]  /*122e0*/  LD.E.128 R8, desc[UR52][R8.64] ;  /* 0x0000003408087980 */ /* 0x000f62000c101d00 */
[C---:B------:R-:W-:Y:S01]  /*122f0*/  IMAD R65, R61.reuse, UR9, R0 ;  /* 0x000000093d417c24 */ /* 0x040fe2000f8e0200 */
[----:B------:R-:W-:Y:S02]  /*12300*/  SHF.R.S32.HI R0, RZ, 0x1f, R63 ;  /* 0x0000001fff007819 */ /* 0x000fe4000001143f */
[----:B------:R-:W5:Y:S01]  /*12310*/  LD.E.128 R4, desc[UR52][R6.64] ;  /* 0x0000003406047980 */ /* 0x000f62000c101d00 */
[----:B------:R-:W-:-:S03]  /*12320*/  IMAD.WIDE.U32 R20, R61, UR8, R20 ;  /* 0x000000083d147c25 */ /* 0x000fc6000f8e0014 */
[----:B------:R-:W5:Y:S04]  /*12330*/  LD.E.128 R40, desc[UR52][R40.64] ;  /* 0x0000003428287980 */ /* 0x000f68000c101d00 */
[----:B------:R-:W5:Y:S04]  /*12340*/  LD.E.128 R32, desc[UR52][R32.64] ;  /* 0x0000003420207980 */ /* 0x000f68000c101d00 */
[----:B------:R-:W5:Y:S04]  /*12350*/  LD.E.128 R24, desc[UR52][R24.64] ;  /* 0x0000003418187980 */ /* 0x000f68000c101d00 */
[----:B------:R-:W5:Y:S04]  /*12360*/  LD.E.128 R56, desc[UR52][R56.64] ;  /* 0x0000003438387980 */ /* 0x000f68000c101d00 */
[----:B------:R-:W5:Y:S04]  /*12370*/  LD.E.128 R52, desc[UR52][R52.64] ;  /* 0x0000003434347980 */ /* 0x000f68000c101d00 */
[----:B------:R-:W5:Y:S04]  /*12380*/  LD.E.128 R48, desc[UR52][R48.64] ;  /* 0x0000003430307980 */ /* 0x000f68000c101d00 */
[----:B------:R-:W5:Y:S01]  /*12390*/  LD.E.128 R36, desc[UR52][R36.64] ;  /* 0x0000003424247980 */ /* 0x000f62000c101d00 */
[----:B------:R-:W-:Y:S01]  /*123a0*/  @!PT LDS RZ, [RZ] ;  /* 0x00000000fffff984 */ /* 0x000fe20000000800 */
[----:B------:R-:W-:Y:S01]  /*123b0*/  @!PT LDS RZ, [RZ] ;  /* 0x00000000fffff984 */ /* 0x000fe20000000800 */
[----:B------:R-:W-:Y:S01]  /*123c0*/  @!PT LDS RZ, [RZ] ;  /* 0x00000000fffff984 */ /* 0x000fe20000000800 */
[----:B------:R-:W-:Y:S01]  /*123d0*/  @!PT LDS RZ, [RZ] ;  /* 0x00000000fffff984 */ /* 0x000fe20000000800 */
[----:B------:R0:W-:Y:S06]  /*123e0*/  MEMBAR.ALL.CTA ;  /* 0x0000000000007992 */ /* 0x0001ec0000008000 */
[----:B0-----:R-:W0:Y:S01]  /*123f0*/  FENCE.VIEW.ASYNC.S ;  /* 0x00000000000073c6 */ /* 0x001e220000000000 */
[----:B------:R-:W-:-:S02]  /*12400*/  IMAD.IADD R21, R21, 0x1, R65 ;  /* 0x0000000115157824 */ /* 0x000fc400078e0241 */
[----:B------:R-:W-:Y:S02]  /*12410*/  IMAD R2, R0, UR6, RZ ;  /* 0x0000000600027c24 */ /* 0x000fe4000f8e02ff */
[----:B------:R-:W-:Y:S02]  /*12420*/  VIADD R64, R200, UR41 ;  /* 0x00000029c8407c36 */ /* 0x000fe40008000000 */
[C---:B------:R-:W-:Y:S02]  /*12430*/  IMAD R61, R63.reuse, UR7, R2 ;  /* 0x000000073f3d7c24 */ /* 0x040fe4000f8e0202 */
[----:B------:R-:W-:Y:S01]  /*12440*/  IMAD.WIDE.U32 R20, R63, UR6, R20 ;  /* 0x000000063f147c25 */ /* 0x000fe2000f8e0014 */
[C---:B------:R-:W-:Y:S01]  /*12450*/  ISETP.GE.AND P2, PT, R64.reuse, R67, PT ;  /* 0x000000434000720c */ /* 0x040fe20003f46270 */
[----:B------:R-:W-:Y:S02]  /*12460*/  ULDC.64 UR6, c[0x0][0xa80] ;  /* 0x0002a00000067ab9 */ /* 0x000fe40000000a00 */
[----:B------:R-:W-:Y:S01]  /*12470*/  VIADD R0, R64, 0x20 ;  /* 0x0000002040007836 */ /* 0x000fe20000000000 */
[----:B------:R-:W-:Y:S01]  /*12480*/  LEA R62, P3, R20, UR6, 0x1 ;  /* 0x00000006143e7c11 */ /* 0x000fe2000f8608ff */
[----:B------:R-:W-:-:S02]  /*12490*/  IMAD.IADD R21, R21, 0x1, R61 ;  /* 0x0000000115157824 */ /* 0x000fc400078e023d */
        /* <DEDUP_REMOVED lines=24> */
.L_x_1294:
[----:B------:R-:W-:Y:S05]  /*12620*/  BSYNC B1 ;  /* 0x0000000000017941 */ /* 0x000fea0003800000 */
.L_x_1293:
        /* <DEDUP_REMOVED lines=11> */
[-C--:B0---4-:R-:W-:Y:S02]  /*126e0*/  @!P4 LEA.HI.X R3, R18, R0.reuse, R207, 0x1, P1 ;  /* 0x000000001203c211 */ /* 0x091fe400008f0ccf */
[-C--:B------:R-:W-:Y:S02]  /*126f0*/  @!P5 LEA.HI.X R21, R19, R0.reuse, R206, 0x1, P2 ;  /* 0x000000001315d211 */ /* 0x080fe400010f0cce */
[----:B------:R-:W-:Y:S01]  /*12700*/  @!P6 LEA.HI.X R29, R22, R0, R205, 0x1, P3 ;  /* 0x00000000161de211 */ /* 0x000fe200018f0ccd */
[----:B------:R0:W-:Y:S04]  /*12710*/  @!P4 ST.E.128 desc[UR52][R2.64], R12 ;  /* 0x0000000c0200c985 */ /* 0x0001e8000c101d34 */
[----:B------:R0:W-:Y:S04]  /*12720*/  @!P5 ST.E.128 desc[UR52][R20.64], R40 ;  /* 0x000000281400d985 */ /* 0x0001e8000c101d34 */
[----:B------:R0:W-:Y:S02]  /*12730*/  @!P6 ST.E.128 desc[UR52][R28.64], R52 ;  /* 0x000000341c00e985 */ /* 0x0001e4000c101d34 */
.L_x_1296:
[----:B------:R-:W-:Y:S05]  /*12740*/  BSYNC B1 ;  /* 0x0000000000017941 */ /* 0x000fea0003800000 */
.L_x_1295:
        /* <DEDUP_REMOVED lines=8> */
[-C--:B0-----:R-:W-:Y:S02]  /*127d0*/  @!P3 LEA R2, P0, R18, R15.reuse, 0x1 ;  /* 0x0000000f1202b211 */ /* 0x081fe400078008ff */
[CC--:B------:R-:W-:Y:S02]  /*127e0*/  @!P4 LEA R12, P1, R19.reuse, R15.reuse, 0x1 ;  /* 0x0000000f130cc211 */ /* 0x0c0fe400078208ff */
[----:B------:R-:W-:Y:S02]  /*127f0*/  @!P5 LEA R14, P2, R22, R15, 0x1 ;  /* 0x0000000f160ed211 */ /* 0x000fe400078408ff */
[-C--:B-1----:R-:W-:Y:S02]  /*12800*/  @!P3 LEA.HI.X R3, R18, R0.reuse, R207, 0x1, P0 ;  /* 0x000000001203b211 */ /* 0x082fe400000f0ccf */
[-C--:B------:R-:W-:Y:S02]  /*12810*/  @!P4 LEA.HI.X R13, R19, R0.reuse, R206, 0x1, P1 ;  /* 0x00000000130dc211 */ /* 0x080fe400008f0cce */
[----:B------:R-:W-:Y:S01]  /*12820*/  @!P5 LEA.HI.X R15, R22, R0, R205, 0x1, P2 ;  /* 0x00000000160fd211 */ /* 0x000fe200010f0ccd */
[----:B------:R0:W-:Y:S04]  /*12830*/  @!P3 ST.E.128 desc[UR52][R2.64], R8 ;  /* 0x000000080200b985 */ /* 0x0001e8000c101d34 */
[----:B------:R0:W-:Y:S04]  /*12840*/  @!P4 ST.E.128 desc[UR52][R12.64], R32 ;  /* 0x000000200c00c985 */ /* 0x0001e8000c101d34 */
[----:B------:R0:W-:Y:S02]  /*12850*/  @!P5 ST.E.128 desc[UR52][R14.64], R48 ;  /* 0x000000300e00d985 */ /* 0x0001e4000c101d34 */
.L_x_1298:
[----:B------:R-:W-:Y:S05]  /*12860*/  BSYNC B1 ;  /* 0x0000000000017941 */ /* 0x000fea0003800000 */
.L_x_1297:
[----:B-1----:R-:W-:Y:S01]  /*12870*/  VIADD R0, R64, 0x60 ;  /* 0x0000006040007836 */ /* 0x002fe20000000000 */
[----:B--2-4-:R-:W1:Y:S04]  /*12880*/  SHFL.IDX PT, R63, R63, 0x3, 0x181f ;  /* 0x00781f003f3f7f89 */ /* 0x014e6800000e0000 */
[----:B------:R-:W-:Y:S01]  /*12890*/  ISETP.GE.AND P0, PT, R0, R67, PT ;  /* 0x000000430000720c */ /* 0x000fe20003f06270 */
[----:B0-----:R0:W2:-:S12]  /*128a0*/  SHFL.IDX PT, R11, R62, 0x3, 0x181f ;  /* 0x00781f003e0b7f89 */ /* 0x00109800000e0000 */
[----:B0-----:R-:W-:Y:S05]  /*128b0*/  @P0 BRA `(.L_x_1299) ;  /* 0x0000000c005c0947 */ /* 0x001fea0003800000 */
[----:B------:R-:W-:Y:S02]  /*128c0*/  ULDC UR4, c[0x0][0xac8] ;  /* 0x0002b20000047ab9 */ /* 0x000fe40000000800 */
[----:B------:R-:W-:Y:S02]  /*128d0*/  ISETP.GE.AND P2, PT, R18, UR4, PT ;  /* 0x0000000412007c0c */ /* 0x000fe4000bf46270 */
[----:B------:R-:W-:-:S11]  /*128e0*/  ISETP.GE.AND P3, PT, R19, UR4, PT ;  /* 0x0000000413007c0c */ /* 0x000fd6000bf66270 */
[CC--:B--2---:R-:W-:Y:S02]  /*128f0*/  @!P2 LEA R2, P0, R18.reuse, R11.reuse, 0x1 ;  /* 0x0000000b1202a211 */ /* 0x0c4fe400078008ff */
[C---:B------:R-:W-:Y:S02]  /*12900*/  @!P3 LEA R8, P1, R19.reuse, R11, 0x1 ;  /* 0x0000000b1308b211 */ /* 0x040fe400078208ff */
[-C--:B-1----:R-:W-:Y:S02]  /*12910*/  @!P2 LEA.HI.X R3, R18, R63.reuse, R207, 0x1, P0 ;  /* 0x0000003f1203a211 */ /* 0x082fe400000f0ccf */
        /* <DEDUP_REMOVED lines=9> */
.L_x_1291:
        /* <DEDUP_REMOVED lines=11> */
[----:B------:R-:W-:Y:S01]  /*12a60*/  UISETP.NE.U32.AND UP1, UPT, UR6, URZ, UPT ;  /* 0x0000003f0600728c */ /* 0x000fe2000bf25070 */
[----:B------:R-:W-:Y:S02]  /*12a70*/  IMAD.U32 R0, RZ, RZ, UR4 ;  /* 0x00000004ff007e24 */ /* 0x000fe4000f8e00ff */
[----:B------:R-:W2:Y:S01]  /*12a80*/  @P2 LDG.E R6, desc[UR52][R2.64] ;  /* 0x0000003402062981 */ /* 0x000ea2000c1e1900 */
[----:B------:R-:W-:-:S06]  /*12a90*/  UISETP.NE.AND.EX UP1, UPT, UR7, URZ, UPT, UP1 ;  /* 0x0000003f0700728c */ /* 0x000fcc000bf25310 */
        /* <DEDUP_REMOVED lines=11> */
[----:B--2---:R-:W-:Y:S01]  /*12b50*/  @P2 R2UR UR4, R6 ;  /* 0x00000000060422ca */ /* 0x004fe200000e0000 */
[----:B01----:R-:W-:-:S14]  /*12b60*/  @P3 BRA `(.L_x_1300) ;  /* 0x0000000000103947 */ /* 0x003fdc0003800000 */
[----:B------:R-:W-:Y:S05]  /*12b70*/  @!P2 BRA `(.L_x_1300) ;  /* 0x00000000000ca947 */ /* 0x000fea0003800000 */
[----:B------:R-:W2:Y:S04]  /*12b80*/  LDG.E R5, desc[UR52][R2.64] ;  /* 0x0000003402057981 */ /* 0x000ea8000c1e1900 */
[----:B-----5:R-:W2:Y:S02]  /*12b90*/  LDG.E R0, desc[UR52][R2.64+0x4] ;  /* 0x0000043402007981 */ /* 0x020ea4000c1e1900 */
[----:B--2---:R-:W-:-:S07]  /*12ba0*/  IMAD.IADD R0, R0, 0x1, -R5 ;  /* 0x0000000100007824 */ /* 0x004fce00078e0a05 */
.L_x_1300:
[----:B------:R-:W-:Y:S01]  /*12bb0*/  USHF.R.S32.HI UR6, URZ, 0x1f, UR42 ;  /* 0x0000001f3f067899 */ /* 0x000fe2000801142a */
[----:B------:R-:W-:Y:S01]  /*12bc0*/  BSSY B1, `(.L_x_1301) ;  /* 0x000002e000017945 */ /* 0x000fe20003800000 */
[----:B------:R-:W-:Y:S02]  /*12bd0*/  USHF.R.S32.HI UR9, URZ, 0x1f, UR4 ;  /* 0x0000001f3f097899 */ /* 0x000fe40008011404 */
[----:B------:R-:W-:Y:S02]  /*12be0*/  USEL UR11, UR42, URZ, !UP0 ;  /* 0x0000003f2a0b7287 */ /* 0x000fe4000c000000 */
[----:B------:R-:W-:Y:S01]  /*12bf0*/  USEL UR12, UR6, URZ, !UP0 ;  /* 0x0000003f060c7287 */ /* 0x000fe2000c000000 */
[----:B------:R-:W-:Y:S11]  /*12c00*/  @P1 BRA `(.L_x_1302) ;  /* 0x0000000000a41947 */ /* 0x000ff60003800000 */
[----:B------:R-:W0:Y:S01]  /*12c10*/  S2R R3, SR_TID.X ;  /* 0x0000000000037919 */ /* 0x000e220000002100 */
[----:B------:R-:W1:Y:S01]  /*12c20*/  LDC R7, c[0x0][0xbe8] ;  /* 0x0002fa00ff077b82 */ /* 0x000e620000000800 */
[----:B------:R-:W-:Y:S02]  /*12c30*/  IMAD.U32 R4, RZ, RZ, UR41 ;  /* 0x00000029ff047e24 */ /* 0x000fe4000f8e00ff */
[----:B-1---5:R-:W-:-:S03]  /*12c40*/  IMAD R2, R0, R7, RZ ;  /* 0x0000000700027224 */ /* 0x022fc600078e02ff */
[----:B0-----:R-:W-:-:S04]  /*12c50*/  IADD3 R4, R4, -0x80, R3 ;  /* 0xffffff8004047810 */ /* 0x001fc80007ffe003 */
[----:B------:R-:W-:-:S13]  /*12c60*/  ISETP.GE.AND P1, PT, R4, R2, PT ;  /* 0x000000020400720c */ /* 0x000fda0003f26270 */
[----:B------:R-:W-:Y:S05]  /*12c70*/  @P1 BRA `(.L_x_1302) ;  /* 0x0000000000881947 */ /* 0x000fea0003800000 */
[----:B------:R-:W-:Y:S01]  /*12c80*/  ISETP.NE.AND P1, PT, R7, 0x1, PT ;  /* 0x000000010700780c */ /* 0x000fe20003f25270 */
[----:B------:R-:W-:Y:S01]  /*12c90*/  ULDC.64 UR14, c[0x0][0xb90] ;  /* 0x0002e400000e7ab9 */ /* 0x000fe20000000a00 */
[----:B------:R-:W-:Y:S01]  /*12ca0*/  UMOV UR6, UR4 ;  /* 0x0000000400067c82 */ /* 0x000fe20008000000 */
[----:B------:R-:W-:Y:S01]  /*12cb0*/  UIMAD UR8, UR10, UR14, URZ ;  /* 0x0000000e0a0872a4 */ /* 0x000fe2000f8e023f */
[----:B------:R-:W-:Y:S01]  /*12cc0*/  IMAD.MOV.U32 R2, RZ, RZ, R4 ;  /* 0x000000ffff027224 */ /* 0x000fe200078e0004 */
[----:B------:R-:W-:Y:S02]  /*12cd0*/  UMOV UR7, UR9 ;  /* 0x0000000900077c82 */ /* 0x000fe40008000000 */
[----:B------:R-:W-:Y:S02]  /*12ce0*/  UIMAD.WIDE.U32 UR6, UR43, UR14, UR6 ;  /* 0x0000000e2b0672a5 */ /* 0x000fe4000f8e0006 */
[----:B------:R-:W-:-:S03]  /*12cf0*/  UIMAD UR8, UR43, UR15, UR8 ;  /* 0x0000000f2b0872a4 */ /* 0x000fc6000f8e0208 */
[----:B------:R-:W-:Y:S01]  /*12d00*/  ULDC.64 UR14, c[0x0][0xb98] ;  /* 0x0002e600000e7ab9 */ /* 0x000fe20000000a00 */
[----:B------:R-:W0:Y:S01]  /*12d10*/  @P1 LDC R3, c[0x0][0xbec] ;  /* 0x0002fb00ff031b82 */ /* 0x000e220000000800 */
[----:B------:R-:W-:Y:S02]  /*12d20*/  UIADD3 UR7, UR7, UR8, URZ ;  /* 0x0000000807077290 */ /* 0x000fe4000fffe03f */
[----:B------:R-:W-:Y:S02]  /*12d30*/  UIMAD UR8, UR12, UR14, URZ ;  /* 0x0000000e0c0872a4 */ /* 0x000fe4000f8e023f */
[----:B------:R-:W-:Y:S02]  /*12d40*/  UIMAD.WIDE.U32 UR6, UR11, UR14, UR6 ;  /* 0x0000000e0b0672a5 */ /* 0x000fe4000f8e0006 */
[----:B------:R-:W-:Y:S01]  /*12d50*/  UIMAD UR8, UR11, UR15, UR8 ;  /* 0x0000000f0b0872a4 */ /* 0x000fe2000f8e0208 */
[----:B------:R-:W1:Y:S02]  /*12d60*/  @P1 LDC R6, c[0x0][0xbf0] ;  /* 0x0002fc00ff061b82 */ /* 0x000e640000000800 */
[----:B------:R-:W-:Y:S01]  /*12d70*/  ULDC.64 UR14, c[0x0][0xb88] ;  /* 0x0002e200000e7ab9 */ /* 0x000fe20000000a00 */
[----:B0-----:R-:W-:-:S05]  /*12d80*/  @P1 IMAD.HI.U32 R3, R4, R3, RZ ;  /* 0x0000000304031227 */ /* 0x001fca00078e00ff */
[----:B-1----:R-:W-:Y:S01]  /*12d90*/  @P1 SHF.R.U32.HI R2, RZ, R6, R3 ;  /* 0x00000006ff021219 */ /* 0x002fe20000011603 */
[----:B------:R-:W-:-:S03]  /*12da0*/  IMAD.U32 R6, RZ, RZ, UR8 ;  /* 0x00000008ff067e24 */ /* 0x000fc6000f8e00ff */
[--C-:B------:R-:W-:Y:S01]  /*12db0*/  SHF.R.S32.HI R3, RZ, 0x1f, R2.reuse ;  /* 0x0000001fff037819 */ /* 0x100fe20000011402 */
[----:B------:R-:W-:Y:S01]  /*12dc0*/  IMAD.MOV R5, RZ, RZ, -R2 ;  /* 0x000000ffff057224 */ /* 0x000fe200078e0a02 */
[----:B------:R-:W-:-:S03]  /*12dd0*/  IADD3 R2, P1, R2, UR6, RZ ;  /* 0x0000000602027c10 */ /* 0x000fc6000ff3e0ff */
[----:B------:R-:W-:Y:S01]  /*12de0*/  IMAD R5, R7, R5, R4 ;  /* 0x0000000507057224 */ /* 0x000fe200078e0204 */
[----:B------:R-:W-:Y:S01]  /*12df0*/  IADD3.X R3, R3, UR7, R6, P1, !PT ;  /* 0x0000000703037c10 */ /* 0x000fe20008ffe406 */
[----:B------:R-:W-:-:S03]  /*12e00*/  ULDC.64 UR6, c[0x0][0xb50] ;  /* 0x0002d40000067ab9 */ /* 0x000fc60000000a00 */
[----:B------:R-:W-:Y:S01]  /*12e10*/  SHF.R.S32.HI R4, RZ, 0x1f, R5 ;  /* 0x0000001fff047819 */ /* 0x000fe20000011405 */
[----:B------:R-:W-:-:S04]  /*12e20*/  IMAD.WIDE.U32 R2, R5, UR14, R2 ;  /* 0x0000000e05027c25 */ /* 0x000fc8000f8e0002 */
[----:B------:R-:W-:-:S04]  /*12e30*/  IMAD R4, R4, UR14, RZ ;  /* 0x0000000e04047c24 */ /* 0x000fc8000f8e02ff */
[----:B------:R-:W-:Y:S01]  /*12e40*/  IMAD R7, R5, UR15, R4 ;  /* 0x0000000f05077c24 */ /* 0x000fe2000f8e0204 */
[----:B------:R-:W-:-:S03]  /*12e50*/  LEA R4, P1, R2, UR6, 0x2 ;  /* 0x0000000602047c11 */ /* 0x000fc6000f8210ff */
[----:B------:R-:W-:-:S05]  /*12e60*/  IMAD.IADD R3, R3, 0x1, R7 ;  /* 0x0000000103037824 */ /* 0x000fca00078e0207 */
[----:B------:R-:W-:Y:S01]  /*12e70*/  LEA.HI.X R5, R2, UR7, R3, 0x2, P1 ;  /* 0x0000000702057c11 */ /* 0x000fe200088f1403 */
[----:B------:R-:W-:-:S05]  /*12e80*/  IMAD.MOV.U32 R3, RZ, RZ, -0x800000 ;  /* 0xff800000ff037424 */ /* 0x000fca00078e00ff */
[----:B------:R0:W-:Y:S02]  /*12e90*/  STG.E desc[UR52][R4.64], R3 ;  /* 0x0000000304007986 */ /* 0x0001e4000c101934 */
.L_x_1302:
[----:B------:R-:W-:Y:S05]  /*12ea0*/  BSYNC B1 ;  /* 0x0000000000017941 */ /* 0x000fea0003800000 */
.L_x_1301:
[----:B0-----:R-:W0:Y:S01]  /*12eb0*/  @P0 LDC R3, c[0x0][0xbf0] ;  /* 0x0002fc00ff030b82 */ /* 0x001e220000000800 */
[----:B------:R-:W-:Y:S01]  /*12ec0*/  ULDC.64 UR14, c[0x0][0xaa0] ;  /* 0x0002a800000e7ab9 */ /* 0x000fe20000000a00 */
[----:B------:R-:W-:Y:S01]  /*12ed0*/  IMAD R2, R23, 0x20, R200 ;  /* 0x0000002017027824 */ /* 0x000fe200078e02c8 */
[----:B------:R-:W-:Y:S01]  /*12ee0*/  UIMAD UR8, UR9, UR14, URZ ;  /* 0x0000000e090872a4 */ /* 0x000fe2000f8e023f */
[----:B------:R-:W-:Y:S01]  /*12ef0*/  BSSY B1, `(.L_x_1303) ;  /* 0x000003d000017945 */ /* 0x000fe20003800000 */
[----:B------:R-:W-:Y:S01]  /*12f00*/  UIMAD.WIDE.U32 UR6, UR4, UR14, URZ ;  /* 0x0000000e040672a5 */ /* 0x000fe2000f8e003f */
[----:B------:R-:W-:Y:S01]  /*12f10*/  VIADD R6, R2, UR41 ;  /* 0x0000002902067c36 */ /* 0x000fe20008000000 */
[----:B------:R-:W-:-:S03]  /*12f20*/  UIMAD UR8, UR4, UR15, UR8 ;  /* 0x0000000f040872a4 */ /* 0x000fc6000f8e0208 */
[----:B------:R-:W-:Y:S01]  /*12f30*/  ULDC.64 UR14, c[0x0][0xae8] ;  /* 0x0002ba00000e7ab9 */ /* 0x000fe20000000a00 */
[----:B------:R-:W-:Y:S01]  /*12f40*/  UIADD3 UR7, UR7, UR8, URZ ;  /* 0x0000000807077290 */ /* 0x000fe2000fffe03f */
[----:B------:R-:W-:Y:S01]  /*12f50*/  @P0 IMAD.HI.U32 R2, R6, R9, RZ ;  /* 0x0000000906020227 */ /* 0x000fe200078e00ff */
[----:B------:R-:W-:Y:S02]  /*12f60*/  UIMAD UR4, UR10, UR14, URZ ;  /* 0x0000000e0a0472a4 */ /* 0x000fe4000f8e023f */
[----:B------:R-:W-:Y:S01]  /*12f70*/  UIMAD.WIDE.U32 UR6, UR43, UR14, UR6 ;  /* 0x0000000e2b0672a5 */ /* 0x000fe2000f8e0006 */
[----:B------:R-:W-:Y:S01]  /*12f80*/  IMAD.MOV.U32 R5, RZ, RZ, R6 ;  /* 0x000000ffff057224 */ /* 0x000fe200078e0006 */
[----:B------:R-:W-:Y:S01]  /*12f90*/  UIMAD UR4, UR43, UR15, UR4 ;  /* 0x0000000f2b0472a4 */ /* 0x000fe2000f8e0204 */
[----:B------:R-:W-:-:S03]  /*12fa0*/  ULDC.64 UR8, c[0x0][0xaf0] ;  /* 0x0002bc0000087ab9 */ /* 0x000fc60000000a00 */
[----:B------:R-:W-:Y:S02]  /*12fb0*/  UIADD3 UR7, UR7, UR4, URZ ;  /* 0x0000000407077290 */ /* 0x000fe4000fffe03f */
[----:B------:R-:W-:Y:S01]  /*12fc0*/  UIMAD UR4, UR12, UR8, URZ ;  /* 0x000000080c0472a4 */ /* 0x000fe2000f8e023f */
[----:B0-----:R-:W-:Y:S01]  /*12fd0*/  @P0 SHF.R.U32.HI R5, RZ, R3, R2 ;  /* 0x00000003ff050219 */ /* 0x001fe20000011602 */
        /* <DEDUP_REMOVED lines=11> */
[----:B------:R-:W-:Y:S02]  /*13090*/  IMAD.U32 R3, RZ, RZ, UR4 ;  /* 0x00000004ff037e24 */ /* 0x000fe4000f8e00ff */
[C---:B------:R-:W-:Y:S01]  /*130a0*/  IMAD R9, R5.reuse, UR9, R4 ;  /* 0x0000000905097c24 */ /* 0x040fe2000f8e0204 */
[----:B------:R-:W-:Y:S01]  /*130b0*/  SHF.R.S32.HI R4, RZ, 0x1f, R7 ;  /* 0x0000001fff047819 */ /* 0x000fe20000011407 */
[----:B------:R-:W-:-:S04]  /*130c0*/  IMAD.WIDE.U32 R2, R5, UR8, R2 ;  /* 0x0000000805027c25 */ /* 0x000fc8000f8e0002 */
[----:B------:R-:W-:Y:S02]  /*130d0*/  IMAD.IADD R3, R3, 0x1, R9 ;  /* 0x0000000103037824 */ /* 0x000fe400078e0209 */
[----:B------:R-:W-:Y:S02]  /*130e0*/  IMAD R4, R4, UR6, RZ ;  /* 0x0000000604047c24 */ /* 0x000fe4000f8e02ff */
[----:B------:R-:W-:Y:S02]  /*130f0*/  VIADD R6, R200, UR41 ;  /* 0x00000029c8067c36 */ /* 0x000fe40008000000 */
[----:B-----5:R-:W-:Y:S02]  /*13100*/  IMAD R11, R0, R11, RZ ;  /* 0x0000000b000b7224 */ /* 0x020fe400078e02ff */
        /* <DEDUP_REMOVED lines=27> */
.L_x_1304:
[----:B------:R-:W-:Y:S05]  /*132c0*/  BSYNC B1 ;  /* 0x0000000000017941 */ /* 0x000fea0003800000 */
.L_x_1303:
        /* <DEDUP_REMOVED lines=17> */
.L_x_1306:
[----:B------:R-:W-:Y:S05]  /*133e0*/  BSYNC B1 ;  /* 0x0000000000017941 */ /* 0x000fea0003800000 */
.L_x_1305:
        /* <DEDUP_REMOVED lines=17> */
.L_x_1308:
[----:B------:R-:W-:Y:S05]  /*13500*/  BSYNC B1 ;  /* 0x0000000000017941 */ /* 0x000fea0003800000 */
.L_x_1307:
        /* <DEDUP_REMOVED lines=18> */
.L_x_1299:
[----:B------:R-:W-:Y:S05]  /*13630*/  BSYNC B0 ;  /* 0x0000000000007941 */ /* 0x000fea0003800000 */
.L_x_1290:
[----:B------:R-:W-:Y:S02]  /*13640*/  ULDC UR4, c[0x0][0xc3c] ;  /* 0x00030f0000047ab9 */ /* 0x000fe40000000800 */
[----:B------:R-:W-:-:S06]  /*13650*/  UISETP.GE.AND UP0, UPT, UR48, UR4, UPT ;  /* 0x000000043000728c */ /* 0x000fcc000bf06270 */
[----:B------:R-:W-:-:S13]  /*13660*/  PLOP3.LUT P0, PT, PT, PT, UP0, 0x80, 0x0 ;  /* 0x000000000000781c */ /* 0x000fda0003f0f008 */
[----:B------:R-:W-:Y:S05]  /*13670*/  @!P0 BRA `(.L_x_1309) ;  /* 0xfffffed400ec8947 */ /* 0x000fea000383ffff */
[----:B------:R-:W-:Y:S05]  /*13680*/  EXIT ;  /* 0x000000000000794d */ /* 0x000fea0003800000 */
.L_x_1204:
[----:B------:R-:W-:-:S08]  /*13690*/  NOP ;  /* 0x0000000000007918 */ /* 0x000fd00000000000 */
[----:B------:R-:W0:-:S00]  /*136a0*/  USETMAXREG.DEALLOC.CTAPOOL 0x18 ;  /* 0x00000018000079c8 */ /* 0x000e0000080e0500 */
[----:B0-----:R-:W2:Y:S01]  /*136b0*/  LDL.LU R2, [R1+0x8] ;  /* 0x0000080001027983 */ /* 0x001ea20000300800 */
[----:B------:R-:W-:Y:S01]  /*136c0*/  LOP3.LUT R0, R0, 0x3, RZ, 0xc0, !PT ;  /* 0x0000000300007812 */ /* 0x000fe200078ec0ff */
[----:B------:R-:W-:-:S05]  /*136d0*/  IMAD.MOV.U32 R6, RZ, RZ, RZ ;  /* 0x000000ffff067224 */ /* 0x000fca00078e00ff */
[----:B------:R-:W0:Y:S02]  /*136e0*/  SHFL.IDX PT, R0, R0, RZ, 0x1f ;  /* 0x00001fff00007589 */ /* 0x000e2400000e0000 */
[----:B0-----:R-:W-:Y:S02]  /*136f0*/  ISETP.NE.AND P0, PT, R0, RZ, PT ;  /* 0x000000ff0000720c */ /* 0x001fe40003f05270 */
        /* <DEDUP_REMOVED lines=15> */
.L_x_1310:
[----:B------:R-:W1:Y:S01]  /*137f0*/  S2R R0, SR_TID.X ;  /* 0x0000000000007919 */ /* 0x000e620000002100 */
[----:B------:R-:W-:Y:S01]  /*13800*/  ULDC UR4, c[0x0][0xc3c] ;  /* 0x00030f0000047ab9 */ /* 0x000fe20000000800 */
[----:B-1----:R-:W-:-:S04]  /*13810*/  LOP3.LUT R5, R0, 0x1f, RZ, 0xc0, !PT ;  /* 0x0000001f00057812 */ /* 0x002fc800078ec0ff */
[----:B------:R-:W-:-:S04]  /*13820*/  ISETP.NE.AND P0, PT, R5, 0x1f, PT ;  /* 0x0000001f0500780c */ /* 0x000fc80003f05270 */
[----:B------:R-:W-:-:S13]  /*13830*/  ISETP.GE.OR P1, PT, R5, UR4, !P0 ;  /* 0x0000000405007c0c */ /* 0x000fda000c726670 */
[----:B0-----:R-:W0:Y:S02]  /*13840*/  @!P1 LDC.64 R2, c[0x0][0xc80] ;  /* 0x00032000ff029b82 */ /* 0x001e240000000a00 */
        /* <DEDUP_REMOVED lines=18> */
[----:B------:R-:W1:Y:S02]  /*13970*/  SHFL.UP PT, R2, R3, 0x8, RZ ;  /* 0x0500000003027989 */ /* 0x000e6400000e00ff */
[----:B-1----:R-:W-:-:S05]  /*13980*/  SEL R2, R2, RZ, P4 ;  /* 0x000000ff02027207 */ /* 0x002fca0002000000 */
[----:B------:R-:W-:-:S05]  /*13990*/  IMAD.IADD R2, R3, 0x1, R2 ;  /* 0x0000000103027824 */ /* 0x000fca00078e0202 */
[----:B------:R-:W1:Y:S02]  /*139a0*/  SHFL.UP PT, R4, R2, 0x10, RZ ;  /* 0x0600000002047989 */ /* 0x000e6400000e00ff */
[----:B-1----:R-:W-:-:S05]  /*139b0*/  SEL R7, R4, RZ, P5 ;  /* 0x000000ff04077207 */ /* 0x002fca0002800000 */
[----:B------:R-:W-:Y:S02]  /*139c0*/  IMAD.IADD R10, R2, 0x1, R7 ;  /* 0x00000001020a7824 */ /* 0x000fe400078e0207 */
[----:B------:R-:W1:Y:S03]  /*139d0*/  LDC R7, c[0x0][0xc38] ;  /* 0x00030e00ff077b82 */ /* 0x000e660000000800 */
        /* <DEDUP_REMOVED lines=10> */
.L_x_1316:
        /* <DEDUP_REMOVED lines=14> */
.L_x_1315:
[----:B------:R-:W-:Y:S05]  /*13b60*/  BSYNC B0 ;  /* 0x0000000000007941 */ /* 0x000fea0003800000 */
.L_x_1314:
        /* <DEDUP_REMOVED lines=22> */
.L_x_1312:
[----:B------:R-:W-:Y:S01]  /*13cd0*/  IMAD.IADD R11, R9, 0x1, -R8 ;  /* 0x00000001090b7824 */ /* 0x000fe200078e0a08 */
[----:B------:R-:W-:-:S03]  /*13ce0*/  ULDC.64 UR4, c[0x0][0xc90] ;  /* 0x0003240000047ab9 */ /* 0x000fc60000000a00 */
[----:B------:R-:W-:-:S05]  /*13cf0*/  IMAD R3, R10, R7, R11 ;  /* 0x000000070a037224 */ /* 0x000fca00078e020b */
[----:B------:R-:W-:-:S13]  /*13d00*/  ISETP.GT.AND P0, PT, R3, R0, PT ;  /* 0x000000000300720c */ /* 0x000fda0003f04270 */
[----:B------:R-:W-:Y:S02]  /*13d10*/  VOTEU.ANY UR7, UPT, !P0 ;  /* 0x0000000000077886 */ /* 0x000fe400040e0100 */
[----:B------:R-:W-:-:S04]  /*13d20*/  UPOPC UR6, UR7 ;  /* 0x00000007000672bf */ /* 0x000fc80008000000 */
[----:B------:R-:W-:-:S04]  /*13d30*/  UIADD3 UR44, UR6, UR44, URZ ;  /* 0x0000002c062c7290 */ /* 0x000fc8000fffe03f */
[----:B------:R-:W-:-:S06]  /*13d40*/  UIMAD.WIDE UR4, UR44, 0x4, UR4 ;  /* 0x000000042c0478a5 */ /* 0x000fcc000f8e0204 */
[----:B------:R-:W-:Y:S02]  /*13d50*/  IMAD.U32 R2, RZ, RZ, UR4 ;  /* 0x00000004ff027e24 */ /* 0x000fe4000f8e00ff */
[----:B------:R-:W-:-:S05]  /*13d60*/  IMAD.U32 R3, RZ, RZ, UR5 ;  /* 0x00000005ff037e24 */ /* 0x000fca000f8e00ff */
[----:B------:R-:W2:Y:S01]  /*13d70*/  LDG.E R9, desc[UR52][R2.64] ;  /* 0x0000003402097981 */ /* 0x000ea2000c1e1900 */
[----:B------:R-:W-:Y:S01]  /*13d80*/  IMAD.U32 R15, RZ, RZ, UR6 ;  /* 0x00000006ff0f7e24 */ /* 0x000fe2000f8e00ff */
[----:B------:R-:W-:-:S04]  /*13d90*/  ISETP.NE.AND P0, PT, RZ, UR7, PT ;  /* 0x00000007ff007c0c */ /* 0x000fc8000bf05270 */
[----:B------:R-:W2:Y:S02]  /*13da0*/  SHFL.IDX PT, R6, R6, R15, 0x1f ;  /* 0x00001f0f06067589 */ /* 0x000ea400000e0000 */
[----:B--2---:R-:W-:-:S05]  /*13db0*/  IMAD R8, R6, R9, RZ ;  /* 0x0000000906087224 */ /* 0x004fca00078e02ff */
[----:B------:R-:W-:-:S04]  /*13dc0*/  IABS R12, R8 ;  /* 0x00000008000c7213 */ /* 0x000fc80000000000 */
[----:B------:R-:W0:Y:S08]  /*13dd0*/  I2F.RP R13, R12 ;  /* 0x0000000c000d7306 */ /* 0x000e300000209400 */
[----:B0-----:R-:W0:Y:S02]  /*13de0*/  MUFU.RCP R13, R13 ;  /* 0x0000000d000d7308 */ /* 0x001e240000001000 */
[----:B0-----:R-:W-:-:S06]  /*13df0*/  VIADD R14, R13, 0xffffffe ;  /* 0x0ffffffe0d0e7836 */ /* 0x001fcc0000000000 */
[----:B------:R-:W0:Y:S02]  /*13e00*/  F2I.FTZ.U32.TRUNC.NTZ R3, R14 ;  /* 0x0000000e00037305 */ /* 0x000e24000021f000 */
[----:B0-----:R-:W-:Y:S01]  /*13e10*/  IMAD.MOV R17, RZ, RZ, -R3 ;  /* 0x000000ffff117224 */ /* 0x001fe200078e0a03 */
[----:B------:R-:W-:Y:S06]  /*13e20*/  @!P0 BRA `(.L_x_1317) ;  /* 0x00000000000c8947 */ /* 0x000fec0003800000 */
[----:B------:R-:W-:-:S06]  /*13e30*/  UIADD3 UR4, UR6, -0x1, URZ ;  /* 0xffffffff06047890 */ /* 0x000fcc000fffe03f */
[----:B------:R-:W-:-:S05]  /*13e40*/  IMAD.U32 R13, RZ, RZ, UR4 ;  /* 0x00000004ff0d7e24 */ /* 0x000fca000f8e00ff */
[----:B------:R0:W1:Y:S02]  /*13e50*/  SHFL.IDX PT, R4, R10, R13, 0x1f ;  /* 0x00001f0d0a047589 */ /* 0x00006400000e0000 */
.L_x_1317:
[----:B-1----:R-:W-:Y:S02]  /*13e60*/  IMAD R4, R4, R7, R11 ;  /* 0x0000000704047224 */ /* 0x002fe400078e020b */
        /* <DEDUP_REMOVED lines=19> */
[----:B------:R-:W-:-:S05]  /*13fa0*/  @!P1 LOP3.LUT R2, RZ, R8, RZ, 0x33, !PT ;  /* 0x00000008ff029212 */ /* 0x000fca00078e33ff */
[----:B------:R-:W-:Y:S02]  /*13fb0*/  IMAD R0, R9, R2, RZ ;  /* 0x0000000209007224 */ /* 0x000fe400078e02ff */
[----:B------:R-:W-:Y:S02]  /*13fc0*/  IMAD.MOV R2, RZ, RZ, -R2 ;  /* 0x000000ffff027224 */ /* 0x000fe400078e0a02 */
[----:B-1----:R-:W-:Y:S02]  /*13fd0*/  IMAD.MOV R4, RZ, RZ, -R0 ;  /* 0x000000ffff047224 */ /* 0x002fe400078e0a00 */
[----:B------:R-:W-:Y:S02]  /*13fe0*/  IMAD R8, R8, R2, R11 ;  /* 0x0000000208087224 */ /* 0x000fe400078e020b */
[----:B------:R-:W-:Y:S01]  /*13ff0*/  IMAD.MOV.U32 R2, RZ, RZ, RZ ;  /* 0x000000ffff027224 */ /* 0x000fe200078e00ff */
[----:B------:R-:W-:-:S04]  /*14000*/  VIADDMNMX R7, R4, R7, R9, PT ;  /* 0x0000000704077246 */ /* 0x000fc80003800109 */
[-C--:B------:R-:W-:Y:S02]  /*14010*/  IABS R4, R7.reuse ;  /* 0x0000000700047213 */ /* 0x080fe40000000000 */
[----:B0-----:R-:W-:Y:S02]  /*14020*/  IABS R10, R7 ;  /* 0x00000007000a7213 */ /* 0x001fe40000000000 */
[----:B------:R-:W0:Y:S08]  /*14030*/  I2F.RP R9, R4 ;  /* 0x0000000400097306 */ /* 0x000e300000209400 */
[----:B0-----:R-:W0:Y:S02]  /*14040*/  MUFU.RCP R9, R9 ;  /* 0x0000000900097308 */ /* 0x001e240000001000 */
[----:B0-----:R-:W-:Y:S01]  /*14050*/  VIADD R3, R9, 0xffffffe ;  /* 0x0ffffffe09037836 */ /* 0x001fe20000000000 */
[----:B------:R-:W-:-:S05]  /*14060*/  IABS R9, R8 ;  /* 0x0000000800097213 */ /* 0x000fca0000000000 */
[----:B------:R-:W0:Y:S02]  /*14070*/  F2I.FTZ.U32.TRUNC.NTZ R3, R3 ;  /* 0x0000000300037305 */ /* 0x000e24000021f000 */
[----:B0-----:R-:W-:-:S04]  /*14080*/  IMAD.MOV R11, RZ, RZ, -R3 ;  /* 0x000000ffff0b7224 */ /* 0x001fc800078e0a03 */
[----:B------:R-:W-:-:S04]  /*14090*/  IMAD R11, R11, R4, RZ ;  /* 0x000000040b0b7224 */ /* 0x000fc800078e02ff */
[----:B------:R-:W-:-:S04]  /*140a0*/  IMAD.HI.U32 R2, R3, R11, R2 ;  /* 0x0000000b03027227 */ /* 0x000fc800078e0002 */
        /* <DEDUP_REMOVED lines=9> */
[----:B------:R-:W-:Y:S01]  /*14140*/  ISETP.GE.AND P2, PT, R3, RZ, PT ;  /* 0x000000ff0300720c */ /* 0x000fe20003f46270 */
[----:B------:R-:W-:-:S06]  /*14150*/  IMAD.IADD R3, R8, 0x1, R0 ;  /* 0x0000000108037824 */ /* 0x000fcc00078e0200 */
[----:B------:R-:W-:-:S06]  /*14160*/  @P0 VIADD R2, R2, 0x1 ;  /* 0x0000000102020836 */ /* 0x000fcc0000000000 */
[----:B------:R-:W-:Y:S01]  /*14170*/  @!P2 IMAD.MOV R2, RZ, RZ, -R2 ;  /* 0x000000ffff02a224 */ /* 0x000fe200078e0a02 */
[----:B------:R-:W-:Y:S01]  /*14180*/  @!P1 LOP3.LUT R2, RZ, R7, RZ, 0x33, !PT ;  /* 0x00000007ff029212 */ /* 0x000fe200078e33ff */
[----:B------:R-:W-:-:S04]  /*14190*/  IMAD.MOV R7, RZ, RZ, -R7 ;  /* 0x000000ffff077224 */ /* 0x000fc800078e0a07 */
[----:B------:R-:W-:-:S05]  /*141a0*/  IMAD R3, R2, R7, R3 ;  /* 0x0000000702037224 */ /* 0x000fca00078e0203 */
[----:B------:R-:W-:Y:S02]  /*141b0*/  R2UR UR36, R3 ;  /* 0x00000000032472ca */ /* 0x000fe400000e0000 */
[----:B------:R-:W-:-:S05]  /*141c0*/  LOP3.LUT R3, RZ, R2, RZ, 0x33, !PT ;  /* 0x00000002ff037212 */ /* 0x000fca00078e33ff */
[----:B------:R-:W-:-:S05]  /*141d0*/  IMAD.IADD R0, R6, 0x1, R3 ;  /* 0x0000000106007824 */ /* 0x000fca00078e0203 */
[----:B------:R1:W-:Y:S01]  /*141e0*/  STL [R1+0x14], R0 ;  /* 0x0000140001007387 */ /* 0x0003e20000100800 */
[----:B------:R-:W-:Y:S05]  /*141f0*/  BRA `(.L_x_1318) ;  /* 0x00000000000c7947 */ /* 0x000fea0003800000 */
.L_x_1313:
[----:B------:R0:W-:Y:S01]  /*14200*/  STL [R1+0x10], R0 ;  /* 0x0000100001007387 */ /* 0x0001e20000100800 */
[----:B------:R-:W-:-:S03]  /*14210*/  UMOV UR36, URZ ;  /* 0x0000003f00247c82 */ /* 0x000fc60008000000 */
[----:B------:R0:W-:Y:S02]  /*14220*/  STL [R1+0x14], RZ ;  /* 0x000014ff01007387 */ /* 0x0001e40000100800 */
.L_x_1318:
[----:B------:R-:W2:Y:S04]  /*14230*/  LDL R2, [R1+0x14] ;  /* 0x0000140001027983 */ /* 0x000ea80000100800 */
[----:B------:R-:W3:Y:S01]  /*14240*/  LDL R4, [R1+0x10] ;  /* 0x0000100001047983 */ /* 0x000ee20000100800 */
[----:B------:R-:W-:-:S13]  /*14250*/  ISETP.NE.AND P0, PT, R5, RZ, PT ;  /* 0x000000ff0500720c */ /* 0x000fda0003f05270 */
[----:B------:R-:W4:Y:S01]  /*14260*/  @!P0 S2R R3, SR_CgaCtaId ;  /* 0x0000000000038919 */ /* 0x000f220000008800 */
[----:B01----:R-:W-:Y:S01]  /*14270*/  @!P0 MOV R0, 0x400 ;  /* 0x0000040000008802 */ /* 0x003fe20000000f00 */
[----:B------:R-:W-:Y:S02]  /*14280*/  IMAD.U32 R6, RZ, RZ, UR36 ;  /* 0x00000024ff067e24 */ /* 0x000fe4000f8e00ff */
[----:B------:R-:W-:Y:S01]  /*14290*/  IMAD.U32 R7, RZ, RZ, UR44 ;  /* 0x0000002cff077e24 */ /* 0x000fe2000f8e00ff */
[----:B----4-:R-:W-:Y:S01]  /*142a0*/  @!P0 LEA R0, R3, R0, 0x18 ;  /* 0x0000000003008211 */ /* 0x010fe200078ec0ff */
[----:B--2---:R-:W-:-:S05]  /*142b0*/  IMAD.MOV.U32 R5, RZ, RZ, R2 ;  /* 0x000000ffff057224 */ /* 0x004fca00078e0002 */
[----:B---3--:R0:W-:Y:S01]  /*142c0*/  @!P0 STS.128 [R0+0x2a8d0], R4 ;  /* 0x02a8d00400008388 */ /* 0x0081e20000000c00 */
[----:B------:R-:W-:Y:S06]  /*142d0*/  BAR.ARV 0x5, 0x180 ;  /* 0x0146000000007b1d */ /* 0x000fec0000002000 */
.L_x_1311:
[----:B------:R-:W-:Y:S01]  /*142e0*/  ULDC UR4, c[0x0][0xc3c] ;  /* 0x00030f0000047ab9 */ /* 0x000fe20000000800 */
[----:B------:R2:W-:Y:S01]  /*142f0*/  STL [R1+0x30], RZ ;  /* 0x000030ff01007387 */ /* 0x0005e20000100800 */
[----:B------:R-:W-:Y:S01]  /*14300*/  UISETP.GE.AND UP0, UPT, UR44, UR4, UPT ;  /* 0x000000042c00728c */ /* 0x000fe2000bf06270 */
[----:B------:R-:W-:Y:S02]  /*14310*/  IMAD.MOV.U32 R19, RZ, RZ, 0x1 ;  /* 0x00000001ff137424 */ /* 0x000fe400078e00ff */
[----:B------:R-:W-:-:S03]  /*14320*/  IMAD.MOV.U32 R18, RZ, RZ, RZ ;  /* 0x000000ffff127224 */ /* 0x000fc600078e00ff */
[----:B------:R-:W-:-:S13]  /*14330*/  PLOP3.LUT P0, PT, PT, PT, UP0, 0x80, 0x0 ;  /* 0x000000000000781c */ /* 0x000fda0003f0f008 */
[----:B--2---:R-:W-:Y:S05]  /*14340*/  @P0 BRA `(.L_x_1319) ;  /* 0x0000004c00fc0947 */ /* 0x004fea0003800000 */
[----:B------:R-:W2:Y:S01]  /*14350*/  S2R R9, SR_TID.X ;  /* 0x0000000000097919 */ /* 0x000ea20000002100 */
[----:B------:R-:W3:Y:S01]  /*14360*/  S2UR UR5, SR_CgaCtaId ;  /* 0x00000000000579c3 */ /* 0x000ee20000008800 */
[----:B------:R-:W-:Y:S01]  /*14370*/  UMOV UR4, 0x400 ;  /* 0x0000040000047882 */ /* 0x000fe20000000000 */
[----:B------:R-:W-:Y:S01]  /*14380*/  IMAD.MOV.U32 R19, RZ, RZ, 0x1 ;  /* 0x00000001ff137424 */ /* 0x000fe200078e00ff */
[----:B------:R-:W-:Y:S01]  /*14390*/  ULDC UR41, c[0x0][0xc] ;  /* 0x0000030000297ab9 */ /* 0x000fe20000000800 */
[----:B------:R-:W-:Y:S01]  /*143a0*/  IMAD.MOV.U32 R18, RZ, RZ, RZ ;  /* 0x000000ffff127224 */ /* 0x000fe200078e00ff */
[----:B------:R-:W-:Y:S02]  /*143b0*/  ULOP3.LUT UR39, UR38, 0x1, URZ, 0xfc, !UPT ;  /* 0x0000000126277892 */ /* 0x000fe4000f8efc3f */
[----:B------:R-:W-:Y:S01]  /*143c0*/  ULOP3.LUT UR43, UR38, 0x2, URZ, 0xfc, !UPT ;  /* 0x00000002262b7892 */ /* 0x000fe2000f8efc3f */
[----:B------:R-:W-:Y:S01]  /*143d0*/  ULDC.64 UR46, c[0x0][0x198] ;  /* 0x00006600002e7ab9 */ /* 0x000fe20000000a00 */
[----:B---3--:R-:W-:-:S06]  /*143e0*/  ULEA UR4, UR5, UR4, 0x18 ;  /* 0x0000000405047291 */ /* 0x008fcc000f8ec03f */
[----:B------:R-:W-:Y:S01]  /*143f0*/  IMAD.U32 R17, RZ, RZ, UR4 ;  /* 0x00000004ff117e24 */ /* 0x000fe2000f8e00ff */
[----:B--2---:R-:W-:Y:S01]  /*14400*/  SHF.R.U32.HI R3, RZ, 0x1, R9 ;  /* 0x00000001ff037819 */ /* 0x004fe20000011609 */
        /* <DEDUP_REMOVED lines=9> */
[C---:B-1----:R-:W-:Y:S02]  /*144a0*/  LOP3.LUT R4, R0.reuse, 0x380, RZ, 0xc0, !PT ;  /* 0x0000038000047812 */ /* 0x042fe400078ec0ff */
        /* <DEDUP_REMOVED lines=23> */
[----:B------:R1:W-:Y:S01]  /*14620*/  STL [R1+0x24], R3 ;  /* 0x0000240301007387 */ /* 0x0003e20000100800 */
[----:B0-----:R-:W-:-:S03]  /*14630*/  IMAD.SHL.U32 R2, R9, 0x20, RZ ;  /* 0x0000002009027824 */ /* 0x001fc600078e00ff */
[----:B------:R1:W-:Y:S02]  /*14640*/  STL [R1+0x30], RZ ;  /* 0x000030ff01007387 */ /* 0x0003e40000100800 */
[----:B------:R-:W-:Y:S02]  /*14650*/  LOP3.LUT R0, R5, 0x60, R2, 0xf8, !PT ;  /* 0x0000006005007812 */ /* 0x000fe400078ef802 */
[C---:B------:R-:W-:Y:S02]  /*14660*/  LOP3.LUT R2, R4.reuse, 0x40, RZ, 0xfc, !PT ;  /* 0x0000004004027812 */ /* 0x040fe400078efcff */
[----:B------:R-:W-:-:S07]  /*14670*/  LOP3.LUT R0, R4, 0x80, RZ, 0xfc, !PT ;  /* 0x0000008004007812 */ /* 0x000fce00078efcff */
.L_x_1398:
[----:B------:R-:W-:Y:S01]  /*14680*/  ULDC.64 UR4, c[0x0][0xa28] ;  /* 0x00028a0000047ab9 */ /* 0x000fe20000000a00 */
[----:B------:R-:W-:Y:S01]  /*14690*/  IMAD.MOV.U32 R0, RZ, RZ, RZ ;  /* 0x000000ffff007224 */ /* 0x000fe200078e00ff */
[----:B------:R-:W-:Y:S01]  /*146a0*/  UISETP.NE.U32.AND UP0, UPT, UR4, URZ, UPT ;  /* 0x0000003f0400728c */ /* 0x000fe2000bf05070 */
[----:B------:R-:W-:Y:S01]  /*146b0*/  ULDC.64 UR8, c[0x0][0xa18] ;  /* 0x0002860000087ab9 */ /* 0x000fe20000000a00 */
[----:B------:R-:W-:Y:S02]  /*146c0*/  ULDC.64 UR6, c[0x0][0xa00] ;  /* 0x0002800000067ab9 */ /* 0x000fe40000000a00 */
[----:B------:R-:W-:Y:S01]  /*146d0*/  UISETP.NE.AND.EX UP0, UPT, UR5, URZ, UPT, UP0 ;  /* 0x0000003f0500728c */ /* 0x000fe2000bf05300 */
[----:B01----:R-:W-:Y:S01]  /*146e0*/  IMAD.MOV.U32 R4, RZ, RZ, RZ ;  /* 0x000000ffff047224 */ /* 0x003fe200078e00ff */
[----:B------:R-:W-:-:S04]  /*146f0*/  ULDC.64 UR10, c[0x0][0xa20] ;  /* 0x00028800000a7ab9 */ /* 0x000fc80000000a00 */
[----:B------:R-:W-:-:S05]  /*14700*/  PLOP3.LUT P0, PT, PT, PT, UP0, 0x80, 0x0 ;  /* 0x000000000000781c */ /* 0x000fca0003f0f008 */
[----:B------:R-:W-:Y:S02]  /*14710*/  @UP0 ULDC.64 UR4, c[0x0][0xa28] ;  /* 0x00028a0000040ab9 */ /* 0x000fe40000000a00 */
[----:B------:R-:W-:-:S06]  /*14720*/  @UP0 UIMAD.WIDE UR4, UR44, 0x4, UR4 ;  /* 0x000000042c0408a5 */ /* 0x000fcc000f8e0204 */
[----:B------:R-:W-:Y:S02]  /*14730*/  IMAD.U32 R2, RZ, RZ, UR4 ;  /* 0x00000004ff027e24 */ /* 0x000fe4000f8e00ff */
[----:B-1----:R-:W-:Y:S01]  /*14740*/  IMAD.U32 R3, RZ, RZ, UR5 ;  /* 0x00000005ff037e24 */ /* 0x002fe2000f8e00ff */
[----:B------:R-:W-:Y:S01]  /*14750*/  ULDC.64 UR4, c[0x0][0xa00] ;  /* 0x0002800000047ab9 */ /* 0x000fe20000000a00 */
[----:B------:R-:W-:-:S03]  /*14760*/  UISETP.NE.U32.AND UP0, UPT, UR8, URZ, UPT ;  /* 0x0000003f0800728c */ /* 0x000fc6000bf05070 */
[----:B------:R0:W5:Y:S01]  /*14770*/  @P0 LDG.E R0, desc[UR52][R2.64] ;  /* 0x0000003402000981 */ /* 0x000162000c1e1900 */
[----:B------:R-:W-:Y:S01]  /*14780*/  ISETP.NE.U32.AND P0, PT, RZ, UR4, PT ;  /* 0x00000004ff007c0c */ /* 0x000fe2000bf05070 */
[----:B------:R-:W-:Y:S02]  /*14790*/  UISETP.NE.AND.EX UP0, UPT, UR9, URZ, UPT, UP0 ;  /* 0x0000003f0900728c */ /* 0x000fe4000bf05300 */
[----:B------:R-:W-:Y:S01]  /*147a0*/  UIMAD.WIDE UR6, UR44, 0x4, UR6 ;  /* 0x000000042c0678a5 */ /* 0x000fe2000f8e0206 */
[----:B------:R-:W-:Y:S01]  /*147b0*/  ISETP.NE.AND.EX P0, PT, RZ, UR5, PT, P0 ;  /* 0x00000005ff007c0c */ /* 0x000fe2000bf05300 */
[----:B------:R-:W-:Y:S01]  /*147c0*/  ULDC.64 UR4, c[0x0][0xa08] ;  /* 0x0002820000047ab9 */ /* 0x000fe20000000a00 */
[----:B------:R-:W-:Y:S01]  /*147d0*/  ULDC.64 UR8, c[0x0][0xa08] ;  /* 0x0002820000087ab9 */ /* 0x000fe20000000a00 */
[----:B------:R-:W-:Y:S01]  /*147e0*/  ISETP.NE.U32.AND P1, PT, RZ, UR4, PT ;  /* 0x00000004ff007c0c */ /* 0x000fe2000bf25070 */
[----:B------:R-:W-:Y:S01]  /*147f0*/  UIMAD.WIDE UR8, UR44, 0x4, UR8 ;  /* 0x000000042c0878a5 */ /* 0x000fe2000f8e0208 */
[----:B0-----:R-:W-:-:S02]  /*14800*/  IMAD.U32 R2, RZ, RZ, UR6 ;  /* 0x00000006ff027e24 */ /* 0x001fc4000f8e00ff */
[----:B------:R-:W-:Y:S01]  /*14810*/  ISETP.NE.AND.EX P1, PT, RZ, UR5, PT, P1 ;  /* 0x00000005ff007c0c */ /* 0x000fe2000bf25310 */
[----:B------:R-:W-:Y:S01]  /*14820*/  IMAD.U32 R3, RZ, RZ, UR7 ;  /* 0x00000007ff037e24 */ /* 0x000fe2000f8e00ff */
[----:B------:R-:W-:Y:S01]  /*14830*/  @UP0 ULDC.64 UR4, c[0x0][0xa18] ;  /* 0x0002860000040ab9 */ /* 0x000fe20000000a00 */
[----:B------:R-:W-:Y:S01]  /*14840*/  PLOP3.LUT P3, PT, PT, PT, UP0, 0x80, 0x0 ;  /* 0x000000000000781c */ /* 0x000fe20003f6f008 */
[----:B------:R-:W-:Y:S02]  /*14850*/  @UP0 UIMAD.WIDE UR4, UR44, 0x4, UR4 ;  /* 0x000000042c0408a5 */ /* 0x000fe4000f8e0204 */
[----:B------:R0:W2:Y:S02]  /*14860*/  @P0 LDG.E R5, desc[UR52][R2.64] ;  /* 0x0000003402050981 */ /* 0x0000a4000c1e1900 */
[----:B0-----:R-:W-:Y:S02]  /*14870*/  IMAD.U32 R2, RZ, RZ, UR8 ;  /* 0x00000008ff027e24 */ /* 0x001fe4000f8e00ff */
[----:B------:R-:W-:-:S05]  /*14880*/  IMAD.U32 R3, RZ, RZ, UR9 ;  /* 0x00000009ff037e24 */ /* 0x000fca000f8e00ff */
[----:B------:R0:W5:Y:S02]  /*14890*/  @P1 LDG.E R4, desc[UR52][R2.64] ;  /* 0x0000003402041981 */ /* 0x000164000c1e1900 */
[----:B0-----:R-:W-:Y:S02]  /*148a0*/  IMAD.U32 R2, RZ, RZ, UR4 ;  /* 0x00000004ff027e24 */ /* 0x001fe4000f8e00ff */
[----:B------:R-:W-:Y:S01]  /*148b0*/  IMAD.U32 R3, RZ, RZ, UR5 ;  /* 0x00000005ff037e24 */ /* 0x000fe2000f8e00ff */
[----:B------:R-:W-:-:S04]  /*148c0*/  ULDC.64 UR4, c[0x0][0x418] ;  /* 0x0001060000047ab9 */ /* 0x000fc80000000a00 */
[----:B------:R-:W3:Y:S01]  /*148d0*/  @P3 LDG.E R2, desc[UR52][R2.64] ;  /* 0x0000003402023981 */ /* 0x000ee2000c1e1900 */
[----:B------:R-:W-:Y:S01]  /*148e0*/  UISETP.NE.U32.AND UP0, UPT, UR4, URZ, UPT ;  /* 0x0000003f0400728c */ /* 0x000fe2000bf05070 */
[----:B------:R-:W-:Y:S01]  /*148f0*/  ISETP.NE.U32.AND P2, PT, RZ, UR10, PT ;  /* 0x0000000aff007c0c */ /* 0x000fe2000bf45070 */
[----:B------:R-:W-:Y:S01]  /*14900*/  UMOV UR45, URZ ;  /* 0x0000003f002d7c82 */ /* 0x000fe20008000000 */
[----:B------:R-:W-:Y:S01]  /*14910*/  ULDC UR4, c[0x0][0x424] ;  /* 0x0001090000047ab9 */ /* 0x000fe20000000800 */
[----:B------:R-:W-:Y:S01]  /*14920*/  UISETP.NE.AND.EX UP0, UPT, UR5, URZ, UPT, UP0 ;  /* 0x0000003f0500728c */ /* 0x000fe2000bf05300 */
[----:B------:R-:W-:Y:S01]  /*14930*/  ISETP.NE.AND.EX P2, PT, RZ, UR11, PT, P2 ;  /* 0x0000000bff007c0c */ /* 0x000fe2000bf45320 */
[----:B------:R-:W-:Y:S01]  /*14940*/  ULDC UR42, c[0x0][0x288] ;  /* 0x0000a200002a7ab9 */ /* 0x000fe20000000800 */
[----:B------:R-:W-:Y:S01]  /*14950*/  ULDC UR5, c[0x0][0x2f0] ;  /* 0x0000bc0000057ab9 */ /* 0x000fe20000000800 */
[----:B------:R-:W-:-:S04]  /*14960*/  USEL UR4, UR4, 0x1, UP0 ;  /* 0x0000000104047887 */ /* 0x000fc80008000000 */
[----:B------:R-:W-:Y:S01]  /*14970*/  UIMAD UR4, UR4, UR5, URZ ;  /* 0x00000005040472a4 */ /* 0x000fe2000f8e023f */
[----:B--2---:R-:W-:Y:S02]  /*14980*/  @P0 R2UR UR45, R5 ;  /* 0x00000000052d02ca */ /* 0x004fe400000e0000 */
[----:B---3--:R-:W-:Y:S01]  /*14990*/  @P3 R2UR UR42, R2 ;  /* 0x00000000022a32ca */ /* 0x008fe200000e0000 */
[----:B------:R-:W-:-:S14]  /*149a0*/  @P3 BRA `(.L_x_1320) ;  /* 0x0000000000243947 */ /* 0x000fdc0003800000 */
[----:B------:R-:W-:Y:S05]  /*149b0*/  @!P0 BRA `(.L_x_1320) ;  /* 0x0000000000208947 */ /* 0x000fea0003800000 */
[----:B------:R-:W-:Y:S02]  /*149c0*/  IMAD.U32 R2, RZ, RZ, UR6 ;  /* 0x00000006ff027e24 */ /* 0x000fe4000f8e00ff */
[----:B------:R-:W-:-:S05]  /*149d0*/  IMAD.U32 R3, RZ, RZ, UR7 ;  /* 0x00000007ff037e24 */ /* 0x000fca000f8e00ff */
[----:B------:R-:W2:Y:S02]  /*149e0*/  LDG.E R2, desc[UR52][R2.64] ;  /* 0x0000003402027981 */ /* 0x000ea4000c1e1900 */
[----:B--2---:R-:W-:Y:S01]  /*149f0*/  R2UR UR5, R2 ;  /* 0x00000000020572ca */ /* 0x004fe200000e0000 */
[----:B------:R-:W-:-:S06]  /*14a00*/  IMAD.U32 R2, RZ, RZ, UR6 ;  /* 0x00000006ff027e24 */ /* 0x000fcc000f8e00ff */
[----:B------:R-:W2:Y:S02]  /*14a10*/  LDG.E R2, desc[UR52][R2.64+0x4] ;  /* 0x0000043402027981 */ /* 0x000ea4000c1e1900 */
[----:B--2---:R-:W-:-:S13]  /*14a20*/  R2UR UR42, R2 ;  /* 0x00000000022a72ca */ /* 0x004fda00000e0000 */
[----:B------:R-:W-:-:S12]  /*14a30*/  UIADD3 UR42, -UR5, UR42, URZ ;  /* 0x0000002a052a7290 */ /* 0x000fd8000fffe13f */
.L_x_1320:
[----:B-----5:R-:W-:-:S05]  /*14a40*/  IMAD.IADD R2, R4, 0x1, R0 ;  /* 0x0000000104027824 */ /* 0x020fca00078e0200 */
[----:B------:R0:W-:Y:S01]  /*14a50*/  STL [R1+0x18], R2 ;  /* 0x0000180201007387 */ /* 0x0001e20000100800 */
[----:B------:R-:W-:Y:S05]  /*14a60*/  @!P2 BRA `(.L_x_1321) ;  /* 0x00000000001ca947 */ /* 0x000fea0003800000 */
[----:B------:R-:W-:Y:S02]  /*14a70*/  ULDC.64 UR4, c[0x0][0xa20] ;  /* 0x0002880000047ab9 */ /* 0x000fe40000000a00 */
[----:B------:R-:W-:-:S06]  /*14a80*/  UIMAD.WIDE UR4, UR44, 0x4, UR4 ;  /* 0x000000042c0478a5 */ /* 0x000fcc000f8e0204 */
[----:B0-----:R-:W-:Y:S02]  /*14a90*/  IMAD.U32 R2, RZ, RZ, UR4 ;  /* 0x00000004ff027e24 */ /* 0x001fe4000f8e00ff */
[----:B------:R-:W-:-:S05]  /*14aa0*/  IMAD.U32 R3, RZ, RZ, UR5 ;  /* 0x00000005ff037e24 */ /* 0x000fca000f8e00ff */
[----:B------:R-:W2:Y:S02]  /*14ab0*/  LDG.E R2, desc[UR52][R2.64] ;  /* 0x0000003402027981 */ /* 0x000ea4000c1e1900 */
[----:B--2---:R-:W-:Y:S01]  /*14ac0*/  R2UR UR4, R2 ;  /* 0x00000000020472ca */ /* 0x004fe200000e0000 */
[----:B------:R-:W-:-:S14]  /*14ad0*/  BRA `(.L_x_1322) ;  /* 0x0000000000247947 */ /* 0x000fdc0003800000 */
.L_x_1321:
[----:B------:R-:W-:Y:S05]  /*14ae0*/  @!P1 BRA `(.L_x_1322) ;  /* 0x0000000000209947 */ /* 0x000fea0003800000 */
[----:B0-----:R-:W-:Y:S02]  /*14af0*/  IMAD.U32 R2, RZ, RZ, UR8 ;  /* 0x00000008ff027e24 */ /* 0x001fe4000f8e00ff */
[----:B------:R-:W-:-:S05]  /*14b00*/  IMAD.U32 R3, RZ, RZ, UR9 ;  /* 0x00000009ff037e24 */ /* 0x000fca000f8e00ff */
[----:B------:R-:W2:Y:S02]  /*14b10*/  LDG.E R2, desc[UR52][R2.64] ;  /* 0x0000003402027981 */ /* 0x000ea4000c1e1900 */
[----:B--2---:R-:W-:Y:S01]  /*14b20*/  R2UR UR5, R2 ;  /* 0x00000000020572ca */ /* 0x004fe200000e0000 */
[----:B------:R-:W-:-:S06]  /*14b30*/  IMAD.U32 R2, RZ, RZ, UR8 ;  /* 0x00000008ff027e24 */ /* 0x000fcc000f8e00ff */
[----:B------:R-:W2:Y:S02]  /*14b40*/  LDG.E R2, desc[UR52][R2.64+0x4] ;  /* 0x0000043402027981 */ /* 0x000ea4000c1e1900 */
[----:B--2---:R-:W-:-:S13]  /*14b50*/  R2UR UR4, R2 ;  /* 0x00000000020472ca */ /* 0x004fda00000e0000 */
[----:B------:R-:W-:-:S12]  /*14b60*/  UIADD3 UR4, -UR5, UR4, URZ ;  /* 0x0000000405047290 */ /* 0x000fd8000fffe13f */
.L_x_1322:
[----:B0-----:R-:W2:Y:S01]  /*14b70*/  LDL.LU R2, [R1+0x14] ;  /* 0x0000140001027983 */ /* 0x001ea20000300800 */
[----:B------:R-:W-:Y:S01]  /*14b80*/  ULDC UR5, c[0x0][0x448] ;  /* 0x0001120000057ab9 */ /* 0x000fe20000000800 */
[----:B------:R-:W-:Y:S01]  /*14b90*/  R2UR UR11, R0 ;  /* 0x00000000000b72ca */ /* 0x000fe200000e0000 */
[----:B------:R-:W-:-:S06]  /*14ba0*/  UISETP.NE.AND UP0, UPT, UR5, 0x1, UPT ;  /* 0x000000010500788c */ /* 0x000fcc000bf05270 */
[----:B------:R-:W-:Y:S02]  /*14bb0*/  PLOP3.LUT P0, PT, PT, PT, UP0, 0x80, 0x0 ;  /* 0x000000000000781c */ /* 0x000fe40003f0f008 */
[----:B------:R-:W-:-:S03]  /*14bc0*/  PLOP3.LUT P1, PT, PT, PT, UP0, 0x80, 0x0 ;  /* 0x000000000000781c */ /* 0x000fc60003f2f008 */
[----:B------:R-:W-:Y:S01]  /*14bd0*/  @UP0 ULDC UR5, c[0x0][0x44c] ;  /* 0x0001130000050ab9 */ /* 0x000fe20000000800 */
[----:B------:R-:W-:-:S04]  /*14be0*/  UIADD3 UR11, -UR11, UR4, URZ ;  /* 0x000000040b0b7290 */ /* 0x000fc8000fffe13f */
[----:B------:R-:W-:Y:S01]  /*14bf0*/  UIADD3 UR7, UR11, 0x1, -UR42 ;  /* 0x000000010b077890 */ /* 0x000fe2000fffe82a */
[----:B--2---:R-:W-:-:S04]  /*14c00*/  IMAD.SHL.U32 R2, R2, 0x80, RZ ;  /* 0x0000008002027824 */ /* 0x004fc800078e00ff */
[----:B------:R-:W-:Y:S01]  /*14c10*/  VIADD R0, R2, 0x7f ;  /* 0x0000007f02007836 */ /* 0x000fe20000000000 */
[----:B------:R0:W-:Y:S04]  /*14c20*/  STL [R1+0x1c], R2 ;  /* 0x00001c0201007387 */ /* 0x0001e80000100800 */
[C---:B------:R-:W-:Y:S01]  /*14c30*/  R2UR UR6, R0.reuse ;  /* 0x00000000000672ca */ /* 0x040fe200000e0000 */
[----:B------:R-:W-:Y:S01]  /*14c40*/  @P0 IMAD.HI.U32 R0, R0, UR5, RZ ;  /* 0x0000000500000c27 */ /* 0x000fe2000f8e00ff */
[----:B------:R-:W-:-:S04]  /*14c50*/  @UP0 ULDC UR5, c[0x0][0x450] ;  /* 0x0001140000050ab9 */ /* 0x000fc80000000800 */
[----:B------:R-:W-:Y:S01]  /*14c60*/  @P0 SHF.R.U32.HI R0, RZ, UR5, R0 ;  /* 0x00000005ff000c19 */ /* 0x000fe20008011600 */
[----:B------:R-:W-:Y:S02]  /*14c70*/  ULDC.64 UR4, c[0x0][0x9e0] ;  /* 0x0002780000047ab9 */ /* 0x000fe40000000a00 */
[----:B------:R-:W-:Y:S01]  /*14c80*/  UISETP.GE.AND UP1, UPT, UR5, 0x1, UPT ;  /* 0x000000010500788c */ /* 0x000fe2000bf26270 */
[----:B------:R-:W-:-:S05]  /*14c90*/  @P1 R2UR UR6, R0 ;  /* 0x00000000000612ca */ /* 0x000fca00000e0000 */
[----:B------:R-:W-:-:S08]  /*14ca0*/  PLOP3.LUT P1, PT, PT, PT, UP1, 0x80, 0x0 ;  /* 0x000000000000781c */ /* 0x000fd00003f2f018 */
[----:B------:R-:W-:-:S04]  /*14cb0*/  UIADD3 UR6, UR7, UR6, URZ ;  /* 0x0000000607067290 */ /* 0x000fc8000fffe03f */
[----:B------:R-:W-:Y:S01]  /*14cc0*/  UIADD3 UR4, UR6, UR4, URZ ;  /* 0x0000000406047290 */ /* 0x000fe2000fffe03f */
[----:B0-----:R-:W-:Y:S11]  /*14cd0*/  @!P1 BRA `(.L_x_1323) ;  /* 0x0000000000449947 */ /* 0x001ff60003800000 */
        /* <DEDUP_REMOVED lines=10> */
.L_x_1324:
[----:B------:R-:W-:-:S11]  /*14d80*/  UISETP.NE.AND UP1, UPT, UR5, 0x1, UPT ;  /* 0x000000010500788c */ /* 0x000fd6000bf25270 */
[----:B------:R-:W-:Y:S02]  /*14d90*/  @UP1 ULDC.64 UR12, c[0x0][0x9e8] ;  /* 0x00027a00000c1ab9 */ /* 0x000fe40000000a00 */
[----:B------:R-:W-:-:S04]  /*14da0*/  UIMAD.WIDE.U32 UR6, UR8, UR12, URZ ;  /* 0x0000000c080672a5 */ /* 0x000fc8000f8e003f */
[----:B------:R-:W-:-:S12]  /*14db0*/  @UP1 USHF.R.U32.HI UR8, URZ, UR13, UR7 ;  /* 0x0000000d3f081299 */ /* 0x000fd80008011607 */
.L_x_1325:
[----:B------:R-:W-:-:S04]  /*14dc0*/  UIMAD UR8, UR8, UR5, UR5 ;  /* 0x00000005080872a4 */ /* 0x000fc8000f8e0205 */
[----:B------:R-:W-:-:S04]  /*14dd0*/  UISETP.LT.AND UP1, UPT, UR4, UR8, UPT ;  /* 0x000000080400728c */ /* 0x000fc8000bf21270 */
[----:B------:R-:W-:-:S12]  /*14de0*/  USEL UR4, UR4, UR8, UP1 ;  /* 0x0000000804047287 */ /* 0x000fd80008800000 */
.L_x_1323:
[----:B------:R-:W-:Y:S01]  /*14df0*/  R2UR UR12, R2 ;  /* 0x00000000020c72ca */ /* 0x000fe200000e0000 */
[----:B------:R-:W-:Y:S02]  /*14e00*/  UIADD3 UR8, UR11, 0x7f, URZ ;  /* 0x0000007f0b087890 */ /* 0x000fe4000fffe03f */
[----:B------:R-:W-:Y:S01]  /*14e10*/  UIADD3 UR9, UR4, 0x7f, URZ ;  /* 0x0000007f04097890 */ /* 0x000fe2000fffe03f */
[----:B------:R-:W-:Y:S01]  /*14e20*/  @UP0 ULDC UR6, c[0x0][0x44c] ;  /* 0x0001130000060ab9 */ /* 0x000fe20000000800 */
[----:B------:R-:W-:Y:S02]  /*14e30*/  USHF.R.S32.HI UR4, URZ, 0x1f, UR8 ;  /* 0x0000001f3f047899 */ /* 0x000fe40008011408 */
[----:B------:R-:W-:Y:S02]  /*14e40*/  USHF.R.S32.HI UR10, URZ, 0x1f, UR9 ;  /* 0x0000001f3f0a7899 */ /* 0x000fe40008011409 */
[----:B------:R-:W-:Y:S01]  /*14e50*/  ULEA.HI UR4, UR4, UR8, URZ, 0x7 ;  /* 0x0000000804047291 */ /* 0x000fe2000f8f383f */
[----:B------:R-:W-:-:S03]  /*14e60*/  @UP0 ULDC UR13, c[0x0][0x450] ;  /* 0x00011400000d0ab9 */ /* 0x000fc60000000800 */
[----:B------:R-:W-:Y:S02]  /*14e70*/  UIMAD.WIDE.U32 UR6, UR12, UR6, URZ ;  /* 0x000000060c0672a5 */ /* 0x000fe4000f8e003f */
[----:B------:R-:W-:Y:S01]  /*14e80*/  UMOV UR8, UR12 ;  /* 0x0000000c00087c82 */ /* 0x000fe20008000000 */
[----:B------:R-:W-:Y:S02]  /*14e90*/  ULEA.HI UR10, UR10, UR9, URZ, 0x7 ;  /* 0x000000090a0a7291 */ /* 0x000fe4000f8f383f */
[----:B------:R-:W-:Y:S02]  /*14ea0*/  @UP0 USHF.R.U32.HI UR8, URZ, UR13, UR7 ;  /* 0x0000000d3f080299 */ /* 0x000fe40008011607 */
[----:B------:R-:W-:Y:S02]  /*14eb0*/  USHF.R.S32.HI UR4, URZ, 0x7, UR4 ;  /* 0x000000073f047899 */ /* 0x000fe40008011404 */
[----:B------:R-:W-:Y:S02]  /*14ec0*/  UIADD3 UR8, UR8, UR11, -UR42 ;  /* 0x0000000b08087290 */ /* 0x000fe4000fffe82a */
[----:B------:R-:W-:Y:S01]  /*14ed0*/  USHF.R.S32.HI UR10, URZ, 0x7, UR10 ;  /* 0x000000073f0a7899 */ /* 0x000fe2000801140a */
[----:B------:R-:W-:-:S02]  /*14ee0*/  ULDC UR6, c[0x0][0x9dc] ;  /* 0x0002770000067ab9 */ /* 0x000fc40000000800 */
[----:B------:R-:W-:Y:S02]  /*14ef0*/  UIADD3 UR6, UR8, -UR6, URZ ;  /* 0x8000000608067290 */ /* 0x000fe4000fffe03f */
[----:B------:R-:W-:-:S04]  /*14f00*/  UISETP.LT.AND UP0, UPT, UR4, UR10, UPT ;  /* 0x0000000a0400728c */ /* 0x000fc8000bf01270 */
[----:B------:R-:W-:Y:S01]  /*14f10*/  USEL UR40, UR4, UR10, UP0 ;  /* 0x0000000a04287287 */ /* 0x000fe20008000000 */
[----:B------:R-:W-:Y:S01]  /*14f20*/  IMAD.U32 R0, RZ, RZ, UR6 ;  /* 0x00000006ff007e24 */ /* 0x000fe2000f8e00ff */
[----:B------:R-:W-:Y:S10]  /*14f30*/  @!P1 BRA `(.L_x_1326) ;  /* 0x0000000000409947 */ /* 0x000ff40003800000 */
        /* <DEDUP_REMOVED lines=10> */
.L_x_1327:
[----:B------:R-:W-:-:S11]  /*14fe0*/  UISETP.NE.AND UP0, UPT, UR5, 0x1, UPT ;  /* 0x000000010500788c */ /* 0x000fd6000bf05270 */
[----:B------:R-:W-:Y:S02]  /*14ff0*/  @UP0 ULDC.64 UR10, c[0x0][0x9e8] ;  /* 0x00027a00000a0ab9 */ /* 0x000fe40000000a00 */
[----:B------:R-:W-:-:S04]  /*15000*/  UIMAD.WIDE.U32 UR6, UR8, UR10, URZ ;  /* 0x0000000a080672a5 */ /* 0x000fc8000f8e003f */
[----:B------:R-:W-:-:S12]  /*15010*/  @UP0 USHF.R.U32.HI UR8, URZ, UR11, UR7 ;  /* 0x0000000b3f080299 */ /* 0x000fd80008011607 */
.L_x_1328:
[----:B------:R-:W-:-:S06]  /*15020*/  UIMAD UR5, UR8, UR5, URZ ;  /* 0x00000005080572a4 */ /* 0x000fcc000f8e023f */
[----:B------:R-:W-:-:S07]  /*15030*/  VIMNMX R0, R0, UR5, !PT ;  /* 0x0000000500007c48 */ /* 0x000fce000ffe0100 */
.L_x_1326:
[----:B------:R-:W-:Y:S01]  /*15040*/  SHF.R.S32.HI R2, RZ, 0x1f, R0 ;  /* 0x0000001fff027819 */ /* 0x000fe20000011400 */
[----:B------:R-:W-:Y:S03]  /*15050*/  BSSY B7, `(.L_x_1329) ;  /* 0x0000365000077945 */ /* 0x000fe60003800000 */
[----:B------:R-:W-:-:S04]  /*15060*/  LEA.HI R2, R2, R0, RZ, 0x7 ;  /* 0x0000000002027211 */ /* 0x000fc800078f38ff */
[----:B------:R-:W-:-:S04]  /*15070*/  SHF.R.S32.HI R2, RZ, 0x7, R2 ;  /* 0x00000007ff027819 */ /* 0x000fc80000011402 */
[----:B------:R-:W-:-:S04]  /*15080*/  VIMNMX R3, RZ, R2, !PT ;  /* 0x00000002ff037248 */ /* 0x000fc80007fe0100 */
[----:B------:R-:W-:Y:S01]  /*15090*/  ISETP.LT.AND P0, PT, R3, UR40, PT ;  /* 0x0000002803007c0c */ /* 0x000fe2000bf01270 */
[----:B------:R0:W-:-:S12]  /*150a0*/  STL [R1+0x14], R3 ;  /* 0x0000140301007387 */ /* 0x0001d80000100800 */
[----:B0-----:R-:W-:Y:S05]  /*150b0*/  @P0 BRA `(.L_x_1330) ;  /* 0x0000000000480947 */ /* 0x001fea0003800000 */
[----:B------:R-:W0:Y:S02]  /*150c0*/  S2R R3, SR_TID.X ;  /* 0x0000000000037919 */ /* 0x000e240000002100 */
[----:B0-----:R-:W-:-:S04]  /*150d0*/  LOP3.LUT R3, R3, 0x7f, RZ, 0xc0, !PT ;  /* 0x0000007f03037812 */ /* 0x001fc800078ec0ff */
[----:B------:R-:W-:-:S13]  /*150e0*/  ISETP.NE.AND P0, PT, R3, RZ, PT ;  /* 0x000000ff0300720c */ /* 0x000fda0003f05270 */
[----:B------:R-:W-:Y:S05]  /*150f0*/  @P0 BRA `(.L_x_1331) ;  /* 0x0000003400680947 */ /* 0x000fea0003800000 */
[----:B------:R-:W0:Y:S01]  /*15100*/  S2R R3, SR_LANEID ;  /* 0x0000000000037919 */ /* 0x000e220000000000 */
[----:B------:R-:W-:Y:S02]  /*15110*/  VOTEU.ANY UR4, UPT, PT ;  /* 0x0000000000047886 */ /* 0x000fe400038e0100 */
[----:B------:R-:W0:Y:S08]  /*15120*/  FLO.U32 R0, UR4 ;  /* 0x0000000400007d00 */ /* 0x000e3000080e0000 */
[----:B------:R-:W1:Y:S01]  /*15130*/  POPC R4, UR4 ;  /* 0x0000000400047d09 */ /* 0x000e620008000000 */
[----:B0-----:R-:W-:-:S02]  /*15140*/  ISETP.EQ.U32.AND P0, PT, R0, R3, PT ;  /* 0x000000030000720c */ /* 0x001fc40003f02070 */
[----:B------:R-:W1:Y:S11]  /*15150*/  LDC.64 R2, c[0x0][0xc60] ;  /* 0x00031800ff027b82 */ /* 0x000e760000000a00 */
[----:B-1----:R-:W2:Y:S01]  /*15160*/  @P0 ATOMG.E.ADD.STRONG.GPU PT, R3, desc[UR52][R2.64], R4 ;  /* 0x00000004020309a8 */ /* 0x002ea200081ee1f4 */
[----:B------:R-:W0:Y:S02]  /*15170*/  S2R R5, SR_LTMASK ;  /* 0x0000000000057919 */ /* 0x000e240000003900 */
[----:B0-----:R-:W-:-:S06]  /*15180*/  LOP3.LUT R5, R5, UR4, RZ, 0xc0, !PT ;  /* 0x0000000405057c12 */ /* 0x001fcc000f8ec0ff */
[----:B------:R-:W0:Y:S01]  /*15190*/  POPC R5, R5 ;  /* 0x0000000500057309 */ /* 0x000e220000000000 */
[----:B--2---:R-:W0:Y:S02]  /*151a0*/  SHFL.IDX PT, R0, R3, R0, 0x1f ;  /* 0x00001f0003007589 */ /* 0x004e2400000e0000 */
[----:B0-----:R-:W-:-:S05]  /*151b0*/  IADD3 R0, R0, UR41, R5 ;  /* 0x0000002900007c10 */ /* 0x001fca000fffe005 */
[----:B------:R1:W-:Y:S01]  /*151c0*/  STL [R1+0x10], R0 ;  /* 0x0000100001007387 */ /* 0x0003e20000100800 */
[----:B------:R-:W-:Y:S05]  /*151d0*/  BRA `(.L_x_1331) ;  /* 0x0000003400307947 */ /* 0x000fea0003800000 */
.L_x_1330:
        /* <DEDUP_REMOVED lines=20> */
.L_x_1333:
[----:B------:R-:W-:Y:S05]  /*15320*/  BSYNC B6 ;  /* 0x0000000000067941 */ /* 0x000fea0003800000 */
.L_x_1332:
        /* <DEDUP_REMOVED lines=8> */
[----:B------:R-:W-:Y:S01]  /*153b0*/  MOV R2, 0x0 ;  /* 0x0000000000027802 */ /* 0x000fe20000000f00 */
[----:B------:R-:W-:Y:S01]  /*153c0*/  ULDC.64 UR6, c[0x4][0xc0] ;  /* 0x0100300000067ab9 */ /* 0x000fe20000000a00 */
[----:B------:R-:W-:Y:S01]  /*153d0*/  ULDC.64 UR8, c[0x4][0xc8] ;  /* 0x0100320000087ab9 */ /* 0x000fe20000000a00 */
[----:B------:R-:W-:Y:S01]  /*153e0*/  ULDC.64 UR4, c[0x4][0x48] ;  /* 0x0100120000047ab9 */ /* 0x000fe20000000a00 */
[----:B------:R-:W-:Y:S02]  /*153f0*/  IMAD.U32 R4, RZ, RZ, UR6 ;  /* 0x00000006ff047e24 */ /* 0x000fe4000f8e00ff */
        /* <DEDUP_REMOVED lines=11> */
.L_x_1335:
[----:B------:R-:W-:Y:S05]  /*154b0*/  BSYNC B6 ;  /* 0x0000000000067941 */ /* 0x000fea0003800000 */
.L_x_1334:
        /* <DEDUP_REMOVED lines=20> */
.L_x_1337:
[----:B------:R-:W-:Y:S05]  /*15600*/  BSYNC B6 ;  /* 0x0000000000067941 */ /* 0x000fea0003800000 */
.L_x_1336:
        /* <DEDUP_REMOVED lines=19> */
.L_x_1339:
[----:B------:R-:W-:Y:S05]  /*15740*/  BSYNC B6 ;  /* 0x0000000000067941 */ /* 0x000fea0003800000 */
.L_x_1338:
        /* <DEDUP_REMOVED lines=8> */
[----:B------:R-:W-:Y:S01]  /*157d0*/  IMAD.U32 R3, RZ, RZ, UR5 ;  /* 0x00000005ff037e24 */ /* 0x000fe2000f8e00ff */
[----:B------:R-:W1:Y:S01]  /*157e0*/  S2R R0, SR_TID.X ;  /* 0x0000000000007919 */ /* 0x000e620000002100 */
[----:B------:R-:W-:-:S03]  /*157f0*/  ULDC.64 UR4, c[0x0][0xa08] ;  /* 0x0002820000047ab9 */ /* 0x000fc60000000a00 */
[----:B------:R2:W3:Y:S02]  /*15800*/  @P0 LDG.E R8, desc[UR52][R2.64] ;  /* 0x0000003402080981 */ /* 0x0004e4000c1e1900 */
[----:B--2---:R-:W2:Y:S01]  /*15810*/  LDC.64 R2, c[0x0][0x418] ;  /* 0x00010600ff027b82 */ /* 0x004ea20000000a00 */
[----:B-1----:R-:W-:-:S04]  /*15820*/  SHF.R.U32.HI R0, RZ, 0x5, R0 ;  /* 0x00000005ff007819 */ /* 0x002fc80000011600 */
[----:B------:R-:W-:Y:S02]  /*15830*/  LOP3.LUT R0, R0, 0x3, RZ, 0xc0, !PT ;  /* 0x0000000300007812 */ /* 0x000fe400078ec0ff */
[----:B--2---:R-:W-:Y:S01]  /*15840*/  LOP3.LUT P0, RZ, R2, UR4, RZ, 0xfc, !PT ;  /* 0x0000000402ff7c12 */ /* 0x004fe2000f80fcff */
[----:B------:R-:W-:-:S03]  /*15850*/  UMOV UR4, 0xffffffff ;  /* 0xffffffff00047882 */ /* 0x000fc60000000000 */
[----:B------:R-:W-:Y:S02]  /*15860*/  LOP3.LUT P0, RZ, R3, UR5, RZ, 0xfc, P0 ;  /* 0x0000000503ff7c12 */ /* 0x000fe4000800fcff */
[----:B---3--:R-:W-:Y:S01]  /*15870*/  SHF.R.S32.HI R9, RZ, 0x1f, R8 ;  /* 0x0000001fff097819 */ /* 0x008fe20000011408 */
[----:B------:R1:W-:Y:S01]  /*15880*/  STL [R1], R8 ;  /* 0x0000000801007387 */ /* 0x0003e20000100800 */
[----:B0-----:R-:W-:-:S03]  /*15890*/  SEL R16, R8, RZ, !P0 ;  /* 0x000000ff08107207 */ /* 0x001fc60004000000 */
[----:B------:R1:W-:Y:S01]  /*158a0*/  STL [R1+0xc], R9 ;  /* 0x00000c0901007387 */ /* 0x0003e20000100800 */
[----:B------:R-:W-:Y:S05]  /*158b0*/  BRA.DIV UR4, `(.L_x_1340) ;  /* 0x0000004204787947 */ /* 0x000fea000b800000 */
[----:B------:R0:W2:Y:S02]  /*158c0*/  SHFL.IDX PT, R14, R0, RZ, 0x1f ;  /* 0x00001fff000e7589 */ /* 0x0000a400000e0000 */
.L_x_1417:
        /* <DEDUP_REMOVED lines=12> */
.L_x_1420:
        /* <DEDUP_REMOVED lines=21> */
.L_x_1343:
[----:B------:R-:W-:Y:S01]  /*15ae0*/  IMAD R4, R18, 0x8, R17 ;  /* 0x0000000812047824 */ /* 0x000fe200078e0211 */
[----:B0-----:R-:W-:Y:S01]  /*15af0*/  SHF.L.U32 R3, R19, 0x1f, RZ ;  /* 0x0000001f13037819 */ /* 0x001fe200000006ff */
[----:B-1----:R-:W0:Y:S03]  /*15b00*/  S2R R8, SR_TID.X ;  /* 0x0000000000087919 */ /* 0x002e260000002100 */
[----:B------:R-:W1:Y:S01]  /*15b10*/  SYNCS.PHASECHK.TRANS64.TRYWAIT P0, [R4+URZ+0x2a880], R3 ;  /* 0x02a88003040075a7 */ /* 0x000e62000800017f */
[----:B0-----:R-:W-:-:S04]  /*15b20*/  LOP3.LUT R8, R8, 0x7f, RZ, 0xc0, !PT ;  /* 0x0000007f08087812 */ /* 0x001fc800078ec0ff */
[----:B------:R-:W-:Y:S01]  /*15b30*/  ISETP.NE.AND P1, PT, R8, RZ, PT ;  /* 0x000000ff0800720c */ /* 0x000fe20003f25270 */
[----:B-1----:R-:W-:-:S12]  /*15b40*/  @!P0 BRA `(.L_x_1344) ;  /* 0x0000004000148947 */ /* 0x002fd80003800000 */
.L_x_1421:
        /* <DEDUP_REMOVED lines=8> */
.L_x_1345:
[----:B------:R-:W2:Y:S01]  /*15bd0*/  LDL R5, [R1+0x18] ;  /* 0x0000180001057983 */ /* 0x000ea20000100800 */
[----:B------:R-:W-:Y:S01]  /*15be0*/  IMAD R2, R18, 0x6000, R17 ;  /* 0x0000600012027824 */ /* 0x000fe200078e0211 */
[----:B------:R-:W-:Y:S01]  /*15bf0*/  R2UR UR33, R4 ;  /* 0x00000000042172ca */ /* 0x000fe200000e0000 */
[----:B------:R-:W-:Y:S01]  /*15c00*/  UIADD3 UR4, UP0, UR46, 0x470, URZ ;  /* 0x000004702e047890 */ /* 0x000fe2000ff1e03f */
[----:B-----5:R-:W-:Y:S01]  /*15c10*/  R2UR UR37, R16 ;  /* 0x00000000102572ca */ /* 0x020fe200000e0000 */
[----:B------:R-:W-:Y:S01]  /*15c20*/  UMOV UR6, 0x0 ;  /* 0x0000000000067882 */ /* 0x000fe20000000000 */
[----:B------:R-:W-:Y:S01]  /*15c30*/  R2UR UR8, R2 ;  /* 0x00000000020872ca */ /* 0x000fe200000e0000 */
[----:B------:R-:W-:Y:S01]  /*15c40*/  UIADD3.X UR5, URZ, UR47, URZ, UP0, !UPT ;  /* 0x0000002f3f057290 */ /* 0x000fe200087fe43f */
[----:B------:R-:W-:Y:S01]  /*15c50*/  UMOV UR7, 0x14f00000 ;  /* 0x14f0000000077882 */ /* 0x000fe20000000000 */
[----:B------:R-:W-:Y:S01]  /*15c60*/  UMOV UR34, URZ ;  /* 0x0000003f00227c82 */ /* 0x000fe20008000000 */
[----:B------:R-:W-:Y:S01]  /*15c70*/  UMOV UR18, 0x40 ;  /* 0x0000004000127882 */ /* 0x000fe20000000000 */
[----:B------:R-:W-:Y:S01]  /*15c80*/  UMOV UR20, UR36 ;  /* 0x0000002400147c82 */ /* 0x000fe20008000000 */
[----:B------:R-:W-:Y:S01]  /*15c90*/  UMOV UR10, 0x80 ;  /* 0x00000080000a7882 */ /* 0x000fe20000000000 */
[----:B------:R-:W-:-:S02]  /*15ca0*/  UMOV UR12, UR36 ;  /* 0x00000024000c7c82 */ /* 0x000fc40008000000 */
[----:B------:R-:W-:Y:S02]  /*15cb0*/  UIADD3 UR33, UR33, 0x2a870, URZ ;  /* 0x0002a87021217890 */ /* 0x000fe4000fffe03f */
[----:B------:R-:W-:Y:S01]  /*15cc0*/  UMOV UR21, UR37 ;  /* 0x0000002500157c82 */ /* 0x000fe20008000000 */
[----:B------:R-:W-:Y:S01]  /*15cd0*/  UMOV UR13, UR37 ;  /* 0x00000025000d7c82 */ /* 0x000fe20008000000 */
[----:B------:R-:W-:Y:S02]  /*15ce0*/  UIADD3 UR32, UR8, 0xc400, URZ ;  /* 0x0000c40008207890 */ /* 0x000fe4000fffe03f */
[----:B------:R-:W-:Y:S02]  /*15cf0*/  UIADD3 UR16, UR8, 0xe400, URZ ;  /* 0x0000e40008107890 */ /* 0x000fe4000fffe03f */
[----:B------:R-:W-:Y:S01]  /*15d00*/  UIADD3 UR8, UR8, 0x10400, URZ ;  /* 0x0001040008087890 */ /* 0x000fe2000fffe03f */
[----:B------:R-:W-:Y:S01]  /*15d10*/  UMOV UR17, UR33 ;  /* 0x0000002100117c82 */ /* 0x000fe20008000000 */
[----:B------:R-:W-:Y:S01]  /*15d20*/  UMOV UR9, UR33 ;  /* 0x0000002100097c82 */ /* 0x000fe20008000000 */
[----:B--2---:R-:W-:-:S05]  /*15d30*/  IMAD R0, R0, 0x80, R5 ;  /* 0x0000008000007824 */ /* 0x004fca00078e0205 */
[----:B------:R-:W-:-:S13]  /*15d40*/  R2UR UR35, R0 ;  /* 0x00000000002372ca */ /* 0x000fda00000e0000 */
[----:B------:R-:W-:Y:S01]  /*15d50*/  UMOV UR19, UR35 ;  /* 0x0000002300137c82 */ /* 0x000fe20008000000 */
[----:B------:R-:W-:Y:S01]  /*15d60*/  UMOV UR11, UR35 ;  /* 0x00000023000b7c82 */ /* 0x000fe20008000000 */
[----:B------:R1:W-:Y:S01]  /*15d70*/  UTMALDG.4D [UR32], [UR4], desc[UR6] ;  /* 0x00000620040075b4 */ /* 0x0003e20008019000 */
[----:B------:R1:W-:Y:S01]  /*15d80*/  UTMALDG.4D [UR16], [UR4], desc[UR6] ;  /* 0x00000610040075b4 */ /* 0x0003e20008019000 */
[----:B------:R1:W-:Y:S01]  /*15d90*/  UTMALDG.4D [UR8], [UR4], desc[UR6] ;  /* 0x00000608040075b4 */ /* 0x0003e20008019000 */
[----:B------:R-:W2:Y:S02]  /*15da0*/  SYNCS.PHASECHK.TRANS64.TRYWAIT P0, [R4+URZ+0x2a840], R3 ;  /* 0x02a84003040075a7 */ /* 0x000ea4000800017f */
[----:B-12---:R-:W-:Y:S05]  /*15db0*/  @!P0 BRA `(.L_x_1346) ;  /* 0x0000003c008c8947 */ /* 0x006fea0003800000 */
.L_x_1422:
        /* <DEDUP_REMOVED lines=8> */
.L_x_1347:
        /* <DEDUP_REMOVED lines=33> */
.L_x_1341:
[----:B------:R-:W-:Y:S05]  /*16050*/  WARPSYNC.ALL ;  /* 0x0000000000007948 */ /* 0x000fea0003800000 */
[----:B0-----:R-:W-:Y:S01]  /*16060*/  VIADD R0, R17, 0x18400 ;  /* 0x0001840011007836 */ /* 0x001fe20000000000 */
[----:B---3--:R-:W-:Y:S01]  /*16070*/  USHF.R.S32.HI UR4, URZ, 0x1f, UR45 ;  /* 0x0000001f3f047899 */ /* 0x008fe2000801142d */
[----:B------:R-:W-:Y:S03]  /*16080*/  BAR.SYNC.DEFER_BLOCKING 0x8, 0x180 ;  /* 0x0206000000007b1d */ /* 0x000fe60000010000 */
[----:B------:R-:W-:-:S03]  /*16090*/  LOP3.LUT P0, RZ, R0, 0x1bf, RZ, 0xc0, !PT ;  /* 0x000001bf00ff7812 */ /* 0x000fc6000780c0ff */
[----:B------:R-:W-:Y:S01]  /*160a0*/  ULDC.64 UR6, c[0x0][0x298] ;  /* 0x0000a60000067ab9 */ /* 0x000fe20000000a00 */
[----:B------:R-:W-:Y:S01]  /*160b0*/  BSSY B6, `(.L_x_1348) ;  /* 0x0000016000067945 */ /* 0x000fe20003800000 */
[----:B------:R-:W-:Y:S02]  /*160c0*/  UIMAD UR4, UR4, UR6, URZ ;  /* 0x00000006040472a4 */ /* 0x000fe4000f8e023f */
[----:B------:R-:W-:Y:S02]  /*160d0*/  UIMAD.WIDE.U32 UR48, UR45, UR6, URZ ;  /* 0x000000062d3072a5 */ /* 0x000fe4000f8e003f */
[----:B------:R-:W-:-:S04]  /*160e0*/  UIMAD UR4, UR45, UR7, UR4 ;  /* 0x000000072d0472a4 */ /* 0x000fc8000f8e0204 */
[----:B------:R-:W-:Y:S01]  /*160f0*/  UIADD3 UR37, UR49, UR4, URZ ;  /* 0x0000000431257290 */ /* 0x000fe2000fffe03f */
        /* <DEDUP_REMOVED lines=17> */
.L_x_1349:
[----:B------:R-:W-:Y:S05]  /*16210*/  BSYNC B6 ;  /* 0x0000000000067941 */ /* 0x000fea0003800000 */
.L_x_1348:
[----:B------:R-:W2:Y:S01]  /*16220*/  LDL R11, [R1+0x1c] ;  /* 0x00001c00010b7983 */ /* 0x000ea20000100800 */
[----:B-1----:R-:W0:Y:S01]  /*16230*/  LDC R8, c[0x0][0x448] ;  /* 0x00011200ff087b82 */ /* 0x002e220000000800 */
[----:B------:R-:W1:Y:S01]  /*16240*/  S2R R2, SR_TID.X ;  /* 0x0000000000027919 */ /* 0x000e620000002100 */
[----:B------:R-:W3:Y:S01]  /*16250*/  S2R R0, SR_TID.X ;  /* 0x0000000000007919 */ /* 0x000ee20000002100 */
[----:B------:R-:W-:Y:S01]  /*16260*/  USHF.R.S32.HI UR4, URZ, 0x1f, UR36 ;  /* 0x0000001f3f047899 */ /* 0x000fe20008011424 */
[----:B------:R-:W-:Y:S01]  /*16270*/  ULDC.64 UR10, c[0x0][0xa00] ;  /* 0x00028000000a7ab9 */ /* 0x000fe20000000a00 */
[----:B------:R-:W-:Y:S01]  /*16280*/  ULDC.64 UR8, c[0x0][0x2d8] ;  /* 0x0000b60000087ab9 */ /* 0x000fe20000000a00 */
[----:B0-----:R-:W-:Y:S02]  /*16290*/  ISETP.NE.AND P0, PT, R8, 0x1, PT ;  /* 0x000000010800780c */ /* 0x001fe40003f05270 */
[----:B-1----:R-:W-:-:S11]  /*162a0*/  LOP3.LUT R2, R2, 0x7f, RZ, 0xc0, !PT ;  /* 0x0000007f02027812 */ /* 0x002fd600078ec0ff */
[----:B------:R-:W0:Y:S01]  /*162b0*/  @P0 LDC R3, c[0x0][0x450] ;  /* 0x00011400ff030b82 */ /* 0x000e220000000800 */
[----:B------:R-:W-:Y:S01]  /*162c0*/  SHF.R.U32.HI R2, RZ, 0x2, R2 ;  /* 0x00000002ff027819 */ /* 0x000fe20000011602 */
[----:B---3--:R-:W-:-:S05]  /*162d0*/  IMAD.SHL.U32 R0, R0, 0x20, RZ ;  /* 0x0000002000007824 */ /* 0x008fca00078e00ff */
[----:B------:R-:W-:Y:S02]  /*162e0*/  LOP3.LUT R0, R2, 0x60, R0, 0xf8, !PT ;  /* 0x0000006002007812 */ /* 0x000fe400078ef800 */
[----:B------:R-:W1:Y:S01]  /*162f0*/  @P0 LDC R2, c[0x0][0x44c] ;  /* 0x00011300ff020b82 */ /* 0x000e620000000800 */
[----:B------:R-:W3:Y:S01]  /*16300*/  S2R R9, SR_TID.X ;  /* 0x0000000000097919 */ /* 0x000ee20000002100 */
[----:B------:R-:W-:Y:S02]  /*16310*/  UISETP.NE.U32.AND UP0, UPT, UR10, URZ, UPT ;  /* 0x0000003f0a00728c */ /* 0x000fe4000bf05070 */
[----:B------:R-:W-:Y:S02]  /*16320*/  UIMAD UR7, UR4, UR8, URZ ;  /* 0x00000008040772a4 */ /* 0x000fe4000f8e023f */
[----:B------:R-:W-:Y:S02]  /*16330*/  UISETP.NE.AND.EX UP0, UPT, UR11, URZ, UPT, UP0 ;  /* 0x0000003f0b00728c */ /* 0x000fe4000bf05300 */
[----:B------:R-:W-:Y:S01]  /*16340*/  USHF.R.S32.HI UR6, URZ, 0x1f, UR44 ;  /* 0x0000001f3f067899 */ /* 0x000fe2000801142c */
[----:B------:R-:W-:Y:S01]  /*16350*/  UMOV UR4, UR48 ;  /* 0x0000003000047c82 */ /* 0x000fe20008000000 */
[----:B------:R-:W-:Y:S01]  /*16360*/  UMOV UR5, UR37 ;  /* 0x0000002500057c82 */ /* 0x000fe20008000000 */
[----:B------:R-:W-:-:S02]  /*16370*/  UIMAD UR7, UR36, UR9, UR7 ;  /* 0x00000009240772a4 */ /* 0x000fc4000f8e0207 */
[----:B------:R-:W-:Y:S02]  /*16380*/  UIMAD.WIDE.U32 UR4, UR36, UR8, UR4 ;  /* 0x00000008240472a5 */ /* 0x000fe4000f8e0004 */
[----:B------:R-:W-:Y:S01]  /*16390*/  USEL UR6, UR6, URZ, !UP0 ;  /* 0x0000003f06067287 */ /* 0x000fe2000c000000 */
[----:B------:R-:W-:Y:S01]  /*163a0*/  ULDC.64 UR8, c[0x0][0x2e0] ;  /* 0x0000b80000087ab9 */ /* 0x000fe20000000a00 */
[----:B------:R-:W-:Y:S02]  /*163b0*/  UIADD3 UR5, UR5, UR7, URZ ;  /* 0x0000000705057290 */ /* 0x000fe4000fffe03f */
[----:B------:R-:W-:Y:S02]  /*163c0*/  USEL UR7, UR44, URZ, !UP0 ;  /* 0x0000003f2c077287 */ /* 0x000fe4000c000000 */
[----:B------:R-:W-:Y:S02]  /*163d0*/  UIMAD UR6, UR6, UR8, URZ ;  /* 0x00000008060672a4 */ /* 0x000fe4000f8e023f */
[----:B------:R-:W-:-:S02]  /*163e0*/  UIMAD.WIDE.U32 UR4, UR7, UR8, UR4 ;  /* 0x00000008070472a5 */ /* 0x000fc4000f8e0004 */
[----:B------:R-:W-:-:S04]  /*163f0*/  UIMAD UR6, UR7, UR9, UR6 ;  /* 0x00000009070672a4 */ /* 0x000fc8000f8e0206 */
[----:B------:R-:W-:Y:S01]  /*16400*/  UIADD3 UR6, UR5, UR6, URZ ;  /* 0x0000000605067290 */ /* 0x000fe2000fffe03f */
[----:B------:R-:W-:Y:S02]  /*16410*/  IMAD.U32 R6, RZ, RZ, UR4 ;  /* 0x00000004ff067e24 */ /* 0x000fe4000f8e00ff */
[----:B------:R-:W-:Y:S01]  /*16420*/  IMAD.U32 R7, RZ, RZ, UR5 ;  /* 0x00000005ff077e24 */ /* 0x000fe2000f8e00ff */
[----:B------:R-:W-:Y:S01]  /*16430*/  ULDC.64 UR4, c[0x0][0x2d0] ;  /* 0x0000b40000047ab9 */ /* 0x000fe20000000a00 */
[----:B---3--:R-:W-:-:S05]  /*16440*/  IMAD.SHL.U32 R9, R9, 0x10, RZ ;  /* 0x0000001009097824 */ /* 0x008fca00078e00ff */
[----:B------:R-:W-:-:S04]  /*16450*/  LOP3.LUT R9, R9, 0x30, RZ, 0xc0, !PT ;  /* 0x0000003009097812 */ /* 0x000fc800078ec0ff */
[C---:B------:R-:W-:Y:S02]  /*16460*/  LOP3.LUT R12, R9.reuse, 0x40, RZ, 0xfc, !PT ;  /* 0x00000040090c7812 */ /* 0x040fe400078efcff */
[----:B------:R-:W-:Y:S01]  /*16470*/  LOP3.LUT R9, R9, 0x80, RZ, 0xfc, !PT ;  /* 0x0000008009097812 */ /* 0x000fe200078efcff */
[----:B--2---:R-:W-:-:S04]  /*16480*/  IMAD.IADD R0, R0, 0x1, R11 ;  /* 0x0000000100007824 */ /* 0x004fc800078e020b */
[----:B-1----:R-:W-:-:S04]  /*16490*/  @P0 IMAD.HI.U32 R2, R0, R2, RZ ;  /* 0x0000000200020227 */ /* 0x002fc800078e00ff */
[----:B------:R-:W-:Y:S01]  /*164a0*/  IMAD.MOV.U32 R4, RZ, RZ, R0 ;  /* 0x000000ffff047224 */ /* 0x000fe200078e0000 */
[----:B0-----:R-:W-:-:S04]  /*164b0*/  @P0 SHF.R.U32.HI R4, RZ, R3, R2 ;  /* 0x00000003ff040219 */ /* 0x001fc80000011602 */
[--C-:B------:R-:W-:Y:S01]  /*164c0*/  SHF.R.S32.HI R5, RZ, 0x1f, R4.reuse ;  /* 0x0000001fff057819 */ /* 0x100fe20000011404 */
[----:B------:R-:W-:Y:S02]  /*164d0*/  IMAD.MOV R2, RZ, RZ, -R4 ;  /* 0x000000ffff027224 */ /* 0x000fe400078e0a04 */
[----:B------:R-:W-:Y:S02]  /*164e0*/  IMAD.U32 R3, RZ, RZ, UR6 ;  /* 0x00000006ff037e24 */ /* 0x000fe4000f8e00ff */
[----:B------:R-:W-:Y:S02]  /*164f0*/  IMAD R0, R8, R2, R0 ;  /* 0x0000000208007224 */ /* 0x000fe400078e0200 */
[----:B------:R-:W-:Y:S02]  /*16500*/  IMAD.MOV.U32 R2, RZ, RZ, R6 ;  /* 0x000000ffff027224 */ /* 0x000fe400078e0006 */
[----:B------:R-:W-:Y:S02]  /*16510*/  IMAD R5, R5, UR4, RZ ;  /* 0x0000000405057c24 */ /* 0x000fe4000f8e02ff */
[----:B------:R-:W-:-:S04]  /*16520*/  IMAD.WIDE.U32 R2, R4, UR4, R2 ;  /* 0x0000000404027c25 */ /* 0x000fc8000f8e0002 */
[----:B------:R-:W-:Y:S01]  /*16530*/  IMAD R5, R4, UR5, R5 ;  /* 0x0000000504057c24 */ /* 0x000fe2000f8e0205 */
[----:B------:R-:W-:Y:S01]  /*16540*/  SHF.R.S32.HI R4, RZ, 0x1f, R0 ;  /* 0x0000001fff047819 */ /* 0x000fe20000011400 */
[----:B------:R-:W-:Y:S02]  /*16550*/  ULDC.64 UR4, c[0x0][0x2c8] ;  /* 0x0000b20000047ab9 */ /* 0x000fe40000000a00 */
        /* <DEDUP_REMOVED lines=17> */
[----:B------:R-:W2:Y:S01]  /*16670*/  LDL.LU R11, [R1+0x1c] ;  /* 0x00001c00010b7983 */ /* 0x000ea20000300800 */
[----:B------:R-:W0:Y:S01]  /*16680*/  S2R R5, SR_TID.X ;  /* 0x0000000000057919 */ /* 0x000e220000002100 */
[----:B------:R-:W-:Y:S02]  /*16690*/  IMAD R2, R8, UR42, RZ ;  /* 0x0000002a08027c24 */ /* 0x000fe4000f8e02ff */
[----:B------:R-:W-:Y:S01]  /*166a0*/  SHFL.IDX PT, R6, R3, RZ, 0x1c1f ;  /* 0x001c1fff03067589 */ /* 0x000fe200000e0000 */
[----:B0-----:R-:W-:-:S04]  /*166b0*/  LOP3.LUT R5, R5, 0x7f, RZ, 0xc0, !PT ;  /* 0x0000007f05057812 */ /* 0x001fc800078ec0ff */
[----:B------:R-:W-:Y:S02]  /*166c0*/  SHF.R.U32.HI R7, RZ, 0x2, R5 ;  /* 0x00000002ff077819 */ /* 0x000fe40000011605 */
[----:B------:R-:W0:Y:S03]  /*166d0*/  SHFL.IDX PT, R5, R4, RZ, 0x1c1f ;  /* 0x001c1fff04057589 */ /* 0x000e2600000e0000 */
[----:B--2---:R-:W-:-:S05]  /*166e0*/  IMAD.IADD R0, R7, 0x1, R11 ;  /* 0x0000000107007824 */ /* 0x004fca00078e020b */
[----:B------:R-:W-:-:S13]  /*166f0*/  ISETP.GE.AND P4, PT, R0, R2, PT ;  /* 0x000000020000720c */ /* 0x000fda0003f86270 */
[----:B0-----:R-:W-:-:S05]  /*16700*/  @!P4 IADD3 R5, P3, R10, R5, RZ ;  /* 0x000000050a05c210 */ /* 0x001fca0007f7e0ff */
[----:B------:R-:W-:-:S04]  /*16710*/  @!P4 IMAD.X R6, RZ, RZ, R6, P3 ;  /* 0x000000ffff06c224 */ /* 0x000fc800018e0606 */
[----:B------:R-:W-:Y:S02]  /*16720*/  @!P4 IMAD.MOV.U32 R7, RZ, RZ, R6 ;  /* 0x000000ffff07c224 */ /* 0x000fe400078e0006 */
        /* <DEDUP_REMOVED lines=19> */
[----:B------:R-:W1:Y:S04]  /*16860*/  SHFL.IDX PT, R4, R4, 0x3, 0x1c1f ;  /* 0x007c1f0004047f89 */ /* 0x000e6800000e0000 */
[----:B------:R-:W2:Y:S01]  /*16870*/  SHFL.IDX PT, R3, R3, 0x3, 0x1c1f ;  /* 0x007c1f0003037f89 */ /* 0x000ea200000e0000 */
[----:B0-----:R-:W-:-:S05]  /*16880*/  @!P3 IADD3 R6, P4, R10, R6, RZ ;  /* 0x000000060a06b210 */ /* 0x001fca0007f9e0ff */
[----:B------:R-:W-:-:S04]  /*16890*/  @!P3 IMAD.X R5, RZ, RZ, R5, P4 ;  /* 0x000000ffff05b224 */ /* 0x000fc800020e0605 */
[----:B------:R-:W-:-:S05]  /*168a0*/  @!P3 IMAD.MOV.U32 R7, RZ, RZ, R5 ;  /* 0x000000ffff07b224 */ /* 0x000fca00078e0005 */
[----:B------:R0:W-:Y:S04]  /*168b0*/  @!P3 LDGSTS.E.BYPASS.LTC128B.128 [R9+0x19400], desc[UR52][R6.64], !P0 ;  /* 0x194000000609bfae */ /* 0x0001e8000c101d74 */
[----:B------:R0:W-:Y:S04]  /*168c0*/  @!P3 LDGSTS.E.BYPASS.LTC128B.128 [R9+0x1b400], desc[UR52][R6.64+0x40], !P1 ;  /* 0x1b4000400609bfae */ /* 0x0001e8000c901d74 */
[----:B-12---:R0:W-:Y:S02]  /*168d0*/  @!P3 LDGSTS.E.BYPASS.LTC128B.128 [R9+0x1d400], desc[UR52][R6.64+0x80], !P2 ;  /* 0x1d4000800609bfae */ /* 0x0061e4000d101d74 */
.L_x_1431:
        /* <DEDUP_REMOVED lines=12> */
.L_x_1352:
[----:B------:R-:W-:Y:S05]  /*169a0*/  BSYNC B0 ;  /* 0x0000000000007941 */ /* 0x000fea0003800000 */
.L_x_1351:
[----:B------:R-:W-:Y:S01]  /*169b0*/  NOP ;  /* 0x0000000000007918 */ /* 0x000fe20000000000 */
[----:B------:R-:W-:-:S13]  /*169c0*/  PLOP3.LUT P0, PT, PT, PT, PT, 0x80, 0x0 ;  /* 0x000000000000781c */ /* 0x000fda0003f0f070 */
.L_x_1353:
[----:B------:R-:W-:Y:S02]  /*169d0*/  PLOP3.LUT P1, PT, P1, P0, PT, 0xa2, 0x0 ;  /* 0x000000000000781c */ /* 0x000fe40000f21472 */
[----:B------:R-:W-:-:S08]  /*169e0*/  @P0 R2UR P1, UR4, R17 ;  /* 0x00000000110402ca */ /* 0x000fd00000020000 */
[----:B------:R-:W-:-:S05]  /*169f0*/  @P0 PLOP3.LUT P0, PT, P1, PT, PT, 0x80, 0x0 ;  /* 0x000000000000081c */ /* 0x000fca0000f0f070 */
[----:B------:R-:W-:Y:S01]  /*16a00*/  @!P1 SYNCS.ARRIVE.TRANS64.RED.A0T1 RZ, [UR4+0x2a800], RZ ;  /* 0x02a800ffffff99a7 */ /* 0x000fe20008200404 */
[----:B------:R-:W-:Y:S07]  /*16a10*/  @!P1 ARRIVES.LDGSTSBAR.64.TRANSCNT [UR4+0x2a800] ;  /* 0x02a80000ff0099b0 */ /* 0x000fee0008000a84 */
[----:B------:R-:W-:Y:S05]  /*16a20*/  @P0 BRA.U.ANY `(.L_x_1353) ;  /* 0xfffffffd00e80947 */ /* 0x000fea000393ffff */
[----:B-1----:R-:W2:Y:S02]  /*16a30*/  LDL.LU R2, [R1+0x30] ;  /* 0x0000300001027983 */ /* 0x002ea40000300800 */
[----:B--2---:R-:W-:-:S05]  /*16a40*/  VIADD R2, R2, 0x1 ;  /* 0x0000000102027836 */ /* 0x004fca0000000000 */
        /* <DEDUP_REMOVED lines=8> */
[----:B------:R-:W2:Y:S03]  /*16ad0*/  SYNCS.PHASECHK.TRANS64.TRYWAIT P0, [R17+URZ+0x2a820], R0 ;  /* 0x02a82000110075a7 */ /* 0x000ea6000800017f */
[----:B-12---:R-:W-:Y:S05]  /*16ae0*/  @!P0 BRA `(.L_x_1355) ;  /* 0x0000003400b48947 */ /* 0x006fea0003800000 */
.L_x_1432:
[----:B------:R-:W-:Y:S05]  /*16af0*/  BSYNC B0 ;  /* 0x0000000000007941 */ /* 0x000fea0003800000 */
.L_x_1354:
[----:B------:R-:W2:Y:S01]  /*16b00*/  LDL R2, [R1+0x14] ;  /* 0x0000140001027983 */ /* 0x000ea20000100800 */
[----:B------:R-:W-:-:S06]  /*16b10*/  UIADD3 UR4, UR40, -0x2, URZ ;  /* 0xfffffffe28047890 */ /* 0x000fcc000fffe03f */
[----:B--2---:R-:W-:-:S13]  /*16b20*/  ISETP.LE.AND P0, PT, R2, UR4, PT ;  /* 0x0000000402007c0c */ /* 0x004fda000bf03270 */
[----:B------:R-:W-:Y:S05]  /*16b30*/  @!P0 BRA `(.L_x_1356) ;  /* 0x0000001000ac8947 */ /* 0x000fea0003800000 */
[----:B-1----:R-:W-:Y:S02]  /*16b40*/  IMAD.MOV.U32 R0, RZ, RZ, R18 ;  /* 0x000000ffff007224 */ /* 0x002fe400078e0012 */
[----:B------:R-:W-:Y:S02]  /*16b50*/  IMAD.MOV.U32 R3, RZ, RZ, R19 ;  /* 0x000000ffff037224 */ /* 0x000fe400078e0013 */
[----:B------:R-:W-:-:S07]  /*16b60*/  IMAD.U32 R2, RZ, RZ, UR4 ;  /* 0x00000004ff027e24 */ /* 0x000fce000f8e00ff */
.L_x_1380:
[----:B------:R-:W2:Y:S01]  /*16b70*/  LDL R4, [R1+0x8] ;  /* 0x0000080001047983 */ /* 0x000ea20000100800 */
[----:B------:R-:W-:Y:S01]  /*16b80*/  VIADD R18, R0, 0x1 ;  /* 0x0000000100127836 */ /* 0x000fe20000000000 */
[----:B------:R-:W-:Y:S05]  /*16b90*/  YIELD ;  /* 0x0000000000007946 */ /* 0x000fea0003800000 */
[----:B------:R-:W-:Y:S01]  /*16ba0*/  ISETP.NE.AND P0, PT, R18, 0x2, PT ;  /* 0x000000021200780c */ /* 0x000fe20003f05270 */
[----:B------:R-:W-:Y:S03]  /*16bb0*/  BSSY B0, `(.L_x_1357) ;  /* 0x00000a7000007945 */ /* 0x000fe60003800000 */
[----:B------:R-:W-:-:S02]  /*16bc0*/  SEL R19, RZ, 0x1, P0 ;  /* 0x00000001ff137807 */ /* 0x000fc40000000000 */
[----:B------:R-:W-:Y:S02]  /*16bd0*/  SEL R18, R18, RZ, P0 ;  /* 0x000000ff12127207 */ /* 0x000fe40000000000 */
[----:B------:R-:W-:Y:S02]  /*16be0*/  LOP3.LUT R19, R3, R19, RZ, 0x3c, !PT ;  /* 0x0000001303137212 */ /* 0x000fe400078e3cff */
[----:B--2---:R-:W-:-:S13]  /*16bf0*/  LOP3.LUT P1, RZ, R4, 0x1, RZ, 0xc0, !PT ;  /* 0x0000000104ff7812 */ /* 0x004fda000782c0ff */
[----:B------:R-:W-:Y:S05]  /*16c00*/  @!P1 BRA `(.L_x_1358) ;  /* 0x0000000800849947 */ /* 0x000fea0003800000 */
[----:B------:R-:W-:Y:S01]  /*16c10*/  ULDC.64 UR4, c[0x0][0x418] ;  /* 0x0001060000047ab9 */ /* 0x000fe20000000a00 */
[----:B------:R-:W-:Y:S01]  /*16c20*/  IMAD.MOV.U32 R8, RZ, RZ, R2 ;  /* 0x000000ffff087224 */ /* 0x000fe200078e0002 */
[----:B------:R-:W-:-:S04]  /*16c30*/  ISETP.NE.U32.AND P0, PT, RZ, UR4, PT ;  /* 0x00000004ff007c0c */ /* 0x000fc8000bf05070 */
[----:B------:R-:W-:-:S13]  /*16c40*/  ISETP.NE.AND.EX P0, PT, RZ, UR5, PT, P0 ;  /* 0x00000005ff007c0c */ /* 0x000fda000bf05300 */
[----:B------:R-:W-:Y:S05]  /*16c50*/  @!P0 BRA `(.L_x_1359) ;  /* 0x00000000004c8947 */ /* 0x000fea0003800000 */
[----:B------:R-:W2:Y:S01]  /*16c60*/  LDL R10, [R1+0xc] ;  /* 0x00000c00010a7983 */ /* 0x000ea20000100800 */
[----:B0-----:R-:W0:Y:S01]  /*16c70*/  LDC R7, c[0x0][0x43c] ;  /* 0x00010f00ff077b82 */ /* 0x001e220000000800 */
[----:B------:R-:W-:Y:S02]  /*16c80*/  ULDC.64 UR6, c[0x0][0x428] ;  /* 0x00010a0000067ab9 */ /* 0x000fe40000000a00 */
[----:B------:R-:W3:Y:S01]  /*16c90*/  LDL R9, [R1] ;  /* 0x0000000001097983 */ /* 0x000ee20000100800 */
[----:B0-----:R-:W-:-:S13]  /*16ca0*/  ISETP.NE.AND P0, PT, R7, 0x1, PT ;  /* 0x000000010700780c */ /* 0x001fda0003f05270 */
[----:B------:R-:W0:Y:S02]  /*16cb0*/  @P0 LDC.64 R4, c[0x0][0x440] ;  /* 0x00011000ff040b82 */ /* 0x000e240000000a00 */
[----:B0-----:R-:W-:-:S04]  /*16cc0*/  @P0 IMAD.HI.U32 R6, R2, R4, RZ ;  /* 0x0000000402060227 */ /* 0x001fc800078e00ff */
[----:B------:R-:W-:Y:S01]  /*16cd0*/  IMAD.MOV.U32 R4, RZ, RZ, R2 ;  /* 0x000000ffff047224 */ /* 0x000fe200078e0002 */
[----:B------:R-:W-:-:S04]  /*16ce0*/  @P0 SHF.R.U32.HI R4, RZ, R5, R6 ;  /* 0x00000005ff040219 */ /* 0x000fc80000011606 */
[--C-:B------:R-:W-:Y:S01]  /*16cf0*/  SHF.R.S32.HI R5, RZ, 0x1f, R4.reuse ;  /* 0x0000001fff057819 */ /* 0x100fe20000011404 */
[----:B------:R-:W-:-:S04]  /*16d00*/  IMAD.MOV R8, RZ, RZ, -R4 ;  /* 0x000000ffff087224 */ /* 0x000fc800078e0a04 */
[----:B------:R-:W-:Y:S02]  /*16d10*/  IMAD R8, R7, R8, R2 ;  /* 0x0000000807087224 */ /* 0x000fe400078e0202 */
[----:B--2---:R-:W-:-:S04]  /*16d20*/  IMAD R6, R10, UR6, RZ ;  /* 0x000000060a067c24 */ /* 0x004fc8000f8e02ff */
[C---:B---3--:R-:W-:Y:S02]  /*16d30*/  IMAD R6, R9.reuse, UR7, R6 ;  /* 0x0000000709067c24 */ /* 0x048fe4000f8e0206 */
[----:B------:R-:W-:-:S04]  /*16d40*/  IMAD.WIDE.U32 R4, R9, UR6, R4 ;  /* 0x0000000609047c25 */ /* 0x000fc8000f8e0004 */
[----:B------:R-:W-:Y:S01]  /*16d50*/  IMAD.IADD R5, R6, 0x1, R5 ;  /* 0x0000000106057824 */ /* 0x000fe200078e0205 */
[----:B------:R-:W-:-:S04]  /*16d60*/  LEA R6, P0, R4, UR4, 0x2 ;  /* 0x0000000404067c11 */ /* 0x000fc8000f8010ff */
[----:B------:R-:W-:-:S05]  /*16d70*/  LEA.HI.X R7, R4, UR5, R5, 0x2, P0 ;  /* 0x0000000504077c11 */ /* 0x000fca00080f1405 */
[----:B------:R1:W5:Y:S04]  /*16d80*/  LDG.E R16, desc[UR52][R6.64] ;  /* 0x0000003406107981 */ /* 0x000368000c1e1900 */
.L_x_1359:
[----:B01----:R-:W-:Y:S01]  /*16d90*/  IMAD R6, R18, 0x8, R17 ;  /* 0x0000000812067824 */ /* 0x003fe200078e0211 */
[----:B------:R-:W-:Y:S01]  /*16da0*/  SHF.L.U32 R5, R19, 0x1f, RZ ;  /* 0x0000001f13057819 */ /* 0x000fe200000006ff */
[----:B------:R-:W0:Y:S01]  /*16db0*/  S2R R4, SR_TID.X ;  /* 0x0000000000047919 */ /* 0x000e220000002100 */
[----:B------:R-:W-:Y:S02]  /*16dc0*/  BSSY B1, `(.L_x_1360) ;  /* 0x0000005000017945 */ /* 0x000fe40003800000 */
[----:B------:R-:W1:Y:S01]  /*16dd0*/  SYNCS.PHASECHK.TRANS64.TRYWAIT P0, [R6+URZ+0x2a880], R5 ;  /* 0x02a88005060075a7 */ /* 0x000e62000800017f */
[----:B0-----:R-:W-:-:S04]  /*16de0*/  LOP3.LUT R4, R4, 0x7f, RZ, 0xc0, !PT ;  /* 0x0000007f04047812 */ /* 0x001fc800078ec0ff */
[----:B------:R-:W-:Y:S01]  /*16df0*/  ISETP.NE.AND P1, PT, R4, RZ, PT ;  /* 0x000000ff0400720c */ /* 0x000fe20003f25270 */
[----:B-1----:R-:W-:-:S12]  /*16e00*/  @!P0 BRA `(.L_x_1361) ;  /* 0x0000003400008947 */ /* 0x002fd80003800000 */
.L_x_1433:
[----:B------:R-:W-:Y:S05]  /*16e10*/  BSYNC B1 ;  /* 0x0000000000017941 */ /* 0x000fea0003800000 */
.L_x_1360:
        /* <DEDUP_REMOVED lines=9> */
.L_x_1363:
[----:B------:R-:W-:Y:S05]  /*16eb0*/  BSYNC B1 ;  /* 0x0000000000017941 */ /* 0x000fea0003800000 */
.L_x_1362:
        /* <DEDUP_REMOVED lines=11> */
[----:B------:R-:W-:-:S09]  /*16f70*/  VIADD R7, R6, 0x2a870 ;  /* 0x0002a87006077836 */ /* 0x000fd20000000000 */
.L_x_1364:
        /* <DEDUP_REMOVED lines=16> */
.L_x_1365:
        /* <DEDUP_REMOVED lines=16> */
.L_x_1366:
        /* <DEDUP_REMOVED lines=13> */
.L_x_1434:
[----:B------:R-:W-:Y:S05]  /*17250*/  BSYNC B1 ;  /* 0x0000000000017941 */ /* 0x000fea0003800000 */
.L_x_1367:
        /* <DEDUP_REMOVED lines=11> */
.L_x_1370:
[----:B------:R-:W-:Y:S05]  /*17310*/  BSYNC B1 ;  /* 0x0000000000017941 */ /* 0x000fea0003800000 */
.L_x_1369:
        /* <DEDUP_REMOVED lines=8> */
.L_x_1371:
        /* <DEDUP_REMOVED lines=15> */
.L_x_1372:
        /* <DEDUP_REMOVED lines=15> */
.L_x_1373:
        /* <DEDUP_REMOVED lines=10> */
.L_x_1358:
[----:B------:R-:W-:Y:S05]  /*17620*/  BSYNC B0 ;  /* 0x0000000000007941 */ /* 0x000fea0003800000 */
.L_x_1357:
[----:B------:R-:W-:-:S06]  /*17630*/  UISETP.NE.AND UP0, UPT, UR39, 0x3, UPT ;  /* 0x000000032700788c */ /* 0x000fcc000bf05270 */
[----:B------:R-:W-:-:S13]  /*17640*/  PLOP3.LUT P0, PT, PT, PT, UP0, 0x80, 0x0 ;  /* 0x000000000000781c */ /* 0x000fda0003f0f008 */
[----:B------:R-:W-:Y:S05]  /*17650*/  @!P0 BRA `(.L_x_1374) ;  /* 0x0000000000048947 */ /* 0x000fea0003800000 */
[----:B------:R-:W-:Y:S01]  /*17660*/  BPT.TRAP 0x1 ;  /* 0x000000040000795c */ /* 0x000fe20000300000 */
.L_x_1374:
[----:B------:R-:W-:Y:S01]  /*17670*/  IMAD.U32 R4, RZ, RZ, UR43 ;  /* 0x0000002bff047e24 */ /* 0x000fe2000f8e00ff */
[----:B------:R-:W-:Y:S01]  /*17680*/  BSSY B0, `(.L_x_1375) ;  /* 0x0000007000007945 */ /* 0x000fe20003800000 */
[----:B------:R-:W-:-:S03]  /*17690*/  IMAD R13, R0, 0x8, R17 ;  /* 0x00000008000d7824 */ /* 0x000fc600078e0211 */
[----:B------:R-:W-:Y:S02]  /*176a0*/  ISETP.NE.AND P1, PT, R4, 0x3, PT ;  /* 0x000000030400780c */ /* 0x000fe40003f25270 */
[----:B------:R-:W-:-:S04]  /*176b0*/  LOP3.LUT R4, R3, 0x1, RZ, 0x3c, !PT ;  /* 0x0000000103047812 */ /* 0x000fc800078e3cff */
[----:B------:R-:W-:-:S04]  /*176c0*/  SHF.L.U32 R4, R4, 0x1f, RZ ;  /* 0x0000001f04047819 */ /* 0x000fc800000006ff */
[----:B------:R-:W1:Y:S02]  /*176d0*/  SYNCS.PHASECHK.TRANS64.TRYWAIT P0, [R13+URZ+0x2a870], R4 ;  /* 0x02a870040d0075a7 */ /* 0x000e64000800017f */
[----:B-1----:R-:W-:Y:S05]  /*176e0*/  @!P0 BRA `(.L_x_1376) ;  /* 0x0000002800f08947 */ /* 0x002fea0003800000 */
.L_x_1435:
[----:B------:R-:W-:Y:S05]  /*176f0*/  BSYNC B0 ;  /* 0x0000000000007941 */ /* 0x000fea0003800000 */
.L_x_1375:
[----:B------:R-:W-:Y:S05]  /*17700*/  @!P1 BRA `(.L_x_1377) ;  /* 0x0000000000049947 */ /* 0x000fea0003800000 */
[----:B------:R-:W-:Y:S01]  /*17710*/  BPT.TRAP 0x1 ;  /* 0x000000040000795c */ /* 0x000fe20000300000 */
.L_x_1377:
[----:B-1----:R-:W-:Y:S01]  /*17720*/  SHF.L.U32 R4, R3, 0x1f, RZ ;  /* 0x0000001f03047819 */ /* 0x002fe200000006ff */
[----:B------:R-:W-:-:S03]  /*17730*/  IMAD R3, R0, 0x6000, RZ ;  /* 0x0000600000037824 */ /* 0x000fc600078e02ff */
[----:B------:R-:W1:Y:S02]  /*17740*/  SYNCS.PHASECHK.TRANS64.TRYWAIT P0, [R13+URZ+0x2a860], R4 ;  /* 0x02a860040d0075a7 */ /* 0x000e64000800017f */
[----:B-1----:R-:W-:Y:S05]  /*17750*/  @!P0 BRA `(.L_x_1378) ;  /* 0x0000002800e88947 */ /* 0x002fea0003800000 */
.L_x_1436:
[----:B------:R-:W2:Y:S04]  /*17760*/  LDL R0, [R1+0x28] ;  /* 0x0000280001007983 */ /* 0x000ea80000100800 */
[----:B------:R-:W3:Y:S01]  /*17770*/  LDL R12, [R1+0x20] ;  /* 0x00002000010c7983 */ /* 0x000ee20000100800 */
[----:B------:R-:W-:Y:S05]  /*17780*/  WARPSYNC.ALL ;  /* 0x0000000000007948 */ /* 0x000fea0003800000 */
[----:B------:R-:W4:Y:S04]  /*17790*/  LDL R14, [R1+0x4] ;  /* 0x00000400010e7983 */ /* 0x000f280000100800 */
[----:B------:R-:W5:Y:S01]  /*177a0*/  LDL R15, [R1+0x24] ;  /* 0x00002400010f7983 */ /* 0x000f620000100800 */
[----:B--2---:R-:W-:-:S02]  /*177b0*/  LOP3.LUT R0, R3, R0, RZ, 0xfc, !PT ;  /* 0x0000000003007212 */ /* 0x004fc400078efcff */
[----:B---3--:R-:W-:-:S03]  /*177c0*/  IADD3 R3, R17, R3, R12 ;  /* 0x0000000311037210 */ /* 0x008fc60007ffe00c */
[----:B------:R-:W-:-:S05]  /*177d0*/  IMAD.IADD R0, R17, 0x1, R0 ;  /* 0x0000000111007824 */ /* 0x000fca00078e0200 */
[----:B01----:R-:W0:Y:S02]  /*177e0*/  LDSM.16.MT88.4 R4, [R0+0xc400] ;  /* 0x00c400000004783b */ /* 0x003e240000004200 */
        /* <DEDUP_REMOVED lines=18> */
[----:B----4-:R-:W-:Y:S02]  /*17910*/  IADD3 R12, R14, 0x400, R3 ;  /* 0x000004000e0c7810 */ /* 0x010fe40007ffe003 */
        /* <DEDUP_REMOVED lines=63> */
.L_x_1379:
[----:B------:R-:W0:Y:S01]  /*17d10*/  S2R R0, SR_TID.X ;  /* 0x0000000000007919 */ /* 0x000e220000002100 */
[----:B-1----:R1:W-:Y:S01]  /*17d20*/  SYNCS.ARRIVE.TRANS64.A1T0 RZ, [R13+URZ+0x2a850], RZ ;  /* 0x02a850ff0dff79a7 */ /* 0x0023e2000810003f */
[----:B0-----:R-:W-:Y:S02]  /*17d30*/  LOP3.LUT R3, R0, 0x7f, RZ, 0xc0, !PT ;  /* 0x0000007f00037812 */ /* 0x001fe400078ec0ff */
[----:B------:R-:W2:Y:S01]  /*17d40*/  LDL R0, [R1+0x14] ;  /* 0x0000140001007983 */ /* 0x000ea20000100800 */
[----:B------:R-:W-:Y:S01]  /*17d50*/  BAR.SYNC.DEFER_BLOCKING 0x2, 0x80 ;  /* 0x0082000000007b1d */ /* 0x000fe20000010000 */
[----:B------:R-:W-:Y:S01]  /*17d60*/  ISETP.NE.AND P0, PT, R3, RZ, PT ;  /* 0x000000ff0300720c */ /* 0x000fe20003f05270 */
[----:B------:R-:W-:-:S12]  /*17d70*/  IMAD.MOV.U32 R3, RZ, RZ, R19 ;  /* 0x000000ffff037224 */ /* 0x000fd800078e0013 */
[----:B-1----:R-:W-:-:S05]  /*17d80*/  @!P0 VIADD R13, R13, 0x2a880 ;  /* 0x0002a8800d0d8836 */ /* 0x002fca0000000000 */
[----:B------:R-:W-:-:S04]  /*17d90*/  @!P0 PRMT R13, RZ, 0x654, R13 ;  /* 0x00000654ff0d8816 */ /* 0x000fc8000000000d */
[----:B------:R3:W-:Y:S01]  /*17da0*/  @!P0 SYNCS.ARRIVE.TRANS64.RED.A1T0 RZ, [R13+URZ], RZ ;  /* 0x000000ff0dff89a7 */ /* 0x0007e2000810043f */
[C---:B--2---:R-:W-:Y:S01]  /*17db0*/  ISETP.GT.AND P0, PT, R2.reuse, R0, PT ;  /* 0x000000000200720c */ /* 0x044fe20003f04270 */
[----:B------:R-:W-:Y:S02]  /*17dc0*/  VIADD R2, R2, 0xffffffff ;  /* 0xffffffff02027836 */ /* 0x000fe40000000000 */
[----:B------:R-:W-:-:S10]  /*17dd0*/  IMAD.MOV.U32 R0, RZ, RZ, R18 ;  /* 0x000000ffff007224 */ /* 0x000fd400078e0012 */
[----:B---3--:R-:W-:Y:S05]  /*17de0*/  @P0 BRA `(.L_x_1380) ;  /* 0xffffffec00600947 */ /* 0x008fea000383ffff */
.L_x_1356:
[----:B------:R-:W2:Y:S01]  /*17df0*/  S2R R4, SR_TID.X ;  /* 0x0000000000047919 */ /* 0x000ea20000002100 */
[----:B------:R-:W-:Y:S01]  /*17e00*/  BSSY B0, `(.L_x_1381) ;  /* 0x0000011000007945 */ /* 0x000fe20003800000 */
[----:B--2---:R-:W-:-:S04]  /*17e10*/  LOP3.LUT R4, R4, 0x7f, RZ, 0xc0, !PT ;  /* 0x0000007f04047812 */ /* 0x004fc800078ec0ff */
[----:B------:R-:W-:-:S13]  /*17e20*/  ISETP.NE.AND P0, PT, R4, RZ, PT ;  /* 0x000000ff0400720c */ /* 0x000fda0003f05270 */
[----:B------:R-:W-:Y:S05]  /*17e30*/  @P0 BRA `(.L_x_1382) ;  /* 0x0000000000340947 */ /* 0x000fea0003800000 */
[----:B------:R-:W2:Y:S01]  /*17e40*/  S2R R3, SR_LANEID ;  /* 0x0000000000037919 */ /* 0x000ea20000000000 */
[----:B------:R-:W-:Y:S02]  /*17e50*/  VOTEU.ANY UR4, UPT, PT ;  /* 0x0000000000047886 */ /* 0x000fe400038e0100 */
[----:B-1----:R-:W2:Y:S08]  /*17e60*/  FLO.U32 R0, UR4 ;  /* 0x0000000400007d00 */ /* 0x002eb000080e0000 */
[----:B------:R-:W1:Y:S01]  /*17e70*/  POPC R4, UR4 ;  /* 0x0000000400047d09 */ /* 0x000e620008000000 */
[----:B--2---:R-:W-:-:S02]  /*17e80*/  ISETP.EQ.U32.AND P1, PT, R0, R3, PT ;  /* 0x000000030000720c */ /* 0x004fc40003f22070 */
[----:B------:R-:W1:Y:S11]  /*17e90*/  LDC.64 R2, c[0x0][0xc60] ;  /* 0x00031800ff027b82 */ /* 0x000e760000000a00 */
[----:B-1----:R-:W2:Y:S01]  /*17ea0*/  @P1 ATOMG.E.ADD.STRONG.GPU PT, R3, desc[UR52][R2.64], R4 ;  /* 0x00000004020319a8 */ /* 0x002ea200081ee1f4 */
[----:B------:R-:W1:Y:S02]  /*17eb0*/  S2R R5, SR_LTMASK ;  /* 0x0000000000057919 */ /* 0x000e640000003900 */
[----:B-1----:R-:W-:-:S06]  /*17ec0*/  LOP3.LUT R5, R5, UR4, RZ, 0xc0, !PT ;  /* 0x0000000405057c12 */ /* 0x002fcc000f8ec0ff */
[----:B------:R-:W1:Y:S01]  /*17ed0*/  POPC R5, R5 ;  /* 0x0000000500057309 */ /* 0x000e620000000000 */
[----:B--2---:R-:W1:Y:S02]  /*17ee0*/  SHFL.IDX PT, R0, R3, R0, 0x1f ;  /* 0x00001f0003007589 */ /* 0x004e6400000e0000 */
[----:B-1----:R-:W-:-:S05]  /*17ef0*/  IADD3 R0, R0, UR41, R5 ;  /* 0x0000002900007c10 */ /* 0x002fca000fffe005 */
[----:B------:R2:W-:Y:S02]  /*17f00*/  STL [R1+0x10], R0 ;  /* 0x0000100001007387 */ /* 0x0005e40000100800 */
.L_x_1382:
[----:B------:R-:W-:Y:S05]  /*17f10*/  BSYNC B0 ;  /* 0x0000000000007941 */ /* 0x000fea0003800000 */
.L_x_1381:
[----:B------:R-:W-:-:S06]  /*17f20*/  UISETP.NE.AND UP0, UPT, UR39, 0x3, UPT ;  /* 0x000000032700788c */ /* 0x000fcc000bf05270 */
[----:B------:R-:W-:-:S13]  /*17f30*/  PLOP3.LUT P1, PT, PT, PT, UP0, 0x80, 0x0 ;  /* 0x000000000000781c */ /* 0x000fda0003f2f008 */
[----:B------:R-:W-:Y:S05]  /*17f40*/  @!P1 BRA `(.L_x_1383) ;  /* 0x0000000000049947 */ /* 0x000fea0003800000 */
[----:B------:R-:W-:Y:S01]  /*17f50*/  BPT.TRAP 0x1 ;  /* 0x000000040000795c */ /* 0x000fe20000300000 */
.L_x_1383:
[----:B------:R-:W-:Y:S01]  /*17f60*/  LOP3.LUT R3, R19, 0x1, RZ, 0x3c, !PT ;  /* 0x0000000113037812 */ /* 0x000fe200078e3cff */
[----:B------:R-:W-:Y:S01]  /*17f70*/  IMAD R12, R18, 0x8, R17 ;  /* 0x00000008120c7824 */ /* 0x000fe200078e0211 */
[----:B------:R-:W-:Y:S01]  /*17f80*/  BSSY B0, `(.L_x_1384) ;  /* 0x0000006000007945 */ /* 0x000fe20003800000 */
[----:B-12---:R-:W-:Y:S01]  /*17f90*/  IMAD.U32 R0, RZ, RZ, UR43 ;  /* 0x0000002bff007e24 */ /* 0x006fe2000f8e00ff */
[----:B------:R-:W-:-:S04]  /*17fa0*/  SHF.L.U32 R3, R3, 0x1f, RZ ;  /* 0x0000001f03037819 */ /* 0x000fc800000006ff */
[----:B------:R-:W1:Y:S01]  /*17fb0*/  SYNCS.PHASECHK.TRANS64.TRYWAIT P1, [R12+URZ+0x2a870], R3 ;  /* 0x02a870030c0075a7 */ /* 0x000e62000802017f */
[----:B------:R-:W-:Y:S01]  /*17fc0*/  ISETP.NE.AND P2, PT, R0, 0x3, PT ;  /* 0x000000030000780c */ /* 0x000fe20003f45270 */
[----:B-1----:R-:W-:-:S12]  /*17fd0*/  @!P1 BRA `(.L_x_1385) ;  /* 0x0000002000dc9947 */ /* 0x002fd80003800000 */
.L_x_1437:
[----:B------:R-:W-:Y:S05]  /*17fe0*/  BSYNC B0 ;  /* 0x0000000000007941 */ /* 0x000fea0003800000 */
.L_x_1384:
[----:B------:R-:W-:Y:S05]  /*17ff0*/  @!P2 BRA `(.L_x_1386) ;  /* 0x000000000004a947 */ /* 0x000fea0003800000 */
[----:B------:R-:W-:Y:S01]  /*18000*/  BPT.TRAP 0x1 ;  /* 0x000000040000795c */ /* 0x000fe20000300000 */
.L_x_1386:
[----:B-1----:R-:W-:-:S04]  /*18010*/  SHF.L.U32 R3, R19, 0x1f, RZ ;  /* 0x0000001f13037819 */ /* 0x002fc800000006ff */
[----:B------:R-:W1:Y:S02]  /*18020*/  SYNCS.PHASECHK.TRANS64.TRYWAIT P1, [R12+URZ+0x2a860], R3 ;  /* 0x02a860030c0075a7 */ /* 0x000e64000802017f */
[----:B-1----:R-:W-:Y:S05]  /*18030*/  @!P1 BRA `(.L_x_1387) ;  /* 0x0000002000d89947 */ /* 0x002fea0003800000 */
.L_x_1438:
[----:B------:R-:W2:Y:S04]  /*18040*/  LDL R0, [R1+0x28] ;  /* 0x0000280001007983 */ /* 0x000ea80000100800 */
[----:B------:R-:W3:Y:S04]  /*18050*/  LDL R14, [R1+0x20] ;  /* 0x00002000010e7983 */ /* 0x000ee80000100800 */
[----:B------:R-:W1:Y:S01]  /*18060*/  LDL R13, [R1+0x4] ;  /* 0x00000400010d7983 */ /* 0x000e620000100800 */
[----:B------:R-:W-:Y:S01]  /*18070*/  IMAD R2, R18, 0x6000, RZ ;  /* 0x0000600012027824 */ /* 0x000fe200078e02ff */
[----:B------:R-:W-:Y:S05]  /*18080*/  WARPSYNC.ALL ;  /* 0x0000000000007948 */ /* 0x000fea0003800000 */
[----:B--2---:R-:W-:-:S02]  /*18090*/  LOP3.LUT R0, R2, R0, RZ, 0xfc, !PT ;  /* 0x0000000002007212 */ /* 0x004fc400078efcff */
[----:B---3--:R-:W-:-:S03]  /*180a0*/  IADD3 R2, R17, R2, R14 ;  /* 0x0000000211027210 */ /* 0x008fc60007ffe00e */
[----:B------:R-:W-:Y:S01]  /*180b0*/  IMAD.IADD R0, R17, 0x1, R0 ;  /* 0x0000000111007824 */ /* 0x000fe200078e0200 */
[----:B------:R-:W2:Y:S04]  /*180c0*/  LDL R14, [R1+0x24] ;  /* 0x00002400010e7983 */ /* 0x000ea80000100800 */
[----:B0-----:R-:W0:Y:S02]  /*180d0*/  LDSM.16.MT88.4 R4, [R0+0xc400] ;  /* 0x00c400000004783b */ /* 0x001e240000004200 */
        /* <DEDUP_REMOVED lines=18> */
[----:B-1----:R-:W-:Y:S02]  /*18200*/  IADD3 R3, R13, 0x400, R2 ;  /* 0x000004000d037810 */ /* 0x002fe40007ffe002 */
        /* <DEDUP_REMOVED lines=18> */
[----:B--2---:R-:W-:Y:S02]  /*18330*/  IADD3 R2, R14, 0x400, R2 ;  /* 0x000004000e027810 */ /* 0x004fe40007ffe002 */
        /* <DEDUP_REMOVED lines=44> */
.L_x_1388:
[----:B-1----:R1:W-:Y:S01]  /*18600*/  SYNCS.ARRIVE.TRANS64.A1T0 RZ, [R12+URZ+0x2a850], RZ ;  /* 0x02a850ff0cff79a7 */ /* 0x0023e2000810003f */
[----:B------:R-:W-:Y:S02]  /*18610*/  VIADD R18, R18, 0x1 ;  /* 0x0000000112127836 */ /* 0x000fe40000000000 */
[----:B-1----:R-:W-:-:S05]  /*18620*/  @!P0 VIADD R12, R12, 0x2a880 ;  /* 0x0002a8800c0c8836 */ /* 0x002fca0000000000 */
[----:B------:R-:W-:Y:S01]  /*18630*/  @!P0 PRMT R12, RZ, 0x654, R12 ;  /* 0x00000654ff0c8816 */ /* 0x000fe2000000000c */
[----:B------:R-:W-:Y:S06]  /*18640*/  BAR.SYNC.DEFER_BLOCKING 0x2, 0x80 ;  /* 0x0082000000007b1d */ /* 0x000fec0000010000 */
[----:B------:R1:W-:Y:S01]  /*18650*/  @!P0 SYNCS.ARRIVE.TRANS64.RED.A1T0 RZ, [R12+URZ], RZ ;  /* 0x000000ff0cff89a7 */ /* 0x0003e2000810043f */
[----:B------:R-:W-:-:S04]  /*18660*/  ISETP.NE.AND P0, PT, R18, 0x2, PT ;  /* 0x000000021200780c */ /* 0x000fc80003f05270 */
[----:B------:R-:W-:Y:S02]  /*18670*/  SEL R0, RZ, 0x1, P0 ;  /* 0x00000001ff007807 */ /* 0x000fe40000000000 */
[----:B------:R-:W-:Y:S02]  /*18680*/  SEL R18, R18, RZ, P0 ;  /* 0x000000ff12127207 */ /* 0x000fe40000000000 */
[----:B-1----:R-:W-:-:S07]  /*18690*/  LOP3.LUT R19, R19, R0, RZ, 0x3c, !PT ;  /* 0x0000000013137212 */ /* 0x002fce00078e3cff */
.L_x_1331:
[----:B------:R-:W-:Y:S05]  /*186a0*/  BSYNC B7 ;  /* 0x0000000000077941 */ /* 0x000fea0003800000 */
.L_x_1329:
[----:B-1----:R-:W2:Y:S02]  /*186b0*/  LDL R0, [R1+0x8] ;  /* 0x0000080001007983 */ /* 0x002ea40000100800 */
[----:B--2---:R-:W-:-:S13]  /*186c0*/  LOP3.LUT P0, RZ, R0, 0x2, RZ, 0xc0, !PT ;  /* 0x0000000200ff7812 */ /* 0x004fda000780c0ff */
[----:B------:R-:W-:Y:S05]  /*186d0*/  @!P0 BRA `(.L_x_1389) ;  /* 0x0000000000348947 */ /* 0x000fea0003800000 */
[----:B------:R-:W1:Y:S08]  /*186e0*/  S2UR UR5, SR_CgaCtaId ;  /* 0x00000000000579c3 */ /* 0x000e700000008800 */
[----:B------:R-:W-:Y:S06]  /*186f0*/  BAR.SYNC.DEFER_BLOCKING 0x5, 0x180 ;  /* 0x0146000000007b1d */ /* 0x000fec0000010000 */
[----:B------:R-:W-:-:S02]  /*18700*/  UMOV UR4, 0x400 ;  /* 0x0000040000047882 */ /* 0x000fc40000000000 */
[----:B-1----:R-:W-:-:S06]  /*18710*/  ULEA UR4, UR5, UR4, 0x18 ;  /* 0x0000000405047291 */ /* 0x002fcc000f8ec03f */
[----:B------:R-:W-:-:S05]  /*18720*/  IMAD.U32 R17, RZ, RZ, UR4 ;  /* 0x00000004ff117e24 */ /* 0x000fca000f8e00ff */
[----:B------:R-:W1:Y:S04]  /*18730*/  LDS.128 R4, [R17+0x2a8d0] ;  /* 0x02a8d00011047984 */ /* 0x000e680000000c00 */
[----:B-1----:R1:W-:Y:S01]  /*18740*/  STL.64 [R1+0x10], R4 ;  /* 0x0000100401007387 */ /* 0x0023e20000100a00 */
[----:B0-----:R-:W-:Y:S02]  /*18750*/  IMAD.MOV.U32 R2, RZ, RZ, R6 ;  /* 0x000000ffff027224 */ /* 0x001fe400078e0006 */
[----:B------:R-:W-:-:S03]  /*18760*/  IMAD.MOV.U32 R0, RZ, RZ, R7 ;  /* 0x000000ffff007224 */ /* 0x000fc600078e0007 */
[----:B------:R-:W-:Y:S02]  /*18770*/  R2UR UR36, R2 ;  /* 0x00000000022472ca */ /* 0x000fe400000e0000 */
[----:B------:R-:W-:Y:S01]  /*18780*/  R2UR UR44, R0 ;  /* 0x00000000002c72ca */ /* 0x000fe200000e0000 */
[----:B------:R-:W-:Y:S06]  /*18790*/  BAR.ARV 0x4, 0x180 ;  /* 0x0106000000007b1d */ /* 0x000fec0000002000 */
[----:B------:R-:W-:Y:S08]  /*187a0*/  BRA `(.L_x_1390) ;  /* 0x0000000800d47947 */ /* 0x000ff00003800000 */
.L_x_1389:
[----:B------:R-:W2:Y:S01]  /*187b0*/  LDL.LU R0, [R1+0x10] ;  /* 0x0000100001007983 */ /* 0x000ea20000300800 */
[----:B------:R-:W-:Y:S01]  /*187c0*/  ULDC UR4, c[0x0][0xc3c] ;  /* 0x00030f0000047ab9 */ /* 0x000fe20000000800 */
[----:B------:R-:W-:Y:S01]  /*187d0*/  IMAD.MOV.U32 R5, RZ, RZ, RZ ;  /* 0x000000ffff057224 */ /* 0x000fe200078e00ff */
[----:B0-----:R-:W0:Y:S01]  /*187e0*/  LDC R10, c[0x0][0xc38] ;  /* 0x00030e00ff0a7b82 */ /* 0x001e220000000800 */
[----:B------:R-:W1:Y:S02]  /*187f0*/  S2R R2, SR_TID.X ;  /* 0x0000000000027919 */ /* 0x000e640000002100 */
[----:B-1----:R-:W-:-:S04]  /*18800*/  LOP3.LUT R6, R2, 0x1f, RZ, 0xc0, !PT ;  /* 0x0000001f02067812 */ /* 0x002fc800078ec0ff */
[C---:B------:R-:W-:Y:S01]  /*18810*/  ISETP.NE.AND P0, PT, R6.reuse, 0x1f, PT ;  /* 0x0000001f0600780c */ /* 0x040fe20003f05270 */
[----:B--2---:R-:W-:Y:S02]  /*18820*/  IMAD.MOV.U32 R4, RZ, RZ, R0 ;  /* 0x000000ffff047224 */ /* 0x004fe400078e0000 */
[----:B------:R-:W-:-:S05]  /*18830*/  VIADD R0, R6, UR44 ;  /* 0x0000002c06007c36 */ /* 0x000fca0008000000 */
[----:B------:R-:W-:Y:S01]  /*18840*/  ISETP.GE.OR P1, PT, R0, UR4, !P0 ;  /* 0x0000000400007c0c */ /* 0x000fe2000c726670 */
[----:B------:R-:W-:-:S12]  /*18850*/  ULDC UR4, c[0x0][0xc3c] ;  /* 0x00030f0000047ab9 */ /* 0x000fd80000000800 */
[----:B------:R-:W1:Y:S02]  /*18860*/  @!P1 LDC.64 R2, c[0x0][0xc80] ;  /* 0x00032000ff029b82 */ /* 0x000e640000000a00 */
[----:B-1----:R-:W-:-:S05]  /*18870*/  @!P1 IMAD.WIDE R2, R0, 0x4, R2 ;  /* 0x0000000400029825 */ /* 0x002fca00078e0202 */
[----:B------:R-:W2:Y:S01]  /*18880*/  @!P1 LDG.E R5, desc[UR52][R2.64] ;  /* 0x0000003402059981 */ /* 0x000ea2000c1e1900 */
[C---:B------:R-:W-:Y:S02]  /*18890*/  ISETP.NE.AND P1, PT, R6.reuse, RZ, PT ;  /* 0x000000ff0600720c */ /* 0x040fe40003f25270 */
[C---:B------:R-:W-:Y:S02]  /*188a0*/  ISETP.GE.U32.AND P2, PT, R6.reuse, 0x2, PT ;  /* 0x000000020600780c */ /* 0x040fe40003f46070 */
[C---:B------:R-:W-:Y:S02]  /*188b0*/  ISETP.GE.U32.AND P3, PT, R6.reuse, 0x4, PT ;  /* 0x000000040600780c */ /* 0x040fe40003f66070 */
[C---:B------:R-:W-:Y:S02]  /*188c0*/  ISETP.GE.U32.AND P4, PT, R6.reuse, 0x8, PT ;  /* 0x000000080600780c */ /* 0x040fe40003f86070 */
[----:B------:R-:W-:Y:S02]  /*188d0*/  ISETP.GE.U32.AND P5, PT, R6, 0x10, PT ;  /* 0x000000100600780c */ /* 0x000fe40003fa6070 */
[----:B------:R-:W-:Y:S04]  /*188e0*/  SHFL.IDX PT, R6, R4, 0x1, 0x1f ;  /* 0x00201f0004067f89 */ /* 0x000fe800000e0000 */
[----:B--2---:R-:W1:Y:S02]  /*188f0*/  SHFL.UP PT, R0, R5, 0x1, RZ ;  /* 0x0420000005007989 */ /* 0x004e6400000e00ff */
        /* <DEDUP_REMOVED lines=13> */
[----:B------:R-:W-:Y:S02]  /*189d0*/  IMAD.IADD R9, R2, 0x1, R0 ;  /* 0x0000000102097824 */ /* 0x000fe400078e0200 */
[----:B------:R-:W-:Y:S04]  /*189e0*/  SHFL.IDX PT, R0, R4, RZ, 0x1f ;  /* 0x00001fff04007589 */ /* 0x000fe800000e0000 */
[----:B------:R-:W0:Y:S02]  /*189f0*/  SHFL.IDX PT, R2, R9, 0x1f, 0x1f ;  /* 0x03e01f0009027f89 */ /* 0x000e2400000e0000 */
[----:B0-----:R-:W-:-:S04]  /*18a00*/  IMAD R2, R2, R10, RZ ;  /* 0x0000000a02027224 */ /* 0x001fc800078e02ff */
[----:B------:R-:W-:-:S05]  /*18a10*/  IMAD.IADD R6, R6, 0x1, R2 ;  /* 0x0000000106067824 */ /* 0x000fca00078e0202 */
[----:B------:R-:W-:-:S13]  /*18a20*/  ISETP.GT.AND P6, PT, R6, R0, PT ;  /* 0x000000000600720c */ /* 0x000fda0003fc4270 */
[----:B------:R-:W-:Y:S05]  /*18a30*/  @P6 BRA `(.L_x_1391) ;  /* 0x0000000000906947 */ /* 0x000fea0003800000 */
.L_x_1395:
        /* <DEDUP_REMOVED lines=14> */
.L_x_1394:
[----:B------:R-:W-:Y:S05]  /*18b20*/  BSYNC B0 ;  /* 0x0000000000007941 */ /* 0x000fea0003800000 */
.L_x_1393:
[----:B0----5:R-:W0:Y:S01]  /*18b30*/  SHFL.UP PT, R2, R5, 0x1, RZ ;  /* 0x0420000005027989 */ /* 0x021e2200000e00ff */
[----:B------:R-:W1:Y:S01]  /*18b40*/  LDC R10, c[0x0][0xc38] ;  /* 0x00030e00ff0a7b82 */ /* 0x000e620000000800 */
        /* <DEDUP_REMOVED lines=14> */
[----:B------:R-:W1:Y:S02]  /*18c30*/  SHFL.IDX PT, R2, R9, 0x1f, 0x1f ;  /* 0x03e01f0009027f89 */ /* 0x000e6400000e0000 */
[----:B-1----:R-:W-:-:S04]  /*18c40*/  IMAD R2, R2, R10, RZ ;  /* 0x0000000a02027224 */ /* 0x002fc800078e02ff */
[----:B------:R-:W-:-:S05]  /*18c50*/  IMAD.IADD R6, R2, 0x1, R6 ;  /* 0x0000000102067824 */ /* 0x000fca00078e0206 */
[----:B------:R-:W-:-:S13]  /*18c60*/  ISETP.GT.AND P6, PT, R6, R0, PT ;  /* 0x000000000600720c */ /* 0x000fda0003fc4270 */
[----:B------:R-:W-:Y:S05]  /*18c70*/  @!P6 BRA `(.L_x_1395) ;  /* 0xfffffffc0070e947 */ /* 0x000fea000383ffff */
.L_x_1391:
        /* <DEDUP_REMOVED lines=10> */
[----:B------:R0:W2:Y:S01]  /*18d20*/  LDG.E R7, desc[UR52][R2.64] ;  /* 0x0000003402077981 */ /* 0x0000a2000c1e1900 */
[----:B------:R-:W-:Y:S01]  /*18d30*/  ISETP.NE.AND P0, PT, RZ, UR7, PT ;  /* 0x00000007ff007c0c */ /* 0x000fe2000bf05270 */
[----:B0-----:R-:W-:-:S05]  /*18d40*/  IMAD.U32 R2, RZ, RZ, UR6 ;  /* 0x00000006ff027e24 */ /* 0x001fca000f8e00ff */
[----:B------:R0:W2:Y:S02]  /*18d50*/  SHFL.IDX PT, R5, R5, R2, 0x1f ;  /* 0x00001f0205057589 */ /* 0x0000a400000e0000 */
[----:B0-----:R-:W-:Y:S02]  /*18d60*/  IMAD.MOV.U32 R2, RZ, RZ, RZ ;  /* 0x000000ffff027224 */ /* 0x001fe400078e00ff */
[----:B--2---:R-:W-:-:S05]  /*18d70*/  IMAD R4, R5, R7, RZ ;  /* 0x0000000705047224 */ /* 0x004fca00078e02ff */
[----:B------:R-:W-:Y:S01]  /*18d80*/  IABS R8, R4 ;  /* 0x0000000400087213 */ /* 0x000fe20000000000 */
[----:B------:R-:W-:Y:S06]  /*18d90*/  @!P0 BRA `(.L_x_1396) ;  /* 0x00000000000c8947 */ /* 0x000fec0003800000 */
[----:B------:R-:W-:-:S06]  /*18da0*/  UIADD3 UR4, UR6, -0x1, URZ ;  /* 0xffffffff06047890 */ /* 0x000fcc000fffe03f */
[----:B------:R-:W-:-:S06]  /*18db0*/  IMAD.U32 R2, RZ, RZ, UR4 ;  /* 0x00000004ff027e24 */ /* 0x000fcc000f8e00ff */
[----:B------:R0:W1:Y:S02]  /*18dc0*/  SHFL.IDX PT, R2, R9, R2, 0x1f ;  /* 0x00001f0209027589 */ /* 0x00006400000e0000 */
.L_x_1396:
[----:B------:R-:W2:Y:S01]  /*18dd0*/  I2F.RP R3, R8 ;  /* 0x0000000800037306 */ /* 0x000ea20000209400 */
[----:B01----:R-:W-:-:S04]  /*18de0*/  IMAD R9, R2, R10, R6 ;  /* 0x0000000a02097224 */ /* 0x003fc800078e0206 */
[----:B------:R-:W-:Y:S01]  /*18df0*/  IMAD.IADD R0, R0, 0x1, -R9 ;  /* 0x0000000100007824 */ /* 0x000fe200078e0a09 */
[----:B------:R1:W-:Y:S02]  /*18e00*/  STL [R1+0x10], R9 ;  /* 0x0000100901007387 */ /* 0x0003e40000100800 */
[----:B--2---:R-:W0:Y:S02]  /*18e10*/  MUFU.RCP R3, R3 ;  /* 0x0000000300037308 */ /* 0x004e240000001000 */
[----:B0-----:R-:W-:-:S06]  /*18e20*/  VIADD R3, R3, 0xffffffe ;  /* 0x0ffffffe03037836 */ /* 0x001fcc0000000000 */
        /* <DEDUP_REMOVED lines=19> */
[----:B------:R-:W-:-:S05]  /*18f60*/  @!P1 LOP3.LUT R2, RZ, R4, RZ, 0x33, !PT ;  /* 0x00000004ff029212 */ /* 0x000fca00078e33ff */
[----:B------:R-:W-:Y:S02]  /*18f70*/  IMAD R6, R7, R2, RZ ;  /* 0x0000000207067224 */ /* 0x000fe400078e02ff */
[----:B------:R-:W-:Y:S02]  /*18f80*/  IMAD.MOV R2, RZ, RZ, -R2 ;  /* 0x000000ffff027224 */ /* 0x000fe400078e0a02 */
[----:B------:R-:W-:Y:S02]  /*18f90*/  IMAD.MOV R3, RZ, RZ, -R6 ;  /* 0x000000ffff037224 */ /* 0x000fe400078e0a06 */
[----:B------:R-:W-:-:S03]  /*18fa0*/  IMAD R0, R4, R2, R0 ;  /* 0x0000000204007224 */ /* 0x000fc600078e0200 */
[----:B------:R-:W-:-:S04]  /*18fb0*/  VIADDMNMX R7, R3, R10, R7, PT ;  /* 0x0000000a03077246 */ /* 0x000fc80003800107 */
[----:B------:R-:W-:-:S04]  /*18fc0*/  IABS R8, R7 ;  /* 0x0000000700087213 */ /* 0x000fc80000000000 */
[----:B------:R-:W0:Y:S08]  /*18fd0*/  I2F.RP R3, R8 ;  /* 0x0000000800037306 */ /* 0x000e300000209400 */
[----:B0-----:R-:W0:Y:S02]  /*18fe0*/  MUFU.RCP R3, R3 ;  /* 0x0000000300037308 */ /* 0x001e240000001000 */
        /* <DEDUP_REMOVED lines=8> */
[----:B------:R-:W-:-:S04]  /*19070*/  IMAD.HI.U32 R2, R2, R3, RZ ;  /* 0x0000000302027227 */ /* 0x000fc800078e00ff */
[----:B------:R-:W-:-:S04]  /*19080*/  IMAD.MOV R4, RZ, RZ, -R4 ;  /* 0x000000ffff047224 */ /* 0x000fc800078e0a04 */
[----:B------:R-:W-:-:S05]  /*19090*/  IMAD R3, R2, R4, R3 ;  /* 0x0000000402037224 */ /* 0x000fca00078e0203 */
[----:B------:R-:W-:-:S13]  /*190a0*/  ISETP.GT.U32.AND P1, PT, R8, R3, PT ;  /* 0x000000030800720c */ /* 0x000fda0003f24070 */
[----:B------:R-:W-:Y:S02]  /*190b0*/  @!P1 IMAD.IADD R3, R3, 0x1, -R8 ;  /* 0x0000000103039824 */ /* 0x000fe400078e0a08 */
[----:B------:R-:W-:Y:S01]  /*190c0*/  @!P1 VIADD R2, R2, 0x1 ;  /* 0x0000000102029836 */ /* 0x000fe20000000000 */
[----:B------:R-:W-:Y:S02]  /*190d0*/  ISETP.NE.AND P1, PT, R7, RZ, PT ;  /* 0x000000ff0700720c */ /* 0x000fe40003f25270 */
[----:B------:R-:W-:Y:S02]  /*190e0*/  ISETP.GE.U32.AND P0, PT, R3, R8, PT ;  /* 0x000000080300720c */ /* 0x000fe40003f06070 */
[C---:B------:R-:W-:Y:S01]  /*190f0*/  LOP3.LUT R3, R0.reuse, R7, RZ, 0x3c, !PT ;  /* 0x0000000700037212 */ /* 0x040fe200078e3cff */
[----:B------:R-:W-:-:S03]  /*19100*/  IMAD.IADD R0, R0, 0x1, R6 ;  /* 0x0000000100007824 */ /* 0x000fc600078e0206 */
[----:B------:R-:W-:-:S07]  /*19110*/  ISETP.GE.AND P2, PT, R3, RZ, PT ;  /* 0x000000ff0300720c */ /* 0x000fce0003f46270 */
[----:B------:R-:W-:-:S06]  /*19120*/  @P0 VIADD R2, R2, 0x1 ;  /* 0x0000000102020836 */ /* 0x000fcc0000000000 */
[----:B------:R-:W-:Y:S01]  /*19130*/  @!P2 IMAD.MOV R2, RZ, RZ, -R2 ;  /* 0x000000ffff02a224 */ /* 0x000fe200078e0a02 */
[----:B------:R-:W-:Y:S01]  /*19140*/  @!P1 LOP3.LUT R2, RZ, R7, RZ, 0x33, !PT ;  /* 0x00000007ff029212 */ /* 0x000fe200078e33ff */
[----:B------:R-:W-:-:S04]  /*19150*/  IMAD.MOV R7, RZ, RZ, -R7 ;  /* 0x000000ffff077224 */ /* 0x000fc800078e0a07 */
[----:B------:R-:W-:Y:S01]  /*19160*/  IMAD R0, R2, R7, R0 ;  /* 0x0000000702007224 */ /* 0x000fe200078e0200 */
[----:B------:R-:W-:-:S04]  /*19170*/  LOP3.LUT R2, RZ, R2, RZ, 0x33, !PT ;  /* 0x00000002ff027212 */ /* 0x000fc800078e33ff */
[----:B------:R-:W-:Y:S01]  /*19180*/  R2UR UR36, R0 ;  /* 0x00000000002472ca */ /* 0x000fe200000e0000 */
[----:B------:R-:W-:-:S05]  /*19190*/  IMAD.IADD R0, R5, 0x1, R2 ;  /* 0x0000000105007824 */ /* 0x000fca00078e0202 */
[----:B------:R1:W-:Y:S01]  /*191a0*/  STL [R1+0x14], R0 ;  /* 0x0000140001007387 */ /* 0x0003e20000100800 */
[----:B------:R-:W-:Y:S08]  /*191b0*/  BRA `(.L_x_1397) ;  /* 0x0000000000107947 */ /* 0x000ff00003800000 */
.L_x_1392:
[----:B------:R0:W-:Y:S01]  /*191c0*/  STL [R1+0x10], R0 ;  /* 0x0000100001007387 */ /* 0x0001e20000100800 */
[----:B------:R-:W-:Y:S01]  /*191d0*/  ULDC UR44, c[0x0][0xc3c] ;  /* 0x00030f00002c7ab9 */ /* 0x000fe20000000800 */
[----:B------:R-:W-:Y:S02]  /*191e0*/  UMOV UR36, URZ ;  /* 0x0000003f00247c82 */ /* 0x000fe40008000000 */
[----:B------:R0:W-:Y:S03]  /*191f0*/  STL [R1+0x14], RZ ;  /* 0x000014ff01007387 */ /* 0x0001e60000100800 */
.L_x_1397:
[----:B------:R-:W2:Y:S04]  /*19200*/  LDL R3, [R1+0x10] ;  /* 0x0000100001037983 */ /* 0x000ea80000100800 */
[----:B------:R-:W3:Y:S01]  /*19210*/  LDL R2, [R1+0x14] ;  /* 0x0000140001027983 */ /* 0x000ee20000100800 */
[----:B------:R-:W-:Y:S02]  /*19220*/  IMAD.U32 R6, RZ, RZ, UR36 ;  /* 0x00000024ff067e24 */ /* 0x000fe4000f8e00ff */
[----:B------:R-:W-:Y:S01]  /*19230*/  IMAD.U32 R7, RZ, RZ, UR44 ;  /* 0x0000002cff077e24 */ /* 0x000fe2000f8e00ff */
[----:B01----:R-:W0:Y:S02]  /*19240*/  S2R R0, SR_TID.X ;  /* 0x0000000000007919 */ /* 0x003e240000002100 */
[----:B0-----:R-:W-:Y:S01]  /*19250*/  LOP3.LUT R0, R0, 0x1f, RZ, 0xc0, !PT ;  /* 0x0000001f00007812 */ /* 0x001fe200078ec0ff */
[----:B------:R-:W-:Y:S03]  /*19260*/  BAR.SYNC.DEFER_BLOCKING 0x4, 0x180 ;  /* 0x0106000000007b1d */ /* 0x000fe60000010000 */
[----:B------:R-:W-:-:S13]  /*19270*/  ISETP.NE.AND P0, PT, R0, RZ, PT ;  /* 0x000000ff0000720c */ /* 0x000fda0003f05270 */
[----:B------:R-:W0:Y:S01]  /*19280*/  @!P0 S2R R0, SR_CgaCtaId ;  /* 0x0000000000008919 */ /* 0x000e220000008800 */
[----:B--2---:R-:W-:Y:S02]  /*19290*/  IMAD.MOV.U32 R4, RZ, RZ, R3 ;  /* 0x000000ffff047224 */ /* 0x004fe400078e0003 */
[----:B---3--:R-:W-:Y:S01]  /*192a0*/  IMAD.MOV.U32 R3, RZ, RZ, R2 ;  /* 0x000000ffff037224 */ /* 0x008fe200078e0002 */
[----:B------:R-:W-:-:S03]  /*192b0*/  @!P0 MOV R2, 0x400 ;  /* 0x0000040000028802 */ /* 0x000fc60000000f00 */
[----:B------:R-:W-:Y:S01]  /*192c0*/  IMAD.MOV.U32 R5, RZ, RZ, R3 ;  /* 0x000000ffff057224 */ /* 0x000fe200078e0003 */
[----:B0-----:R-:W-:-:S05]  /*192d0*/  @!P0 LEA R17, R0, R2, 0x18 ;  /* 0x0000000200118211 */ /* 0x001fca00078ec0ff */
[----:B------:R0:W-:Y:S01]  /*192e0*/  @!P0 STS.128 [R17+0x2a8d0], R4 ;  /* 0x02a8d00411008388 */ /* 0x0001e20000000c00 */
[----:B------:R-:W-:Y:S06]  /*192f0*/  BAR.ARV 0x5, 0x180 ;  /* 0x0146000000007b1d */ /* 0x000fec0000002000 */
.L_x_1390:
[----:B------:R-:W-:Y:S02]  /*19300*/  ULDC UR4, c[0x0][0xc3c] ;  /* 0x00030f0000047ab9 */ /* 0x000fe40000000800 */
[----:B------:R-:W-:-:S06]  /*19310*/  UISETP.GE.AND UP0, UPT, UR44, UR4, UPT ;  /* 0x000000042c00728c */ /* 0x000fcc000bf06270 */
[----:B------:R-:W-:-:S13]  /*19320*/  PLOP3.LUT P0, PT, PT, PT, UP0, 0x80, 0x0 ;  /* 0x000000000000781c */ /* 0x000fda0003f0f008 */
[----:B------:R-:W-:Y:S05]  /*19330*/  @!P0 BRA `(.L_x_1398) ;  /* 0xffffffb000d08947 */ /* 0x000fea000383ffff */
.L_x_1319:
[----:B0-----:R-:W2:Y:S01]  /*19340*/  LDL.LU R0, [R1+0x30] ;  /* 0x0000300001007983 */ /* 0x001ea20000300800 */
[----:B------:R-:W-:Y:S01]  /*19350*/  BSSY B0, `(.L_x_1399) ;  /* 0x000000b000007945 */ /* 0x000fe20003800000 */
[----:B-1----:R-:W0:Y:S01]  /*19360*/  S2R R4, SR_CgaCtaId ;  /* 0x0000000000047919 */ /* 0x002e220000008800 */
        /* <DEDUP_REMOVED lines=9> */
.L_x_1439:
[----:B------:R-:W-:Y:S05]  /*19400*/  BSYNC B0 ;  /* 0x0000000000007941 */ /* 0x000fea0003800000 */
.L_x_1399:
[----:B------:R-:W-:-:S03]  /*19410*/  UMOV UR4, 0xffffffff ;  /* 0xffffffff00047882 */ /* 0x000fc60000000000 */
[----:B------:R-:W-:Y:S05]  /*19420*/  BRA.DIV UR4, `(.L_x_1401) ;  /* 0x0000001204047947 */ /* 0x000fea000b800000 */
[----:B0-----:R-:W0:Y:S02]  /*19430*/  S2R R0, SR_TID.X ;  /* 0x0000000000007919 */ /* 0x001e240000002100 */
[----:B0-----:R-:W-:-:S04]  /*19440*/  SHF.R.U32.HI R0, RZ, 0x5, R0 ;  /* 0x00000005ff007819 */ /* 0x001fc80000011600 */
[----:B------:R-:W-:-:S05]  /*19450*/  LOP3.LUT R0, R0, 0x3, RZ, 0xc0, !PT ;  /* 0x0000000300007812 */ /* 0x000fca00078ec0ff */
[----:B------:R0:W1:Y:S02]  /*19460*/  SHFL.IDX PT, R14, R0, RZ, 0x1f ;  /* 0x00001fff000e7589 */ /* 0x00006400000e0000 */
.L_x_1442:
[----:B-1----:R-:W-:Y:S01]  /*19470*/  ISETP.NE.AND P0, PT, R14, RZ, PT ;  /* 0x000000ff0e00720c */ /* 0x002fe20003f05270 */
[----:B------:R-:W-:-:S12]  /*19480*/  BSSY B0, `(.L_x_1402) ;  /* 0x000002b000007945 */ /* 0x000fd80003800000 */
[----:B------:R-:W-:Y:S05]  /*19490*/  @P0 BRA `(.L_x_1403) ;  /* 0x0000000000a40947 */ /* 0x000fea0003800000 */
[----:B------:R-:W-:-:S03]  /*194a0*/  UMOV UR4, 0xffffffff ;  /* 0xffffffff00047882 */ /* 0x000fc60000000000 */
[----:B------:R-:W-:Y:S05]  /*194b0*/  BRA.DIV UR4, `(.L_x_1404) ;  /* 0x0000001204147947 */ /* 0x000fea000b800000 */
[----:B------:R-:W-:-:S13]  /*194c0*/  ELECT P6, URZ, PT ;  /* 0x00000000003f782f */ /* 0x000fda00038c0000 */
.L_x_1445:
[----:B------:R-:W-:Y:S05]  /*194d0*/  @!P6 BRA `(.L_x_1403) ;  /* 0x000000000094e947 */ /* 0x000fea0003800000 */
[----:B------:R-:W-:-:S06]  /*194e0*/  ULOP3.LUT UR4, UR38, 0x2, URZ, 0xfc, !UPT ;  /* 0x0000000226047892 */ /* 0x000fcc000f8efc3f */
[----:B0-----:R-:W-:-:S05]  /*194f0*/  IMAD.U32 R0, RZ, RZ, UR4 ;  /* 0x00000004ff007e24 */ /* 0x001fca000f8e00ff */
[----:B------:R-:W-:-:S13]  /*19500*/  ISETP.NE.AND P0, PT, R0, 0x3, PT ;  /* 0x000000030000780c */ /* 0x000fda0003f05270 */
[----:B------:R-:W-:Y:S05]  /*19510*/  @!P0 BRA `(.L_x_1405) ;  /* 0x0000000000048947 */ /* 0x000fea0003800000 */
[----:B------:R-:W-:Y:S01]  /*19520*/  BPT.TRAP 0x1 ;  /* 0x000000040000795c */ /* 0x000fe20000300000 */
.L_x_1405:
        /* <DEDUP_REMOVED lines=12> */
.L_x_1446:
[----:B------:R-:W1:Y:S02]  /*195f0*/  SYNCS.PHASECHK.TRANS64.TRYWAIT P1, [R5+URZ], R0 ;  /* 0x00000000050075a7 */ /* 0x000e64000802017f */
[----:B-1----:R-:W-:Y:S05]  /*19600*/  @!P1 BRA `(.L_x_1407) ;  /* 0x0000000c00f49947 */ /* 0x002fea0003800000 */
.L_x_1447:
[----:B------:R-:W-:Y:S05]  /*19610*/  @!P0 BRA `(.L_x_1408) ;  /* 0x0000000000048947 */ /* 0x000fea0003800000 */
[----:B------:R-:W-:Y:S01]  /*19620*/  BPT.TRAP 0x1 ;  /* 0x000000040000795c */ /* 0x000fe20000300000 */
.L_x_1408:
[----:B-1----:R-:W-:-:S04]  /*19630*/  IMAD R5, R18, 0x8, R3 ;  /* 0x0000000812057824 */ /* 0x002fc800078e0203 */
[----:B------:R-:W1:Y:S02]  /*19640*/  SYNCS.PHASECHK.TRANS64.TRYWAIT P1, [R5+URZ+0x2a860], R4 ;  /* 0x02a86004050075a7 */ /* 0x000e64000802017f */
[----:B-1----:R-:W-:Y:S05]  /*19650*/  @!P1 BRA `(.L_x_1409) ;  /* 0x0000000c00f49947 */ /* 0x002fea0003800000 */
.L_x_1448:
[----:B------:R-:W-:Y:S05]  /*19660*/  @!P0 BRA `(.L_x_1410) ;  /* 0x0000000000048947 */ /* 0x000fea0003800000 */
[----:B------:R-:W-:Y:S01]  /*19670*/  BPT.TRAP 0x1 ;  /* 0x000000040000795c */ /* 0x000fe20000300000 */
.L_x_1410:
[----:B------:R-:W-:-:S04]  /*19680*/  IMAD R3, R2, 0x8, R3 ;  /* 0x0000000802037824 */ /* 0x000fc800078e0203 */
[----:B------:R-:W2:Y:S02]  /*19690*/  SYNCS.PHASECHK.TRANS64.TRYWAIT P1, [R3+URZ+0x2a860], R0 ;  /* 0x02a86000030075a7 */ /* 0x000ea4000802017f */
[----:B--2---:R-:W-:Y:S05]  /*196a0*/  @!P1 BRA `(.L_x_1411) ;  /* 0x0000000c00f49947 */ /* 0x004fea0003800000 */
.L_x_1449:
[----:B------:R-:W-:Y:S05]  /*196b0*/  @!P0 BRA `(.L_x_1412) ;  /* 0x0000000000048947 */ /* 0x000fea0003800000 */
[----:B------:R-:W-:Y:S01]  /*196c0*/  BPT.TRAP 0x1 ;  /* 0x000000040000795c */ /* 0x000fe20000300000 */
.L_x_1412:
[----:B------:R-:W3:Y:S02]  /*196d0*/  SYNCS.PHASECHK.TRANS64.TRYWAIT P0, [R5+URZ+0x2a880], R4 ;  /* 0x02a88004050075a7 */ /* 0x000ee4000800017f */
[----:B---3--:R-:W-:Y:S05]  /*196e0*/  @!P0 BRA `(.L_x_1413) ;  /* 0x0000000c00f88947 */ /* 0x008fea0003800000 */
.L_x_1414:
[----:B----4-:R4:W0:Y:S02]  /*196f0*/  SYNCS.PHASECHK.TRANS64.TRYWAIT P0, [R3+URZ+0x2a880], R0 ;  /* 0x02a88000030075a7 */ /* 0x010824000800017f */
[----:B0-----:R-:W-:Y:S05]  /*19700*/  @!P0 NANOSLEEP.SYNCS 0x989680 ;  /* 0x009896800000895d */ /* 0x001fea0003900000 */
[----:B------:R-:W0:Y:S02]  /*19710*/  @!P0 SYNCS.PHASECHK.TRANS64 P0, [R3+URZ+0x2a880], R0 ;  /* 0x02a88000030085a7 */ /* 0x000e24000800007f */
[----:B0-----:R-:W-:Y:S05]  /*19720*/  @!P0 BRA `(.L_x_1414) ;  /* 0xfffffffc00f08947 */ /* 0x001fea000383ffff */
.L_x_1403:
[----:B------:R-:W-:Y:S05]  /*19730*/  BSYNC B0 ;  /* 0x0000000000007941 */ /* 0x000fea0003800000 */
.L_x_1402:
[----:B------:R-:W-:Y:S05]  /*19740*/  EXIT ;  /* 0x000000000000794d */ /* 0x000fea0003800000 */
.L_x_1217:
[----:B0-----:R-:W-:-:S04]  /*19750*/  IMAD.U32 R3, RZ, RZ, UR36 ;  /* 0x00000024ff037e24 */ /* 0x001fc8000f8e00ff */
[----:B------:R0:W1:Y:S03]  /*19760*/  SYNCS.PHASECHK.TRANS64.TRYWAIT P1, [R3+URZ+0x2a800], R6 ;  /* 0x02a80006030075a7 */ /* 0x000066000802017f */
[----:B-1----:R-:W-:Y:S05]  /*19770*/  @!P1 NANOSLEEP.SYNCS 0x989680 ;  /* 0x009896800000995d */ /* 0x002fea0003900000 */
[----:B------:R-:W1:Y:S02]  /*19780*/  @!P1 SYNCS.PHASECHK.TRANS64 P1, [R3+URZ+0x2a800], R6 ;  /* 0x02a80006030095a7 */ /* 0x000e64000802007f */
[----:B-1----:R-:W-:Y:S05]  /*19790*/  @!P1 BRA `(.L_x_1217) ;  /* 0xfffffffc00ec9947 */ /* 0x002fea000383ffff */
[----:B------:R-:W-:Y:S05]  /*197a0*/  BRA `(.L_x_1415) ;  /* 0xfffffe8800107947 */ /* 0x000fea000383ffff */
.L_x_1221:
[----:B0-----:R0:W2:Y:S02]  /*197b0*/  SYNCS.PHASECHK.TRANS64.TRYWAIT P2, [R7+URZ+0x2a830], R2 ;  /* 0x02a83002070075a7 */ /* 0x0010a4000804017f */
[----:B--2---:R-:W-:Y:S05]  /*197c0*/  @!P2 NANOSLEEP.SYNCS 0x989680 ;  /* 0x009896800000a95d */ /* 0x004fea0003900000 */
[----:B------:R-:W2:Y:S02]  /*197d0*/  @!P2 SYNCS.PHASECHK.TRANS64 P2, [R7+URZ+0x2a830], R2 ;  /* 0x02a830020700a5a7 */ /* 0x000ea4000804007f */
[----:B--2---:R-:W-:Y:S05]  /*197e0*/  @!P2 BRA `(.L_x_1221) ;  /* 0xfffffffc00f0a947 */ /* 0x004fea000383ffff */
[----:B------:R-:W-:Y:S05]  /*197f0*/  BRA `(.L_x_1220) ;  /* 0xfffffe8800347947 */ /* 0x000fea000383ffff */
.L_x_1237:
[----:B-1----:R-:W-:-:S04]  /*19800*/  IMAD.U32 R8, RZ, RZ, UR6 ;  /* 0x00000006ff087e24 */ /* 0x002fc8000f8e00ff */
[----:B------:R1:W2:Y:S03]  /*19810*/  SYNCS.PHASECHK.TRANS64.TRYWAIT P2, [R8+URZ+0x2a830], R7 ;  /* 0x02a83007080075a7 */ /* 0x0002a6000804017f */
[----:B--2---:R-:W-:Y:S05]  /*19820*/  @!P2 NANOSLEEP.SYNCS 0x989680 ;  /* 0x009896800000a95d */ /* 0x004fea0003900000 */
[----:B------:R-:W2:Y:S02]  /*19830*/  @!P2 SYNCS.PHASECHK.TRANS64 P2, [R8+URZ+0x2a830], R7 ;  /* 0x02a830070800a5a7 */ /* 0x000ea4000804007f */
[----:B--2---:R-:W-:Y:S05]  /*19840*/  @!P2 BRA `(.L_x_1237) ;  /* 0xfffffffc00eca947 */ /* 0x004fea000383ffff */
[----:B------:R-:W-:Y:S05]  /*19850*/  BRA `(.L_x_1234) ;  /* 0xfffffec000e47947 */ /* 0x000fea000383ffff */
.L_x_1241:
[----:B-1----:R-:W-:-:S04]  /*19860*/  IMAD.U32 R8, RZ, RZ, UR6 ;  /* 0x00000006ff087e24 */ /* 0x002fc8000f8e00ff */
[----:B------:R1:W2:Y:S03]  /*19870*/  SYNCS.PHASECHK.TRANS64.TRYWAIT P2, [R8+URZ+0x2a850], R7 ;  /* 0x02a85007080075a7 */ /* 0x0002a6000804017f */
[----:B--2---:R-:W-:Y:S05]  /*19880*/  @!P2 NANOSLEEP.SYNCS 0x989680 ;  /* 0x009896800000a95d */ /* 0x004fea0003900000 */
[----:B------:R-:W2:Y:S02]  /*19890*/  @!P2 SYNCS.PHASECHK.TRANS64 P2, [R8+URZ+0x2a850], R7 ;  /* 0x02a850070800a5a7 */ /* 0x000ea4000804007f */
[----:B--2---:R-:W-:Y:S05]  /*198a0*/  @!P2 BRA `(.L_x_1241) ;  /* 0xfffffffc00eca947 */ /* 0x004fea000383ffff */
[----:B------:R-:W-:Y:S05]  /*198b0*/  BRA `(.L_x_1238) ;  /* 0xfffffec400847947 */ /* 0x000fea000383ffff */
.L_x_1259:
[----:B-1----:R-:W-:-:S04]  /*198c0*/  IMAD.U32 R6, RZ, RZ, UR6 ;  /* 0x00000006ff067e24 */ /* 0x002fc8000f8e00ff */
[----:B------:R1:W2:Y:S03]  /*198d0*/  SYNCS.PHASECHK.TRANS64.TRYWAIT P2, [R6+URZ+0x2a830], R5 ;  /* 0x02a83005060075a7 */ /* 0x0002a6000804017f */
[----:B--2---:R-:W-:Y:S05]  /*198e0*/  @!P2 NANOSLEEP.SYNCS 0x989680 ;  /* 0x009896800000a95d */ /* 0x004fea0003900000 */
[----:B------:R-:W2:Y:S02]  /*198f0*/  @!P2 SYNCS.PHASECHK.TRANS64 P2, [R6+URZ+0x2a830], R5 ;  /* 0x02a830050600a5a7 */ /* 0x000ea4000804007f */
[----:B--2---:R-:W-:Y:S05]  /*19900*/  @!P2 BRA `(.L_x_1259) ;  /* 0xfffffffc00eca947 */ /* 0x004fea000383ffff */
[----:B------:R-:W-:Y:S05]  /*19910*/  BRA `(.L_x_1256) ;  /* 0xfffffefc00b87947 */ /* 0x000fea000383ffff */
.L_x_1263:
[----:B-1----:R-:W-:-:S04]  /*19920*/  IMAD.U32 R6, RZ, RZ, UR6 ;  /* 0x00000006ff067e24 */ /* 0x002fc8000f8e00ff */
[----:B------:R1:W2:Y:S03]  /*19930*/  SYNCS.PHASECHK.TRANS64.TRYWAIT P2, [R6+URZ+0x2a850], R5 ;  /* 0x02a85005060075a7 */ /* 0x0002a6000804017f */
[----:B--2---:R-:W-:Y:S05]  /*19940*/  @!P2 NANOSLEEP.SYNCS 0x989680 ;  /* 0x009896800000a95d */ /* 0x004fea0003900000 */
[----:B------:R-:W2:Y:S02]  /*19950*/  @!P2 SYNCS.PHASECHK.TRANS64 P2, [R6+URZ+0x2a850], R5 ;  /* 0x02a850050600a5a7 */ /* 0x000ea4000804007f */
[----:B--2---:R-:W-:Y:S05]  /*19960*/  @!P2 BRA `(.L_x_1263) ;  /* 0xfffffffc00eca947 */ /* 0x004fea000383ffff */
[----:B------:R-:W-:Y:S05]  /*19970*/  BRA `(.L_x_1260) ;  /* 0xffffff0000647947 */ /* 0x000fea000383ffff */
.L_x_1270:
[----:B-1----:R-:W-:-:S04]  /*19980*/  IMAD.U32 R6, RZ, RZ, UR6 ;  /* 0x00000006ff067e24 */ /* 0x002fc8000f8e00ff */
[----:B------:R1:W2:Y:S03]  /*19990*/  SYNCS.PHASECHK.TRANS64.TRYWAIT P2, [R6+URZ+0x2a830], R5 ;  /* 0x02a83005060075a7 */ /* 0x0002a6000804017f */
[----:B--2---:R-:W-:Y:S05]  /*199a0*/  @!P2 NANOSLEEP.SYNCS 0x989680 ;  /* 0x009896800000a95d */ /* 0x004fea0003900000 */
[----:B------:R-:W2:Y:S02]  /*199b0*/  @!P2 SYNCS.PHASECHK.TRANS64 P2, [R6+URZ+0x2a830], R5 ;  /* 0x02a830050600a5a7 */ /* 0x000ea4000804007f */
[----:B--2---:R-:W-:Y:S05]  /*199c0*/  @!P2 BRA `(.L_x_1270) ;  /* 0xfffffffc00eca947 */ /* 0x004fea000383ffff */
[----:B------:R-:W-:Y:S05]  /*199d0*/  BRA `(.L_x_1267) ;  /* 0xffffff2400c47947 */ /* 0x000fea000383ffff */
.L_x_1274:
[----:B-1----:R-:W-:-:S04]  /*199e0*/  IMAD.U32 R6, RZ, RZ, UR6 ;  /* 0x00000006ff067e24 */ /* 0x002fc8000f8e00ff */
[----:B------:R1:W2:Y:S03]  /*199f0*/  SYNCS.PHASECHK.TRANS64.TRYWAIT P2, [R6+URZ+0x2a850], R5 ;  /* 0x02a85005060075a7 */ /* 0x0002a6000804017f */
[----:B--2---:R-:W-:Y:S05]  /*19a00*/  @!P2 NANOSLEEP.SYNCS 0x989680 ;  /* 0x009896800000a95d */ /* 0x004fea0003900000 */
[----:B------:R-:W2:Y:S02]  /*19a10*/  @!P2 SYNCS.PHASECHK.TRANS64 P2, [R6+URZ+0x2a850], R5 ;  /* 0x02a850050600a5a7 */ /* 0x000ea4000804007f */
[----:B--2---:R-:W-:Y:S05]  /*19a20*/  @!P2 BRA `(.L_x_1274) ;  /* 0xfffffffc00eca947 */ /* 0x004fea000383ffff */
[----:B------:R-:W-:Y:S05]  /*19a30*/  BRA `(.L_x_1271) ;  /* 0xffffff2800707947 */ /* 0x000fea000383ffff */
.L_x_1288:
[----:B-1----:R-:W-:-:S04]  /*19a40*/  IMAD.U32 R7, RZ, RZ, UR9 ;  /* 0x00000009ff077e24 */ /* 0x002fc8000f8e00ff */
[----:B------:R1:W2:Y:S03]  /*19a50*/  SYNCS.PHASECHK.TRANS64.TRYWAIT P1, [R7+URZ+0x2a850], R0 ;  /* 0x02a85000070075a7 */ /* 0x0002a6000802017f */
[----:B--2---:R-:W-:Y:S05]  /*19a60*/  @!P1 NANOSLEEP.SYNCS 0x989680 ;  /* 0x009896800000995d */ /* 0x004fea0003900000 */
[----:B------:R-:W2:Y:S02]  /*19a70*/  @!P1 SYNCS.PHASECHK.TRANS64 P1, [R7+URZ+0x2a850], R0 ;  /* 0x02a85000070095a7 */ /* 0x000ea4000802007f */
[----:B--2---:R-:W-:Y:S05]  /*19a80*/  @!P1 BRA `(.L_x_1288) ;  /* 0xfffffffc00ec9947 */ /* 0x004fea000383ffff */
[----:B------:R-:W-:Y:S05]  /*19a90*/  BRA `(.L_x_1287) ;  /* 0xffffff5c00b87947 */ /* 0x000fea000383ffff */
.L_x_1340:
[----:B------:R-:W-:Y:S02]  /*19aa0*/  IMAD.MOV.U32 R13, RZ, RZ, R0 ;  /* 0x000000ffff0d7224 */ /* 0x000fe400078e0000 */
[----:B------:R-:W-:Y:S02]  /*19ab0*/  IMAD.MOV.U32 R12, RZ, RZ, RZ ;  /* 0x000000ffff0c7224 */ /* 0x000fe400078e00ff */
[----:B------:R-:W-:Y:S02]  /*19ac0*/  IMAD.MOV.U32 R11, RZ, RZ, 0x1f ;  /* 0x0000001fff0b7424 */ /* 0x000fe400078e00ff */
[----:B------:R-:W-:-:S07]  /*19ad0*/  IMAD.MOV.U32 R15, RZ, RZ, -0x1 ;  /* 0xffffffffff0f7424 */ /* 0x000fce00078e00ff */
[----:B-1----:R-:W-:Y:S05]  /*19ae0*/  WARPSYNC.COLLECTIVE R15, `(.L_x_1416) ;  /* 0x000000000f087348 */ /* 0x002fea0003c00000 */
[----:B------:R0:W2:Y:S02]  /*19af0*/  SHFL.IDX P6, R14, R13, R12, R11 ;  /* 0x0000000c0d0e7389 */ /* 0x0000a400000c000b */
[----:B012---:R-:W-:Y:S01]  /*19b00*/  ENDCOLLECTIVE ;  /* 0x000000000000791b */ /* 0x007fe20003800000 */
.L_x_1416:
[----:B------:R-:W-:Y:S05]  /*19b10*/  BRA `(.L_x_1417) ;  /* 0xffffffbc006c7947 */ /* 0x000fea000383ffff */
.L_x_1342:
[----:B------:R-:W-:Y:S01]  /*19b20*/  BSSY B0, `(.L_x_1418) ;  /* 0x0000006000007945 */ /* 0x000fe20003800000 */
[----:B------:R-:W-:-:S07]  /*19b30*/  IMAD.MOV.U32 R15, RZ, RZ, -0x1 ;  /* 0xffffffffff0f7424 */ /* 0x000fce00078e00ff */
[----:B-1----:R-:W-:Y:S05]  /*19b40*/  WARPSYNC.COLLECTIVE R15, `(.L_x_1419) ;  /* 0x000000000f0c7348 */ /* 0x002fea0003c00000 */
[----:B------:R-:W-:Y:S02]  /*19b50*/  ELECT P6, UR62, PT ;  /* 0x00000000003e782f */ /* 0x000fe400038c0000 */
[----:B------:R-:W-:Y:S01]  /*19b60*/  MOV R14, UR62 ;  /* 0x0000003e000e7c02 */ /* 0x000fe20008000f00 */
[----:B-1----:R-:W-:Y:S10]  /*19b70*/  ENDCOLLECTIVE ;  /* 0x000000000000791b */ /* 0x002ff40003800000 */
.L_x_1419:
[----:B------:R-:W-:Y:S05]  /*19b80*/  BSYNC B0 ;  /* 0x0000000000007941 */ /* 0x000fea0003800000 */
.L_x_1418:
[----:B------:R-:W-:Y:S05]  /*19b90*/  BRA `(.L_x_1420) ;  /* 0xffffffbc007c7947 */ /* 0x000fea000383ffff */
.L_x_1344:
[----:B0-----:R0:W1:Y:S02]  /*19ba0*/  SYNCS.PHASECHK.TRANS64.TRYWAIT P0, [R4+URZ+0x2a880], R3 ;  /* 0x02a88003040075a7 */ /* 0x001064000800017f */
[----:B-1----:R-:W-:Y:S05]  /*19bb0*/  @!P0 NANOSLEEP.SYNCS 0x989680 ;  /* 0x009896800000895d */ /* 0x002fea0003900000 */
[----:B------:R-:W1:Y:S02]  /*19bc0*/  @!P0 SYNCS.PHASECHK.TRANS64 P0, [R4+URZ+0x2a880], R3 ;  /* 0x02a88003040085a7 */ /* 0x000e64000800007f */
[----:B-1----:R-:W-:Y:S05]  /*19bd0*/  @!P0 BRA `(.L_x_1344) ;  /* 0xfffffffc00f08947 */ /* 0x002fea000383ffff */
[----:B------:R-:W-:Y:S05]  /*19be0*/  BRA `(.L_x_1421) ;  /* 0xffffffbc00d87947 */ /* 0x000fea000383ffff */
.L_x_1346:
[----:B-1----:R1:W2:Y:S02]  /*19bf0*/  SYNCS.PHASECHK.TRANS64.TRYWAIT P0, [R4+URZ+0x2a840], R3 ;  /* 0x02a84003040075a7 */ /* 0x0022a4000800017f */
[----:B--2---:R-:W-:Y:S05]  /*19c00*/  @!P0 NANOSLEEP.SYNCS 0x989680 ;  /* 0x009896800000895d */ /* 0x004fea0003900000 */
[----:B------:R-:W2:Y:S02]  /*19c10*/  @!P0 SYNCS.PHASECHK.TRANS64 P0, [R4+URZ+0x2a840], R3 ;  /* 0x02a84003040085a7 */ /* 0x000ea4000800007f */
[----:B--2---:R-:W-:Y:S05]  /*19c20*/  @!P0 BRA `(.L_x_1346) ;  /* 0xfffffffc00f08947 */ /* 0x004fea000383ffff */
[----:B------:R-:W-:Y:S05]  /*19c30*/  BRA `(.L_x_1422) ;  /* 0xffffffc000607947 */ /* 0x000fea000383ffff */
.L_x_1350:
[----:B------:R-:W-:Y:S01]  /*19c40*/  IMAD.MOV.U32 R7, RZ, RZ, R11 ;  /* 0x000000ffff077224 */ /* 0x000fe200078e000b */
[----:B------:R-:W-:Y:S01]  /*19c50*/  LOP3.LUT R5, R5, 0x7f, RZ, 0xc0, !PT ;  /* 0x0000007f05057812 */ /* 0x000fe200078ec0ff */
[----:B------:R-:W-:Y:S02]  /*19c60*/  IMAD.MOV.U32 R13, RZ, RZ, R3 ;  /* 0x000000ffff0d7224 */ /* 0x000fe400078e0003 */
[----:B------:R-:W-:Y:S01]  /*19c70*/  IMAD.MOV.U32 R12, RZ, RZ, RZ ;  /* 0x000000ffff0c7224 */ /* 0x000fe200078e00ff */
[----:B------:R-:W-:Y:S01]  /*19c80*/  SHF.R.U32.HI R0, RZ, 0x2, R5 ;  /* 0x00000002ff007819 */ /* 0x000fe20000011605 */
[----:B------:R-:W-:Y:S02]  /*19c90*/  IMAD.MOV.U32 R11, RZ, RZ, 0x1c1f ;  /* 0x00001c1fff0b7424 */ /* 0x000fe400078e00ff */
[----:B------:R-:W-:Y:S02]  /*19ca0*/  IMAD.MOV.U32 R15, RZ, RZ, -0x1 ;  /* 0xffffffffff0f7424 */ /* 0x000fe400078e00ff */
[----:B------:R-:W-:-:S02]  /*19cb0*/  IMAD R2, R8, UR42, RZ ;  /* 0x0000002a08027c24 */ /* 0x000fc4000f8e02ff */
[----:B------:R-:W-:-:S07]  /*19cc0*/  IMAD.IADD R0, R0, 0x1, R7 ;  /* 0x0000000100007824 */ /* 0x000fce00078e0207 */
[----:B-----5:R-:W-:Y:S05]  /*19cd0*/  WARPSYNC.COLLECTIVE R15, `(.L_x_1423) ;  /* 0x000000000f087348 */ /* 0x020fea0003c00000 */
[----:B------:R0:W1:Y:S02]  /*19ce0*/  SHFL.IDX P6, R14, R13, R12, R11 ;  /* 0x0000000c0d0e7389 */ /* 0x00006400000c000b */
[----:B01---5:R-:W-:Y:S01]  /*19cf0*/  ENDCOLLECTIVE ;  /* 0x000000000000791b */ /* 0x023fe20003800000 */
.L_x_1423:
[----:B------:R-:W-:Y:S01]  /*19d00*/  ISETP.GE.AND P4, PT, R0, R2, PT ;  /* 0x000000020000720c */ /* 0x000fe20003f86270 */
[----:B------:R-:W-:Y:S02]  /*19d10*/  IMAD.MOV.U32 R13, RZ, RZ, R4 ;  /* 0x000000ffff0d7224 */ /* 0x000fe400078e0004 */
[----:B------:R-:W-:-:S10]  /*19d20*/  IMAD.MOV.U32 R6, RZ, RZ, R14 ;  /* 0x000000ffff067224 */ /* 0x000fd400078e000e */
[----:B------:R-:W-:Y:S05]  /*19d30*/  WARPSYNC.COLLECTIVE R15, `(.L_x_1424) ;  /* 0x000000000f087348 */ /* 0x000fea0003c00000 */
[----:B------:R0:W1:Y:S02]  /*19d40*/  SHFL.IDX P6, R14, R13, R12, R11 ;  /* 0x0000000c0d0e7389 */ /* 0x00006400000c000b */
[----:B01----:R-:W-:Y:S01]  /*19d50*/  ENDCOLLECTIVE ;  /* 0x000000000000791b */ /* 0x003fe20003800000 */
.L_x_1424:
[----:B------:R-:W-:Y:S02]  /*19d60*/  IMAD.MOV.U32 R13, RZ, RZ, R3 ;  /* 0x000000ffff0d7224 */ /* 0x000fe400078e0003 */
[----:B------:R-:W-:Y:S02]  /*19d70*/  IMAD.MOV.U32 R12, RZ, RZ, 0x1 ;  /* 0x00000001ff0c7424 */ /* 0x000fe400078e00ff */
[----:B------:R-:W-:-:S07]  /*19d80*/  IMAD.MOV.U32 R5, RZ, RZ, R14 ;  /* 0x000000ffff057224 */ /* 0x000fce00078e000e */
[----:B------:R-:W-:Y:S05]  /*19d90*/  WARPSYNC.COLLECTIVE R15, `(.L_x_1425) ;  /* 0x000000000f087348 */ /* 0x000fea0003c00000 */
[----:B------:R0:W1:Y:S02]  /*19da0*/  SHFL.IDX P6, R14, R13, R12, R11 ;  /* 0x0000000c0d0e7389 */ /* 0x00006400000c000b */
[----:B01----:R-:W-:Y:S01]  /*19db0*/  ENDCOLLECTIVE ;  /* 0x000000000000791b */ /* 0x003fe20003800000 */
.L_x_1425:
[----:B------:R-:W-:-:S05]  /*19dc0*/  @!P4 IADD3 R5, P3, R10, R5, RZ ;  /* 0x000000050a05c210 */ /* 0x000fca0007f7e0ff */
[----:B------:R-:W-:-:S04]  /*19dd0*/  @!P4 IMAD.X R6, RZ, RZ, R6, P3 ;  /* 0x000000ffff06c224 */ /* 0x000fc800018e0606 */
[----:B------:R-:W-:Y:S02]  /*19de0*/  @!P4 IMAD.MOV.U32 R7, RZ, RZ, R6 ;  /* 0x000000ffff07c224 */ /* 0x000fe400078e0006 */
        /* <DEDUP_REMOVED lines=9> */
[----:B------:R-:W-:-:S10]  /*19e80*/  IMAD.MOV.U32 R5, RZ, RZ, R14 ;  /* 0x000000ffff057224 */ /* 0x000fd400078e000e */
[----:B0-----:R-:W-:Y:S05]  /*19e90*/  WARPSYNC.COLLECTIVE R15, `(.L_x_1426) ;  /* 0x000000000f087348 */ /* 0x001fea0003c00000 */
[----:B------:R1:W2:Y:S02]  /*19ea0*/  SHFL.IDX P6, R14, R13, R12, R11 ;  /* 0x0000000c0d0e7389 */ /* 0x0002a400000c000b */
[----:B012---:R-:W-:Y:S01]  /*19eb0*/  ENDCOLLECTIVE ;  /* 0x000000000000791b */ /* 0x007fe20003800000 */
.L_x_1426:
[----:B------:R-:W-:Y:S01]  /*19ec0*/  @!PT LDS RZ, [RZ] ;  /* 0x00000000fffff984 */ /* 0x000fe20000000800 */
[----:B------:R-:W-:Y:S01]  /*19ed0*/  @!PT LDS RZ, [RZ] ;  /* 0x00000000fffff984 */ /* 0x000fe20000000800 */
[----:B------:R-:W-:Y:S01]  /*19ee0*/  @!PT LDS RZ, [RZ] ;  /* 0x00000000fffff984 */ /* 0x000fe20000000800 */
[----:B------:R0:W-:Y:S01]  /*19ef0*/  @!P4 LDGSTS.E.BYPASS.LTC128B.128 [R9+0x1c400], desc[UR52][R6.64+0x80], !P2 ;  /* 0x1c4000800609cfae */ /* 0x0001e2000d101d74 */
[----:B------:R-:W-:Y:S02]  /*19f00*/  IMAD.MOV.U32 R13, RZ, RZ, R3 ;  /* 0x000000ffff0d7224 */ /* 0x000fe400078e0003 */
[----:B------:R-:W-:Y:S02]  /*19f10*/  IMAD.MOV.U32 R12, RZ, RZ, 0x2 ;  /* 0x00000002ff0c7424 */ /* 0x000fe400078e00ff */
[----:B0-----:R-:W-:-:S07]  /*19f20*/  IMAD.MOV.U32 R6, RZ, RZ, R14 ;  /* 0x000000ffff067224 */ /* 0x001fce00078e000e */
[----:B------:R-:W-:Y:S05]  /*19f30*/  WARPSYNC.COLLECTIVE R15, `(.L_x_1427) ;  /* 0x000000000f087348 */ /* 0x000fea0003c00000 */
[----:B------:R0:W1:Y:S02]  /*19f40*/  SHFL.IDX P6, R14, R13, R12, R11 ;  /* 0x0000000c0d0e7389 */ /* 0x00006400000c000b */
[----:B01----:R-:W-:Y:S01]  /*19f50*/  ENDCOLLECTIVE ;  /* 0x000000000000791b */ /* 0x003fe20003800000 */
.L_x_1427:
        /* <DEDUP_REMOVED lines=16> */
.L_x_1428:
[----:B------:R-:W-:Y:S02]  /*1a060*/  IMAD.MOV.U32 R13, RZ, RZ, R3 ;  /* 0x000000ffff0d7224 */ /* 0x000fe400078e0003 */
[----:B------:R-:W-:Y:S02]  /*1a070*/  IMAD.MOV.U32 R12, RZ, RZ, 0x3 ;  /* 0x00000003ff0c7424 */ /* 0x000fe400078e00ff */
[----:B------:R-:W-:-:S07]  /*1a080*/  IMAD.MOV.U32 R6, RZ, RZ, R14 ;  /* 0x000000ffff067224 */ /* 0x000fce00078e000e */
[----:B------:R-:W-:Y:S05]  /*1a090*/  WARPSYNC.COLLECTIVE R15, `(.L_x_1429) ;  /* 0x000000000f087348 */ /* 0x000fea0003c00000 */
[----:B------:R0:W1:Y:S02]  /*1a0a0*/  SHFL.IDX P6, R14, R13, R12, R11 ;  /* 0x0000000c0d0e7389 */ /* 0x00006400000c000b */
[----:B01----:R-:W-:Y:S01]  /*1a0b0*/  ENDCOLLECTIVE ;  /* 0x000000000000791b */ /* 0x003fe20003800000 */
.L_x_1429:
        /* <DEDUP_REMOVED lines=14> */
.L_x_1430:
[----:B------:R-:W-:Y:S01]  /*1a1a0*/  IMAD.MOV.U32 R4, RZ, RZ, R14 ;  /* 0x000000ffff047224 */ /* 0x000fe200078e000e */
[----:B------:R-:W-:Y:S06]  /*1a1b0*/  BRA `(.L_x_1431) ;  /* 0xffffffc400c87947 */ /* 0x000fec000383ffff */
.L_x_1355:
[----:B-1----:R1:W2:Y:S02]  /*1a1c0*/  SYNCS.PHASECHK.TRANS64.TRYWAIT P0, [R17+URZ+0x2a820], R0 ;  /* 0x02a82000110075a7 */ /* 0x0022a4000800017f */
[----:B--2---:R-:W-:Y:S05]  /*1a1d0*/  @!P0 NANOSLEEP.SYNCS 0x989680 ;  /* 0x009896800000895d */ /* 0x004fea0003900000 */
[----:B------:R-:W2:Y:S02]  /*1a1e0*/  @!P0 SYNCS.PHASECHK.TRANS64 P0, [R17+URZ+0x2a820], R0 ;  /* 0x02a82000110085a7 */ /* 0x000ea4000800007f */
[----:B--2---:R-:W-:Y:S05]  /*1a1f0*/  @!P0 BRA `(.L_x_1355) ;  /* 0xfffffffc00f08947 */ /* 0x004fea000383ffff */
[----:B------:R-:W-:Y:S05]  /*1a200*/  BRA `(.L_x_1432) ;  /* 0xffffffc800387947 */ /* 0x000fea000383ffff */
.L_x_1361:
[----:B0-----:R0:W1:Y:S02]  /*1a210*/  SYNCS.PHASECHK.TRANS64.TRYWAIT P0, [R6+URZ+0x2a880], R5 ;  /* 0x02a88005060075a7 */ /* 0x001064000800017f */
[----:B-1----:R-:W-:Y:S05]  /*1a220*/  @!P0 NANOSLEEP.SYNCS 0x989680 ;  /* 0x009896800000895d */ /* 0x002fea0003900000 */
[----:B------:R-:W1:Y:S02]  /*1a230*/  @!P0 SYNCS.PHASECHK.TRANS64 P0, [R6+URZ+0x2a880], R5 ;  /* 0x02a88005060085a7 */ /* 0x000e64000800007f */
[----:B-1----:R-:W-:Y:S05]  /*1a240*/  @!P0 BRA `(.L_x_1361) ;  /* 0xfffffffc00f08947 */ /* 0x002fea000383ffff */
[----:B------:R-:W-:Y:S05]  /*1a250*/  BRA `(.L_x_1433) ;  /* 0xffffffc800ec7947 */ /* 0x000fea000383ffff */
.L_x_1368:
[----:B-1----:R1:W2:Y:S02]  /*1a260*/  SYNCS.PHASECHK.TRANS64.TRYWAIT P0, [R6+URZ+0x2a840], R5 ;  /* 0x02a84005060075a7 */ /* 0x0022a4000800017f */
[----:B--2---:R-:W-:Y:S05]  /*1a270*/  @!P0 NANOSLEEP.SYNCS 0x989680 ;  /* 0x009896800000895d */ /* 0x004fea0003900000 */
[----:B------:R-:W2:Y:S02]  /*1a280*/  @!P0 SYNCS.PHASECHK.TRANS64 P0, [R6+URZ+0x2a840], R5 ;  /* 0x02a84005060085a7 */ /* 0x000ea4000800007f */
[----:B--2---:R-:W-:Y:S05]  /*1a290*/  @!P0 BRA `(.L_x_1368) ;  /* 0xfffffffc00f08947 */ /* 0x004fea000383ffff */
[----:B------:R-:W-:Y:S05]  /*1a2a0*/  BRA `(.L_x_1434) ;  /* 0xffffffcc00e87947 */ /* 0x000fea000383ffff */
.L_x_1376:
[----:B-1----:R1:W2:Y:S02]  /*1a2b0*/  SYNCS.PHASECHK.TRANS64.TRYWAIT P0, [R13+URZ+0x2a870], R4 ;  /* 0x02a870040d0075a7 */ /* 0x0022a4000800017f */
[----:B--2---:R-:W-:Y:S05]  /*1a2c0*/  @!P0 NANOSLEEP.SYNCS 0x989680 ;  /* 0x009896800000895d */ /* 0x004fea0003900000 */
[----:B------:R-:W2:Y:S02]  /*1a2d0*/  @!P0 SYNCS.PHASECHK.TRANS64 P0, [R13+URZ+0x2a870], R4 ;  /* 0x02a870040d0085a7 */ /* 0x000ea4000800007f */
[----:B--2---:R-:W-:Y:S05]  /*1a2e0*/  @!P0 BRA `(.L_x_1376) ;  /* 0xfffffffc00f08947 */ /* 0x004fea000383ffff */
[----:B------:R-:W-:Y:S05]  /*1a2f0*/  BRA `(.L_x_1435) ;  /* 0xffffffd000fc7947 */ /* 0x000fea000383ffff */
.L_x_1378:
[----:B-1----:R1:W2:Y:S02]  /*1a300*/  SYNCS.PHASECHK.TRANS64.TRYWAIT P0, [R13+URZ+0x2a860], R4 ;  /* 0x02a860040d0075a7 */ /* 0x0022a4000800017f */
[----:B--2---:R-:W-:Y:S05]  /*1a310*/  @!P0 NANOSLEEP.SYNCS 0x989680 ;  /* 0x009896800000895d */ /* 0x004fea0003900000 */
[----:B------:R-:W2:Y:S02]  /*1a320*/  @!P0 SYNCS.PHASECHK.TRANS64 P0, [R13+URZ+0x2a860], R4 ;  /* 0x02a860040d0085a7 */ /* 0x000ea4000800007f */
[----:B--2---:R-:W-:Y:S05]  /*1a330*/  @!P0 BRA `(.L_x_1378) ;  /* 0xfffffffc00f08947 */ /* 0x004fea000383ffff */
[----:B------:R-:W-:Y:S05]  /*1a340*/  BRA `(.L_x_1436) ;  /* 0xffffffd400047947 */ /* 0x000fea000383ffff */
.L_x_1385:
[----:B-1----:R1:W2:Y:S02]  /*1a350*/  SYNCS.PHASECHK.TRANS64.TRYWAIT P1, [R12+URZ+0x2a870], R3 ;  /* 0x02a870030c0075a7 */ /* 0x0022a4000802017f */
[----:B--2---:R-:W-:Y:S05]  /*1a360*/  @!P1 NANOSLEEP.SYNCS 0x989680 ;  /* 0x009896800000995d */ /* 0x004fea0003900000 */
[----:B------:R-:W2:Y:S02]  /*1a370*/  @!P1 SYNCS.PHASECHK.TRANS64 P1, [R12+URZ+0x2a870], R3 ;  /* 0x02a870030c0095a7 */ /* 0x000ea4000802007f */
[----:B--2---:R-:W-:Y:S05]  /*1a380*/  @!P1 BRA `(.L_x_1385) ;  /* 0xfffffffc00f09947 */ /* 0x004fea000383ffff */
[----:B------:R-:W-:Y:S05]  /*1a390*/  BRA `(.L_x_1437) ;  /* 0xffffffdc00107947 */ /* 0x000fea000383ffff */
.L_x_1387:
[----:B-1----:R1:W2:Y:S02]  /*1a3a0*/  SYNCS.PHASECHK.TRANS64.TRYWAIT P1, [R12+URZ+0x2a860], R3 ;  /* 0x02a860030c0075a7 */ /* 0x0022a4000802017f */
[----:B--2---:R-:W-:Y:S05]  /*1a3b0*/  @!P1 NANOSLEEP.SYNCS 0x989680 ;  /* 0x009896800000995d */ /* 0x004fea0003900000 */
[----:B------:R-:W2:Y:S02]  /*1a3c0*/  @!P1 SYNCS.PHASECHK.TRANS64 P1, [R12+URZ+0x2a860], R3 ;  /* 0x02a860030c0095a7 */ /* 0x000ea4000802007f */
[----:B--2---:R-:W-:Y:S05]  /*1a3d0*/  @!P1 BRA `(.L_x_1387) ;  /* 0xfffffffc00f09947 */ /* 0x004fea000383ffff */
[----:B------:R-:W-:Y:S05]  /*1a3e0*/  BRA `(.L_x_1438) ;  /* 0xffffffdc00147947 */ /* 0x000fea000383ffff */
.L_x_1400:
[----:B0-----:R0:W1:Y:S02]  /*1a3f0*/  SYNCS.PHASECHK.TRANS64.TRYWAIT P0, [R3+URZ+0x2a820], R0 ;  /* 0x02a82000030075a7 */ /* 0x001064000800017f */
[----:B-1----:R-:W-:Y:S05]  /*1a400*/  @!P0 NANOSLEEP.SYNCS 0x989680 ;  /* 0x009896800000895d */ /* 0x002fea0003900000 */
[----:B------:R-:W1:Y:S02]  /*1a410*/  @!P0 SYNCS.PHASECHK.TRANS64 P0, [R3+URZ+0x2a820], R0 ;  /* 0x02a82000030085a7 */ /* 0x000e64000800007f */
[----:B-1----:R-:W-:Y:S05]  /*1a420*/  @!P0 BRA `(.L_x_1400) ;  /* 0xfffffffc00f08947 */ /* 0x002fea000383ffff */
[----:B------:R-:W-:Y:S05]  /*1a430*/  BRA `(.L_x_1439) ;  /* 0xffffffec00f07947 */ /* 0x000fea000383ffff */
.L_x_1401:
        /* <DEDUP_REMOVED lines=11> */
.L_x_1441:
[----:B------:R-:W-:Y:S05]  /*1a4f0*/  BSYNC B0 ;  /* 0x0000000000007941 */ /* 0x000fea0003800000 */
.L_x_1440:
[----:B------:R-:W-:Y:S05]  /*1a500*/  BRA `(.L_x_1442) ;  /* 0xffffffec00d87947 */ /* 0x000fea000383ffff */
.L_x_1404:
[----:B------:R-:W-:Y:S01]  /*1a510*/  BSSY B1, `(.L_x_1443) ;  /* 0x0000006000017945 */ /* 0x000fe20003800000 */
[----:B------:R-:W-:-:S07]  /*1a520*/  IMAD.MOV.U32 R15, RZ, RZ, -0x1 ;  /* 0xffffffffff0f7424 */ /* 0x000fce00078e00ff */
[----:B0-----:R-:W-:Y:S05]  /*1a530*/  WARPSYNC.COLLECTIVE R15, `(.L_x_1444) ;  /* 0x000000000f0c7348 */ /* 0x001fea0003c00000 */
[----:B------:R-:W-:Y:S02]  /*1a540*/  ELECT P6, UR62, PT ;  /* 0x00000000003e782f */ /* 0x000fe400038c0000 */
[----:B------:R-:W-:Y:S01]  /*1a550*/  MOV R14, UR62 ;  /* 0x0000003e000e7c02 */ /* 0x000fe20008000f00 */
[----:B0-----:R-:W-:Y:S10]  /*1a560*/  ENDCOLLECTIVE ;  /* 0x000000000000791b */ /* 0x001ff40003800000 */
.L_x_1444:
[----:B------:R-:W-:Y:S05]  /*1a570*/  BSYNC B1 ;  /* 0x0000000000017941 */ /* 0x000fea0003800000 */
.L_x_1443:
[----:B------:R-:W-:Y:S05]  /*1a580*/  BRA `(.L_x_1445) ;  /* 0xffffffec00d07947 */ /* 0x000fea000383ffff */
.L_x_1406:
[----:B0-----:R0:W1:Y:S02]  /*1a590*/  SYNCS.PHASECHK.TRANS64.TRYWAIT P1, [R7+URZ], R4 ;  /* 0x00000004070075a7 */ /* 0x001064000802017f */
[----:B-1----:R-:W-:Y:S05]  /*1a5a0*/  @!P1 NANOSLEEP.SYNCS 0x989680 ;  /* 0x009896800000995d */ /* 0x002fea0003900000 */
[----:B------:R-:W1:Y:S02]  /*1a5b0*/  @!P1 SYNCS.PHASECHK.TRANS64 P1, [R7+URZ], R4 ;  /* 0x00000004070095a7 */ /* 0x000e64000802007f */
[----:B-1----:R-:W-:Y:S05]  /*1a5c0*/  @!P1 BRA `(.L_x_1406) ;  /* 0xfffffffc00f09947 */ /* 0x002fea000383ffff */
[----:B------:R-:W-:Y:S05]  /*1a5d0*/  BRA `(.L_x_1446) ;  /* 0xfffffff000047947 */ /* 0x000fea000383ffff */
.L_x_1407:
[----:B-1----:R1:W2:Y:S02]  /*1a5e0*/  SYNCS.PHASECHK.TRANS64.TRYWAIT P1, [R5+URZ], R0 ;  /* 0x00000000050075a7 */ /* 0x0022a4000802017f */
[----:B--2---:R-:W-:Y:S05]  /*1a5f0*/  @!P1 NANOSLEEP.SYNCS 0x989680 ;  /* 0x009896800000995d */ /* 0x004fea0003900000 */
[----:B------:R-:W2:Y:S02]  /*1a600*/  @!P1 SYNCS.PHASECHK.TRANS64 P1, [R5+URZ], R0 ;  /* 0x00000000050095a7 */ /* 0x000ea4000802007f */
[----:B--2---:R-:W-:Y:S05]  /*1a610*/  @!P1 BRA `(.L_x_1407) ;  /* 0xfffffffc00f09947 */ /* 0x004fea000383ffff */
[----:B------:R-:W-:Y:S05]  /*1a620*/  BRA `(.L_x_1447) ;  /* 0xffffffec00f87947 */ /* 0x000fea000383ffff */
.L_x_1409:
[----:B-1----:R1:W2:Y:S02]  /*1a630*/  SYNCS.PHASECHK.TRANS64.TRYWAIT P1, [R5+URZ+0x2a860], R4 ;  /* 0x02a86004050075a7 */ /* 0x0022a4000802017f */
[----:B--2---:R-:W-:Y:S05]  /*1a640*/  @!P1 NANOSLEEP.SYNCS 0x989680 ;  /* 0x009896800000995d */ /* 0x004fea0003900000 */
[----:B------:R-:W2:Y:S02]  /*1a650*/  @!P1 SYNCS.PHASECHK.TRANS64 P1, [R5+URZ+0x2a860], R4 ;  /* 0x02a86004050095a7 */ /* 0x000ea4000802007f */
[----:B--2---:R-:W-:Y:S05]  /*1a660*/  @!P1 BRA `(.L_x_1409) ;  /* 0xfffffffc00f09947 */ /* 0x004fea000383ffff */
[----:B------:R-:W-:Y:S05]  /*1a670*/  BRA `(.L_x_1448) ;  /* 0xffffffec00f87947 */ /* 0x000fea000383ffff */
.L_x_1411:
[----:B--2---:R2:W3:Y:S02]  /*1a680*/  SYNCS.PHASECHK.TRANS64.TRYWAIT P1, [R3+URZ+0x2a860], R0 ;  /* 0x02a86000030075a7 */ /* 0x0044e4000802017f */
[----:B---3--:R-:W-:Y:S05]  /*1a690*/  @!P1 NANOSLEEP.SYNCS 0x989680 ;  /* 0x009896800000995d */ /* 0x008fea0003900000 */
[----:B------:R-:W3:Y:S02]  /*1a6a0*/  @!P1 SYNCS.PHASECHK.TRANS64 P1, [R3+URZ+0x2a860], R0 ;  /* 0x02a86000030095a7 */ /* 0x000ee4000802007f */
[----:B---3--:R-:W-:Y:S05]  /*1a6b0*/  @!P1 BRA `(.L_x_1411) ;  /* 0xfffffffc00f09947 */ /* 0x008fea000383ffff */
[----:B------:R-:W-:Y:S05]  /*1a6c0*/  BRA `(.L_x_1449) ;  /* 0xffffffec00f87947 */ /* 0x000fea000383ffff */
.L_x_1413:
[----:B---3--:R3:W4:Y:S02]  /*1a6d0*/  SYNCS.PHASECHK.TRANS64.TRYWAIT P0, [R5+URZ+0x2a880], R4 ;  /* 0x02a88004050075a7 */ /* 0x008724000800017f */
[----:B----4-:R-:W-:Y:S05]  /*1a6e0*/  @!P0 NANOSLEEP.SYNCS 0x989680 ;  /* 0x009896800000895d */ /* 0x010fea0003900000 */
[----:B------:R-:W4:Y:S02]  /*1a6f0*/  @!P0 SYNCS.PHASECHK.TRANS64 P0, [R5+URZ+0x2a880], R4 ;  /* 0x02a88004050085a7 */ /* 0x000f24000800007f */
[----:B----4-:R-:W-:Y:S05]  /*1a700*/  @!P0 BRA `(.L_x_1413) ;  /* 0xfffffffc00f08947 */ /* 0x010fea000383ffff */
[----:B------:R-:W-:Y:S05]  /*1a710*/  BRA `(.L_x_1414) ;  /* 0xffffffec00f47947 */ /* 0x000fea000383ffff */
.L_x_1450:
        /* <DEDUP_REMOVED lines=14> */
.L_x_2889:


//--------------------- .text._ZN7cutlass13device_kernelIN5flash11enable_sm90INS1_16FlashAttnFwdSm90INS1_25CollectiveMainloopFwdSm90ILi2EN4cute5tupleIJNS5_1CILi1EEES8_S8_EEENS6_IJNS7_ILi128EEESA_NS7_ILi192EEEEEELi192ENS_12float_e4m3_tEfNS_4arch4Sm90ELb0ELb1ELb1ELb1ELb0ELb1ELb0ELb1ELb1ELb1ELb0ELb0EEENS1_21CollectiveEpilogueFwdINS6_IJSA_SB_SA_EEES9_NS_10bfloat16_tESF_Li256ELb1ELb1ELb0ELb1EEENS1_36VarlenDynamicPersistentTileSchedulerILi128ELi128ELi256ELi128ELb0ELb1ELb1ELb1ELb0ELb1EEEEEEEEEvNT_6ParamsE --------------------------
	.section	.text._ZN7cutlass13device_kernelIN5flash11enable_sm90INS1_16FlashAttnFwdSm90INS1_25CollectiveMainloopFwdSm90ILi2EN4cute5tupleIJNS5_1CILi1EEES8_S8_EEENS6_IJNS7_ILi128EEESA_NS7_ILi192EEEEEELi192ENS_12float_e4m3_tEfNS_4arch4Sm90ELb0ELb1ELb1ELb1ELb0ELb1ELb0ELb1ELb1ELb1ELb0ELb0EEENS1_21CollectiveEpilogueFwdINS6_IJSA_SB_SA_EEES9_NS_10bfloat16_tESF_Li256ELb1ELb1ELb0ELb1EEENS1_36VarlenDynamicPersistentTileSchedulerILi128ELi128ELi256ELi128ELb0ELb1ELb1ELb1ELb0ELb1EEEEEEEEEvNT_6ParamsE,"ax",@progbits
	.align	128
.text._ZN7cutlass13device_kernelIN5flash11enable_sm90INS1_16FlashAttnFwdSm90INS1_25CollectiveMainloopFwdSm90ILi2EN4cute5tupleIJNS5_1CILi1EEES8_S8_EEENS6_IJNS7_ILi128EEESA_NS7_ILi192EEEEEELi192ENS_12float_e4m3_tEfNS_4arch4Sm90ELb0ELb1ELb1ELb1ELb0ELb1ELb0ELb1ELb1ELb1ELb0ELb0EEENS1_21CollectiveEpilogueFwdINS6_IJSA_SB_SA_EEES9_NS_10bfloat16_tESF_Li256ELb1ELb1ELb0ELb1EEENS1_36VarlenDynamicPersistentTileSchedulerILi128ELi128ELi256ELi128ELb0ELb1ELb1ELb1ELb0ELb1EEEEEEEEEvNT_6ParamsE:
        .type           _ZN7cutlass13device_kernelIN5flash11enable_sm90INS1_16FlashAttnFwdSm90INS1_25CollectiveMainloopFwdSm90ILi2EN4cute5tupleIJNS5_1CILi1EEES8_S8_EEENS6_IJNS7_ILi128EEESA_NS7_ILi192EEEEEELi192ENS_12float_e4m3_tEfNS_4arch4Sm90ELb0ELb1ELb1ELb1ELb0ELb1ELb0ELb1ELb1ELb1ELb0ELb0EEENS1_21CollectiveEpilogueFwdINS6_IJSA_SB_SA_EEES9_NS_10bfloat16_tESF_Li256ELb1ELb1ELb0ELb1EEENS1_36VarlenDynamicPersistentTileSchedulerILi128ELi128ELi256ELi128ELb0ELb1ELb1ELb1ELb0ELb1EEEEEEEEEvNT_6ParamsE,@function
        .size           _ZN7cutlass13device_kernelIN5flash11enable_sm90INS1_16FlashAttnFwdSm90INS1_25CollectiveMainloopFwdSm90ILi2EN4cute5tupleIJNS5_1CILi1EEES8_S8_EEENS6_IJNS7_ILi128EEESA_NS7_ILi192EEEEEELi192ENS_12float_e4m3_tEfNS_4arch4Sm90ELb0ELb1ELb1ELb1ELb0ELb1ELb0ELb1ELb1ELb1ELb0ELb0EEENS1_21CollectiveEpilogueFwdINS6_IJSA_SB_SA_EEES9_NS_10bfloat16_tESF_Li256ELb1ELb1ELb0ELb1EEENS1_36VarlenDynamicPersistentTileSchedulerILi128ELi128ELi256ELi128ELb0ELb1ELb1ELb1ELb0ELb1EEEEEEEEEvNT_6ParamsE,(.L_x_2890 - _ZN7cutlass13device_kernelIN5flash11enable_sm90INS1_16FlashAttnFwdSm90INS1_25CollectiveMainloopFwdSm90ILi2EN4cute5tupleIJNS5_1CILi1EEES8_S8_EEENS6_IJNS7_ILi128EEESA_NS7_ILi192EEEEEELi192ENS_12float_e4m3_tEfNS_4arch4Sm90ELb0ELb1ELb1ELb1ELb0ELb1ELb0ELb1ELb1ELb1ELb0ELb0EEENS1_21CollectiveEpilogueFwdINS6_IJSA_SB_SA_EEES9_NS_10bfloat16_tESF_Li256ELb1ELb1ELb0ELb1EEENS1_36VarlenDynamicPersistentTileSchedulerILi128ELi128ELi256ELi128ELb0ELb1ELb1ELb1ELb0ELb1EEEEEEEEEvNT_6ParamsE)
        .other          _ZN7cutlass13device_kernelIN5flash11enable_sm90INS1_16FlashAttnFwdSm90INS1_25CollectiveMainloopFwdSm90ILi2EN4cute5tupleIJNS5_1CILi1EEES8_S8_EEENS6_IJNS7_ILi128EEESA_NS7_ILi192EEEEEELi192ENS_12float_e4m3_tEfNS_4arch4Sm90ELb0ELb1ELb1ELb1ELb0ELb1ELb0ELb1ELb1ELb1ELb0ELb0EEENS1_21CollectiveEpilogueFwdINS6_IJSA_SB_SA_EEES9_NS_10bfloat16_tESF_Li256ELb1ELb1ELb0ELb1EEENS1_36VarlenDynamicPersistentTileSchedulerILi128ELi128ELi256ELi128ELb0ELb1ELb1ELb1ELb0ELb1EEEEEEEEEvNT_6ParamsE,@"STO_CUDA_ENTRY STV_DEFAULT"
_ZN7cutlass13device_kernelIN5flash11enable_sm90INS1_16FlashAttnFwdSm90INS1_25CollectiveMainloopFwdSm90ILi2EN4cute5tupleIJNS5_1CILi1EEES8_S8_EEENS6_IJNS7_ILi128EEESA_NS7_ILi192EEEEEELi192ENS_12float_e4m3_tEfNS_4arch4Sm90ELb0ELb1ELb1ELb1ELb0ELb1ELb0ELb1ELb1ELb1ELb0ELb0EEENS1_21CollectiveEpilogueFwdINS6_IJSA_SB_SA_EEES9_NS_10bfloat16_tESF_Li256ELb1ELb1ELb0ELb1EEENS1_36VarlenDynamicPersistentTileSchedulerILi128ELi128ELi256ELi128ELb0ELb1ELb1ELb1ELb0ELb1EEEEEEEEEvNT_6ParamsE:
        /* <DEDUP_REMOVED lines=24> */
.L_x_1452:
[----:B------:R-:W-:Y:S05]  /*0180*/  BSYNC B0 ;  /* 0x0000000000007941 */ /* 0x000fea0003800000 */
.L_x_1451:
        /* <DEDUP_REMOVED lines=41> */
.L_x_1453:
        /* <DEDUP_REMOVED lines=22> */
.L_x_1454:
        /* <DEDUP_REMOVED lines=18> */
.L_x_1455:
        /* <DEDUP_REMOVED lines=22> */
.L_x_1456:
        /* <DEDUP_REMOVED lines=22> */
.L_x_1457:
        /* <DEDUP_REMOVED lines=8> */
.L_x_1460:
        /* <DEDUP_REMOVED lines=8> */
[----:B-1----:R-:W-:-:S06]  /*0a60*/  ULEA UR4, UR36, UR4, 0x18 ;  /* 0x0000000424047291 */ /* 0x002fcc000f8ec03f */
[----:B------:R-:W-:Y:S01]  /*0a70*/  IMAD.U32 R16, RZ, RZ, UR4 ;  /* 0x00000004ff107e24 */ /* 0x000fe2000f8e00ff */
[----:B0-----:R-:W-:Y:S01]  /*0a80*/  SHF.R.U32.HI R0, RZ, 0x7, R0 ;  /* 0x00000007ff007819 */ /* 0x001fe20000011600 */
[----:B------:R-:W-:-:S03]  /*0a90*/  ULDC UR4, c[0x0][0xc3c] ;  /* 0x00030f0000047ab9 */ /* 0x000fc60000000800 */
[----:B------:R-:W-:-:S13]  /*0aa0*/  ISETP.NE.AND P0, PT, R0, 0x1, PT ;  /* 0x000000010000780c */ /* 0x000fda0003f05270 */
[----:B------:R-:W-:Y:S08]  /*0ab0*/  @!P0 BAR.ARV 0x9, 0x100 ;  /* 0x0244000000008b1d */ /* 0x000ff00000002000 */
[----:B------:R-:W-:Y:S06]  /*0ac0*/  BAR.SYNC.DEFER_BLOCKING 0x5, 0x180 ;  /* 0x0146000000007b1d */ /* 0x000fec0000010000 */
[----:B------:R-:W0:Y:S02]  /*0ad0*/  LDS.128 R208, [R16+0x2a8d0] ;  /* 0x02a8d00010d07984 */ /* 0x000e240000000c00 */
[----:B------:R-:W-:Y:S06]  /*0ae0*/  BAR.ARV 0x4, 0x180 ;  /* 0x0106000000007b1d */ /* 0x000fec0000002000 */
[----:B0-----:R-:W-:-:S13]  /*0af0*/  ISETP.GE.AND P0, PT, R211, UR4, PT ;  /* 0x00000004d3007c0c */ /* 0x001fda000bf06270 */
[----:B------:R-:W-:Y:S05]  /*0b00*/  @P0 BRA `(.L_x_1461) ;  /* 0x0000029800dc0947 */ /* 0x000fea0003800000 */
[----:B------:R-:W0:Y:S01]  /*0b10*/  S2R R0, SR_TID.X ;  /* 0x0000000000007919 */ /* 0x000e220000002100 */
[----:B------:R-:W-:Y:S01]  /*0b20*/  R2UR UR39, R16 ;  /* 0x00000000102772ca */ /* 0x000fe200000e0000 */
[----:B------:R-:W-:Y:S01]  /*0b30*/  IMAD.MOV.U32 R17, RZ, RZ, RZ ;  /* 0x000000ffff117224 */ /* 0x000fe200078e00ff */
[----:B------:R-:W-:Y:S01]  /*0b40*/  CS2R R18, SRZ ;  /* 0x0000000000127805 */ /* 0x000fe2000001ff00 */
[----:B------:R-:W-:Y:S01]  /*0b50*/  IMAD.MOV.U32 R206, RZ, RZ, RZ ;  /* 0x000000ffffce7224 */ /* 0x000fe200078e00ff */
[----:B------:R-:W-:Y:S01]  /*0b60*/  ULOP3.LUT UR42, UR37, 0x1, URZ, 0xfc, !UPT ;  /* 0x00000001252a7892 */ /* 0x000fe2000f8efc3f */
[----:B------:R-:W-:-:S08]  /*0b70*/  UMOV UR38, URZ ;  /* 0x0000003f00267c82 */ /* 0x000fd00008000000 */
        /* <DEDUP_REMOVED lines=10> */
[----:B------:R-:W-:Y:S02]  /*0c20*/  SHF.R.S32.HI R6, RZ, 0x4, R4 ;  /* 0x00000004ff067819 */ /* 0x000fe40000011404 */
[----:B------:R-:W-:Y:S01]  /*0c30*/  LOP3.LUT R8, R7, 0xfffffc00, RZ, 0xc0, !PT ;  /* 0xfffffc0007087812 */ /* 0x000fe200078ec0ff */
[----:B------:R-:W-:Y:S01]  /*0c40*/  IMAD.IADD R7, R14, 0x1, -R5 ;  /* 0x000000010e077824 */ /* 0x000fe200078e0a05 */
[----:B------:R-:W-:Y:S02]  /*0c50*/  LOP3.LUT R5, R2, 0x3fffffe, RZ, 0xc0, !PT ;  /* 0x03fffffe02057812 */ /* 0x000fe400078ec0ff */
[----:B------:R-:W-:Y:S01]  /*0c60*/  LEA.HI R4, R4, R6, RZ, 0x1 ;  /* 0x0000000604047211 */ /* 0x000fe200078f08ff */
[----:B------:R-:W-:Y:S01]  /*0c70*/  IMAD R8, R7, 0x40, R8 ;  /* 0x0000004007087824 */ /* 0x000fe200078e0208 */
[----:B------:R-:W-:Y:S01]  /*0c80*/  LEA.HI R2, R0, R14, RZ, 0x7 ;  /* 0x0000000e00027211 */ /* 0x000fe200078f38ff */
[----:B------:R-:W-:Y:S01]  /*0c90*/  IMAD.IADD R5, R200, 0x1, -R5 ;  /* 0x00000001c8057824 */ /* 0x000fe200078e0a05 */
[----:B------:R-:W-:-:S02]  /*0ca0*/  LOP3.LUT R7, R4, 0x1ffffffe, RZ, 0xc0, !PT ;  /* 0x1ffffffe04077812 */ /* 0x000fc400078ec0ff */
[-C--:B------:R-:W-:Y:S01]  /*0cb0*/  LEA.HI R4, R0, R14.reuse, RZ, 0x2 ;  /* 0x0000000e00047211 */ /* 0x080fe200078f10ff */
[----:B------:R-:W-:Y:S01]  /*0cc0*/  IMAD R214, R6, 0x8, R5 ;  /* 0x0000000806d67824 */ /* 0x000fe200078e0205 */
[----:B------:R-:W-:Y:S01]  /*0cd0*/  LOP3.LUT R233, R2, 0xffffff80, RZ, 0xc0, !PT ;  /* 0xffffff8002e97812 */ /* 0x000fe200078ec0ff */
[----:B------:R-:W-:Y:S01]  /*0ce0*/  IMAD.IADD R7, R6, 0x1, -R7 ;  /* 0x0000000106077824 */ /* 0x000fe200078e0a07 */
[----:B------:R-:W-:Y:S01]  /*0cf0*/  LOP3.LUT R231, R3, 0xfffffffe, RZ, 0xc0, !PT ;  /* 0xfffffffe03e77812 */ /* 0x000fe200078ec0ff */
[----:B------:R-:W-:Y:S01]  /*0d00*/  IMAD.SHL.U32 R214, R214, 0x40, RZ ;  /* 0x00000040d6d67824 */ /* 0x000fe200078e00ff */
[--C-:B------:R-:W-:Y:S01]  /*0d10*/  SHF.R.S32.HI R223, RZ, 0x2, R4.reuse ;  /* 0x00000002ffdf7819 */ /* 0x100fe20000011404 */
[C---:B------:R-:W-:Y:S01]  /*0d20*/  IMAD.IADD R233, R14.reuse, 0x1, -R233 ;  /* 0x000000010ee97824 */ /* 0x040fe200078e0ae9 */
[----:B------:R-:W-:Y:S01]  /*0d30*/  SHF.R.S32.HI R6, RZ, 0x1f, R4 ;  /* 0x0000001fff067819 */ /* 0x000fe20000011404 */
[----:B------:R-:W-:Y:S01]  /*0d40*/  IMAD.IADD R231, R14, 0x1, -R231 ;  /* 0x000000010ee77824 */ /* 0x000fe200078e0ae7 */
[----:B------:R-:W-:Y:S01]  /*0d50*/  LOP3.LUT R4, R4, 0xfffffffc, RZ, 0xc0, !PT ;  /* 0xfffffffc04047812 */ /* 0x000fe200078ec0ff */
[----:B------:R-:W-:Y:S01]  /*0d60*/  IMAD R7, R7, 0x8, R8 ;  /* 0x0000000807077824 */ /* 0x000fe200078e0208 */
[----:B------:R-:W-:Y:S01]  /*0d70*/  LEA.HI R6, R6, R223, RZ, 0x2 ;  /* 0x000000df06067211 */ /* 0x000fe200078f10ff */
[----:B------:R-:W-:Y:S01]  /*0d80*/  IMAD.SHL.U32 R204, R231, 0x8, RZ ;  /* 0x00000008e7cc7824 */ /* 0x000fe200078e00ff */
[----:B------:R-:W-:Y:S01]  /*0d90*/  LEA.HI R0, R0, R14, RZ, 0x3 ;  /* 0x0000000e00007211 */ /* 0x000fe200078f18ff */
[----:B------:R-:W-:Y:S01]  /*0da0*/  IMAD.IADD R9, R14, 0x1, -R4 ;  /* 0x000000010e097824 */ /* 0x000fe200078e0a04 */
[----:B------:R-:W-:Y:S01]  /*0db0*/  SHF.R.S32.HI R4, RZ, 0x1f, R233 ;  /* 0x0000001fff047819 */ /* 0x000fe200000114e9 */
[----:B------:R-:W-:Y:S01]  /*0dc0*/  VIADD R215, R204, 0x20 ;  /* 0x00000020ccd77836 */ /* 0x000fe20000000000 */
[----:B------:R-:W-:Y:S01]  /*0dd0*/  LOP3.LUT R6, R6, 0xfffffffc, RZ, 0xc0, !PT ;  /* 0xfffffffc06067812 */ /* 0x000fe200078ec0ff */
[C---:B------:R-:W-:Y:S01]  /*0de0*/  VIADD R217, R204.reuse, 0x40 ;  /* 0x00000040ccd97836 */ /* 0x040fe20000000000 */
[----:B------:R-:W-:Y:S01]  /*0df0*/  LEA.HI R5, R9, R9, RZ, 0x1 ;  /* 0x0000000909057211 */ /* 0x000fe200078f08ff */
[----:B------:R-:W-:Y:S01]  /*0e00*/  IMAD.IADD R11, R204, 0x1, R215 ;  /* 0x00000001cc0b7824 */ /* 0x000fe200078e02d7 */
[----:B------:R-:W-:Y:S01]  /*0e10*/  LEA.HI R3, R4, R233, RZ, 0x2 ;  /* 0x000000e904037211 */ /* 0x000fe200078f10ff */
[----:B------:R-:W-:Y:S01]  /*0e20*/  IMAD.IADD R223, R223, 0x1, -R6 ;  /* 0x00000001dfdf7824 */ /* 0x000fe200078e0a06 */
[----:B------:R-:W-:Y:S01]  /*0e30*/  LOP3.LUT R10, R5, 0x1ffffffe, RZ, 0xc0, !PT ;  /* 0x1ffffffe050a7812 */ /* 0x000fe200078ec0ff */
[----:B------:R0:W-:Y:S01]  /*0e40*/  STL [R1+0x20], R7 ;  /* 0x0000200701007387 */ /* 0x0001e20000100800 */
[--C-:B------:R-:W-:Y:S01]  /*0e50*/  SHF.R.S32.HI R5, RZ, 0x2, R3.reuse ;  /* 0x00000002ff057819 */ /* 0x100fe20000011403 */
[----:B------:R-:W-:Y:S01]  /*0e60*/  IMAD.SHL.U32 R212, R223, 0x80, RZ ;  /* 0x00000080dfd47824 */ /* 0x000fe200078e00ff */
[----:B------:R-:W-:Y:S01]  /*0e70*/  SHF.R.S32.HI R6, RZ, 0x1f, R3 ;  /* 0x0000001fff067819 */ /* 0x000fe20000011403 */
[----:B------:R-:W-:Y:S01]  /*0e80*/  IMAD.IADD R10, R9, 0x1, -R10 ;  /* 0x00000001090a7824 */ /* 0x000fe200078e0a0a */
[----:B------:R-:W-:Y:S01]  /*0e90*/  SHF.R.S32.HI R15, RZ, 0x7, R2 ;  /* 0x00000007ff0f7819 */ /* 0x000fe20000011402 */
[----:B------:R-:W-:Y:S01]  /*0ea0*/  VIADD R216, R204, 0x10 ;  /* 0x00000010ccd87836 */ /* 0x000fe20000000000 */
[----:B------:R-:W-:Y:S01]  /*0eb0*/  LEA.HI R6, R6, R5, RZ, 0x3 ;  /* 0x0000000506067211 */ /* 0x000fe200078f18ff */
[----:B------:R-:W-:Y:S01]  /*0ec0*/  IMAD.SHL.U32 R22, R231, 0x10, RZ ;  /* 0x00000010e7167824 */ /* 0x000fe200078e00ff */
[----:B------:R-:W-:Y:S01]  /*0ed0*/  SHF.R.S32.HI R8, RZ, 0x1f, R11 ;  /* 0x0000001fff087819 */ /* 0x000fe2000001140b */
[----:B0-----:R-:W-:Y:S01]  /*0ee0*/  IMAD.IADD R7, R204, 0x1, R217 ;  /* 0x00000001cc077824 */ /* 0x001fe200078e02d9 */
[----:B------:R-:W-:Y:S01]  /*0ef0*/  LOP3.LUT R226, R0, 0xfffffff8, RZ, 0xc0, !PT ;  /* 0xfffffff800e27812 */ /* 0x000fe200078ec0ff */
[----:B------:R-:W-:Y:S01]  /*0f00*/  VIADD R218, R204, 0x30 ;  /* 0x00000030ccda7836 */ /* 0x000fe20000000000 */
[----:B------:R-:W-:Y:S01]  /*0f10*/  LOP3.LUT R6, R6, 0xfffffff8, RZ, 0xc0, !PT ;  /* 0xfffffff806067812 */ /* 0x000fe200078ec0ff */
[----:B------:R-:W-:Y:S01]  /*0f20*/  VIADD R219, R204, 0x50 ;  /* 0x00000050ccdb7836 */ /* 0x000fe20000000000 */
[----:B------:R-:W-:Y:S01]  /*0f30*/  LEA.HI R4, R4, R233, RZ, 0x5 ;  /* 0x000000e904047211 */ /* 0x000fe200078f28ff */
[----:B------:R-:W-:Y:S01]  /*0f40*/  IMAD.IADD R226, R14, 0x1, -R226 ;  /* 0x000000010ee27824 */ /* 0x000fe200078e0ae2 */
[----:B------:R-:W-:Y:S01]  /*0f50*/  LEA.HI R2, R2, R15, RZ, 0x1 ;  /* 0x0000000f02027211 */ /* 0x000fe200078f08ff */
[----:B------:R-:W-:Y:S01]  /*0f60*/  IMAD.IADD R5, R5, 0x1, -R6 ;  /* 0x0000000105057824 */ /* 0x000fe200078e0a06 */
[-C--:B------:R-:W-:Y:S01]  /*0f70*/  LEA.HI R9, R8, R11.reuse, RZ, 0x4 ;  /* 0x0000000b08097211 */ /* 0x080fe200078f20ff */
[----:B------:R-:W-:Y:S01]  /*0f80*/  IMAD.SHL.U32 R221, R226, 0x8, RZ ;  /* 0x00000008e2dd7824 */ /* 0x000fe200078e00ff */
[----:B------:R-:W-:-:S02]  /*0f90*/  LEA.HI R8, R8, R11, RZ, 0x6 ;  /* 0x0000000b08087211 */ /* 0x000fc400078f30ff */
[----:B------:R-:W-:Y:S01]  /*0fa0*/  SHF.R.S32.HI R4, RZ, 0x5, R4 ;  /* 0x00000005ff047819 */ /* 0x000fe20000011404 */
[----:B------:R-:W-:Y:S01]  /*0fb0*/  VIADD R224, R221, 0x40 ;  /* 0x00000040dde07836 */ /* 0x000fe20000000000 */
[----:B------:R-:W-:Y:S01]  /*0fc0*/  LOP3.LUT R2, R2, 0x3fffffe, RZ, 0xc0, !PT ;  /* 0x03fffffe02027812 */ /* 0x000fe200078ec0ff */
[----:B------:R-:W-:Y:S01]  /*0fd0*/  IMAD.SHL.U32 R8, R8, 0x80, RZ ;  /* 0x0000008008087824 */ /* 0x000fe200078e00ff */
[----:B------:R-:W-:Y:S01]  /*0fe0*/  SHF.R.S32.HI R6, RZ, 0x1f, R7 ;  /* 0x0000001fff067819 */ /* 0x000fe20000011407 */
[----:B------:R-:W-:Y:S01]  /*0ff0*/  IMAD R5, R4, 0x10, R5 ;  /* 0x0000001004057824 */ /* 0x000fe200078e0205 */
[----:B------:R-:W-:Y:S01]  /*1000*/  LOP3.LUT R212, R212, 0x180, RZ, 0xc0, !PT ;  /* 0x00000180d4d47812 */ /* 0x000fe200078ec0ff */
[----:B------:R-:W-:Y:S01]  /*1010*/  IMAD.IADD R2, R15, 0x1, -R2 ;  /* 0x000000010f027824 */ /* 0x000fe200078e0a02 */
[CC--:B------:R-:W-:Y:S01]  /*1020*/  LEA.HI R11, R6.reuse, R7.reuse, RZ, 0x4 ;  /* 0x00000007060b7211 */ /* 0x0c0fe200078f20ff */
[----:B------:R-:W-:Y:S01]  /*1030*/  VIADD R225, R221, 0x80 ;  /* 0x00000080dde17836 */ /* 0x000fe20000000000 */
[----:B------:R-:W-:-:S02]  /*1040*/  LEA.HI R6, R6, R7, RZ, 0x6 ;  /* 0x0000000706067211 */ /* 0x000fc400078f30ff */
[----:B------:R-:W-:Y:S02]  /*1050*/  SHF.R.S32.HI R229, RZ, 0x3, R0 ;  /* 0x00000003ffe57819 */ /* 0x000fe40000011400 */
[----:B------:R-:W-:Y:S01]  /*1060*/  LOP3.LUT R7, R8, 0xffffe000, RZ, 0xc0, !PT ;  /* 0xffffe00008077812 */ /* 0x000fe200078ec0ff */
[----:B------:R-:W-:Y:S01]  /*1070*/  IMAD R8, R2, 0x40, R5 ;  /* 0x0000004002087824 */ /* 0x000fe200078e0205 */
[----:B------:R-:W-:Y:S01]  /*1080*/  SHF.R.S32.HI R0, RZ, 0x1f, R200 ;  /* 0x0000001fff007819 */ /* 0x000fe200000114c8 */
[----:B------:R-:W-:Y:S01]  /*1090*/  IMAD.SHL.U32 R12, R6, 0x80, RZ ;  /* 0x00000080060c7824 */ /* 0x000fe200078e00ff */
[----:B------:R-:W-:Y:S01]  /*10a0*/  LOP3.LUT R4, R212, 0x30, R9, 0xf8, !PT ;  /* 0x00000030d4047812 */ /* 0x000fe200078ef809 */
[----:B------:R-:W-:Y:S01]  /*10b0*/  IMAD R220, R10, 0x8, R8 ;  /* 0x000000080adc7824 */ /* 0x000fe200078e0208 */
[----:B------:R-:W-:Y:S01]  /*10c0*/  SHF.R.U32.HI R213, RZ, 0x3, R212 ;  /* 0x00000003ffd57819 */ /* 0x000fe200000116d4 */
[----:B------:R-:W-:Y:S01]  /*10d0*/  STL [R1+0x1c], R8 ;  /* 0x00001c0801007387 */ /* 0x000fe20000100800 */
[----:B------:R-:W-:-:S02]  /*10e0*/  SHF.R.S32.HI R0, RZ, 0x1f, R221 ;  /* 0x0000001fff007819 */ /* 0x000fc400000114dd */
[----:B------:R-:W-:Y:S02]  /*10f0*/  SHF.R.S32.HI R0, RZ, 0x1f, R216 ;  /* 0x0000001fff007819 */ /* 0x000fe400000114d8 */
[----:B------:R-:W-:Y:S02]  /*1100*/  LOP3.LUT R4, R4, R213, RZ, 0x3c, !PT ;  /* 0x000000d504047212 */ /* 0x000fe400078e3cff */
[----:B------:R-:W-:Y:S01]  /*1110*/  LOP3.LUT R6, R212, 0x30, R11, 0xf8, !PT ;  /* 0x00000030d4067812 */ /* 0x000fe200078ef80b */
[----:B------:R0:W-:Y:S01]  /*1120*/  STL [R1+0x4], R0 ;  /* 0x0000040001007387 */ /* 0x0001e20000100800 */
[----:B------:R-:W-:Y:S02]  /*1130*/  IADD3 R7, R4, R214, R7 ;  /* 0x000000d604077210 */ /* 0x000fe40007ffe007 */
[----:B------:R-:W-:Y:S02]  /*1140*/  LOP3.LUT R2, R3, 0x7ffffffc, RZ, 0xc0, !PT ;  /* 0x7ffffffc03027812 */ /* 0x000fe400078ec0ff */
[----:B------:R-:W-:-:S02]  /*1150*/  LOP3.LUT R4, R212, 0x30, R22, 0xf8, !PT ;  /* 0x00000030d4047812 */ /* 0x000fc400078ef816 */
[----:B------:R-:W-:Y:S01]  /*1160*/  LOP3.LUT R13, R12, 0xffffe000, RZ, 0xc0, !PT ;  /* 0xffffe0000c0d7812 */ /* 0x000fe200078ec0ff */
[----:B------:R-:W-:Y:S01]  /*1170*/  IMAD.IADD R203, R233, 0x1, -R2 ;  /* 0x00000001e9cb7824 */ /* 0x000fe200078e0a02 */
[-C--:B------:R-:W-:Y:S01]  /*1180*/  LOP3.LUT R6, R6, R213.reuse, RZ, 0x3c, !PT ;  /* 0x000000d506067212 */ /* 0x080fe200078e3cff */
[----:B------:R-:W-:Y:S01]  /*1190*/  IMAD.IADD R2, R16, 0x1, R7 ;  /* 0x0000000110027824 */ /* 0x000fe200078e0207 */
[----:B0-----:R-:W-:Y:S02]  /*11a0*/  LOP3.LUT R0, R212, 0x10, R22, 0xf8, !PT ;  /* 0x00000010d4007812 */ /* 0x001fe400078ef816 */
[----:B------:R-:W-:Y:S02]  /*11b0*/  SHF.R.S32.HI R3, RZ, 0x1f, R224 ;  /* 0x0000001fff037819 */ /* 0x000fe400000114e0 */
[----:B------:R-:W-:Y:S02]  /*11c0*/  LOP3.LUT R3, R0, R213, RZ, 0x3c, !PT ;  /* 0x000000d500037212 */ /* 0x000fe400078e3cff */
[----:B------:R-:W-:-:S02]  /*11d0*/  SHF.R.S32.HI R5, RZ, 0x1f, R225 ;  /* 0x0000001fff057819 */ /* 0x000fc400000114e1 */
[----:B------:R-:W-:Y:S01]  /*11e0*/  LOP3.LUT R5, R4, R213, RZ, 0x3c, !PT ;  /* 0x000000d504057212 */ /* 0x000fe200078e3cff */
[----:B------:R-:W-:Y:S01]  /*11f0*/  IMAD.IADD R222, R214, 0x1, R3 ;  /* 0x00000001d6de7824 */ /* 0x000fe200078e0203 */
[-C--:B------:R-:W-:Y:S02]  /*1200*/  IADD3 R13, R6, R214.reuse, R13 ;  /* 0x000000d6060d7210 */ /* 0x080fe40007ffe00d */
[C---:B------:R-:W-:Y:S02]  /*1210*/  IADD3 R3, R16.reuse, R214, R5 ;  /* 0x000000d610037210 */ /* 0x040fe40007ffe005 */
[----:B------:R-:W-:Y:S01]  /*1220*/  SHF.R.S32.HI R237, RZ, 0x1f, R215 ;  /* 0x0000001fffed7819 */ /* 0x000fe200000114d7 */
[----:B------:R-:W-:Y:S01]  /*1230*/  IMAD.IADD R0, R16, 0x1, R13 ;  /* 0x0000000110007824 */ /* 0x000fe200078e020d */
[----:B------:R-:W-:Y:S01]  /*1240*/  SHF.R.S32.HI R236, RZ, 0x1f, R218 ;  /* 0x0000001fffec7819 */ /* 0x000fe200000114da */
[----:B------:R0:W-:Y:S01]  /*1250*/  STL [R1+0x10], R3 ;  /* 0x0000100301007387 */ /* 0x0001e20000100800 */
[----:B------:R-:W-:-:S02]  /*1260*/  SHF.R.S32.HI R235, RZ, 0x1f, R217 ;  /* 0x0000001fffeb7819 */ /* 0x000fc400000114d9 */
[----:B------:R-:W-:Y:S01]  /*1270*/  SHF.R.S32.HI R234, RZ, 0x1f, R219 ;  /* 0x0000001fffea7819 */ /* 0x000fe200000114db */
[----:B------:R0:W-:Y:S01]  /*1280*/  STL [R1+0xc], R2 ;  /* 0x00000c0201007387 */ /* 0x0001e20000100800 */
[----:B------:R-:W-:Y:S02]  /*1290*/  SHF.R.S32.HI R230, RZ, 0x4, R9 ;  /* 0x00000004ffe67819 */ /* 0x000fe40000011409 */
[----:B------:R-:W-:Y:S01]  /*12a0*/  SHF.R.S32.HI R232, RZ, 0x4, R11 ;  /* 0x00000004ffe87819 */ /* 0x000fe2000001140b */
[----:B------:R0:W-:Y:S06]  /*12b0*/  STL [R1+0x8], R0 ;  /* 0x0000080001007387 */ /* 0x0001ec0000100800 */
.L_x_1680:
[----:B------:R-:W-:Y:S05]  /*12c0*/  YIELD ;  /* 0x0000000000007946 */ /* 0x000fea0003800000 */
[----:B------:R-:W-:Y:S01]  /*12d0*/  ULDC.64 UR4, c[0x0][0xa28] ;  /* 0x00028a0000047ab9 */ /* 0x000fe20000000a00 */
[----:B--23--:R-:W1:Y:S01]  /*12e0*/  LDC.64 R4, c[0x0][0xa08] ;  /* 0x00028200ff047b82 */ /* 0x00ce620000000a00 */
[----:B------:R-:W-:Y:S01]  /*12f0*/  ISETP.NE.U32.AND P1, PT, RZ, UR4, PT ;  /* 0x00000004ff007c0c */ /* 0x000fe2000bf25070 */
[----:B------:R-:W-:Y:S02]  /*1300*/  IMAD.MOV.U32 R30, RZ, RZ, RZ ;  /* 0x000000ffff1e7224 */ /* 0x000fe400078e00ff */
[----:B0-----:R-:W-:Y:S01]  /*1310*/  IMAD.MOV.U32 R0, RZ, RZ, RZ ;  /* 0x000000ffff007224 */ /* 0x001fe200078e00ff */
[----:B------:R-:W-:Y:S01]  /*1320*/  ISETP.NE.AND.EX P1, PT, RZ, UR5, PT, P1 ;  /* 0x00000005ff007c0c */ /* 0x000fe2000bf25310 */
[----:B------:R-:W-:-:S02]  /*1330*/  ULDC.64 UR4, c[0x0][0xa18] ;  /* 0x0002860000047ab9 */ /* 0x000fc40000000a00 */
[----:B------:R-:W-:-:S04]  /*1340*/  ISETP.NE.U32.AND P2, PT, RZ, UR4, PT ;  /* 0x00000004ff007c0c */ /* 0x000fc8000bf45070 */
[----:B------:R-:W-:Y:S01]  /*1350*/  ISETP.NE.AND.EX P2, PT, RZ, UR5, PT, P2 ;  /* 0x00000005ff007c0c */ /* 0x000fe2000bf45320 */
[----:B------:R-:W-:Y:S02]  /*1360*/  ULDC.64 UR4, c[0x0][0xa08] ;  /* 0x0002820000047ab9 */ /* 0x000fe40000000a00 */
[----:B------:R-:W-:-:S03]  /*1370*/  ISETP.NE.U32.AND P0, PT, RZ, UR4, PT ;  /* 0x00000004ff007c0c */ /* 0x000fc6000bf05070 */
[----:B------:R-:W0:Y:S01]  /*1380*/  @P1 LDC.64 R2, c[0x0][0xa28] ;  /* 0x00028a00ff021b82 */ /* 0x000e220000000a00 */
[----:B------:R-:W-:Y:S01]  /*1390*/  ISETP.NE.AND.EX P0, PT, RZ, UR5, PT, P0 ;  /* 0x00000005ff007c0c */ /* 0x000fe2000bf05300 */
[----:B-1----:R-:W-:-:S06]  /*13a0*/  IMAD.WIDE R8, R211, 0x4, R4 ;  /* 0x00000004d3087825 */ /* 0x002fcc00078e0204 */
[----:B------:R-:W1:Y:S01]  /*13b0*/  @P2 LDC.64 R6, c[0x0][0xa18] ;  /* 0x00028600ff062b82 */ /* 0x000e620000000a00 */
[----:B------:R-:W-:Y:S02]  /*13c0*/  ULDC UR4, c[0x0][0x288] ;  /* 0x0000a20000047ab9 */ /* 0x000fe40000000800 */
[----:B------:R-:W-:Y:S01]  /*13d0*/  IMAD.U32 R201, RZ, RZ, UR4 ;  /* 0x00000004ffc97e24 */ /* 0x000fe2000f8e00ff */
[----:B------:R-:W-:Y:S02]  /*13e0*/  ULDC.64 UR4, c[0x0][0x418] ;  /* 0x0001060000047ab9 */ /* 0x000fe40000000a00 */
[----:B------:R-:W5:Y:S01]  /*13f0*/  @P0 LDG.E R30, desc[UR40][R8.64] ;  /* 0x00000028081e0981 */ /* 0x000f62000c1e1900 */
[----:B0-----:R-:W-:-:S04]  /*1400*/  @P1 IMAD.WIDE R2, R211, 0x4, R2 ;  /* 0x00000004d3021825 */ /* 0x001fc800078e0202 */
[----:B-1----:R-:W-:Y:S01]  /*1410*/  @P2 IMAD.WIDE R4, R211, 0x4, R6 ;  /* 0x00000004d3042825 */ /* 0x002fe200078e0206 */
[----:B------:R-:W-:Y:S01]  /*1420*/  UISETP.NE.U32.AND UP0, UPT, UR4, URZ, UPT ;  /* 0x0000003f0400728c */ /* 0x000fe2000bf05070 */
[----:B------:R0:W5:Y:S02]  /*1430*/  @P1 LDG.E R0, desc[UR40][R2.64] ;  /* 0x0000002802001981 */ /* 0x000164000c1e1900 */
[----:B------:R-:W-:Y:S02]  /*1440*/  ULDC UR4, c[0x0][0x424] ;  /* 0x0001090000047ab9 */ /* 0x000fe40000000800 */
[----:B------:R1:W5:Y:S01]  /*1450*/  @P2 LDG.E R201, desc[UR40][R4.64] ;  /* 0x0000002804c92981 */ /* 0x000362000c1e1900 */
[----:B------:R-:W-:-:S03]  /*1460*/  UISETP.NE.AND.EX UP0, UPT, UR5, URZ, UPT, UP0 ;  /* 0x0000003f0500728c */ /* 0x000fc6000bf05300 */
[----:B------:R-:W-:Y:S01]  /*1470*/  ULDC UR5, c[0x0][0x2f0] ;  /* 0x0000bc0000057ab9 */ /* 0x000fe20000000800 */
[----:B------:R-:W-:-:S04]  /*1480*/  USEL UR4, UR4, 0x1, UP0 ;  /* 0x0000000104047887 */ /* 0x000fc80008000000 */
[----:B------:R-:W-:-:S03]  /*1490*/  UIMAD UR4, UR4, UR5, URZ ;  /* 0x00000005040472a4 */ /* 0x000fc6000f8e023f */
[----:B------:R-:W-:Y:S02]  /*14a0*/  ULDC UR5, c[0x0][0x348] ;  /* 0x0000d20000057ab9 */ /* 0x000fe40000000800 */
[----:B0-----:R-:W-:Y:S02]  /*14b0*/  IMAD.U32 R2, RZ, RZ, UR5 ;  /* 0x00000005ff027e24 */ /* 0x001fe4000f8e00ff */
[----:B------:R-:W-:Y:S01]  /*14c0*/  IMAD.U32 R29, RZ, RZ, UR4 ;  /* 0x00000004ff1d7e24 */ /* 0x000fe2000f8e00ff */
[----:B-1--4-:R-:W-:Y:S06]  /*14d0*/  @P2 BRA `(.L_x_1462) ;  /* 0x0000000000242947 */ /* 0x012fec0003800000 */
        /* <DEDUP_REMOVED lines=9> */
.L_x_1462:
[----:B------:R-:W-:Y:S01]  /*1570*/  ULDC.64 UR4, c[0x0][0xa20] ;  /* 0x0002880000047ab9 */ /* 0x000fe20000000a00 */
[----:B------:R-:W-:Y:S01]  /*1580*/  IMAD.MOV.U32 R227, RZ, RZ, R210 ;  /* 0x000000ffffe37224 */ /* 0x000fe200078e00d2 */
[----:B------:R-:W-:Y:S01]  /*1590*/  ISETP.NE.U32.AND P1, PT, RZ, UR4, PT ;  /* 0x00000004ff007c0c */ /* 0x000fe2000bf25070 */
[----:B------:R-:W-:-:S03]  /*15a0*/  IMAD.MOV.U32 R228, RZ, RZ, R211 ;  /* 0x000000ffffe47224 */ /* 0x000fc600078e00d3 */
[----:B------:R-:W-:-:S13]  /*15b0*/  ISETP.NE.AND.EX P1, PT, RZ, UR5, PT, P1 ;  /* 0x00000005ff007c0c */ /* 0x000fda000bf25310 */
[----:B------:R-:W-:Y:S05]  /*15c0*/  @!P1 BRA `(.L_x_1463) ;  /* 0x0000000000109947 */ /* 0x000fea0003800000 */
[----:B------:R-:W0:Y:S02]  /*15d0*/  LDC.64 R4, c[0x0][0xa20] ;  /* 0x00028800ff047b82 */ /* 0x000e240000000a00 */
[----:B0-----:R-:W-:-:S05]  /*15e0*/  IMAD.WIDE R4, R211, 0x4, R4 ;  /* 0x00000004d3047825 */ /* 0x001fca00078e0204 */
[----:B------:R0:W5:Y:S01]  /*15f0*/  LDG.E R29, desc[UR40][R4.64] ;  /* 0x00000028041d7981 */ /* 0x000162000c1e1900 */
[----:B------:R-:W-:Y:S05]  /*1600*/  BRA `(.L_x_1464) ;  /* 0x0000000000107947 */ /* 0x000fea0003800000 */
.L_x_1463:
[----:B------:R-:W-:Y:S05]  /*1610*/  @!P0 BRA `(.L_x_1464) ;  /* 0x00000000000c8947 */ /* 0x000fea0003800000 */
[----:B------:R-:W2:Y:S04]  /*1620*/  LDG.E R4, desc[UR40][R8.64] ;  /* 0x0000002808047981 */ /* 0x000ea8000c1e1900 */
[----:B------:R-:W2:Y:S02]  /*1630*/  LDG.E R29, desc[UR40][R8.64+0x4] ;  /* 0x00000428081d7981 */ /* 0x000ea4000c1e1900 */
[----:B--2---:R-:W-:-:S07]  /*1640*/  IMAD.IADD R29, R29, 0x1, -R4 ;  /* 0x000000011d1d7824 */ /* 0x004fce00078e0a04 */
.L_x_1464:
[----:B------:R-:W-:Y:S01]  /*1650*/  ULDC.64 UR4, c[0x0][0xa10] ;  /* 0x0002840000047ab9 */ /* 0x000fe20000000a00 */
[----:B------:R-:W1:Y:S01]  /*1660*/  LDC R9, c[0x0][0x448] ;  /* 0x00011200ff097b82 */ /* 0x000e620000000800 */
[----:B------:R-:W-:-:S04]  /*1670*/  ISETP.NE.U32.AND P0, PT, RZ, UR4, PT ;  /* 0x00000004ff007c0c */ /* 0x000fc8000bf05070 */
[----:B------:R-:W-:Y:S01]  /*1680*/  ISETP.NE.AND.EX P0, PT, RZ, UR5, PT, P0 ;  /* 0x00000005ff007c0c */ /* 0x000fe2000bf05300 */
[----:B------:R-:W-:Y:S02]  /*1690*/  ULDC.64 UR4, c[0x0][0xa30] ;  /* 0x00028c0000047ab9 */ /* 0x000fe40000000a00 */
[----:B------:R-:W-:Y:S01]  /*16a0*/  ISETP.NE.U32.AND P1, PT, RZ, UR4, PT ;  /* 0x00000004ff007c0c */ /* 0x000fe2000bf25070 */
[----:B-----5:R-:W-:Y:S01]  /*16b0*/  IMAD.MOV.U32 R24, RZ, RZ, R29 ;  /* 0x000000ffff187224 */ /* 0x020fe200078e001d */
[----:B------:R-:W2:Y:S02]  /*16c0*/  LDC.64 R12, c[0x0][0x9e0] ;  /* 0x00027800ff0c7b82 */ /* 0x000ea40000000a00 */
[----:B------:R-:W-:-:S06]  /*16d0*/  ISETP.NE.AND.EX P1, PT, RZ, UR5, PT, P1 ;  /* 0x00000005ff007c0c */ /* 0x000fcc000bf25310 */
[----:B0-----:R-:W0:Y:S08]  /*16e0*/  @P0 LDC.64 R4, c[0x0][0xa10] ;  /* 0x00028400ff040b82 */ /* 0x001e300000000a00 */
[----:B------:R-:W3:Y:S01]  /*16f0*/  @P1 LDC.64 R6, c[0x0][0xa30] ;  /* 0x00028c00ff061b82 */ /* 0x000ee20000000a00 */
[----:B0-----:R-:W-:-:S05]  /*1700*/  @P0 IMAD.WIDE R4, R211, 0x4, R4 ;  /* 0x00000004d3040825 */ /* 0x001fca00078e0204 */
[----:B------:R-:W4:Y:S04]  /*1710*/  @P0 LDG.E R3, desc[UR40][R4.64] ;  /* 0x0000002804030981 */ /* 0x000f28000c1e1900 */
[----:B------:R0:W4:Y:S01]  /*1720*/  @P0 LDG.E R8, desc[UR40][R4.64+0x4] ;  /* 0x0000042804080981 */ /* 0x000122000c1e1900 */
[----:B---3--:R-:W-:-:S05]  /*1730*/  @P1 IMAD.WIDE R6, R211, 0x4, R6 ;  /* 0x00000004d3061825 */ /* 0x008fca00078e0206 */
[----:B------:R3:W5:Y:S01]  /*1740*/  @P1 LDG.E R24, desc[UR40][R6.64] ;  /* 0x0000002806181981 */ /* 0x000762000c1e1900 */
[----:B-1----:R-:W-:Y:S01]  /*1750*/  ISETP.NE.AND P1, PT, R9, 0x1, PT ;  /* 0x000000010900780c */ /* 0x002fe20003f25270 */
[----:B------:R-:W-:Y:S01]  /*1760*/  IMAD.SHL.U32 R207, R209, 0x80, RZ ;  /* 0x00000080d1cf7824 */ /* 0x000fe200078e00ff */
[----:B--2---:R-:W-:Y:S01]  /*1770*/  ISETP.GE.AND P2, PT, R13, 0x1, PT ;  /* 0x000000010d00780c */ /* 0x004fe20003f46270 */
[----:B------:R-:W-:Y:S02]  /*1780*/  IMAD.IADD R11, R29, 0x1, -R0 ;  /* 0x000000011d0b7824 */ /* 0x000fe400078e0a00 */
[----:B------:R-:W-:-:S04]  /*1790*/  VIADD R0, R207, 0x7f ;  /* 0x0000007fcf007836 */ /* 0x000fc80000000000 */
[----:B0-----:R-:W-:-:S04]  /*17a0*/  IMAD.MOV.U32 R5, RZ, RZ, R0 ;  /* 0x000000ffff057224 */ /* 0x001fc800078e0000 */
[----:B------:R-:W0:Y:S08]  /*17b0*/  @P1 LDC R9, c[0x0][0x44c] ;  /* 0x00011300ff091b82 */ /* 0x000e300000000800 */
[----:B------:R-:W1:Y:S01]  /*17c0*/  @P1 LDC R10, c[0x0][0x450] ;  /* 0x00011400ff0a1b82 */ /* 0x000e620000000800 */
[----:B----4-:R-:W-:Y:S02]  /*17d0*/  @P0 IMAD.IADD R2, R8, 0x1, -R3 ;  /* 0x0000000108020824 */ /* 0x010fe400078e0a03 */
[----:B0-----:R-:W-:-:S04]  /*17e0*/  @P1 IMAD.HI.U32 R3, R0, R9, RZ ;  /* 0x0000000900031227 */ /* 0x001fc800078e00ff */
[----:B------:R-:W-:Y:S01]  /*17f0*/  IMAD.IADD R202, R11, 0x1, R2 ;  /* 0x000000010bca7824 */ /* 0x000fe200078e0202 */
[----:B-1----:R-:W-:-:S03]  /*1800*/  @P1 SHF.R.U32.HI R5, RZ, R10, R3 ;  /* 0x0000000aff051219 */ /* 0x002fc60000011603 */
[C---:B------:R-:W-:Y:S01]  /*1810*/  VIADD R0, R202.reuse, 0x7f ;  /* 0x0000007fca007836 */ /* 0x040fe20000000000 */
[----:B------:R-:W-:-:S04]  /*1820*/  IADD3 R28, R202, 0x1, -R201 ;  /* 0x00000001ca1c7810 */ /* 0x000fc80007ffe8c9 */
[----:B------:R-:W-:Y:S01]  /*1830*/  SHF.R.S32.HI R3, RZ, 0x1f, R0 ;  /* 0x0000001fff037819 */ /* 0x000fe20000011400 */
[----:B---3--:R-:W-:-:S03]  /*1840*/  IMAD.IADD R7, R28, 0x1, R5 ;  /* 0x000000011c077824 */ /* 0x008fc600078e0205 */
[----:B------:R-:W-:Y:S01]  /*1850*/  LEA.HI R3, R3, R0, RZ, 0x7 ;  /* 0x0000000003037211 */ /* 0x000fe200078f38ff */
[----:B------:R-:W-:-:S03]  /*1860*/  IMAD.IADD R0, R7, 0x1, R12 ;  /* 0x0000000107007824 */ /* 0x000fc600078e020c */
[----:B------:R-:W-:Y:S01]  /*1870*/  SHF.R.S32.HI R27, RZ, 0x7, R3 ;  /* 0x00000007ff1b7819 */ /* 0x000fe20000011403 */
[----:B------:R-:W-:Y:S06]  /*1880*/  @!P2 BRA `(.L_x_1465) ;  /* 0x000000000048a947 */ /* 0x000fec0003800000 */
[C---:B------:R-:W-:Y:S01]  /*1890*/  ISETP.GT.AND P0, PT, R7.reuse, RZ, PT ;  /* 0x000000ff0700720c */ /* 0x040fe20003f04270 */
[----:B------:R-:W-:Y:S01]  /*18a0*/  BSSY B0, `(.L_x_1466) ;  /* 0x000000e000007945 */ /* 0x000fe20003800000 */
[----:B------:R-:W-:-:S11]  /*18b0*/  VIADD R3, R7, 0xffffffff ;  /* 0xffffffff07037836 */ /* 0x000fd60000000000 */
[----:B------:R-:W-:Y:S05]  /*18c0*/  @P0 BRA `(.L_x_1467) ;  /* 0x00000000001c0947 */ /* 0x000fea0003800000 */
[----:B------:R-:W-:Y:S01]  /*18d0*/  ISETP.NE.AND P0, PT, R13, 0x1, PT ;  /* 0x000000010d00780c */ /* 0x000fe20003f05270 */
[----:B------:R-:W-:-:S12]  /*18e0*/  IMAD.MOV R3, RZ, RZ, -R7 ;  /* 0x000000ffff037224 */ /* 0x000fd800078e0a07 */
[----:B------:R-:W0:Y:S02]  /*18f0*/  @P0 LDC.64 R4, c[0x0][0x9e8] ;  /* 0x00027a00ff040b82 */ /* 0x000e240000000a00 */
[----:B0-----:R-:W-:-:S05]  /*1900*/  @P0 IMAD.HI.U32 R4, R3, R4, RZ ;  /* 0x0000000403040227 */ /* 0x001fca00078e00ff */
[----:B------:R-:W-:-:S04]  /*1910*/  @P0 SHF.R.U32.HI R3, RZ, R5, R4 ;  /* 0x00000005ff030219 */ /* 0x000fc80000011604 */
[----:B------:R-:W-:Y:S01]  /*1920*/  LOP3.LUT R3, RZ, R3, RZ, 0x33, !PT ;  /* 0x00000003ff037212 */ /* 0x000fe200078e33ff */
[----:B------:R-:W-:Y:S06]  /*1930*/  BRA `(.L_x_1468) ;  /* 0x0000000000107947 */ /* 0x000fec0003800000 */
.L_x_1467:
[----:B------:R-:W-:-:S13]  /*1940*/  ISETP.NE.AND P0, PT, R13, 0x1, PT ;  /* 0x000000010d00780c */ /* 0x000fda0003f05270 */
[----:B------:R-:W0:Y:S02]  /*1950*/  @P0 LDC.64 R4, c[0x0][0x9e8] ;  /* 0x00027a00ff040b82 */ /* 0x000e240000000a00 */
[----:B0-----:R-:W-:-:S05]  /*1960*/  @P0 IMAD.HI.U32 R4, R3, R4, RZ ;  /* 0x0000000403040227 */ /* 0x001fca00078e00ff */
[----:B------:R-:W-:-:S07]  /*1970*/  @P0 SHF.R.U32.HI R3, RZ, R5, R4 ;  /* 0x00000005ff030219 */ /* 0x000fce0000011604 */
.L_x_1468:
[----:B------:R-:W-:Y:S05]  /*1980*/  BSYNC B0 ;  /* 0x0000000000007941 */ /* 0x000fea0003800000 */
.L_x_1466:
[----:B------:R-:W-:-:S05]  /*1990*/  IMAD R3, R3, R13, R13 ;  /* 0x0000000d03037224 */ /* 0x000fca00078e020d */
[----:B------:R-:W-:-:S07]  /*19a0*/  VIMNMX R0, R0, R3, PT ;  /* 0x0000000300007248 */ /* 0x000fce0003fe0100 */
.L_x_1465:
[----:B------:R-:W0:Y:S01]  /*19b0*/  @P1 LDC R4, c[0x0][0x44c] ;  /* 0x00011300ff041b82 */ /* 0x000e220000000800 */
[----:B------:R-:W-:Y:S01]  /*19c0*/  IMAD.MOV.U32 R3, RZ, RZ, R207 ;  /* 0x000000ffff037224 */ /* 0x000fe200078e00cf */
[----:B------:R-:W-:Y:S01]  /*19d0*/  ULDC UR4, c[0x0][0x9dc] ;  /* 0x0002770000047ab9 */ /* 0x000fe20000000800 */
[----:B------:R-:W-:-:S05]  /*19e0*/  IMAD.IADD R88, R202, 0x1, -R201 ;  /* 0x00000001ca587824 */ /* 0x000fca00078e0ac9 */
[----:B------:R-:W1:Y:S01]  /*19f0*/  @P1 LDC R5, c[0x0][0x450] ;  /* 0x00011400ff051b82 */ /* 0x000e620000000800 */
[----:B0-----:R-:W-:-:S05]  /*1a00*/  @P1 IMAD.HI.U32 R4, R207, R4, RZ ;  /* 0x00000004cf041227 */ /* 0x001fca00078e00ff */
[----:B-1----:R-:W-:-:S05]  /*1a10*/  @P1 SHF.R.U32.HI R3, RZ, R5, R4 ;  /* 0x00000005ff031219 */ /* 0x002fca0000011604 */
[----:B------:R-:W-:-:S04]  /*1a20*/  IMAD.IADD R3, R88, 0x1, R3 ;  /* 0x0000000158037824 */ /* 0x000fc800078e0203 */
[----:B------:R-:W-:Y:S01]  /*1a30*/  VIADD R4, R3, -UR4 ;  /* 0x8000000403047c36 */ /* 0x000fe20008000000 */
[----:B------:R-:W-:Y:S06]  /*1a40*/  @!P2 BRA `(.L_x_1469) ;  /* 0x000000000044a947 */ /* 0x000fec0003800000 */
[----:B------:R-:W-:Y:S01]  /*1a50*/  ISETP.GT.AND P0, PT, R3, -0x1, PT ;  /* 0xffffffff0300780c */ /* 0x000fe20003f04270 */
[----:B------:R-:W-:-:S12]  /*1a60*/  BSSY B0, `(.L_x_1470) ;  /* 0x000000d000007945 */ /* 0x000fd80003800000 */
        /* <DEDUP_REMOVED lines=8> */
.L_x_1471:
[----:B------:R-:W-:-:S13]  /*1af0*/  ISETP.NE.AND P0, PT, R13, 0x1, PT ;  /* 0x000000010d00780c */ /* 0x000fda0003f05270 */
[----:B------:R-:W0:Y:S02]  /*1b00*/  @P0 LDC.64 R6, c[0x0][0x9e8] ;  /* 0x00027a00ff060b82 */ /* 0x000e240000000a00 */
[----:B0-----:R-:W-:-:S05]  /*1b10*/  @P0 IMAD.HI.U32 R6, R3, R6, RZ ;  /* 0x0000000603060227 */ /* 0x001fca00078e00ff */
[----:B------:R-:W-:-:S07]  /*1b20*/  @P0 SHF.R.U32.HI R3, RZ, R7, R6 ;  /* 0x00000007ff030219 */ /* 0x000fce0000011606 */
.L_x_1472:
[----:B------:R-:W-:Y:S05]  /*1b30*/  BSYNC B0 ;  /* 0x0000000000007941 */ /* 0x000fea0003800000 */
.L_x_1470:
[----:B------:R-:W-:-:S05]  /*1b40*/  IMAD R3, R3, R13, RZ ;  /* 0x0000000d03037224 */ /* 0x000fca00078e02ff */
[----:B------:R-:W-:-:S07]  /*1b50*/  VIMNMX R4, R4, R3, !PT ;  /* 0x0000000304047248 */ /* 0x000fce0007fe0100 */
.L_x_1469:
[----:B------:R-:W-:Y:S01]  /*1b60*/  VIADD R0, R0, 0x7f ;  /* 0x0000007f00007836 */ /* 0x000fe20000000000 */
[----:B------:R-:W-:-:S04]  /*1b70*/  SHF.R.S32.HI R5, RZ, 0x1f, R4 ;  /* 0x0000001fff057819 */ /* 0x000fc80000011404 */
[----:B------:R-:W-:Y:S02]  /*1b80*/  SHF.R.S32.HI R3, RZ, 0x1f, R0 ;  /* 0x0000001fff037819 */ /* 0x000fe40000011400 */
[----:B------:R-:W-:Y:S02]  /*1b90*/  LEA.HI R5, R5, R4, RZ, 0x7 ;  /* 0x0000000405057211 */ /* 0x000fe400078f38ff */
[----:B------:R-:W-:Y:S02]  /*1ba0*/  LEA.HI R3, R3, R0, RZ, 0x7 ;  /* 0x0000000003037211 */ /* 0x000fe400078f38ff */
[----:B------:R-:W-:Y:S02]  /*1bb0*/  SHF.R.S32.HI R5, RZ, 0x7, R5 ;  /* 0x00000007ff057819 */ /* 0x000fe40000011405 */
[----:B------:R-:W-:Y:S02]  /*1bc0*/  SHF.R.S32.HI R0, RZ, 0x7, R3 ;  /* 0x00000007ff007819 */ /* 0x000fe40000011403 */
[----:B------:R-:W-:-:S02]  /*1bd0*/  VIMNMX R5, RZ, R5, !PT ;  /* 0x00000005ff057248 */ /* 0x000fc40007fe0100 */
[----:B------:R-:W-:-:S03]  /*1be0*/  VIMNMX R0, R27, R0, PT ;  /* 0x000000001b007248 */ /* 0x000fc60003fe0100 */
[--C-:B------:R-:W-:Y:S02]  /*1bf0*/  IMAD R5, R5, 0x80, -R11.reuse ;  /* 0x0000008005057824 */ /* 0x100fe400078e0a0b */
[----:B------:R-:W-:-:S03]  /*1c00*/  IMAD R3, R0, 0x80, -R11 ;  /* 0x0000008000037824 */ /* 0x000fc600078e0a0b */
[----:B------:R-:W-:Y:S02]  /*1c10*/  VIMNMX R5, RZ, R5, !PT ;  /* 0x00000005ff057248 */ /* 0x000fe40007fe0100 */
[----:B------:R-:W-:Y:S02]  /*1c20*/  VIMNMX R0, R3, R2, PT ;  /* 0x0000000203007248 */ /* 0x000fe40003fe0100 */
[----:B------:R-:W-:Y:S02]  /*1c30*/  SHF.R.U32.HI R26, RZ, 0x7, R5 ;  /* 0x00000007ff1a7819 */ /* 0x000fe40000011605 */
[----:B------:R-:W-:-:S03]  /*1c40*/  ISETP.GT.AND P0, PT, R0, R5, PT ;  /* 0x000000050000720c */ /* 0x000fc60003f04270 */
[----:B------:R-:W-:-:S10]  /*1c50*/  IMAD.MOV.U32 R25, RZ, RZ, R26 ;  /* 0x000000ffff197224 */ /* 0x000fd400078e001a */
[----:B------:R-:W-:-:S05]  /*1c60*/  @P0 VIADD R0, R0, 0x7f ;  /* 0x0000007f00000836 */ /* 0x000fca0000000000 */
[----:B------:R-:W-:-:S04]  /*1c70*/  @P0 SHF.R.S32.HI R3, RZ, 0x1f, R0 ;  /* 0x0000001fff030819 */ /* 0x000fc80000011400 */
[----:B------:R-:W-:-:S04]  /*1c80*/  @P0 LEA.HI R3, R3, R0, RZ, 0x7 ;  /* 0x0000000003030211 */ /* 0x000fc800078f38ff */
[----:B------:R-:W-:Y:S02]  /*1c90*/  @P0 SHF.R.S32.HI R25, RZ, 0x7, R3 ;  /* 0x00000007ff190819 */ /* 0x000fe40000011403 */
[----:B------:R-:W-:Y:S02]  /*1ca0*/  PLOP3.LUT P0, PT, PT, PT, PT, 0x80, 0x0 ;  /* 0x000000000000781c */ /* 0x000fe40003f0f070 */
[----:B------:R-:W-:-:S13]  /*1cb0*/  ISETP.GT.AND P1, PT, R25, R26, PT ;  /* 0x0000001a1900720c */ /* 0x000fda0003f24270 */
[----:B------:R-:W-:Y:S05]  /*1cc0*/  @!P1 BRA `(.L_x_1473) ;  /* 0x0000007800009947 */ /* 0x000fea0003800000 */
[----:B------:R-:W-:Y:S01]  /*1cd0*/  VIADD R0, R16, 0x1e400 ;  /* 0x0001e40010007836 */ /* 0x000fe20000000000 */
[----:B------:R-:W-:Y:S04]  /*1ce0*/  BSSY B6, `(.L_x_1474) ;  /* 0x0000013000067945 */ /* 0x000fe80003800000 */
[----:B------:R-:W-:-:S13]  /*1cf0*/  LOP3.LUT P0, RZ, R0, 0x1bf, RZ, 0xc0, !PT ;  /* 0x000001bf00ff7812 */ /* 0x000fda000780c0ff */
[----:B------:R-:W-:Y:S05]  /*1d00*/  @!P0 BRA `(.L_x_1475) ;  /* 0x0000000000408947 */ /* 0x000fea0003800000 */
        /* <DEDUP_REMOVED lines=15> */
[----:B-1---5:R-:W-:Y:S05]  /*1e00*/  CALL.ABS.NOINC R14 ;  /* 0x000000000e007343 */ /* 0x022fea0003c00000 */
.L_x_1475:
[----:B------:R-:W-:Y:S05]  /*1e10*/  BSYNC B6 ;  /* 0x0000000000067941 */ /* 0x000fea0003800000 */
.L_x_1474:
        /* <DEDUP_REMOVED lines=20> */
.L_x_1477:
[----:B------:R-:W-:Y:S05]  /*1f60*/  BSYNC B6 ;  /* 0x0000000000067941 */ /* 0x000fea0003800000 */
.L_x_1476:
[----:B------:R-:W-:Y:S01]  /*1f70*/  ULDC.64 UR4, c[0x0][0x9f8] ;  /* 0x00027e0000047ab9 */ /* 0x000fe20000000a00 */
[----:B------:R-:W-:Y:S01]  /*1f80*/  IMAD.MOV.U32 R0, RZ, RZ, R211 ;  /* 0x000000ffff007224 */ /* 0x000fe200078e00d3 */
[----:B------:R-:W-:Y:S01]  /*1f90*/  ISETP.NE.U32.AND P0, PT, RZ, UR4, PT ;  /* 0x00000004ff007c0c */ /* 0x000fe2000bf05070 */
[----:B------:R-:W0:Y:S01]  /*1fa0*/  LDC.64 R4, c[0x0][0x300] ;  /* 0x0000c000ff047b82 */ /* 0x000e220000000a00 */
[----:B------:R-:W-:Y:S01]  /*1fb0*/  IMAD.IADD R33, R30, 0x1, R29 ;  /* 0x000000011e217824 */ /* 0x000fe200078e021d */
[----:B------:R-:W-:Y:S01]  /*1fc0*/  ULDC.64 UR6, c[0x0][0xa08] ;  /* 0x0002820000067ab9 */ /* 0x000fe20000000a00 */
[----:B------:R-:W-:Y:S01]  /*1fd0*/  ISETP.NE.AND.EX P0, PT, RZ, UR5, PT, P0 ;  /* 0x00000005ff007c0c */ /* 0x000fe2000bf05300 */
[----:B------:R-:W1:Y:S01]  /*1fe0*/  S2R R20, SR_TID.X ;  /* 0x0000000000147919 */ /* 0x000e620000002100 */
[----:B------:R-:W-:Y:S01]  /*1ff0*/  ULDC.64 UR4, c[0x0][0x308] ;  /* 0x0000c20000047ab9 */ /* 0x000fe20000000a00 */
[----:B------:R-:W-:Y:S01]  /*2000*/  VIADD R102, R22, 0x20 ;  /* 0x0000002016667836 */ /* 0x000fe20000000000 */
[----:B------:R-:W-:Y:S01]  /*2010*/  SHF.R.S32.HI R23, RZ, 0x1f, R22 ;  /* 0x0000001fff177819 */ /* 0x000fe20000011416 */
[----:B------:R-:W2:Y:S08]  /*2020*/  LDC R29, c[0x0][0x3f4] ;  /* 0x0000fd00ff1d7b82 */ /* 0x000eb00000000800 */
[----:B------:R-:W3:Y:S02]  /*2030*/  @P0 LDC.64 R6, c[0x0][0x9f8] ;  /* 0x00027e00ff060b82 */ /* 0x000ee40000000a00 */
[----:B---3--:R-:W-:-:S05]  /*2040*/  @P0 IMAD.WIDE R6, R211, 0x4, R6 ;  /* 0x00000004d3060825 */ /* 0x008fca00078e0206 */
[----:B------:R3:W4:Y:S01]  /*2050*/  @P0 LDG.E R0, desc[UR40][R6.64] ;  /* 0x0000002806000981 */ /* 0x000722000c1e1900 */
[----:B------:R-:W-:Y:S01]  /*2060*/  SHF.R.S32.HI R35, RZ, 0x1f, R33 ;  /* 0x0000001fff237819 */ /* 0x000fe20000011421 */
[-C--:B0-----:R-:W-:Y:S01]  /*2070*/  IMAD.WIDE.U32 R8, R33, R4.reuse, RZ ;  /* 0x0000000421087225 */ /* 0x081fe200078e00ff */
[----:B------:R-:W-:Y:S02]  /*2080*/  ISETP.NE.U32.AND P0, PT, RZ, UR6, PT ;  /* 0x00000006ff007c0c */ /* 0x000fe4000bf05070 */
[----:B-1----:R-:W-:Y:S01]  /*2090*/  SHF.R.U32.HI R34, RZ, 0x7, R20 ;  /* 0x00000007ff227819 */ /* 0x002fe20000011614 */
[----:B------:R-:W-:Y:S01]  /*20a0*/  IMAD R10, R35, R4, RZ ;  /* 0x00000004230a7224 */ /* 0x000fe200078e02ff */
[----:B------:R-:W-:Y:S01]  /*20b0*/  ISETP.NE.AND.EX P0, PT, RZ, UR7, PT, P0 ;  /* 0x00000007ff007c0c */ /* 0x000fe2000bf05300 */
[----:B------:R-:W-:Y:S01]  /*20c0*/  VIADD R94, R22, 0x40 ;  /* 0x00000040165e7836 */ /* 0x000fe20000000000 */
[----:B------:R-:W-:Y:S01]  /*20d0*/  ISETP.NE.AND P6, PT, R34, 0x1, PT ;  /* 0x000000012200780c */ /* 0x000fe20003fc5270 */
[----:B------:R-:W-:Y:S01]  /*20e0*/  IMAD R3, R33, R5, R10 ;  /* 0x0000000521037224 */ /* 0x000fe200078e020a */
[----:B------:R-:W-:Y:S01]  /*20f0*/  SHF.R.S32.HI R10, RZ, 0x1f, R210 ;  /* 0x0000001fff0a7819 */ /* 0x000fe200000114d2 */
[----:B------:R-:W-:Y:S01]  /*2100*/  VIADD R93, R22, 0x60 ;  /* 0x00000060165d7836 */ /* 0x000fe20000000000 */
[----:B------:R-:W-:Y:S01]  /*2110*/  SHF.R.S32.HI R32, RZ, 0x1f, R200 ;  /* 0x0000001fff207819 */ /* 0x000fe200000114c8 */
[----:B------:R-:W-:Y:S01]  /*2120*/  IMAD.IADD R9, R9, 0x1, R3 ;  /* 0x0000000109097824 */ /* 0x000fe200078e0203 */
[----:B------:R-:W-:Y:S01]  /*2130*/  SHF.R.S32.HI R205, RZ, 0x1f, R204 ;  /* 0x0000001fffcd7819 */ /* 0x000fe200000114cc */
[----:B------:R-:W-:Y:S01]  /*2140*/  IMAD R3, R10, UR4, RZ ;  /* 0x000000040a037c24 */ /* 0x000fe2000f8e02ff */
[----:B--2---:R-:W-:Y:S01]  /*2150*/  ISETP.GE.AND P2, PT, R94, R29, PT ;  /* 0x0000001d5e00720c */ /* 0x004fe20003f46270 */
[----:B---3--:R-:W-:Y:S01]  /*2160*/  IMAD.WIDE.U32 R6, R210, UR4, R8 ;  /* 0x00000004d2067c25 */ /* 0x008fe2000f8e0008 */
[----:B------:R-:W-:-:S02]  /*2170*/  IADD3 R78, R22, 0xa0, RZ ;  /* 0x000000a0164e7810 */ /* 0x000fc40007ffe0ff */
[----:B------:R-:W-:Y:S01]  /*2180*/  SEL R15, R29, RZ, P2 ;  /* 0x000000ff1d0f7207 */ /* 0x000fe20001000000 */
[----:B------:R-:W-:Y:S01]  /*2190*/  IMAD R11, R210, UR5, R3 ;  /* 0x00000005d20b7c24 */ /* 0x000fe2000f8e0203 */
[----:B------:R-:W-:Y:S01]  /*21a0*/  ULDC.64 UR4, c[0x0][0x310] ;  /* 0x0000c40000047ab9 */ /* 0x000fe20000000a00 */
[C---:B------:R-:W-:Y:S01]  /*21b0*/  IMAD.WIDE.U32 R8, R200.reuse, R4, R22 ;  /* 0x00000004c8087225 */ /* 0x040fe200078e0016 */
[----:B------:R-:W-:Y:S02]  /*21c0*/  P2R R104, PR, RZ, 0x4 ;  /* 0x00000004ff687803 */ /* 0x000fe40000000000 */
[----:B------:R-:W-:Y:S01]  /*21d0*/  IADD3 R20, P2, R200, R33, RZ ;  /* 0x00000021c8147210 */ /* 0x000fe20007f5e0ff */
[----:B------:R-:W-:Y:S01]  /*21e0*/  IMAD.IADD R7, R7, 0x1, R11 ;  /* 0x0000000107077824 */ /* 0x000fe200078e020b */
[----:B------:R-:W-:Y:S01]  /*21f0*/  SHF.L.U64.HI R84, R4, 0x7, R5 ;  /* 0x0000000704547819 */ /* 0x000fe20000010205 */
[----:B------:R-:W-:Y:S01]  /*2200*/  VIADD R92, R22, 0x80 ;  /* 0x00000080165c7836 */ /* 0x000fe20000000000 */
[----:B------:R-:W-:Y:S01]  /*2210*/  LOP3.LUT P3, RZ, R223, 0x2, RZ, 0xc0, !PT ;  /* 0x00000002dfff7812 */ /* 0x000fe2000786c0ff */
[----:B------:R-:W-:-:S02]  /*2220*/  IMAD.IADD R15, R94, 0x1, R15 ;  /* 0x000000015e0f7824 */ /* 0x000fc400078e020f */
[----:B------:R-:W-:Y:S02]  /*2230*/  IMAD.SHL.U32 R76, R29, 0x2, RZ ;  /* 0x000000021d4c7824 */ /* 0x000fe400078e00ff */
[----:B------:R-:W-:Y:S02]  /*2240*/  IMAD.SHL.U32 R83, R4, 0x80, RZ ;  /* 0x0000008004537824 */ /* 0x000fe400078e00ff */
[----:B------:R-:W-:Y:S01]  /*2250*/  VIADD R77, R34, 0x8 ;  /* 0x00000008224d7836 */ /* 0x000fe20000000000 */
[----:B----4-:R-:W-:Y:S02]  /*2260*/  SHF.R.S32.HI R3, RZ, 0x1f, R0 ;  /* 0x0000001fff037819 */ /* 0x010fe40000011400 */
[----:B------:R-:W-:Y:S02]  /*2270*/  SEL R59, R0, RZ, !P0 ;  /* 0x000000ff003b7207 */ /* 0x000fe40004000000 */
[----:B------:R-:W-:-:S03]  /*2280*/  SEL R14, R3, RZ, !P0 ;  /* 0x000000ff030e7207 */ /* 0x000fc60004000000 */
[----:B------:R-:W-:Y:S02]  /*2290*/  IMAD.WIDE.U32 R60, R59, UR4, R6 ;  /* 0x000000043b3c7c25 */ /* 0x000fe4000f8e0006 */
[----:B------:R-:W0:Y:S02]  /*22a0*/  LDC.64 R6, c[0x0][0x408] ;  /* 0x00010200ff067b82 */ /* 0x000e240000000a00 */
[----:B------:R-:W-:-:S04]  /*22b0*/  IMAD R0, R14, UR4, RZ ;  /* 0x000000040e007c24 */ /* 0x000fc8000f8e02ff */
[----:B------:R-:W-:Y:S01]  /*22c0*/  IMAD R101, R59, UR5, R0 ;  /* 0x000000053b657c24 */ /* 0x000fe2000f8e0200 */
[----:B------:R-:W-:Y:S05]  /*22d0*/  @!P6 WARPSYNC.ALL ;  /* 0x000000000000e948 */ /* 0x000fea0003800000 */
[----:B------:R-:W-:Y:S01]  /*22e0*/  ULDC.64 UR6, c[0x0][0x330] ;  /* 0x0000cc0000067ab9 */ /* 0x000fe20000000a00 */
[----:B------:R-:W-:Y:S01]  /*22f0*/  ULDC UR4, c[0x0][0x2f4] ;  /* 0x0000bd0000047ab9 */ /* 0x000fe20000000800 */
[----:B------:R-:W-:Y:S01]  /*2300*/  IMAD R3, R10, UR6, RZ ;  /* 0x000000060a037c24 */ /* 0x000fe2000f8e02ff */
[----:B------:R-:W-:Y:S01]  /*2310*/  ISETP.GE.AND P1, PT, R102, UR4, PT ;  /* 0x0000000466007c0c */ /* 0x000fe2000bf26270 */
[----:B------:R-:W-:Y:S01]  /*2320*/  IMAD R0, R32, R4, RZ ;  /* 0x0000000420007224 */ /* 0x000fe200078e02ff */
[----:B------:R-:W-:Y:S01]  /*2330*/  ISETP.GE.AND P0, PT, R22, UR4, PT ;  /* 0x0000000416007c0c */ /* 0x000fe2000bf06270 */
[----:B------:R-:W-:Y:S01]  /*2340*/  IMAD R13, R210, UR7, R3 ;  /* 0x00000007d20d7c24 */ /* 0x000fe2000f8e0203 */
[----:B------:R-:W-:Y:S01]  /*2350*/  SEL R3, RZ, 0xffffffff, P1 ;  /* 0xffffffffff037807 */ /* 0x000fe20000800000 */
[----:B------:R-:W-:Y:S01]  /*2360*/  IMAD R95, R200, R5, R0 ;  /* 0x00000005c85f7224 */ /* 0x000fe200078e0200 */
[----:B------:R-:W-:Y:S01]  /*2370*/  IADD3 R100, P1, R60, R8, RZ ;  /* 0x000000083c647210 */ /* 0x000fe20007f3e0ff */
[----:B------:R-:W-:Y:S01]  /*2380*/  IMAD.IADD R101, R61, 0x1, R101 ;  /* 0x000000013d657824 */ /* 0x000fe200078e0265 */
[----:B------:R-:W-:Y:S01]  /*2390*/  SEL R0, RZ, 0x1, P0 ;  /* 0x00000001ff007807 */ /* 0x000fe20000000000 */
[----:B------:R-:W-:Y:S01]  /*23a0*/  IMAD.SHL.U32 R3, R3, 0x2, RZ ;  /* 0x0000000203037824 */ /* 0x000fe200078e00ff */
[----:B------:R-:W-:Y:S01]  /*23b0*/  ISETP.GE.AND P0, PT, R94, UR4, PT ;  /* 0x000000045e007c0c */ /* 0x000fe2000bf06270 */
[----:B------:R-:W-:Y:S01]  /*23c0*/  IMAD.WIDE.U32 R10, R210, UR6, R22 ;  /* 0x00000006d20a7c25 */ /* 0x000fe2000f8e0016 */
[----:B------:R-:W-:Y:S01]  /*23d0*/  IADD3.X R95, R101, R9, R95, P1, !PT ;  /* 0x00000009655f7210 */ /* 0x000fe20000ffe45f */
[----:B------:R-:W-:Y:S01]  /*23e0*/  ULDC.64 UR6, c[0x0][0x338] ;  /* 0x0000ce0000067ab9 */ /* 0x000fe20000000a00 */
[----:B------:R-:W1:Y:S01]  /*23f0*/  LDC.64 R8, c[0x0][0x3f8] ;  /* 0x0000fe00ff087b82 */ /* 0x000e620000000a00 */
[----:B------:R-:W-:Y:S01]  /*2400*/  LOP3.LUT R0, R3, 0x2, R0, 0xe2, !PT ;  /* 0x0000000203007812 */ /* 0x000fe200078ee200 */
[-C--:B0-----:R-:W-:Y:S01]  /*2410*/  IMAD R3, R32, R6.reuse, RZ ;  /* 0x0000000620037224 */ /* 0x081fe200078e02ff */
[----:B------:R-:W-:Y:S01]  /*2420*/  ISETP.GE.AND P1, PT, R93, UR4, PT ;  /* 0x000000045d007c0c */ /* 0x000fe2000bf26270 */
[----:B------:R-:W-:Y:S01]  /*2430*/  IMAD.IADD R11, R11, 0x1, R13 ;  /* 0x000000010b0b7824 */ /* 0x000fe200078e020d */
[----:B------:R-:W-:Y:S01]  /*2440*/  SHF.L.U64.HI R82, R6, 0x7, R7 ;  /* 0x0000000706527819 */ /* 0x000fe20000010207 */
[C---:B------:R-:W-:Y:S01]  /*2450*/  IMAD R13, R200.reuse, R7, R3 ;  /* 0x00000007c80d7224 */ /* 0x040fe200078e0203 */
[----:B------:R-:W-:Y:S01]  /*2460*/  SEL R3, RZ, 0x4, P0 ;  /* 0x00000004ff037807 */ /* 0x000fe20000000000 */
[----:B------:R-:W-:Y:S01]  /*2470*/  IMAD.WIDE.U32 R56, R200, R6, R22 ;  /* 0x00000006c8387225 */ /* 0x000fe200078e0016 */
[----:B------:R-:W-:-:S02]  /*2480*/  SEL R12, RZ, 0x8, P1 ;  /* 0x00000008ff0c7807 */ /* 0x000fc40000800000 */
[----:B------:R-:W-:Y:S01]  /*2490*/  ISETP.GE.AND P0, PT, R92, UR4, PT ;  /* 0x000000045c007c0c */ /* 0x000fe2000bf06270 */
[----:B------:R-:W-:Y:S01]  /*24a0*/  IMAD.WIDE.U32 R54, R200, R6, R204 ;  /* 0x00000006c8367225 */ /* 0x000fe200078e00cc */
[----:B------:R-:W-:Y:S02]  /*24b0*/  LOP3.LUT R0, R12, R0, R3, 0xfe, !PT ;  /* 0x000000000c007212 */ /* 0x000fe400078efe03 */
[----:B------:R-:W-:Y:S01]  /*24c0*/  SEL R3, RZ, 0x10, P0 ;  /* 0x00000010ff037807 */ /* 0x000fe20000000000 */
[----:B------:R-:W-:Y:S01]  /*24d0*/  IMAD R12, R14, UR6, RZ ;  /* 0x000000060e0c7c24 */ /* 0x000fe2000f8e02ff */
[-C--:B------:R-:W-:Y:S01]  /*24e0*/  ISETP.GE.AND P0, PT, R22, R29.reuse, PT ;  /* 0x0000001d1600720c */ /* 0x080fe20003f06270 */
[----:B------:R-:W-:Y:S01]  /*24f0*/  IMAD.IADD R57, R57, 0x1, R13 ;  /* 0x0000000139397824 */ /* 0x000fe200078e020d */
[----:B------:R-:W-:Y:S01]  /*2500*/  ISETP.GE.AND P1, PT, R102, R29, PT ;  /* 0x0000001d6600720c */ /* 0x000fe20003f26270 */
[C---:B------:R-:W-:Y:S01]  /*2510*/  IMAD R65, R59.reuse, UR7, R12 ;  /* 0x000000073b417c24 */ /* 0x040fe2000f8e020c */
[----:B------:R-:W-:Y:S01]  /*2520*/  LOP3.LUT R3, R0, R3, RZ, 0xfc, !PT ;  /* 0x0000000300037212 */ /* 0x000fe200078efcff */
[----:B------:R-:W-:Y:S01]  /*2530*/  IMAD.WIDE.U32 R58, R59, UR6, R10 ;  /* 0x000000063b3a7c25 */ /* 0x000fe2000f8e000a */
[----:B------:R-:W-:-:S02]  /*2540*/  SEL R11, R29, RZ, P0 ;  /* 0x000000ff1d0b7207 */ /* 0x000fc40000000000 */
[----:B------:R-:W-:Y:S01]  /*2550*/  SHF.R.S32.HI R12, RZ, 0x1f, R15 ;  /* 0x0000001fff0c7819 */ /* 0x000fe2000001140f */
[----:B------:R-:W-:Y:S01]  /*2560*/  IMAD.IADD R55, R13, 0x1, R55 ;  /* 0x000000010d377824 */ /* 0x000fe200078e0237 */
[----:B------:R-:W-:Y:S01]  /*2570*/  SEL R13, R29, RZ, P1 ;  /* 0x000000ff1d0d7207 */ /* 0x000fe20000800000 */
[-C--:B-1----:R-:W-:Y:S01]  /*2580*/  IMAD R0, R32, R8.reuse, RZ ;  /* 0x0000000820007224 */ /* 0x082fe200078e02ff */
[-C--:B------:R-:W-:Y:S01]  /*2590*/  LEA.HI R89, R12, R15.reuse, RZ, 0x4 ;  /* 0x0000000f0c597211 */ /* 0x080fe200078f20ff */
[----:B------:R-:W-:Y:S01]  /*25a0*/  IMAD.IADD R11, R22, 0x1, R11 ;  /* 0x00000001160b7824 */ /* 0x000fe200078e020b */
[----:B------:R-:W-:Y:S01]  /*25b0*/  LEA.HI R12, R12, R15, RZ, 0x6 ;  /* 0x0000000f0c0c7211 */ /* 0x000fe200078f30ff */
[----:B------:R-:W-:Y:S01]  /*25c0*/  IMAD R21, R200, R9, R0 ;  /* 0x00000009c8157224 */ /* 0x000fe200078e0200 */
[----:B-----5:R-:W-:Y:S01]  /*25d0*/  SHF.R.S32.HI R15, RZ, 0x1f, R24 ;  /* 0x0000001fff0f7819 */ /* 0x020fe20000011418 */
[----:B------:R-:W-:Y:S01]  /*25e0*/  IMAD.IADD R13, R102, 0x1, R13 ;  /* 0x00000001660d7824 */ /* 0x000fe200078e020d */
[----:B------:R-:W-:Y:S01]  /*25f0*/  SHF.R.S32.HI R0, RZ, 0x1f, R11 ;  /* 0x0000001fff007819 */ /* 0x000fe2000001140b */
[----:B------:R-:W-:Y:S01]  /*2600*/  IMAD.WIDE.U32 R52, R200, R8, R22 ;  /* 0x00000008c8347225 */ /* 0x000fe200078e0016 */
[----:B------:R-:W-:-:S02]  /*2610*/  LOP3.LUT R14, R212, 0x30, R89, 0xf8, !PT ;  /* 0x00000030d40e7812 */ /* 0x000fc400078ef859 */
[----:B------:R-:W-:Y:S01]  /*2620*/  SHF.R.S32.HI R10, RZ, 0x1f, R13 ;  /* 0x0000001fff0a7819 */ /* 0x000fe2000001140d */
[----:B------:R-:W-:Y:S01]  /*2630*/  IMAD.WIDE.U32 R30, R200, R8, R204 ;  /* 0x00000008c81e7225 */ /* 0x000fe200078e00cc */
[CC--:B------:R-:W-:Y:S02]  /*2640*/  LEA.HI R91, R0.reuse, R11.reuse, RZ, 0x4 ;  /* 0x0000000b005b7211 */ /* 0x0c0fe400078f20ff */
[----:B------:R-:W-:Y:S01]  /*2650*/  LEA.HI R0, R0, R11, RZ, 0x6 ;  /* 0x0000000b00007211 */ /* 0x000fe200078f30ff */
[----:B------:R-:W-:Y:S01]  /*2660*/  IMAD.IADD R53, R53, 0x1, R21 ;  /* 0x0000000135357824 */ /* 0x000fe200078e0215 */
[CC--:B------:R-:W-:Y:S01]  /*2670*/  LEA.HI R90, R10.reuse, R13.reuse, RZ, 0x4 ;  /* 0x0000000d0a5a7211 */ /* 0x0c0fe200078f20ff */
[----:B------:R-:W-:Y:S01]  /*2680*/  IMAD.IADD R31, R21, 0x1, R31 ;  /* 0x00000001151f7824 */ /* 0x000fe200078e021f */
[----:B------:R-:W-:Y:S01]  /*2690*/  LEA.HI R13, R10, R13, RZ, 0x6 ;  /* 0x0000000d0a0d7211 */ /* 0x000fe200078f30ff */
[----:B------:R-:W-:Y:S01]  /*26a0*/  IMAD.SHL.U32 R10, R0, 0x80, RZ ;  /* 0x00000080000a7824 */ /* 0x000fe200078e00ff */
[----:B------:R-:W-:Y:S01]  /*26b0*/  LOP3.LUT R0, R212, 0x30, R91, 0xf8, !PT ;  /* 0x00000030d4007812 */ /* 0x000fe200078ef85b */
[----:B------:R-:W-:Y:S01]  /*26c0*/  IMAD.X R21, R32, 0x1, R35, P2 ;  /* 0x0000000120157824 */ /* 0x000fe200010e0623 */
[----:B------:R-:W-:Y:S01]  /*26d0*/  ISETP.GE.AND P2, PT, R78, UR4, PT ;  /* 0x000000044e007c0c */ /* 0x000fe2000bf46270 */
[----:B------:R-:W-:Y:S01]  /*26e0*/  IMAD.SHL.U32 R13, R13, 0x80, RZ ;  /* 0x000000800d0d7824 */ /* 0x000fe200078e00ff */
[----:B------:R-:W-:Y:S01]  /*26f0*/  LOP3.LUT R87, R10, 0xffffe000, RZ, 0xc0, !PT ;  /* 0xffffe0000a577812 */ /* 0x000fe200078ec0ff */
[----:B------:R-:W-:Y:S01]  /*2700*/  IMAD.SHL.U32 R11, R12, 0x80, RZ ;  /* 0x000000800c0b7824 */ /* 0x000fe200078e00ff */
[----:B------:R-:W-:Y:S01]  /*2710*/  LOP3.LUT R0, R0, R213, RZ, 0x3c, !PT ;  /* 0x000000d500007212 */ /* 0x000fe200078e3cff */
[----:B------:R-:W-:Y:S01]  /*2720*/  IMAD.WIDE.U32 R56, R24, R6, R56 ;  /* 0x0000000618387225 */ /* 0x000fe200078e0038 */
[----:B------:R-:W-:-:S02]  /*2730*/  LOP3.LUT R12, R212, 0x30, R90, 0xf8, !PT ;  /* 0x00000030d40c7812 */ /* 0x000fc400078ef85a */
[----:B------:R-:W-:Y:S01]  /*2740*/  IADD3 R87, R0, R87, R214 ;  /* 0x0000005700577210 */ /* 0x000fe20007ffe0d6 */
[----:B------:R-:W-:Y:S01]  /*2750*/  IMAD R0, R15, R6, RZ ;  /* 0x000000060f007224 */ /* 0x000fe200078e02ff */
[----:B------:R-:W-:Y:S01]  /*2760*/  LOP3.LUT R13, R13, 0xffffe000, RZ, 0xc0, !PT ;  /* 0xffffe0000d0d7812 */ /* 0x000fe200078ec0ff */
[----:B------:R-:W-:Y:S01]  /*2770*/  IMAD R15, R15, R8, RZ ;  /* 0x000000080f0f7224 */ /* 0x000fe200078e02ff */
[----:B------:R-:W-:Y:S01]  /*2780*/  LOP3.LUT R12, R12, R213, RZ, 0x3c, !PT ;  /* 0x000000d50c0c7212 */ /* 0x000fe200078e3cff */
[C---:B------:R-:W-:Y:S01]  /*2790*/  IMAD R5, R24.reuse, R7, R0 ;  /* 0x0000000718057224 */ /* 0x040fe200078e0200 */
[----:B------:R-:W-:Y:S01]  /*27a0*/  SEL R0, RZ, 0x20, P2 ;  /* 0x00000020ff007807 */ /* 0x000fe20001000000 */
[C---:B------:R-:W-:Y:S01]  /*27b0*/  IMAD.WIDE.U32 R54, R24.reuse, R6, R54 ;  /* 0x0000000618367225 */ /* 0x040fe200078e0036 */
[----:B------:R-:W-:Y:S02]  /*27c0*/  LOP3.LUT R11, R11, 0xffffe000, RZ, 0xc0, !PT ;  /* 0xffffe0000b0b7812 */ /* 0x000fe400078ec0ff */
[----:B------:R-:W-:Y:S01]  /*27d0*/  LOP3.LUT R0, R3, R0, RZ, 0xfc, !PT ;  /* 0x0000000003007212 */ /* 0x000fe200078efcff */
[----:B------:R-:W-:Y:S01]  /*27e0*/  IMAD R15, R24, R9, R15 ;  /* 0x00000009180f7224 */ /* 0x000fe200078e020f */
[----:B------:R-:W-:Y:S01]  /*27f0*/  LOP3.LUT R14, R14, R213, RZ, 0x3c, !PT ;  /* 0x000000d50e0e7212 */ /* 0x000fe200078e3cff */
[----:B------:R-:W-:Y:S01]  /*2800*/  IMAD.WIDE.U32 R52, R24, R8, R52 ;  /* 0x0000000818347225 */ /* 0x000fe200078e0034 */
[----:B------:R-:W-:-:S02]  /*2810*/  LOP3.LUT R71, R91, 0xfffffff0, RZ, 0xc0, !PT ;  /* 0xfffffff05b477812 */ /* 0x000fc400078ec0ff */
[----:B------:R-:W-:Y:S01]  /*2820*/  LOP3.LUT R70, R90, 0xfffffff0, RZ, 0xc0, !PT ;  /* 0xfffffff05a467812 */ /* 0x000fe200078ec0ff */
[----:B------:R-:W-:Y:S01]  /*2830*/  IMAD.WIDE.U32 R30, R24, R8, R30 ;  /* 0x00000008181e7225 */ /* 0x000fe200078e001e */
[----:B------:R-:W-:Y:S02]  /*2840*/  LOP3.LUT R69, R89, 0xfffffff0, RZ, 0xc0, !PT ;  /* 0xfffffff059457812 */ /* 0x000fe400078ec0ff */
[----:B------:R-:W-:Y:S01]  /*2850*/  LOP3.LUT R64, R3, 0x1, RZ, 0xc0, !PT ;  /* 0x0000000103407812 */ /* 0x000fe200078ec0ff */
[----:B------:R-:W-:Y:S01]  /*2860*/  IMAD.SHL.U32 R81, R6, 0x80, RZ ;  /* 0x0000008006517824 */ /* 0x000fe200078e00ff */
[----:B------:R-:W-:Y:S01]  /*2870*/  LOP3.LUT R63, R0, 0x2, RZ, 0xc0, !PT ;  /* 0x00000002003f7812 */ /* 0x000fe200078ec0ff */
[----:B------:R-:W-:Y:S01]  /*2880*/  IMAD.SHL.U32 R79, R8, 0x80, RZ ;  /* 0x00000080084f7824 */ /* 0x000fe200078e00ff */
[C---:B------:R-:W-:Y:S01]  /*2890*/  LOP3.LUT R62, R0.reuse, 0x4, RZ, 0xc0, !PT ;  /* 0x00000004003e7812 */ /* 0x040fe200078ec0ff */
[----:B------:R-:W-:Y:S01]  /*28a0*/  IMAD.IADD R75, R57, 0x1, R5 ;  /* 0x00000001394b7824 */ /* 0x000fe200078e0205 */
[C---:B------:R-:W-:Y:S01]  /*28b0*/  LOP3.LUT R29, R0.reuse, 0x8, RZ, 0xc0, !PT ;  /* 0x00000008001d7812 */ /* 0x040fe200078ec0ff */
[----:B------:R-:W-:Y:S01]  /*28c0*/  IMAD.IADD R74, R5, 0x1, R55 ;  /* 0x00000001054a7824 */ /* 0x000fe200078e0237 */
[----:B------:R-:W-:Y:S01]  /*28d0*/  LOP3.LUT R3, R0, 0x10, RZ, 0xc0, !PT ;  /* 0x0000001000037812 */ /* 0x000fe200078ec0ff */
[----:B------:R-:W-:Y:S01]  /*28e0*/  IMAD.IADD R73, R53, 0x1, R15 ;  /* 0x0000000135497824 */ /* 0x000fe200078e020f */
[--C-:B------:R-:W-:Y:S01]  /*28f0*/  IADD3 R86, R12, R13, R214.reuse ;  /* 0x0000000d0c567210 */ /* 0x100fe20007ffe0d6 */
[----:B------:R-:W-:Y:S01]  /*2900*/  IMAD.IADD R72, R15, 0x1, R31 ;  /* 0x000000010f487824 */ /* 0x000fe200078e021f */
[----:B------:R-:W-:Y:S01]  /*2910*/  IADD3 R85, R14, R11, R214 ;  /* 0x0000000b0e557210 */ /* 0x000fe20007ffe0d6 */
[----:B------:R-:W-:Y:S01]  /*2920*/  IMAD.IADD R65, R59, 0x1, R65 ;  /* 0x000000013b417824 */ /* 0x000fe200078e0241 */
[----:B------:R-:W-:-:S02]  /*2930*/  SHF.L.U64.HI R80, R8, 0x7, R9 ;  /* 0x0000000708507819 */ /* 0x000fc40000010209 */
[----:B------:R-:W-:Y:S02]  /*2940*/  SHF.R.S32.HI R68, RZ, 0x1f, R71 ;  /* 0x0000001fff447819 */ /* 0x000fe40000011447 */
[----:B------:R-:W-:Y:S02]  /*2950*/  SHF.R.S32.HI R67, RZ, 0x1f, R70 ;  /* 0x0000001fff437819 */ /* 0x000fe40000011446 */
[----:B------:R-:W-:Y:S02]  /*2960*/  SHF.R.S32.HI R66, RZ, 0x1f, R69 ;  /* 0x0000001fff427819 */ /* 0x000fe40000011445 */
[----:B------:R-:W-:Y:S01]  /*2970*/  LOP3.LUT R0, R0, 0x20, RZ, 0xc0, !PT ;  /* 0x0000002000007812 */ /* 0x000fe200078ec0ff */
[----:B------:R-:W-:Y:S06]  /*2980*/  @!P6 BAR.SYNC.DEFER_BLOCKING 0x9, 0x100 ;  /* 0x024400000000eb1d */ /* 0x000fec0000010000 */
.L_x_1533:
[----:B0-----:R-:W0:Y:S01]  /*2990*/  LDC.64 R96, c[0x0][0x2e8] ;  /* 0x0000ba00ff607b82 */ /* 0x001e220000000a00 */
[----:B------:R-:W-:Y:S01]  /*29a0*/  VIADD R25, R25, 0xffffffff ;  /* 0xffffffff19197836 */ /* 0x000fe20000000000 */
[----:B------:R-:W-:Y:S01]  /*29b0*/  LOP3.LUT P4, RZ, R223, 0x2, RZ, 0xc0, !PT ;  /* 0x00000002dfff7812 */ /* 0x000fe2000788c0ff */
[----:B------:R-:W-:Y:S01]  /*29c0*/  IMAD R5, R17, 0x6000, R222 ;  /* 0x0000600011057824 */ /* 0x000fe200078e02de */
[----:B------:R-:W-:Y:S05]  /*29d0*/  YIELD ;  /* 0x0000000000007946 */ /* 0x000fea0003800000 */
[----:B-1----:R-:W1:Y:S01]  /*29e0*/  LDC R109, c[0x0][0x3f4] ;  /* 0x0000fd00ff6d7b82 */ /* 0x002e620000000800 */
[----:B------:R-:W-:Y:S01]  /*29f0*/  SHF.R.S32.HI R10, RZ, 0x1f, R25 ;  /* 0x0000001fff0a7819 */ /* 0x000fe20000011419 */
[-C--:B------:R-:W-:Y:S01]  /*2a00*/  IMAD R4, R84, R25.reuse, RZ ;  /* 0x0000001954047224 */ /* 0x080fe200078e02ff */
[----:B------:R-:W-:Y:S01]  /*2a10*/  BSSY B0, `(.L_x_1478) ;  /* 0x000065f000007945 */ /* 0x000fe20003800000 */
[----:B------:R-:W-:-:S04]  /*2a20*/  IMAD.WIDE.U32 R48, R83, R25, RZ ;  /* 0x0000001953307225 */ /* 0x000fc800078e00ff */
[----:B------:R-:W-:Y:S02]  /*2a30*/  IMAD R7, R10, R83, R4 ;  /* 0x000000530a077224 */ /* 0x000fe400078e0204 */
[----:B------:R-:W-:Y:S02]  /*2a40*/  VIADD R105, R5, 0x20 ;  /* 0x0000002005697836 */ /* 0x000fe40000000000 */
[----:B------:R-:W-:Y:S02]  /*2a50*/  IMAD.IADD R99, R49, 0x1, R7 ;  /* 0x0000000131637824 */ /* 0x000fe400078e0207 */
[----:B------:R-:W-:Y:S01]  /*2a60*/  @P4 VIADD R105, R5, 0xffffffe0 ;  /* 0xffffffe005694836 */ /* 0x000fe20000000000 */
[----:B0-----:R-:W-:Y:S01]  /*2a70*/  IADD3 R8, P2, P3, R48, R96, R100 ;  /* 0x0000006030087210 */ /* 0x001fe20007b5e064 */
[C---:B------:R-:W-:Y:S02]  /*2a80*/  IMAD.IADD R106, R16.reuse, 0x1, R5 ;  /* 0x00000001106a7824 */ /* 0x040fe400078e0205 */
[----:B------:R-:W-:Y:S01]  /*2a90*/  IMAD.IADD R105, R16, 0x1, R105 ;  /* 0x0000000110697824 */ /* 0x000fe200078e0269 */
[----:B------:R-:W-:-:S02]  /*2aa0*/  IADD3.X R9, R99, R97, R95, P2, P3 ;  /* 0x0000006163097210 */ /* 0x000fc400017e645f */
[----:B------:R-:W-:Y:S02]  /*2ab0*/  ISETP.GT.AND P2, PT, R25, R26, PT ;  /* 0x0000001a1900720c */ /* 0x000fe40003f44270 */
[----:B-1----:R-:W-:-:S13]  /*2ac0*/  ISETP.GE.AND P3, PT, R109, 0x1, PT ;  /* 0x000000016d00780c */ /* 0x002fda0003f66270 */
[----:B------:R-:W-:Y:S05]  /*2ad0*/  @!P3 BRA `(.L_x_1479) ;  /* 0x0000006000c8b947 */ /* 0x000fea0003800000 */
[----:B------:R-:W-:Y:S01]  /*2ae0*/  ULDC.U8 UR4, c[0x0][0x410] ;  /* 0x0001040000047ab9 */ /* 0x000fe20000000000 */
[-C--:B------:R-:W-:Y:S01]  /*2af0*/  IMAD R4, R80, R25.reuse, RZ ;  /* 0x0000001950047224 */ /* 0x080fe200078e02ff */
[----:B------:R-:W-:Y:S01]  /*2b00*/  ISETP.NE.AND P3, PT, RZ, UR4, PT ;  /* 0x00000004ff007c0c */ /* 0x000fe2000bf65270 */
[----:B------:R-:W-:Y:S02]  /*2b10*/  IMAD R6, R82, R25, RZ ;  /* 0x0000001952067224 */ /* 0x000fe400078e02ff */
[----:B------:R-:W-:Y:S02]  /*2b20*/  IMAD R107, R25, -0x80, R2 ;  /* 0xffffff80196b7824 */ /* 0x000fe400078e0202 */
[C---:B------:R-:W-:Y:S02]  /*2b30*/  IMAD R5, R10.reuse, R79, R4 ;  /* 0x0000004f0a057224 */ /* 0x040fe400078e0204 */
[----:B------:R-:W-:Y:S01]  /*2b40*/  IMAD R7, R10, R81, R6 ;  /* 0x000000510a077224 */ /* 0x000fe200078e0206 */
[----:B------:R-:W-:Y:S01]  /*2b50*/  VIMNMX R107, R107, 0x80, PT ;  /* 0x000000806b6b7848 */ /* 0x000fe20003fe0100 */
[----:B------:R-:W-:-:S04]  /*2b60*/  IMAD.WIDE.U32 R46, R79, R25, RZ ;  /* 0x000000194f2e7225 */ /* 0x000fc800078e00ff */
        /* <DEDUP_REMOVED lines=55> */
.L_x_1482:
[----:B------:R-:W-:Y:S05]  /*2ee0*/  BSYNC B1 ;  /* 0x0000000000017941 */ /* 0x000fea0003800000 */
.L_x_1481:
[----:B------:R-:W-:Y:S01]  /*2ef0*/  UISETP.NE.AND UP0, UPT, UR42, 0x3, UPT ;  /* 0x000000032a00788c */ /* 0x000fe2000bf05270 */
[----:B0----5:R-:W-:Y:S02]  /*2f00*/  IMAD.MOV.U32 R44, RZ, RZ, R10 ;  /* 0x000000ffff2c7224 */ /* 0x021fe400078e000a */
[----:B------:R-:W-:Y:S02]  /*2f10*/  IMAD.MOV.U32 R46, RZ, RZ, R14 ;  /* 0x000000ffff2e7224 */ /* 0x000fe400078e000e */
[----:B------:R-:W-:Y:S01]  /*2f20*/  IMAD.MOV.U32 R98, RZ, RZ, R34 ;  /* 0x000000ffff627224 */ /* 0x000fe200078e0022 */
[----:B------:R-:W-:Y:S01]  /*2f30*/  PLOP3.LUT P3, PT, PT, PT, UP0, 0x80, 0x0 ;  /* 0x000000000000781c */ /* 0x000fe20003f6f008 */
        /* <DEDUP_REMOVED lines=11> */
.L_x_1483:
[----:B------:R-:W-:Y:S01]  /*2ff0*/  IMAD R103, R17, 0x8, R16 ;  /* 0x0000000811677824 */ /* 0x000fe200078e0210 */
[----:B------:R-:W-:Y:S01]  /*3000*/  SHF.L.U32 R108, R206, 0x1f, RZ ;  /* 0x0000001fce6c7819 */ /* 0x000fe200000006ff */
[----:B------:R-:W-:Y:S03]  /*3010*/  BSSY B1, `(.L_x_1484) ;  /* 0x0000003000017945 */ /* 0x000fe60003800000 */
[----:B------:R-:W0:Y:S02]  /*3020*/  SYNCS.PHASECHK.TRANS64.TRYWAIT P5, [R103+URZ+0x2a890], R108 ;  /* 0x02a8906c670075a7 */ /* 0x000e2400080a017f */
[----:B0-----:R-:W-:Y:S05]  /*3030*/  @!P5 BRA `(.L_x_1485) ;  /* 0x000002740098d947 */ /* 0x001fea0003800000 */
.L_x_1837:
[----:B------:R-:W-:Y:S05]  /*3040*/  BSYNC B1 ;  /* 0x0000000000017941 */ /* 0x000fea0003800000 */
.L_x_1484:
[----:B------:R-:W-:Y:S05]  /*3050*/  @P4 BRA `(.L_x_1486) ;  /* 0x0000005c00e84947 */ /* 0x000fea0003800000 */
[----:B------:R-:W-:Y:S01]  /*3060*/  ISETP.NE.AND P4, PT, R64, RZ, PT ;  /* 0x000000ff4000720c */ /* 0x000fe20003f85270 */
[----:B------:R-:W-:-:S12]  /*3070*/  BSSY B1, `(.L_x_1487) ;  /* 0x000006f000017945 */ /* 0x000fd80003800000 */
[----:B------:R-:W-:Y:S05]  /*3080*/  @!P4 BRA `(.L_x_1488) ;  /* 0x0000000400b4c947 */ /* 0x000fea0003800000 */
[----:B------:R1:W2:Y:S01]  /*3090*/  LDS.128 R4, [R106+0x1e400] ;  /* 0x01e400006a047984 */ /* 0x0002a20000000c00 */
[----:B------:R-:W-:Y:S01]  /*30a0*/  ISETP.GE.AND P4, PT, R204, R109, PT ;  /* 0x0000006dcc00720c */ /* 0x000fe20003f86270 */
[----:B------:R-:W-:-:S12]  /*30b0*/  BSSY B2, `(.L_x_1489) ;  /* 0x0000069000027945 */ /* 0x000fd80003800000 */
[----:B-1----:R-:W-:Y:S05]  /*30c0*/  @P4 BRA `(.L_x_1490) ;  /* 0x00000004009c4947 */ /* 0x002fea0003800000 */
[----:B------:R-:W-:Y:S02]  /*30d0*/  SHF.R.U32.HI R50, RZ, 0x8, R97 ;  /* 0x00000008ff327819 */ /* 0x000fe40000011661 */
[----:B------:R-:W-:Y:S02]  /*30e0*/  SHF.R.U32.HI R116, RZ, 0x8, R51 ;  /* 0x00000008ff747819 */ /* 0x000fe40000011633 */
[----:B------:R-:W-:Y:S02]  /*30f0*/  SHF.R.U32.HI R115, RZ, 0x10, R97 ;  /* 0x00000010ff737819 */ /* 0x000fe40000011661 */
[----:B------:R-:W-:Y:S01]  /*3100*/  LOP3.LUT R114, R97, 0xff0000ff, RZ, 0xc0, !PT ;  /* 0xff0000ff61727812 */ /* 0x000fe200078ec0ff */
[----:B------:R-:W-:Y:S01]  /*3110*/  IMAD.SHL.U32 R97, R50, 0x100, RZ ;  /* 0x0000010032617824 */ /* 0x000fe200078e00ff */
[----:B------:R-:W-:Y:S01]  /*3120*/  SHF.R.U32.HI R117, RZ, 0x10, R51 ;  /* 0x00000010ff757819 */ /* 0x000fe20000011633 */
[----:B--2---:R-:W-:Y:S01]  /*3130*/  IMAD.MOV.U32 R50, RZ, RZ, R4 ;  /* 0x000000ffff327224 */ /* 0x004fe200078e0004 */
[----:B------:R-:W-:Y:S01]  /*3140*/  LOP3.LUT R96, R51, 0xff0000ff, RZ, 0xc0, !PT ;  /* 0xff0000ff33607812 */ /* 0x000fe200078ec0ff */
[----:B------:R-:W-:Y:S01]  /*3150*/  IMAD.SHL.U32 R51, R116, 0x100, RZ ;  /* 0x0000010074337824 */ /* 0x000fe200078e00ff */
[----:B------:R-:W-:Y:S01]  /*3160*/  LOP3.LUT R116, R114, 0xff00, R97, 0xf8, !PT ;  /* 0x0000ff0072747812 */ /* 0x000fe200078ef861 */
[----:B------:R-:W-:Y:S01]  /*3170*/  IMAD.U32 R97, R115, 0x10000, RZ ;  /* 0x0001000073617824 */ /* 0x000fe200078e00ff */
[----:B------:R-:W-:-:S02]  /*3180*/  F2FP.F16.E4M3.UNPACK_B R4, R5 ;  /* 0x00000005ff04723e */ /* 0x000fc400020006ff */
[----:B------:R-:W-:Y:S01]  /*3190*/  LOP3.LUT R96, R96, 0xff00, R51, 0xf8, !PT ;  /* 0x0000ff0060607812 */ /* 0x000fe200078ef833 */
[----:B------:R-:W-:Y:S01]  /*31a0*/  IMAD.U32 R51, R117, 0x10000, RZ ;  /* 0x0001000075337824 */ /* 0x000fe200078e00ff */
[----:B------:R-:W-:Y:S02]  /*31b0*/  F2FP.F16.E4M3.UNPACK_B R114, R123.H1 ;  /* 0x0000007bff72723e */ /* 0x000fe400030006ff */
[----:B------:R-:W-:Y:S02]  /*31c0*/  F2FP.F16.E4M3.UNPACK_B R5, R5.H1 ;  /* 0x00000005ff05723e */ /* 0x000fe400030006ff */
[----:B------:R-:W-:Y:S01]  /*31d0*/  LOP3.LUT R118, R116, 0xff0000, R97, 0xf8, !PT ;  /* 0x00ff000074767812 */ /* 0x000fe200078ef861 */
[--C-:B------:R-:W-:Y:S01]  /*31e0*/  HADD2.F32 R117, -RZ, R114.reuse.H1_H1 ;  /* 0x30000072ff757230 */ /* 0x100fe20000004100 */
[----:B------:R-:W-:Y:S01]  /*31f0*/  F2FP.F16.E4M3.UNPACK_B R97, R121.H1 ;  /* 0x00000079ff61723e */ /* 0x000fe200030006ff */
[----:B------:R-:W-:Y:S01]  /*3200*/  HADD2.F32 R116, -RZ, R114.H0_H0 ;  /* 0x20000072ff747230 */ /* 0x000fe20000004100 */
[----:B------:R-:W-:Y:S01]  /*3210*/  LOP3.LUT R115, R96, 0xff0000, R51, 0xf8, !PT ;  /* 0x00ff000060737812 */ /* 0x000fe200078ef833 */
[----:B------:R-:W-:-:S02]  /*3220*/  HADD2.F32 R96, -RZ, R5.H1_H1 ;  /* 0x30000005ff607230 */ /* 0x000fc40000004100 */
[--C-:B------:R-:W-:Y:S02]  /*3230*/  HADD2.F32 R51, -RZ, R4.reuse.H1_H1 ;  /* 0x30000004ff337230 */ /* 0x100fe40000004100 */
[----:B------:R-:W-:Y:S02]  /*3240*/  HADD2.F32 R114, -RZ, R97.H0_H0 ;  /* 0x20000061ff727230 */ /* 0x000fe40000004100 */
[----:B------:R-:W-:Y:S01]  /*3250*/  FMUL.FTZ R122, R96, R117 ;  /* 0x00000075607a7220 */ /* 0x000fe20000410000 */
[----:B------:R-:W-:Y:S02]  /*3260*/  HADD2.F32 R4, -RZ, R4.H0_H0 ;  /* 0x20000004ff047230 */ /* 0x000fe40000004100 */
[----:B------:R-:W-:Y:S01]  /*3270*/  FMUL.FTZ R119, R51, R116 ;  /* 0x0000007433777220 */ /* 0x000fe20000410000 */
[----:B------:R-:W-:Y:S02]  /*3280*/  HADD2.F32 R5, -RZ, R5.H0_H0 ;  /* 0x20000005ff057230 */ /* 0x000fe40000004100 */
[----:B------:R-:W-:-:S02]  /*3290*/  HADD2.F32 R97, -RZ, R97.H1_H1 ;  /* 0x30000061ff617230 */ /* 0x000fc40000004100 */
[C---:B------:R-:W-:Y:S01]  /*32a0*/  FMUL.FTZ R120, R4.reuse, R116 ;  /* 0x0000007404787220 */ /* 0x040fe20000410000 */
[----:B------:R-:W-:Y:S01]  /*32b0*/  F2FP.F16.E4M3.UNPACK_B R116, R123 ;  /* 0x0000007bff74723e */ /* 0x000fe200020006ff */
[C---:B------:R-:W-:Y:S01]  /*32c0*/  FMUL.FTZ R117, R5.reuse, R117 ;  /* 0x0000007505757220 */ /* 0x040fe20000410000 */
[----:B------:R-:W-:Y:S01]  /*32d0*/  FFMA.FTZ R4, R4, R114, -R119 ;  /* 0x0000007204047223 */ /* 0x000fe20000010877 */
[-C--:B------:R-:W-:Y:S01]  /*32e0*/  FFMA.FTZ R124, R5, R97.reuse, -R122 ;  /* 0x00000061057c7223 */ /* 0x080fe2000001087a */
[-C--:B------:R-:W-:Y:S01]  /*32f0*/  F2FP.F16.E4M3.UNPACK_B R5, R50.reuse.H1 ;  /* 0x00000032ff05723e */ /* 0x080fe200030006ff */
[----:B------:R-:W-:Y:S01]  /*3300*/  FFMA.FTZ R125, R96, R97, R117 ;  /* 0x00000061607d7223 */ /* 0x000fe20000010075 */
[----:B------:R-:W-:Y:S01]  /*3310*/  F2FP.F16.E4M3.UNPACK_B R50, R50 ;  /* 0x00000032ff32723e */ /* 0x000fe200020006ff */
[----:B------:R-:W-:Y:S01]  /*3320*/  FFMA.FTZ R123, R51, R114, R120 ;  /* 0x00000072337b7223 */ /* 0x000fe20000010078 */
[----:B------:R-:W-:Y:S01]  /*3330*/  F2FP.F16.E4M3.UNPACK_B R97, R121 ;  /* 0x00000079ff61723e */ /* 0x000fe200020006ff */
[----:B------:R-:W-:Y:S01]  /*3340*/  HADD2.F32 R117, -RZ, R116.H1_H1 ;  /* 0x30000074ff757230 */ /* 0x000fe20000004100 */
[----:B------:R-:W-:Y:S01]  /*3350*/  F2FP.SATFINITE.E4M3.F32.PACK_AB_MERGE_C R127, R125, R124, RZ ;  /* 0x0000007c7d7f723e */ /* 0x000fe200048070ff */
[----:B------:R-:W-:-:S02]  /*3360*/  HADD2.F32 R51, -RZ, R5.H0_H0 ;  /* 0x20000005ff337230 */ /* 0x000fc40000004100 */
[----:B------:R-:W-:Y:S02]  /*3370*/  HADD2.F32 R96, -RZ, R5.H1_H1 ;  /* 0x30000005ff607230 */ /* 0x000fe40000004100 */
[----:B------:R-:W-:Y:S02]  /*3380*/  HADD2.F32 R116, -RZ, R116.H0_H0 ;  /* 0x20000074ff747230 */ /* 0x000fe40000004100 */
[-C--:B------:R-:W-:Y:S01]  /*3390*/  FMUL.FTZ R119, R51, R117.reuse ;  /* 0x0000007533777220 */ /* 0x080fe20000410000 */
[--C-:B------:R-:W-:Y:S02]  /*33a0*/  HADD2.F32 R5, -RZ, R50.reuse.H0_H0 ;  /* 0x20000032ff057230 */ /* 0x100fe40000004100 */
[----:B------:R-:W-:Y:S01]  /*33b0*/  FMUL.FTZ R122, R96, R117 ;  /* 0x00000075607a7220 */ /* 0x000fe20000410000 */
[----:B------:R-:W-:Y:S02]  /*33c0*/  HADD2.F32 R114, -RZ, R97.H1_H1 ;  /* 0x30000061ff727230 */ /* 0x000fe40000004100 */
[----:B------:R-:W-:-:S02]  /*33d0*/  HADD2.F32 R50, -RZ, R50.H1_H1 ;  /* 0x30000032ff327230 */ /* 0x000fc40000004100 */
[----:B------:R-:W-:Y:S01]  /*33e0*/  FMUL.FTZ R117, R5, R116 ;  /* 0x0000007405757220 */ /* 0x000fe20000410000 */
[----:B------:R-:W-:Y:S02]  /*33f0*/  HADD2.F32 R97, -RZ, R97.H0_H0 ;  /* 0x20000061ff617230 */ /* 0x000fe40000004100 */
[-C--:B------:R-:W-:Y:S01]  /*3400*/  FFMA.FTZ R122, R51, R114.reuse, -R122 ;  /* 0x00000072337a7223 */ /* 0x080fe2000001087a */
[----:B------:R-:W-:Y:S01]  /*3410*/  FFMA.FTZ R119, R96, R114, R119 ;  /* 0x0000007260777223 */ /* 0x000fe20000010077 */
[C---:B------:R-:W-:Y:S01]  /*3420*/  FMUL.FTZ R120, R50.reuse, R116 ;  /* 0x0000007432787220 */ /* 0x040fe20000410000 */
[----:B------:R-:W-:Y:S01]  /*3430*/  F2FP.F16.E4M3.UNPACK_B R116, R118.H1 ;  /* 0x00000076ff74723e */ /* 0x000fe200030006ff */
[----:B------:R-:W-:Y:S01]  /*3440*/  FFMA.FTZ R121, R50, R97, R117 ;  /* 0x0000006132797223 */ /* 0x000fe20000010075 */
[----:B------:R-:W-:Y:S01]  /*3450*/  F2FP.F16.E4M3.UNPACK_B R50, R7.H1 ;  /* 0x00000007ff32723e */ /* 0x000fe200030006ff */
[----:B------:R-:W-:Y:S01]  /*3460*/  FFMA.FTZ R120, R5, R97, -R120 ;  /* 0x0000006105787223 */ /* 0x000fe20000010878 */
[----:B------:R-:W-:Y:S01]  /*3470*/  F2FP.SATFINITE.E4M3.F32.PACK_AB_MERGE_C R126, R119, R122, RZ ;  /* 0x0000007a777e723e */ /* 0x000fe200048070ff */
[----:B------:R-:W-:Y:S01]  /*3480*/  HADD2.F32 R119, -RZ, R116.H1_H1 ;  /* 0x30000074ff777230 */ /* 0x000fe20000004100 */
[-C--:B------:R-:W-:Y:S01]  /*3490*/  F2FP.F16.E4M3.UNPACK_B R97, R115.reuse.H1 ;  /* 0x00000073ff61723e */ /* 0x080fe200030006ff */
[--C-:B------:R-:W-:Y:S01]  /*34a0*/  HADD2.F32 R96, -RZ, R50.reuse.H1_H1 ;  /* 0x30000032ff607230 */ /* 0x100fe20000004100 */
[----:B------:R-:W-:Y:S01]  /*34b0*/  F2FP.F16.E4M3.UNPACK_B R5, R6.H1 ;  /* 0x00000006ff05723e */ /* 0x000fe200030006ff */
[----:B------:R-:W-:Y:S01]  /*34c0*/  HADD2.F32 R51, -RZ, R50.H0_H0 ;  /* 0x20000032ff337230 */ /* 0x000fe20000004100 */
        /* <DEDUP_REMOVED lines=39> */
.L_x_1490:
[----:B------:R-:W-:Y:S05]  /*3740*/  BSYNC B2 ;  /* 0x0000000000027941 */ /* 0x000fea0003800000 */
.L_x_1489:
[----:B--2---:R1:W-:Y:S02]  /*3750*/  STG.E.128 desc[UR40][R8.64], R4 ;  /* 0x0000000408007986 */ /* 0x0043e4000c101d28 */
.L_x_1488:
[----:B------:R-:W-:Y:S05]  /*3760*/  BSYNC B1 ;  /* 0x0000000000017941 */ /* 0x000fea0003800000 */
.L_x_1487:
[----:B------:R-:W-:Y:S01]  /*3770*/  ISETP.NE.AND P4, PT, R63, RZ, PT ;  /* 0x000000ff3f00720c */ /* 0x000fe20003f85270 */
[----:B------:R-:W-:-:S12]  /*3780*/  BSSY B1, `(.L_x_1491) ;  /* 0x0000071000017945 */ /* 0x000fd80003800000 */
[----:B------:R-:W-:Y:S05]  /*3790*/  @!P4 BRA `(.L_x_1492) ;  /* 0x0000000400bcc947 */ /* 0x000fea0003800000 */
[----:B-1----:R1:W2:Y:S01]  /*37a0*/  LDS.128 R4, [R105+0x1e400] ;  /* 0x01e4000069047984 */ /* 0x0022a20000000c00 */
[----:B------:R-:W-:Y:S01]  /*37b0*/  ISETP.GE.AND P4, PT, R216, R109, PT ;  /* 0x0000006dd800720c */ /* 0x000fe20003f86270 */
[----:B------:R-:W-:-:S12]  /*37c0*/  BSSY B2, `(.L_x_1493) ;  /* 0x000006b000027945 */ /* 0x000fd80003800000 */
[----:B-1----:R-:W-:Y:S05]  /*37d0*/  @P4 BRA `(.L_x_1494) ;  /* 0x0000000400a44947 */ /* 0x002fea0003800000 */
[----:B------:R-:W-:Y:S01]  /*37e0*/  SHF.R.U32.HI R114, RZ, 0x8, R43 ;  /* 0x00000008ff727819 */ /* 0x000fe2000001162b */
[----:B--2---:R-:W-:Y:S01]  /*37f0*/  IMAD.MOV.U32 R48, RZ, RZ, R7 ;  /* 0x000000ffff307224 */ /* 0x004fe200078e0007 */
[--C-:B------:R-:W-:Y:S02]  /*3800*/  SHF.R.U32.HI R51, RZ, 0x8, R49.reuse ;  /* 0x00000008ff337819 */ /* 0x100fe40000011631 */
[----:B------:R-:W-:Y:S01]  /*3810*/  LOP3.LUT R50, R49, 0xff0000ff, RZ, 0xc0, !PT ;  /* 0xff0000ff31327812 */ /* 0x000fe200078ec0ff */
[----:B------:R-:W-:Y:S01]  /*3820*/  IMAD.SHL.U32 R7, R114, 0x100, RZ ;  /* 0x0000010072077824 */ /* 0x000fe200078e00ff */
[----:B------:R-:W-:Y:S01]  /*3830*/  SHF.R.U32.HI R96, RZ, 0x10, R49 ;  /* 0x00000010ff607819 */ /* 0x000fe20000011631 */
[----:B------:R-:W-:Y:S01]  /*3840*/  IMAD.SHL.U32 R49, R51, 0x100, RZ ;  /* 0x0000010033317824 */ /* 0x000fe200078e00ff */
[----:B------:R-:W-:Y:S02]  /*3850*/  LOP3.LUT R42, R43, 0xff0000ff, RZ, 0xc0, !PT ;  /* 0xff0000ff2b2a7812 */ /* 0x000fe400078ec0ff */
[----:B------:R-:W-:Y:S01]  /*3860*/  SHF.R.U32.HI R97, RZ, 0x10, R43 ;  /* 0x00000010ff617819 */ /* 0x000fe2000001162b */
[----:B------:R-:W-:Y:S01]  /*3870*/  IMAD.U32 R96, R96, 0x10000, RZ ;  /* 0x0001000060607824 */ /* 0x000fe200078e00ff */
[----:B------:R-:W-:Y:S01]  /*3880*/  LOP3.LUT R7, R42, 0xff00, R7, 0xf8, !PT ;  /* 0x0000ff002a077812 */ /* 0x000fe200078ef807 */
[----:B------:R-:W-:Y:S01]  /*3890*/  IMAD.MOV.U32 R43, RZ, RZ, R6 ;  /* 0x000000ffff2b7224 */ /* 0x000fe200078e0006 */
[----:B------:R-:W-:Y:S01]  /*38a0*/  LOP3.LUT R49, R50, 0xff00, R49, 0xf8, !PT ;  /* 0x0000ff0032317812 */ /* 0x000fe200078ef831 */
[----:B------:R-:W-:Y:S01]  /*38b0*/  IMAD.U32 R42, R97, 0x10000, RZ ;  /* 0x00010000612a7824 */ /* 0x000fe200078e00ff */
[----:B------:R-:W-:-:S02]  /*38c0*/  F2FP.F16.E4M3.UNPACK_B R50, R113.H1 ;  /* 0x00000071ff32723e */ /* 0x000fc400030006ff */
        /* <DEDUP_REMOVED lines=35> */
[-C--:B------:R-:W-:Y:S01]  /*3b00*/  FMUL.FTZ R49, R5, R113.reuse ;  /* 0x0000007105317220 */ /* 0x080fe20000410000 */
[----:B------:R-:W-:Y:S02]  /*3b10*/  HADD2.F32 R112, -RZ, R112.H0_H0 ;  /* 0x20000070ff707230 */ /* 0x000fe40000004100 */
[----:B------:R-:W-:Y:S01]  /*3b20*/  FMUL.FTZ R50, R4, R113 ;  /* 0x0000007104327220 */ /* 0x000fe20000410000 */
[-C--:B------:R-:W-:Y:S01]  /*3b30*/  FFMA.FTZ R97, R6, R42.reuse, -R97 ;  /* 0x0000002a06617223 */ /* 0x080fe20000010861 */
[----:B------:R-:W-:Y:S02]  /*3b40*/  FFMA.FTZ R96, R7, R42, R96 ;  /* 0x0000002a07607223 */ /* 0x000fe40000010060 */
        /* <DEDUP_REMOVED lines=50> */
.L_x_1494:
[----:B------:R-:W-:Y:S05]  /*3e70*/  BSYNC B2 ;  /* 0x0000000000027941 */ /* 0x000fea0003800000 */
.L_x_1493:
[----:B--2---:R2:W-:Y:S02]  /*3e80*/  STG.E.128 desc[UR40][R8.64+0x20], R4 ;  /* 0x0000200408007986 */ /* 0x0045e4000c101d28 */
.L_x_1492:
[----:B------:R-:W-:Y:S05]  /*3e90*/  BSYNC B1 ;  /* 0x0000000000017941 */ /* 0x000fea0003800000 */
.L_x_1491:
[----:B------:R-:W-:Y:S01]  /*3ea0*/  ISETP.NE.AND P4, PT, R62, RZ, PT ;  /* 0x000000ff3e00720c */ /* 0x000fe20003f85270 */
[----:B------:R-:W-:-:S12]  /*3eb0*/  BSSY B1, `(.L_x_1495) ;  /* 0x0000071000017945 */ /* 0x000fd80003800000 */
[----:B------:R-:W-:Y:S05]  /*3ec0*/  @!P4 BRA `(.L_x_1496) ;  /* 0x0000000400bcc947 */ /* 0x000fea0003800000 */
[----:B-12---:R1:W2:Y:S01]  /*3ed0*/  LDS.128 R4, [R106+0x20400] ;  /* 0x020400006a047984 */ /* 0x0062a20000000c00 */
[----:B------:R-:W-:Y:S01]  /*3ee0*/  ISETP.GE.AND P4, PT, R215, R109, PT ;  /* 0x0000006dd700720c */ /* 0x000fe20003f86270 */
[----:B------:R-:W-:-:S12]  /*3ef0*/  BSSY B2, `(.L_x_1497) ;  /* 0x000006b000027945 */ /* 0x000fd80003800000 */
[----:B-1----:R-:W-:Y:S05]  /*3f00*/  @P4 BRA `(.L_x_1498) ;  /* 0x0000000400a44947 */ /* 0x002fea0003800000 */
[----:B------:R-:W-:Y:S01]  /*3f10*/  SHF.R.U32.HI R38, RZ, 0x8, R41 ;  /* 0x00000008ff267819 */ /* 0x000fe20000011629 */
[----:B--2---:R-:W-:Y:S01]  /*3f20*/  IMAD.MOV.U32 R40, RZ, RZ, R7 ;  /* 0x000000ffff287224 */ /* 0x004fe200078e0007 */
[--C-:B------:R-:W-:Y:S02]  /*3f30*/  SHF.R.U32.HI R48, RZ, 0x8, R39.reuse ;  /* 0x00000008ff307819 */ /* 0x100fe40000011627 */
[----:B------:R-:W-:Y:S01]  /*3f40*/  SHF.R.U32.HI R50, RZ, 0x10, R39 ;  /* 0x00000010ff327819 */ /* 0x000fe20000011627 */
[----:B------:R-:W-:Y:S01]  /*3f50*/  IMAD.SHL.U32 R7, R38, 0x100, RZ ;  /* 0x0000010026077824 */ /* 0x000fe200078e00ff */
[----:B------:R-:W-:Y:S01]  /*3f60*/  LOP3.LUT R43, R39, 0xff0000ff, RZ, 0xc0, !PT ;  /* 0xff0000ff272b7812 */ /* 0x000fe200078ec0ff */
[----:B------:R-:W-:Y:S01]  /*3f70*/  IMAD.MOV.U32 R39, RZ, RZ, R6 ;  /* 0x000000ffff277224 */ /* 0x000fe200078e0006 */
[----:B------:R-:W-:Y:S01]  /*3f80*/  SHF.R.U32.HI R49, RZ, 0x10, R41 ;  /* 0x00000010ff317819 */ /* 0x000fe20000011629 */
[----:B------:R-:W-:Y:S01]  /*3f90*/  IMAD.SHL.U32 R6, R48, 0x100, RZ ;  /* 0x0000010030067824 */ /* 0x000fe200078e00ff */
[----:B------:R-:W-:-:S03]  /*3fa0*/  LOP3.LUT R42, R41, 0xff0000ff, RZ, 0xc0, !PT ;  /* 0xff0000ff292a7812 */ /* 0x000fc600078ec0ff */
[----:B------:R-:W-:Y:S01]  /*3fb0*/  IMAD.U32 R41, R49, 0x10000, RZ ;  /* 0x0001000031297824 */ /* 0x000fe200078e00ff */
[----:B------:R-:W-:Y:S01]  /*3fc0*/  LOP3.LUT R48, R42, 0xff00, R7, 0xf8, !PT ;  /* 0x0000ff002a307812 */ /* 0x000fe200078ef807 */
[----:B------:R-:W-:Y:S01]  /*3fd0*/  IMAD.U32 R7, R50, 0x10000, RZ ;  /* 0x0001000032077824 */ /* 0x000fe200078e00ff */
[----:B------:R-:W-:Y:S02]  /*3fe0*/  LOP3.LUT R38, R43, 0xff00, R6, 0xf8, !PT ;  /* 0x0000ff002b267812 */ /* 0x000fe400078ef806 */
        /* <DEDUP_REMOVED lines=91> */
.L_x_1498:
[----:B------:R-:W-:Y:S05]  /*45a0*/  BSYNC B2 ;  /* 0x0000000000027941 */ /* 0x000fea0003800000 */
.L_x_1497:
[----:B--2---:R3:W-:Y:S02]  /*45b0*/  STG.E.128 desc[UR40][R8.64+0x40], R4 ;  /* 0x0000400408007986 */ /* 0x0047e4000c101d28 */
.L_x_1496:
[----:B------:R-:W-:Y:S05]  /*45c0*/  BSYNC B1 ;  /* 0x0000000000017941 */ /* 0x000fea0003800000 */
.L_x_1495:
[----:B------:R-:W-:Y:S01]  /*45d0*/  ISETP.NE.AND P4, PT, R29, RZ, PT ;  /* 0x000000ff1d00720c */ /* 0x000fe20003f85270 */
[----:B------:R-:W-:-:S12]  /*45e0*/  BSSY B1, `(.L_x_1499) ;  /* 0x0000071000017945 */ /* 0x000fd80003800000 */
[----:B------:R-:W-:Y:S05]  /*45f0*/  @!P4 BRA `(.L_x_1500) ;  /* 0x0000000400bcc947 */ /* 0x000fea0003800000 */
[----:B-123--:R1:W2:Y:S01]  /*4600*/  LDS.128 R4, [R105+0x20400] ;  /* 0x0204000069047984 */ /* 0x00e2a20000000c00 */
        /* <DEDUP_REMOVED lines=108> */
.L_x_1502:
[----:B------:R-:W-:Y:S05]  /*4cd0*/  BSYNC B2 ;  /* 0x0000000000027941 */ /* 0x000fea0003800000 */
.L_x_1501:
[----:B--2---:R4:W-:Y:S02]  /*4ce0*/  STG.E.128 desc[UR40][R8.64+0x60], R4 ;  /* 0x0000600408007986 */ /* 0x0049e4000c101d28 */
.L_x_1500:
[----:B------:R-:W-:Y:S05]  /*4cf0*/  BSYNC B1 ;  /* 0x0000000000017941 */ /* 0x000fea0003800000 */
.L_x_1499:
[----:B------:R-:W-:Y:S01]  /*4d00*/  ISETP.NE.AND P4, PT, R3, RZ, PT ;  /* 0x000000ff0300720c */ /* 0x000fe20003f85270 */
[----:B------:R-:W-:-:S12]  /*4d10*/  BSSY B1, `(.L_x_1503) ;  /* 0x0000071000017945 */ /* 0x000fd80003800000 */
[----:B------:R-:W-:Y:S05]  /*4d20*/  @!P4 BRA `(.L_x_1504) ;  /* 0x0000000400bcc947 */ /* 0x000fea0003800000 */
[----:B-1234-:R1:W2:Y:S01]  /*4d30*/  LDS.128 R4, [R106+0x22400] ;  /* 0x022400006a047984 */ /* 0x01e2a20000000c00 */
        /* <DEDUP_REMOVED lines=108> */
.L_x_1506:
[----:B------:R-:W-:Y:S05]  /*5400*/  BSYNC B2 ;  /* 0x0000000000027941 */ /* 0x000fea0003800000 */
.L_x_1505:
[----:B--2---:R1:W-:Y:S02]  /*5410*/  STG.E.128 desc[UR40][R8.64+0x80], R4 ;  /* 0x0000800408007986 */ /* 0x0043e4000c101d28 */
.L_x_1504:
[----:B------:R-:W-:Y:S05]  /*5420*/  BSYNC B1 ;  /* 0x0000000000017941 */ /* 0x000fea0003800000 */
.L_x_1503:
[----:B------:R-:W-:-:S13]  /*5430*/  ISETP.NE.AND P4, PT, R0, RZ, PT ;  /* 0x000000ff0000720c */ /* 0x000fda0003f85270 */
        /* <DEDUP_REMOVED lines=110> */
.L_x_1508:
[----:B------:R-:W-:Y:S05]  /*5b20*/  BSYNC B1 ;  /* 0x0000000000017941 */ /* 0x000fea0003800000 */
.L_x_1507:
[----:B--2---:R1:W-:Y:S01]  /*5b30*/  STG.E.128 desc[UR40][R8.64+0xa0], R4 ;  /* 0x0000a00408007986 */ /* 0x0043e2000c101d28 */
[----:B------:R-:W-:Y:S05]  /*5b40*/  BRA `(.L_x_1486) ;  /* 0x00000034002c7947 */ /* 0x000fea0003800000 */
.L_x_1480:
        /* <DEDUP_REMOVED lines=42> */
.L_x_1510:
[----:B------:R-:W-:Y:S05]  /*5df0*/  BSYNC B1 ;  /* 0x0000000000017941 */ /* 0x000fea0003800000 */
.L_x_1509:
[----:B------:R-:W-:Y:S01]  /*5e00*/  UISETP.NE.AND UP0, UPT, UR42, 0x3, UPT ;  /* 0x000000032a00788c */ /* 0x000fe2000bf05270 */
[----:B-----5:R-:W-:Y:S02]  /*5e10*/  IMAD.MOV.U32 R110, RZ, RZ, R6 ;  /* 0x000000ffff6e7224 */ /* 0x020fe400078e0006 */
        /* <DEDUP_REMOVED lines=14> */
.L_x_1511:
[----:B------:R-:W-:Y:S01]  /*5f00*/  IMAD R103, R17, 0x8, R16 ;  /* 0x0000000811677824 */ /* 0x000fe200078e0210 */
[----:B------:R-:W-:Y:S01]  /*5f10*/  SHF.L.U32 R108, R206, 0x1f, RZ ;  /* 0x0000001fce6c7819 */ /* 0x000fe200000006ff */
[----:B------:R-:W-:Y:S03]  /*5f20*/  BSSY B1, `(.L_x_1512) ;  /* 0x0000003000017945 */ /* 0x000fe60003800000 */
[----:B------:R-:W1:Y:S02]  /*5f30*/  SYNCS.PHASECHK.TRANS64.TRYWAIT P5, [R103+URZ+0x2a890], R108 ;  /* 0x02a8906c670075a7 */ /* 0x000e6400080a017f */
[----:B-1----:R-:W-:Y:S05]  /*5f40*/  @!P5 BRA `(.L_x_1513) ;  /* 0x0000024400e8d947 */ /* 0x002fea0003800000 */
.L_x_1838:
[----:B------:R-:W-:Y:S05]  /*5f50*/  BSYNC B1 ;  /* 0x0000000000017941 */ /* 0x000fea0003800000 */
.L_x_1512:
[----:B------:R-:W-:Y:S05]  /*5f60*/  @P4 BRA `(.L_x_1486) ;  /* 0x0000003000244947 */ /* 0x000fea0003800000 */
[----:B------:R-:W2:Y:S01]  /*5f70*/  LDC R115, c[0x0][0x2f4] ;  /* 0x0000bd00ff737b82 */ /* 0x000ea20000000800 */
[----:B------:R-:W-:Y:S01]  /*5f80*/  ISETP.NE.AND P4, PT, R64, RZ, PT ;  /* 0x000000ff4000720c */ /* 0x000fe20003f85270 */
[----:B------:R-:W-:Y:S01]  /*5f90*/  ULDC.64 UR4, c[0x0][0x300] ;  /* 0x0000c00000047ab9 */ /* 0x000fe20000000a00 */
[----:B0-----:R-:W-:Y:S01]  /*5fa0*/  SHF.R.S32.HI R44, RZ, 0x1f, R200 ;  /* 0x0000001fff2c7819 */ /* 0x001fe200000114c8 */
[----:B------:R-:W-:Y:S01]  /*5fb0*/  IMAD.MOV.U32 R98, RZ, RZ, R48 ;  /* 0x000000ffff627224 */ /* 0x000fe200078e0030 */
[----:B------:R-:W-:Y:S03]  /*5fc0*/  BSSY B1, `(.L_x_1514) ;  /* 0x00000f6000017945 */ /* 0x000fe60003800000 */
[----:B------:R-:W-:Y:S02]  /*5fd0*/  IMAD R45, R44, UR4, RZ ;  /* 0x000000042c2d7c24 */ /* 0x000fe4000f8e02ff */
[----:B------:R-:W-:-:S04]  /*5fe0*/  IMAD.WIDE.U32 R98, R200, UR4, R98 ;  /* 0x00000004c8627c25 */ /* 0x000fc8000f8e0062 */
[----:B------:R-:W-:-:S04]  /*5ff0*/  IMAD R45, R200, UR5, R45 ;  /* 0x00000005c82d7c24 */ /* 0x000fc8000f8e022d */
[----:B------:R-:W-:Y:S02]  /*6000*/  IMAD.IADD R114, R45, 0x1, R99 ;  /* 0x000000012d727824 */ /* 0x000fe400078e0263 */
[----:B--2---:R-:W-:Y:S01]  /*6010*/  IMAD.IADD R117, R115, 0x1, -R76 ;  /* 0x0000000173757824 */ /* 0x004fe200078e0a4c */
[----:B------:R-:W-:Y:S06]  /*6020*/  @!P4 BRA `(.L_x_1515) ;  /* 0x0000000c00bcc947 */ /* 0x000fec0003800000 */
[----:B------:R-:W-:Y:S01]  /*6030*/  SEL R44, R76, R117, !P0 ;  /* 0x000000754c2c7207 */ /* 0x000fe20004000000 */
[----:B------:R-:W-:Y:S01]  /*6040*/  BSSY B2, `(.L_x_1516) ;  /* 0x00000e3000027945 */ /* 0x000fe20003800000 */
[----:B------:R-:W-:Y:S02]  /*6050*/  IADD3 R121, P4, P5, R60, R98, R71 ;  /* 0x000000623c797210 */ /* 0x000fe40007d9e047 */
[----:B------:R-:W-:Y:S02]  /*6060*/  SHF.R.S32.HI R45, RZ, 0x1f, R44 ;  /* 0x0000001fff2d7819 */ /* 0x000fe4000001142c */
[----:B------:R-:W-:Y:S02]  /*6070*/  IADD3.X R122, R101, R114, R68, P4, P5 ;  /* 0x00000072657a7210 */ /* 0x000fe400027ea444 */
[----:B------:R-:W-:Y:S02]  /*6080*/  LEA.HI R45, R45, R44, RZ, 0x5 ;  /* 0x0000002c2d2d7211 */ /* 0x000fe400078f28ff */
[----:B------:R-:W-:-:S02]  /*6090*/  ISETP.GE.AND P4, PT, R22, R109, PT ;  /* 0x0000006d1600720c */ /* 0x000fc40003f86270 */
[----:B------:R-:W-:-:S04]  /*60a0*/  SHF.R.S32.HI R44, RZ, 0x5, R45 ;  /* 0x00000005ff2c7819 */ /* 0x000fc8000001142d */
[----:B------:R-:W-:-:S04]  /*60b0*/  LEA.HI.SX32 R44, R91, R44, 0x1c ;  /* 0x0000002c5b2c7211 */ /* 0x000fc800078fe2ff */
[----:B------:R-:W-:Y:S01]  /*60c0*/  SHF.R.S32.HI R45, RZ, 0x1f, R44 ;  /* 0x0000001fff2d7819 */ /* 0x000fe2000001142c */
[----:B------:R-:W-:-:S03]  /*60d0*/  IMAD.SHL.U32 R123, R44, 0x10, RZ ;  /* 0x000000102c7b7824 */ /* 0x000fc600078e00ff */
[----:B------:R-:W-:Y:S02]  /*60e0*/  LEA.HI R45, R45, R44, RZ, 0x2 ;  /* 0x0000002c2d2d7211 */ /* 0x000fe400078f10ff */
[----:B------:R-:W-:-:S03]  /*60f0*/  LOP3.LUT R44, R212, 0x30, R123, 0xf8, !PT ;  /* 0x00000030d42c7812 */ /* 0x000fc600078ef87b */
[----:B------:R-:W-:Y:S01]  /*6100*/  IMAD.SHL.U32 R45, R45, 0x800, RZ ;  /* 0x000008002d2d7824 */ /* 0x000fe200078e00ff */
[----:B------:R-:W-:-:S04]  /*6110*/  LOP3.LUT R44, R44, R213, RZ, 0x3c, !PT ;  /* 0x000000d52c2c7212 */ /* 0x000fc800078e3cff */
[----:B------:R-:W-:-:S04]  /*6120*/  LOP3.LUT R45, R45, 0xffffe000, RZ, 0xc0, !PT ;  /* 0xffffe0002d2d7812 */ /* 0x000fc800078ec0ff */
[----:B------:R-:W-:Y:S01]  /*6130*/  IADD3 R44, R44, R45, R214 ;  /* 0x0000002d2c2c7210 */ /* 0x000fe20007ffe0d6 */
[----:B------:R-:W-:-:S04]  /*6140*/  IMAD R45, R17, 0x6000, R87 ;  /* 0x00006000112d7824 */ /* 0x000fc800078e0257 */
[----:B------:R-:W-:Y:S02]  /*6150*/  IMAD R47, R17, 0x6000, R44 ;  /* 0x00006000112f7824 */ /* 0x000fe400078e022c */
[C---:B------:R-:W-:Y:S02]  /*6160*/  IMAD.IADD R45, R16.reuse, 0x1, R45 ;  /* 0x00000001102d7824 */ /* 0x040fe400078e022d */
[----:B------:R-:W-:-:S04]  /*6170*/  IMAD.IADD R48, R16, 0x1, R47 ;  /* 0x0000000110307824 */ /* 0x000fc800078e022f */
[----:B------:R-:W0:Y:S04]  /*6180*/  LDS.128 R44, [R45+0x1e400] ;  /* 0x01e400002d2c7984 */ /* 0x000e280000000c00 */
[----:B------:R-:W2:Y:S01]  /*6190*/  LDS.128 R48, [R48+0x1e400] ;  /* 0x01e4000030307984 */ /* 0x000ea20000000c00 */
[----:B------:R-:W-:Y:S05]  /*61a0*/  @P4 BRA `(.L_x_1517) ;  /* 0x0000000c00304947 */ /* 0x000fea0003800000 */
[--C-:B------:R-:W-:Y:S02]  /*61b0*/  SHF.R.U32.HI R12, RZ, 0x8, R13.reuse ;  /* 0x00000008ff0c7819 */ /* 0x100fe4000001160d */
[----:B------:R-:W-:Y:S02]  /*61c0*/  SHF.R.U32.HI R130, RZ, 0x10, R13 ;  /* 0x00000010ff827819 */ /* 0x000fe4000001160d */
[----:B------:R-:W-:Y:S01]  /*61d0*/  LOP3.LUT R13, R13, 0xff0000ff, RZ, 0xc0, !PT ;  /* 0xff0000ff0d0d7812 */ /* 0x000fe200078ec0ff */
[----:B------:R-:W-:Y:S01]  /*61e0*/  IMAD.SHL.U32 R12, R12, 0x100, RZ ;  /* 0x000001000c0c7824 */ /* 0x000fe200078e00ff */
[----:B------:R-:W-:Y:S02]  /*61f0*/  SHF.R.U32.HI R14, RZ, 0x8, R15 ;  /* 0x00000008ff0e7819 */ /* 0x000fe4000001160f */
[----:B------:R-:W-:Y:S02]  /*6200*/  SHF.R.U32.HI R42, RZ, 0x8, R43 ;  /* 0x00000008ff2a7819 */ /* 0x000fe4000001162b */
[----:B------:R-:W-:Y:S01]  /*6210*/  LOP3.LUT R13, R13, 0xff00, R12, 0xf8, !PT ;  /* 0x0000ff000d0d7812 */ /* 0x000fe200078ef80c */
[----:B------:R-:W-:Y:S01]  /*6220*/  IMAD.SHL.U32 R12, R14, 0x100, RZ ;  /* 0x000001000e0c7824 */ /* 0x000fe200078e00ff */
[----:B------:R-:W-:Y:S01]  /*6230*/  SHF.R.U32.HI R128, RZ, 0x10, R15 ;  /* 0x00000010ff807819 */ /* 0x000fe2000001160f */
[----:B------:R-:W-:Y:S01]  /*6240*/  IMAD.SHL.U32 R42, R42, 0x100, RZ ;  /* 0x000001002a2a7824 */ /* 0x000fe200078e00ff */
[----:B------:R-:W-:Y:S01]  /*6250*/  LOP3.LUT R15, R15, 0xff0000ff, RZ, 0xc0, !PT ;  /* 0xff0000ff0f0f7812 */ /* 0x000fe200078ec0ff */
[----:B------:R-:W-:Y:S01]  /*6260*/  IMAD.U32 R14, R130, 0x10000, RZ ;  /* 0x00010000820e7824 */ /* 0x000fe200078e00ff */
[----:B------:R-:W-:-:S02]  /*6270*/  SHF.R.U32.HI R40, RZ, 0x8, R41 ;  /* 0x00000008ff287819 */ /* 0x000fc40000011629 */
[----:B------:R-:W-:Y:S02]  /*6280*/  SHF.R.U32.HI R131, RZ, 0x10, R43 ;  /* 0x00000010ff837819 */ /* 0x000fe4000001162b */
[----:B------:R-:W-:Y:S01]  /*6290*/  LOP3.LUT R43, R43, 0xff0000ff, RZ, 0xc0, !PT ;  /* 0xff0000ff2b2b7812 */ /* 0x000fe200078ec0ff */
[----:B------:R-:W-:Y:S01]  /*62a0*/  IMAD.SHL.U32 R40, R40, 0x100, RZ ;  /* 0x0000010028287824 */ /* 0x000fe200078e00ff */
[----:B------:R-:W-:Y:S01]  /*62b0*/  LOP3.LUT R15, R15, 0xff00, R12, 0xf8, !PT ;  /* 0x0000ff000f0f7812 */ /* 0x000fe200078ef80c */
[----:B------:R-:W-:Y:S01]  /*62c0*/  IMAD.U32 R12, R128, 0x10000, RZ ;  /* 0x00010000800c7824 */ /* 0x000fe200078e00ff */
[----:B------:R-:W-:Y:S01]  /*62d0*/  SHF.R.U32.HI R129, RZ, 0x10, R41 ;  /* 0x00000010ff817819 */ /* 0x000fe20000011629 */
[----:B------:R-:W-:Y:S01]  /*62e0*/  IMAD.U32 R131, R131, 0x10000, RZ ;  /* 0x0001000083837824 */ /* 0x000fe200078e00ff */
[----:B------:R-:W-:Y:S02]  /*62f0*/  LOP3.LUT R134, R43, 0xff00, R42, 0xf8, !PT ;  /* 0x0000ff002b867812 */ /* 0x000fe400078ef82a */
[----:B------:R-:W-:-:S02]  /*6300*/  LOP3.LUT R41, R41, 0xff0000ff, RZ, 0xc0, !PT ;  /* 0xff0000ff29297812 */ /* 0x000fc400078ec0ff */
[----:B------:R-:W-:Y:S02]  /*6310*/  F2FP.F16.E4M3.UNPACK_B R130, R127.H1 ;  /* 0x0000007fff82723e */ /* 0x000fe400030006ff */
[----:B--2---:R-:W-:Y:S02]  /*6320*/  F2FP.F16.E4M3.UNPACK_B R128, R48.H1 ;  /* 0x00000030ff80723e */ /* 0x004fe400030006ff */
[----:B0-----:R-:W-:Y:S02]  /*6330*/  F2FP.F16.E4M3.UNPACK_B R42, R44.H1 ;  /* 0x0000002cff2a723e */ /* 0x001fe400030006ff */
[----:B------:R-:W-:Y:S01]  /*6340*/  LOP3.LUT R132, R41, 0xff00, R40, 0xf8, !PT ;  /* 0x0000ff0029847812 */ /* 0x000fe200078ef828 */
[----:B------:R-:W-:Y:S01]  /*6350*/  HADD2.F32 R41, -RZ, R128.H0_H0 ;  /* 0x20000080ff297230 */ /* 0x000fe20000004100 */
[----:B------:R-:W-:Y:S01]  /*6360*/  LOP3.LUT R14, R13, 0xff0000, R14, 0xf8, !PT ;  /* 0x00ff00000d0e7812 */ /* 0x000fe200078ef80e */
[----:B------:R-:W-:Y:S01]  /*6370*/  HADD2.F32 R13, -RZ, R130.H0_H0 ;  /* 0x20000082ff0d7230 */ /* 0x000fe20000004100 */
[----:B------:R-:W-:Y:S01]  /*6380*/  F2FP.F16.E4M3.UNPACK_B R43, R126.H1 ;  /* 0x0000007eff2b723e */ /* 0x000fe200030006ff */
[----:B------:R-:W-:Y:S01]  /*6390*/  HADD2.F32 R40, -RZ, R42.H0_H0 ;  /* 0x2000002aff287230 */ /* 0x000fe20000004100 */
[----:B------:R-:W-:Y:S01]  /*63a0*/  LOP3.LUT R12, R15, 0xff0000, R12, 0xf8, !PT ;  /* 0x00ff00000f0c7812 */ /* 0x000fe200078ef80c */
[----:B------:R-:W-:-:S02]  /*63b0*/  IMAD.U32 R15, R129, 0x10000, RZ ;  /* 0x00010000810f7824 */ /* 0x000fc400078e00ff */
[CC--:B------:R-:W-:Y:S01]  /*63c0*/  FMUL.FTZ R133, R41.reuse, R13.reuse ;  /* 0x0000000d29857220 */ /* 0x0c0fe20000410000 */
[--C-:B------:R-:W-:Y:S02]  /*63d0*/  HADD2.F32 R129, -RZ, R43.reuse.H0_H0 ;  /* 0x2000002bff817230 */ /* 0x100fe40000004100 */
[----:B------:R-:W-:Y:S01]  /*63e0*/  FMUL.FTZ R136, R40, R13 ;  /* 0x0000000d28887220 */ /* 0x000fe20000410000 */
        /* <DEDUP_REMOVED lines=11> */
[----:B------:R-:W-:Y:S01]  /*64a0*/  FMUL.FTZ R134, R128, R132 ;  /* 0x0000008480867220 */ /* 0x000fe20000410000 */
[----:B------:R-:W-:Y:S01]  /*64b0*/  F2FP.F16.E4M3.UNPACK_B R127, R126 ;  /* 0x0000007eff7f723e */ /* 0x000fe200020006ff */
[----:B------:R-:W-:Y:S02]  /*64c0*/  HADD2.F32 R131, -RZ, R130.H0_H0 ;  /* 0x20000082ff837230 */ /* 0x000fe40000004100 */
[C---:B------:R-:W-:Y:S01]  /*64d0*/  FMUL.FTZ R133, R43.reuse, R132 ;  /* 0x000000842b857220 */ /* 0x040fe20000410000 */
[----:B------:R-:W-:Y:S02]  /*64e0*/  HADD2.F32 R126, -RZ, R48.H0_H0 ;  /* 0x20000030ff7e7230 */ /* 0x000fe40000004100 */
[----:B------:R-:W-:Y:S01]  /*64f0*/  FFMA.FTZ R139, R43, R129, -R134 ;  /* 0x000000812b8b7223 */ /* 0x000fe20000010886 */
[----:B------:R-:W-:-:S02]  /*6500*/  HADD2.F32 R42, -RZ, R44.H0_H0 ;  /* 0x2000002cff2a7230 */ /* 0x000fc40000004100 */
[----:B------:R-:W-:Y:S01]  /*6510*/  FFMA.FTZ R134, R128, R129, R133 ;  /* 0x0000008180867223 */ /* 0x000fe20000010085 */
        /* <DEDUP_REMOVED lines=22> */
[-C--:B------:R-:W-:Y:S01]  /*6680*/  FMUL.FTZ R136, R44, R129.reuse ;  /* 0x000000812c887220 */ /* 0x080fe20000410000 */
[----:B------:R-:W-:Y:S01]  /*6690*/  HADD2.F32 R48, -RZ, R128.H0_H0 ;  /* 0x20000080ff307230 */ /* 0x000fe20000004100 */
[----:B------:R-:W-:Y:S01]  /*66a0*/  F2FP.F16.E4M3.UNPACK_B R50, R50 ;  /* 0x00000032ff32723e */ /* 0x000fe200020006ff */
[----:B------:R-:W-:Y:S02]  /*66b0*/  HADD2.F32 R126, -RZ, R126.H1_H1 ;  /* 0x3000007eff7e7230 */ /* 0x000fe40000004100 */
[----:B------:R-:W-:Y:S01]  /*66c0*/  FMUL.FTZ R129, R43, R129 ;  /* 0x000000812b817220 */ /* 0x000fe20000410000 */
[----:B------:R-:W-:-:S02]  /*66d0*/  HADD2.F32 R42, -RZ, R42.H1_H1 ;  /* 0x3000002aff2a7230 */ /* 0x000fc40000004100 */
[----:B------:R-:W-:Y:S01]  /*66e0*/  FFMA.FTZ R136, R43, R48, -R136 ;  /* 0x000000302b887223 */ /* 0x000fe20000010888 */
[----:B------:R-:W-:Y:S02]  /*66f0*/  HADD2.F32 R43, -RZ, R128.H1_H1 ;  /* 0x30000080ff2b7230 */ /* 0x000fe40000004100 */
[-C--:B------:R-:W-:Y:S01]  /*6700*/  FMUL.FTZ R135, R126, R127.reuse ;  /* 0x0000007f7e877220 */ /* 0x080fe20000410000 */
[----:B------:R-:W-:Y:S01]  /*6710*/  F2FP.F16.E4M3.UNPACK_B R46, R46 ;  /* 0x0000002eff2e723e */ /* 0x000fe200020006ff */
[----:B------:R-:W-:Y:S01]  /*6720*/  FMUL.FTZ R127, R42, R127 ;  /* 0x0000007f2a7f7220 */ /* 0x000fe20000410000 */
[----:B------:R-:W-:Y:S01]  /*6730*/  FFMA.FTZ R128, R44, R48, R129 ;  /* 0x000000302c807223 */ /* 0x000fe20000010081 */
[-C--:B------:R-:W-:Y:S01]  /*6740*/  FFMA.FTZ R141, R42, R43.reuse, -R135 ;  /* 0x0000002b2a8d7223 */ /* 0x080fe20000010887 */
[--C-:B------:R-:W-:Y:S02]  /*6750*/  HADD2.F32 R48, -RZ, R125.reuse.H0_H0 ;  /* 0x2000007dff307230 */ /* 0x100fe40000004100 */
[----:B------:R-:W-:Y:S01]  /*6760*/  FFMA.FTZ R143, R126, R43, R127 ;  /* 0x0000002b7e8f7223 */ /* 0x000fe2000001007f */
[----:B------:R-:W-:Y:S01]  /*6770*/  F2FP.F16.E4M3.UNPACK_B R124, R124 ;  /* 0x0000007cff7c723e */ /* 0x000fe200020006ff */
[----:B------:R-:W-:Y:S01]  /*6780*/  HADD2.F32 R43, -RZ, R50.H0_H0 ;  /* 0x20000032ff2b7230 */ /* 0x000fe20000004100 */
[----:B------:R-:W-:Y:S01]  /*6790*/  F2FP.SATFINITE.E4M3.F32.PACK_AB_MERGE_C R41, R134, R41, RZ ;  /* 0x000000298629723e */ /* 0x000fe200048070ff */
[----:B------:R-:W-:Y:S01]  /*67a0*/  HADD2.F32 R42, -RZ, R46.H0_H0 ;  /* 0x2000002eff2a7230 */ /* 0x000fe20000004100 */
[----:B------:R-:W-:Y:S01]  /*67b0*/  F2FP.SATFINITE.E4M3.F32.PACK_AB_MERGE_C R40, R139, R40, RZ ;  /* 0x000000288b28723e */ /* 0x000fe200048070ff */
[----:B------:R-:W-:-:S02]  /*67c0*/  HADD2.F32 R127, -RZ, R125.H1_H1 ;  /* 0x3000007dff7f7230 */ /* 0x000fc40000004100 */
[-C--:B------:R-:W-:Y:S01]  /*67d0*/  FMUL.FTZ R129, R43, R48.reuse ;  /* 0x000000302b817220 */ /* 0x080fe20000410000 */
[----:B------:R-:W-:Y:S02]  /*67e0*/  HADD2.F32 R46, -RZ, R46.H1_H1 ;  /* 0x3000002eff2e7230 */ /* 0x000fe40000004100 */
[----:B------:R-:W-:Y:S01]  /*67f0*/  FMUL.FTZ R48, R42, R48 ;  /* 0x000000302a307220 */ /* 0x000fe20000410000 */
[----:B------:R-:W-:Y:S01]  /*6800*/  HADD2.F32 R50, -RZ, R50.H1_H1 ;  /* 0x30000032ff327230 */ /* 0x000fe20000004100 */
[----:B------:R-:W-:Y:S01]  /*6810*/  F2FP.SATFINITE.E4M3.F32.PACK_AB_MERGE_C R128, R143, R128, RZ ;  /* 0x000000808f80723e */ /* 0x000fe200048070ff */
[--C-:B------:R-:W-:Y:S02]  /*6820*/  HADD2.F32 R44, -RZ, R124.reuse.H0_H0 ;  /* 0x2000007cff2c7230 */ /* 0x100fe40000004100 */
[-C--:B------:R-:W-:Y:S01]  /*6830*/  FMUL.FTZ R137, R46, R127.reuse ;  /* 0x0000007f2e897220 */ /* 0x080fe20000410000 */
[----:B------:R-:W-:Y:S02]  /*6840*/  HADD2.F32 R125, -RZ, R124.H1_H1 ;  /* 0x3000007cff7d7230 */ /* 0x000fe40000004100 */
[----:B------:R-:W-:Y:S01]  /*6850*/  FMUL.FTZ R135, R50, R127 ;  /* 0x0000007f32877220 */ /* 0x000fe20000410000 */
[-C--:B------:R-:W-:Y:S01]  /*6860*/  FFMA.FTZ R126, R42, R44.reuse, -R129 ;  /* 0x0000002c2a7e7223 */ /* 0x080fe20000010881 */
[----:B------:R-:W-:Y:S01]  /*6870*/  FFMA.FTZ R127, R43, R44, R48 ;  /* 0x0000002c2b7f7223 */ /* 0x000fe20000010030 */
[----:B------:R-:W-:Y:S01]  /*6880*/  F2FP.F16.E4M3.UNPACK_B R42, R49 ;  /* 0x00000031ff2a723e */ /* 0x000fe200020006ff */
[----:B------:R-:W-:Y:S01]  /*6890*/  FFMA.FTZ R135, R46, R125, -R135 ;  /* 0x0000007d2e877223 */ /* 0x000fe20000010887 */
[----:B------:R-:W-:Y:S01]  /*68a0*/  F2FP.F16.E4M3.UNPACK_B R43, R15 ;  /* 0x0000000fff2b723e */ /* 0x000fe200020006ff */
[----:B------:R-:W-:Y:S01]  /*68b0*/  FFMA.FTZ R50, R50, R125, R137 ;  /* 0x0000007d32327223 */ /* 0x000fe20000010089 */
[----:B------:R-:W-:Y:S01]  /*68c0*/  F2FP.SATFINITE.E4M3.F32.PACK_AB_MERGE_C R48, R132, R131, R41 ;  /* 0x000000838430723e */ /* 0x000fe20004807029 */
[--C-:B------:R-:W-:Y:S01]  /*68d0*/  HADD2.F32 R124, -RZ, R42.reuse.H0_H0 ;  /* 0x2000002aff7c7230 */ /* 0x100fe20000004100 */
[----:B------:R-:W-:Y:S01]  /*68e0*/  F2FP.F16.E4M3.UNPACK_B R41, R45 ;  /* 0x0000002dff29723e */ /* 0x000fe200020006ff */
[----:B------:R-:W-:Y:S01]  /*68f0*/  HADD2.F32 R129, -RZ, R43.H0_H0 ;  /* 0x2000002bff817230 */ /* 0x000fe20000004100 */
[----:B------:R-:W-:Y:S01]  /*6900*/  F2FP.SATFINITE.E4M3.F32.PACK_AB_MERGE_C R44, R130, R133, R40 ;  /* 0x00000085822c723e */ /* 0x000fe20004807028 */
[----:B------:R-:W-:Y:S01]  /*6910*/  HADD2.F32 R42, -RZ, R42.H1_H1 ;  /* 0x3000002aff2a7230 */ /* 0x000fe20000004100 */
[----:B------:R-:W-:Y:S01]  /*6920*/  F2FP.F16.E4M3.UNPACK_B R125, R14 ;  /* 0x0000000eff7d723e */ /* 0x000fe200020006ff */
[----:B------:R-:W-:Y:S01]  /*6930*/  HADD2.F32 R40, -RZ, R41.H0_H0 ;  /* 0x20000029ff287230 */ /* 0x000fe20000004100 */
[----:B------:R-:W-:Y:S01]  /*6940*/  F2FP.SATFINITE.E4M3.F32.PACK_AB_MERGE_C R46, R141, R136, RZ ;  /* 0x000000888d2e723e */ /* 0x000fe200048070ff */
[----:B------:R-:W-:Y:S01]  /*6950*/  FMUL.FTZ R131, R124, R129 ;  /* 0x000000817c837220 */ /* 0x000fe20000410000 */
[----:B------:R-:W-:Y:S01]  /*6960*/  F2FP.SATFINITE.E4M3.F32.PACK_AB_MERGE_C R50, R50, R127, R128 ;  /* 0x0000007f3232723e */ /* 0x000fe20004807080 */
[----:B------:R-:W-:Y:S01]  /*6970*/  HADD2.F32 R127, -RZ, R125.H0_H0 ;  /* 0x2000007dff7f7230 */ /* 0x000fe20000004100 */
[----:B------:R-:W-:Y:S01]  /*6980*/  F2FP.SATFINITE.E4M3.F32.PACK_AB_MERGE_C R46, R135, R126, R46 ;  /* 0x0000007e872e723e */ /* 0x000fe2000480702e */
[----:B------:R-:W-:Y:S01]  /*6990*/  FMUL.FTZ R129, R40, R129 ;  /* 0x0000008128817220 */ /* 0x000fe20000410000 */
[----:B------:R-:W-:Y:S01]  /*69a0*/  HADD2.F32 R126, -RZ, R43.H1_H1 ;  /* 0x3000002bff7e7230 */ /* 0x000fe20000004100 */
[----:B------:R-:W-:Y:S01]  /*69b0*/  F2FP.F16.E4M3.UNPACK_B R49, R49.H1 ;  /* 0x00000031ff31723e */ /* 0x000fe200030006ff */
[----:B------:R-:W-:-:S02]  /*69c0*/  HADD2.F32 R43, -RZ, R41.H1_H1 ;  /* 0x30000029ff2b7230 */ /* 0x000fc40000004100 */
[-C--:B------:R-:W-:Y:S01]  /*69d0*/  FFMA.FTZ R41, R124, R127.reuse, R129 ;  /* 0x0000007f7c297223 */ /* 0x080fe20000010081 */
[----:B------:R-:W-:Y:S02]  /*69e0*/  HADD2.F32 R125, -RZ, R125.H1_H1 ;  /* 0x3000007dff7d7230 */ /* 0x000fe40000004100 */
[-C--:B------:R-:W-:Y:S01]  /*69f0*/  FMUL.FTZ R124, R42, R126.reuse ;  /* 0x0000007e2a7c7220 */ /* 0x080fe20000410000 */
[----:B------:R-:W-:Y:S01]  /*6a00*/  FFMA.FTZ R40, R40, R127, -R131 ;  /* 0x0000007f28287223 */ /* 0x000fe20000010883 */
[C---:B------:R-:W-:Y:S01]  /*6a10*/  FMUL.FTZ R127, R43.reuse, R126 ;  /* 0x0000007e2b7f7220 */ /* 0x040fe20000410000 */
[----:B------:R-:W-:Y:S01]  /*6a20*/  F2FP.F16.E4M3.UNPACK_B R45, R45.H1 ;  /* 0x0000002dff2d723e */ /* 0x000fe200030006ff */
[----:B------:R-:W-:Y:S01]  /*6a30*/  FFMA.FTZ R43, R43, R125, -R124 ;  /* 0x0000007d2b2b7223 */ /* 0x000fe2000001087c */
[----:B------:R-:W-:Y:S01]  /*6a40*/  F2FP.F16.E4M3.UNPACK_B R124, R15.H1 ;  /* 0x0000000fff7c723e */ /* 0x000fe200030006ff */
[----:B------:R-:W-:Y:S01]  /*6a50*/  FFMA.FTZ R132, R42, R125, R127 ;  /* 0x0000007d2a847223 */ /* 0x000fe2000001007f */
[----:B------:R-:W-:Y:S01]  /*6a60*/  HADD2.F32 R42, -RZ, R49.H0_H0 ;  /* 0x20000031ff2a7230 */ /* 0x000fe20000004100 */
[----:B------:R-:W-:Y:S01]  /*6a70*/  F2FP.F16.E4M3.UNPACK_B R14, R14.H1 ;  /* 0x0000000eff0e723e */ /* 0x000fe200030006ff */
[----:B------:R-:W-:Y:S01]  /*6a80*/  HADD2.F32 R15, -RZ, R45.H0_H0 ;  /* 0x2000002dff0f7230 */ /* 0x000fe20000004100 */
[----:B------:R-:W-:Y:S01]  /*6a90*/  F2FP.F16.E4M3.UNPACK_B R127, R13 ;  /* 0x0000000dff7f723e */ /* 0x000fe200020006ff */
[----:B------:R-:W-:-:S02]  /*6aa0*/  HADD2.F32 R49, -RZ, R49.H1_H1 ;  /* 0x30000031ff317230 */ /* 0x000fc40000004100 */
[--C-:B------:R-:W-:Y:S02]  /*6ab0*/  HADD2.F32 R128, -RZ, R124.reuse.H1_H1 ;  /* 0x3000007cff807230 */ /* 0x100fe40000004100 */
[----:B------:R-:W-:Y:S02]  /*6ac0*/  HADD2.F32 R45, -RZ, R45.H1_H1 ;  /* 0x3000002dff2d7230 */ /* 0x000fe40000004100 */
[----:B------:R-:W-:Y:S02]  /*6ad0*/  HADD2.F32 R125, -RZ, R124.H0_H0 ;  /* 0x2000007cff7d7230 */ /* 0x000fe40000004100 */
[--C-:B------:R-:W-:Y:S02]  /*6ae0*/  HADD2.F32 R124, -RZ, R14.reuse.H0_H0 ;  /* 0x2000000eff7c7230 */ /* 0x100fe40000004100 */
[----:B------:R-:W-:Y:S02]  /*6af0*/  HADD2.F32 R126, -RZ, R14.H1_H1 ;  /* 0x3000000eff7e7230 */ /* 0x000fe40000004100 */
[-C--:B------:R-:W-:Y:S01]  /*6b00*/  FMUL.FTZ R14, R49, R128.reuse ;  /* 0x00000080310e7220 */ /* 0x080fe20000410000 */
[----:B------:R-:W-:Y:S01]  /*6b10*/  FMUL.FTZ R128, R45, R128 ;  /* 0x000000802d807220 */ /* 0x000fe20000410000 */
[CC--:B------:R-:W-:Y:S01]  /*6b20*/  FMUL.FTZ R130, R42.reuse, R125.reuse ;  /* 0x0000007d2a827220 */ /* 0x0c0fe20000410000 */
[----:B------:R-:W-:Y:S01]  /*6b30*/  FMUL.FTZ R125, R15, R125 ;  /* 0x0000007d0f7d7220 */ /* 0x000fe20000410000 */
[-C--:B------:R-:W-:Y:S01]  /*6b40*/  FFMA.FTZ R134, R45, R126.reuse, -R14 ;  /* 0x0000007e2d867223 */ /* 0x080fe2000001080e */
[-C--:B------:R-:W-:Y:S01]  /*6b50*/  F2FP.F16.E4M3.UNPACK_B R45, R51.reuse ;  /* 0x00000033ff2d723e */ /* 0x080fe200020006ff */
[----:B------:R-:W-:Y:S01]  /*6b60*/  FFMA.FTZ R136, R49, R126, R128 ;  /* 0x0000007e31887223 */ /* 0x000fe20000010080 */
[----:B------:R-:W-:Y:S01]  /*6b70*/  F2FP.F16.E4M3.UNPACK_B R51, R51.H1 ;  /* 0x00000033ff33723e */ /* 0x000fe200030006ff */
[-C--:B------:R-:W-:Y:S01]  /*6b80*/  FFMA.FTZ R131, R15, R124.reuse, -R130 ;  /* 0x0000007c0f837223 */ /* 0x080fe20000010882 */
[----:B------:R-:W-:Y:S01]  /*6b90*/  F2FP.F16.E4M3.UNPACK_B R128, R13.H1 ;  /* 0x0000000dff80723e */ /* 0x000fe200030006ff */
[----:B------:R-:W-:Y:S01]  /*6ba0*/  FFMA.FTZ R133, R42, R124, R125 ;  /* 0x0000007c2a857223 */ /* 0x000fe2000001007d */
[-C--:B------:R-:W-:Y:S01]  /*6bb0*/  F2FP.F16.E4M3.UNPACK_B R14, R47.reuse ;  /* 0x0000002fff0e723e */ /* 0x080fe200020006ff */
[----:B------:R-:W-:Y:S01]  /*6bc0*/  HADD2.F32 R49, -RZ, R45.H0_H0 ;  /* 0x2000002dff317230 */ /* 0x000fe20000004100 */
[----:B------:R-:W-:Y:S01]  /*6bd0*/  F2FP.F16.E4M3.UNPACK_B R47, R47.H1 ;  /* 0x0000002fff2f723e */ /* 0x000fe200030006ff */
[----:B------:R-:W-:Y:S01]  /*6be0*/  HADD2.F32 R129, -RZ, R128.H0_H0 ;  /* 0x20000080ff817230 */ /* 0x000fe20000004100 */
[-C--:B------:R-:W-:Y:S01]  /*6bf0*/  F2FP.F16.E4M3.UNPACK_B R13, R12.reuse ;  /* 0x0000000cff0d723e */ /* 0x080fe200020006ff */
[----:B------:R-:W-:Y:S01]  /*6c00*/  HADD2.F32 R130, -RZ, R127.H0_H0 ;  /* 0x2000007fff827230 */ /* 0x000fe20000004100 */
[----:B------:R-:W-:Y:S01]  /*6c10*/  F2FP.F16.E4M3.UNPACK_B R124, R12.H1 ;  /* 0x0000000cff7c723e */ /* 0x000fe200030006ff */
[----:B------:R-:W-:Y:S01]  /*6c20*/  HADD2.F32 R12, -RZ, R51.H0_H0 ;  /* 0x20000033ff0c7230 */ /* 0x000fe20000004100 */
[----:B------:R-:W-:Y:S01]  /*6c30*/  F2FP.SATFINITE.E4M3.F32.PACK_AB_MERGE_C R131, R134, R131, RZ ;  /* 0x000000838683723e */ /* 0x000fe200048070ff */
[----:B------:R-:W-:-:S02]  /*6c40*/  HADD2.F32 R42, -RZ, R47.H0_H0 ;  /* 0x2000002fff2a7230 */ /* 0x000fc40000004100 */
[----:B------:R-:W-:Y:S01]  /*6c50*/  FMUL.FTZ R138, R49, R130 ;  /* 0x00000082318a7220 */ /* 0x000fe20000410000 */
        /* <DEDUP_REMOVED lines=8> */
[----:B------:R-:W-:Y:S02]  /*6ce0*/  HADD2.F32 R15, -RZ, R14.H0_H0 ;  /* 0x2000000eff0f7230 */ /* 0x000fe40000004100 */
[-C--:B------:R-:W-:Y:S01]  /*6cf0*/  FMUL.FTZ R42, R51, R128.reuse ;  /* 0x00000080332a7220 */ /* 0x080fe20000410000 */
[----:B------:R-:W-:Y:S02]  /*6d00*/  HADD2.F32 R126, -RZ, R13.H0_H0 ;  /* 0x2000000dff7e7230 */ /* 0x000fe40000004100 */
[----:B------:R-:W-:Y:S01]  /*6d10*/  FMUL.FTZ R128, R47, R128 ;  /* 0x000000802f807220 */ /* 0x000fe20000410000 */
        /* <DEDUP_REMOVED lines=15> */
[----:B------:R-:W-:-:S02]  /*6e10*/  F2FP.SATFINITE.E4M3.F32.PACK_AB_MERGE_C R45, R43, R40, R131 ;  /* 0x000000282b2d723e */ /* 0x000fc40004807083 */
[----:B------:R-:W-:Y:S02]  /*6e20*/  F2FP.SATFINITE.E4M3.F32.PACK_AB_MERGE_C R42, R42, R135, RZ ;  /* 0x000000872a2a723e */ /* 0x000fe400048070ff */
[----:B------:R-:W-:Y:S02]  /*6e30*/  F2FP.SATFINITE.E4M3.F32.PACK_AB_MERGE_C R128, R128, R129, RZ ;  /* 0x000000818080723e */ /* 0x000fe400048070ff */
[----:B------:R-:W-:Y:S02]  /*6e40*/  F2FP.SATFINITE.E4M3.F32.PACK_AB_MERGE_C R47, R15, R138, R42 ;  /* 0x0000008a0f2f723e */ /* 0x000fe4000480702a */
[----:B------:R-:W-:Y:S02]  /*6e50*/  F2FP.SATFINITE.E4M3.F32.PACK_AB_MERGE_C R49, R132, R41, R133 ;  /* 0x000000298431723e */ /* 0x000fe40004807085 */
[----:B------:R-:W-:-:S07]  /*6e60*/  F2FP.SATFINITE.E4M3.F32.PACK_AB_MERGE_C R51, R13, R130, R128 ;  /* 0x000000820d33723e */ /* 0x000fce0004807080 */
.L_x_1517:
[----:B------:R-:W-:Y:S05]  /*6e70*/  BSYNC B2 ;  /* 0x0000000000027941 */ /* 0x000fea0003800000 */
.L_x_1516:
        /* <DEDUP_REMOVED lines=9> */
[----:B--2---:R0:W-:Y:S03]  /*6f10*/  @!P4 STG.E.128 desc[UR40][R14.64], R48 ;  /* 0x000000300e00c986 */ /* 0x0041e6000c101d28 */
.L_x_1515:
[----:B------:R-:W-:Y:S05]  /*6f20*/  BSYNC B1 ;  /* 0x0000000000017941 */ /* 0x000fea0003800000 */
.L_x_1514:
        /* <DEDUP_REMOVED lines=27> */
[--C-:B------:R-:W-:Y:S01]  /*70e0*/  SHF.R.U32.HI R124, RZ, 0x8, R9.reuse ;  /* 0x00000008ff7c7819 */ /* 0x100fe20000011609 */
[----:B0-----:R-:W-:Y:S01]  /*70f0*/  IMAD.MOV.U32 R36, RZ, RZ, R12 ;  /* 0x000000ffff247224 */ /* 0x001fe200078e000c */
[----:B------:R-:W-:Y:S02]  /*7100*/  LOP3.LUT R8, R9, 0xff0000ff, RZ, 0xc0, !PT ;  /* 0xff0000ff09087812 */ /* 0x000fe400078ec0ff */
[----:B------:R-:W-:Y:S01]  /*7110*/  SHF.R.U32.HI R123, RZ, 0x10, R9 ;  /* 0x00000010ff7b7819 */ /* 0x000fe20000011609 */
[----:B------:R-:W-:Y:S01]  /*7120*/  IMAD.SHL.U32 R9, R124, 0x100, RZ ;  /* 0x000001007c097824 */ /* 0x000fe200078e00ff */
[----:B------:R-:W-:Y:S02]  /*7130*/  SHF.R.U32.HI R50, RZ, 0x8, R37 ;  /* 0x00000008ff327819 */ /* 0x000fe40000011625 */
[----:B------:R-:W-:Y:S02]  /*7140*/  SHF.R.U32.HI R51, RZ, 0x8, R11 ;  /* 0x00000008ff337819 */ /* 0x000fe4000001160b */
[----:B------:R-:W-:-:S02]  /*7150*/  SHF.R.U32.HI R48, RZ, 0x8, R39 ;  /* 0x00000008ff307819 */ /* 0x000fc40000011627 */
[----:B------:R-:W-:Y:S02]  /*7160*/  LOP3.LUT R38, R37, 0xff0000ff, RZ, 0xc0, !PT ;  /* 0xff0000ff25267812 */ /* 0x000fe400078ec0ff */
[----:B------:R-:W-:Y:S01]  /*7170*/  SHF.R.U32.HI R49, RZ, 0x10, R37 ;  /* 0x00000010ff317819 */ /* 0x000fe20000011625 */
[----:B------:R-:W-:Y:S01]  /*7180*/  IMAD.SHL.U32 R37, R50, 0x100, RZ ;  /* 0x0000010032257824 */ /* 0x000fe200078e00ff */
[----:B------:R-:W-:Y:S02]  /*7190*/  LOP3.LUT R10, R11, 0xff0000ff, RZ, 0xc0, !PT ;  /* 0xff0000ff0b0a7812 */ /* 0x000fe400078ec0ff */
[----:B------:R-:W-:Y:S01]  /*71a0*/  SHF.R.U32.HI R121, RZ, 0x10, R11 ;  /* 0x00000010ff797819 */ /* 0x000fe2000001160b */
[----:B------:R-:W-:Y:S01]  /*71b0*/  IMAD.SHL.U32 R11, R51, 0x100, RZ ;  /* 0x00000100330b7824 */ /* 0x000fe200078e00ff */
[----:B------:R-:W-:Y:S02]  /*71c0*/  LOP3.LUT R46, R39, 0xff0000ff, RZ, 0xc0, !PT ;  /* 0xff0000ff272e7812 */ /* 0x000fe400078ec0ff */
[----:B------:R-:W-:-:S02]  /*71d0*/  SHF.R.U32.HI R122, RZ, 0x10, R39 ;  /* 0x00000010ff7a7819 */ /* 0x000fc40000011627 */
[----:B------:R-:W-:Y:S01]  /*71e0*/  LOP3.LUT R8, R8, 0xff00, R9, 0xf8, !PT ;  /* 0x0000ff0008087812 */ /* 0x000fe200078ef809 */
[----:B------:R-:W-:Y:S01]  /*71f0*/  IMAD.U32 R9, R123, 0x10000, RZ ;  /* 0x000100007b097824 */ /* 0x000fe200078e00ff */
[----:B------:R-:W-:Y:S01]  /*7200*/  SHF.L.U32 R39, R48, 0x8, RZ ;  /* 0x0000000830277819 */ /* 0x000fe200000006ff */
[----:B------:R-:W-:Y:S01]  /*7210*/  IMAD.U32 R122, R122, 0x10000, RZ ;  /* 0x000100007a7a7824 */ /* 0x000fe200078e00ff */
[----:B------:R-:W-:Y:S02]  /*7220*/  LOP3.LUT R50, R38, 0xff00, R37, 0xf8, !PT ;  /* 0x0000ff0026327812 */ /* 0x000fe400078ef825 */
[----:B------:R-:W-:Y:S02]  /*7230*/  LOP3.LUT R51, R46, 0xff00, R39, 0xf8, !PT ;  /* 0x0000ff002e337812 */ /* 0x000fe400078ef827 */
[----:B------:R-:W-:Y:S02]  /*7240*/  LOP3.LUT R11, R10, 0xff00, R11, 0xf8, !PT ;  /* 0x0000ff000a0b7812 */ /* 0x000fe400078ef80b */
[----:B------:R-:W-:-:S02]  /*7250*/  F2FP.F16.E4M3.UNPACK_B R48, R120.H1 ;  /* 0x00000078ff30723e */ /* 0x000fc400030006ff */
[----:B--2---:R-:W-:Y:S02]  /*7260*/  F2FP.F16.E4M3.UNPACK_B R39, R40.H1 ;  /* 0x00000028ff27723e */ /* 0x004fe400030006ff */
[----:B------:R-:W-:Y:S02]  /*7270*/  F2FP.F16.E4M3.UNPACK_B R37, R36.H1 ;  /* 0x00000024ff25723e */ /* 0x000fe400030006ff */
[----:B------:R-:W-:Y:S01]  /*7280*/  LOP3.LUT R10, R8, 0xff0000, R9, 0xf8, !PT ;  /* 0x00ff0000080a7812 */ /* 0x000fe200078ef809 */
[----:B------:R-:W-:Y:S01]  /*7290*/  IMAD.U32 R8, R121, 0x10000, RZ ;  /* 0x0001000079087824 */ /* 0x000fe200078e00ff */
[----:B------:R-:W-:Y:S01]  /*72a0*/  F2FP.F16.E4M3.UNPACK_B R46, R118.H1 ;  /* 0x00000076ff2e723e */ /* 0x000fe200030006ff */
[----:B------:R-:W-:Y:S01]  /*72b0*/  HADD2.F32 R9, -RZ, R48.H0_H0 ;  /* 0x20000030ff097230 */ /* 0x000fe20000004100 */
[----:B------:R-:W-:Y:S01]  /*72c0*/  F2FP.F16.E4M3.UNPACK_B R120, R120 ;  /* 0x00000078ff78723e */ /* 0x000fe200020006ff */
[----:B------:R-:W-:Y:S01]  /*72d0*/  HADD2.F32 R38, -RZ, R39.H0_H0 ;  /* 0x20000027ff267230 */ /* 0x000fe20000004100 */
[----:B------:R-:W-:Y:S01]  /*72e0*/  LOP3.LUT R8, R11, 0xff0000, R8, 0xf8, !PT ;  /* 0x00ff00000b087812 */ /* 0x000fe200078ef808 */
[----:B------:R-:W-:Y:S01]  /*72f0*/  HADD2.F32 R12, -RZ, R37.H0_H0 ;  /* 0x20000025ff0c7230 */ /* 0x000fe20000004100 */
[----:B------:R-:W-:Y:S01]  /*7300*/  F2FP.F16.E4M3.UNPACK_B R40, R40 ;  /* 0x00000028ff28723e */ /* 0x000fe200020006ff */
[----:B------:R-:W-:-:S02]  /*7310*/  IMAD.U32 R11, R49, 0x10000, RZ ;  /* 0x00010000310b7824 */ /* 0x000fc400078e00ff */
[-C--:B------:R-:W-:Y:S01]  /*7320*/  FMUL.FTZ R121, R38, R9.reuse ;  /* 0x0000000926797220 */ /* 0x080fe20000410000 */
[----:B------:R-:W-:Y:S02]  /*7330*/  HADD2.F32 R49, -RZ, R46.H0_H0 ;  /* 0x2000002eff317230 */ /* 0x000fe40000004100 */
[C---:B------:R-:W-:Y:S01]  /*7340*/  FMUL.FTZ R123, R12.reuse, R9 ;  /* 0x000000090c7b7220 */ /* 0x040fe20000410000 */
[----:B------:R-:W-:Y:S01]  /*7350*/  LOP3.LUT R9, R51, 0xff0000, R122, 0xf8, !PT ;  /* 0x00ff000033097812 */ /* 0x000fe200078ef87a */
[----:B------:R-:W-:Y:S01]  /*7360*/  HADD2.F32 R51, -RZ, R48.H1_H1 ;  /* 0x30000030ff337230 */ /* 0x000fe20000004100 */
[----:B------:R-:W-:Y:S01]  /*7370*/  F2FP.F16.E4M3.UNPACK_B R36, R36 ;  /* 0x00000024ff24723e */ /* 0x000fe200020006ff */
[-C--:B------:R-:W-:Y:S01]  /*7380*/  FFMA.FTZ R12, R12, R49.reuse, -R121 ;  /* 0x000000310c0c7223 */ /* 0x080fe20000010879 */
[----:B------:R-:W-:Y:S01]  /*7390*/  FFMA.FTZ R123, R38, R49, R123 ;  /* 0x00000031267b7223 */ /* 0x000fe2000001007b */
[----:B------:R-:W-:Y:S01]  /*73a0*/  HADD2.F32 R49, -RZ, R46.H1_H1 ;  /* 0x3000002eff317230 */ /* 0x000fe20000004100 */
[----:B------:R-:W-:Y:S01]  /*73b0*/  F2FP.F16.E4M3.UNPACK_B R118, R118 ;  /* 0x00000076ff76723e */ /* 0x000fe200020006ff */
[----:B------:R-:W-:Y:S01]  /*73c0*/  HADD2.F32 R46, -RZ, R39.H1_H1 ;  /* 0x30000027ff2e7230 */ /* 0x000fe20000004100 */
[----:B------:R-:W-:Y:S01]  /*73d0*/  LOP3.LUT R11, R50, 0xff0000, R11, 0xf8, !PT ;  /* 0x00ff0000320b7812 */ /* 0x000fe200078ef80b */
[----:B------:R-:W-:-:S02]  /*73e0*/  HADD2.F32 R38, -RZ, R37.H1_H1 ;  /* 0x30000025ff267230 */ /* 0x000fc40000004100 */
[----:B------:R-:W-:Y:S02]  /*73f0*/  HADD2.F32 R48, -RZ, R120.H0_H0 ;  /* 0x20000078ff307230 */ /* 0x000fe40000004100 */
[-C--:B------:R-:W-:Y:S01]  /*7400*/  FMUL.FTZ R121, R46, R51.reuse ;  /* 0x000000332e797220 */ /* 0x080fe20000410000 */
[----:B------:R-:W-:Y:S02]  /*7410*/  HADD2.F32 R39, -RZ, R40.H0_H0 ;  /* 0x20000028ff277230 */ /* 0x000fe40000004100 */
[C---:B------:R-:W-:Y:S01]  /*7420*/  FMUL.FTZ R51, R38.reuse, R51 ;  /* 0x0000003326337220 */ /* 0x040fe20000410000 */
[----:B------:R-:W-:Y:S02]  /*7430*/  HADD2.F32 R37, -RZ, R36.H0_H0 ;  /* 0x20000024ff257230 */ /* 0x000fe40000004100 */
[-C--:B------:R-:W-:Y:S01]  /*7440*/  FFMA.FTZ R125, R38, R49.reuse, -R121 ;  /* 0x00000031267d7223 */ /* 0x080fe20000010879 */
[----:B------:R-:W-:Y:S02]  /*7450*/  HADD2.F32 R38, -RZ, R118.H0_H0 ;  /* 0x20000076ff267230 */ /* 0x000fe40000004100 */
[----:B------:R-:W-:Y:S01]  /*7460*/  FFMA.FTZ R122, R46, R49, R51 ;  /* 0x000000312e7a7223 */ /* 0x000fe20000010033 */
[-C--:B------:R-:W-:Y:S01]  /*7470*/  FMUL.FTZ R46, R39, R48.reuse ;  /* 0x00000030272e7220 */ /* 0x080fe20000410000 */
[----:B------:R-:W-:Y:S01]  /*7480*/  FMUL.FTZ R48, R37, R48 ;  /* 0x0000003025307220 */ /* 0x000fe20000410000 */
[----:B------:R-:W-:Y:S01]  /*7490*/  HADD2.F32 R49, -RZ, R120.H1_H1 ;  /* 0x30000078ff317230 */ /* 0x000fe20000004100 */
[----:B------:R-:W-:Y:S01]  /*74a0*/  F2FP.SATFINITE.E4M3.F32.PACK_AB_MERGE_C R12, R125, R12, RZ ;  /* 0x0000000c7d0c723e */ /* 0x000fe200048070ff */
[----:B------:R-:W-:-:S02]  /*74b0*/  HADD2.F32 R40, -RZ, R40.H1_H1 ;  /* 0x30000028ff287230 */ /* 0x000fc40000004100 */
[-C--:B------:R-:W-:Y:S01]  /*74c0*/  FFMA.FTZ R51, R37, R38.reuse, -R46 ;  /* 0x0000002625337223 */ /* 0x080fe2000001082e */
[----:B------:R-:W-:Y:S01]  /*74d0*/  FFMA.FTZ R120, R39, R38, R48 ;  /* 0x0000002627787223 */ /* 0x000fe20000010030 */
[----:B------:R-:W-:Y:S01]  /*74e0*/  HADD2.F32 R36, -RZ, R36.H1_H1 ;  /* 0x30000024ff247230 */ /* 0x000fe20000004100 */
[----:B------:R-:W-:Y:S01]  /*74f0*/  F2FP.F16.E4M3.UNPACK_B R48, R119.H1 ;  /* 0x00000077ff30723e */ /* 0x000fe200030006ff */
[----:B------:R-:W-:Y:S02]  /*7500*/  HADD2.F32 R37, -RZ, R118.H1_H1 ;  /* 0x30000076ff257230 */ /* 0x000fe40000004100 */
[-C--:B------:R-:W-:Y:S01]  /*7510*/  FMUL.FTZ R39, R40, R49.reuse ;  /* 0x0000003128277220 */ /* 0x080fe20000410000 */
[----:B------:R-:W-:Y:S01]  /*7520*/  F2FP.F16.E4M3.UNPACK_B R38, R42.H1 ;  /* 0x0000002aff26723e */ /* 0x000fe200030006ff */
[C---:B------:R-:W-:Y:S01]  /*7530*/  FMUL.FTZ R49, R36.reuse, R49 ;  /* 0x0000003124317220 */ /* 0x040fe20000410000 */
[----:B------:R-:W-:Y:S01]  /*7540*/  F2FP.F16.E4M3.UNPACK_B R46, R116.H1 ;  /* 0x00000074ff2e723e */ /* 0x000fe200030006ff */
[----:B------:R-:W-:Y:S01]  /*7550*/  FFMA.FTZ R118, R36, R37, -R39 ;  /* 0x0000002524767223 */ /* 0x000fe20000010827 */
[----:B------:R-:W-:Y:S01]  /*7560*/  F2FP.F16.E4M3.UNPACK_B R36, R14.H1 ;  /* 0x0000000eff24723e */ /* 0x000fe200030006ff */
[----:B------:R-:W-:-:S02]  /*7570*/  HADD2.F32 R50, -RZ, R48.H0_H0 ;  /* 0x20000030ff327230 */ /* 0x000fc40000004100 */
[----:B------:R-:W-:Y:S01]  /*7580*/  FFMA.FTZ R121, R40, R37, R49 ;  /* 0x0000002528797223 */ /* 0x000fe20000010031 */
[----:B------:R-:W-:Y:S01]  /*7590*/  HADD2.F32 R39, -RZ, R38.H0_H0 ;  /* 0x20000026ff277230 */ /* 0x000fe20000004100 */
[----:B------:R-:W-:Y:S01]  /*75a0*/  F2FP.F16.E4M3.UNPACK_B R119, R119 ;  /* 0x00000077ff77723e */ /* 0x000fe200020006ff */
        /* <DEDUP_REMOVED lines=13> */
[C---:B------:R-:W-:Y:S01]  /*7680*/  FMUL.FTZ R49, R36.reuse, R49 ;  /* 0x0000003124317220 */ /* 0x040fe20000410000 */
[--C-:B------:R-:W-:Y:S02]  /*7690*/  HADD2.F32 R40, -RZ, R119.reuse.H0_H0 ;  /* 0x20000077ff287230 */ /* 0x100fe40000004100 */
[-C--:B------:R-:W-:Y:S01]  /*76a0*/  FFMA.FTZ R129, R36, R37.reuse, -R127 ;  /* 0x0000002524817223 */ /* 0x080fe2000001087f */
[----:B------:R-:W-:Y:S01]  /*76b0*/  F2FP.F16.E4M3.UNPACK_B R116, R116 ;  /* 0x00000074ff74723e */ /* 0x000fe200020006ff */
[----:B------:R-:W-:Y:S01]  /*76c0*/  FFMA.FTZ R131, R38, R37, R49 ;  /* 0x0000002526837223 */ /* 0x000fe20000010031 */
[----:B------:R-:W-:Y:S01]  /*76d0*/  HADD2.F32 R37, -RZ, R42.H0_H0 ;  /* 0x2000002aff257230 */ /* 0x000fe20000004100 */
[----:B------:R-:W-:Y:S01]  /*76e0*/  F2FP.F16.E4M3.UNPACK_B R46, R10 ;  /* 0x0000000aff2e723e */ /* 0x000fe200020006ff */
[----:B------:R-:W-:Y:S01]  /*76f0*/  HADD2.F32 R36, -RZ, R14.H0_H0 ;  /* 0x2000000eff247230 */ /* 0x000fe20000004100 */
[----:B------:R-:W-:Y:S01]  /*7700*/  F2FP.SATFINITE.E4M3.F32.PACK_AB_MERGE_C R12, R118, R51, R12 ;  /* 0x00000033760c723e */ /* 0x000fe2000480700c */
[----:B------:R-:W-:-:S02]  /*7710*/  HADD2.F32 R119, -RZ, R119.H1_H1 ;  /* 0x30000077ff777230 */ /* 0x000fc40000004100 */
[CC--:B------:R-:W-:Y:S01]  /*7720*/  FMUL.FTZ R49, R37.reuse, R40.reuse ;  /* 0x0000002825317220 */ /* 0x0c0fe20000410000 */
[----:B------:R-:W-:Y:S02]  /*7730*/  HADD2.F32 R42, -RZ, R42.H1_H1 ;  /* 0x3000002aff2a7230 */ /* 0x000fe40000004100 */
[----:B------:R-:W-:Y:S01]  /*7740*/  FMUL.FTZ R40, R36, R40 ;  /* 0x0000002824287220 */ /* 0x000fe20000410000 */
[----:B------:R-:W-:Y:S01]  /*7750*/  HADD2.F32 R38, -RZ, R116.H0_H0 ;  /* 0x20000074ff267230 */ /* 0x000fe20000004100 */
[----:B------:R-:W-:Y:S01]  /*7760*/  F2FP.F16.E4M3.UNPACK_B R10, R10.H1 ;  /* 0x0000000aff0a723e */ /* 0x000fe200030006ff */
        /* <DEDUP_REMOVED lines=8> */
[----:B------:R-:W-:Y:S01]  /*77f0*/  F2FP.F16.E4M3.UNPACK_B R49, R11 ;  /* 0x0000000bff31723e */ /* 0x000fe200020006ff */
[----:B------:R-:W-:Y:S01]  /*7800*/  FFMA.FTZ R119, R42, R39, R119 ;  /* 0x000000272a777223 */ /* 0x000fe20000010077 */
[----:B------:R-:W-:Y:S01]  /*7810*/  F2FP.F16.E4M3.UNPACK_B R36, R13 ;  /* 0x0000000dff24723e */ /* 0x000fe200020006ff */
[----:B------:R-:W-:Y:S01]  /*7820*/  HADD2.F32 R39, -RZ, R38.H0_H0 ;  /* 0x20000026ff277230 */ /* 0x000fe20000004100 */
[----:B------:R-:W-:Y:S01]  /*7830*/  F2FP.SATFINITE.E4M3.F32.PACK_AB_MERGE_C R14, R129, R50, RZ ;  /* 0x00000032810e723e */ /* 0x000fe200048070ff */
[----:B------:R-:W-:Y:S01]  /*7840*/  HADD2.F32 R50, -RZ, R49.H0_H0 ;  /* 0x20000031ff327230 */ /* 0x000fe20000004100 */
[----:B------:R-:W-:Y:S01]  /*7850*/  F2FP.SATFINITE.E4M3.F32.PACK_AB_MERGE_C R42, R131, R124, RZ ;  /* 0x0000007c832a723e */ /* 0x000fe200048070ff */
[----:B------:R-:W-:Y:S01]  /*7860*/  HADD2.F32 R37, -RZ, R36.H0_H0 ;  /* 0x20000024ff257230 */ /* 0x000fe20000004100 */
        /* <DEDUP_REMOVED lines=17> */
[----:B------:R-:W-:Y:S01]  /*7980*/  FFMA.FTZ R118, R38, R37, R49 ;  /* 0x0000002526767223 */ /* 0x000fe20000010031 */
[----:B------:R-:W-:Y:S01]  /*7990*/  HADD2.F32 R11, -RZ, R13.H0_H0 ;  /* 0x2000000dff0b7230 */ /* 0x000fe20000004100 */
[----:B------:R-:W-:Y:S01]  /*79a0*/  F2FP.SATFINITE.E4M3.F32.PACK_AB_MERGE_C R40, R122, R123, RZ ;  /* 0x0000007b7a28723e */ /* 0x000fe200048070ff */
[----:B------:R-:W-:-:S02]  /*79b0*/  HADD2.F32 R36, -RZ, R41.H0_H0 ;  /* 0x20000029ff247230 */ /* 0x000fc40000004100 */
[----:B------:R-:W-:Y:S01]  /*79c0*/  HADD2.F32 R38, -RZ, R39.H0_H0 ;  /* 0x20000027ff267230 */ /* 0x000fe20000004100 */
[----:B------:R-:W-:Y:S01]  /*79d0*/  F2FP.SATFINITE.E4M3.F32.PACK_AB_MERGE_C R40, R121, R120, R40 ;  /* 0x000000787928723e */ /* 0x000fe20004807028 */
[----:B------:R-:W-:Y:S02]  /*79e0*/  HADD2.F32 R41, -RZ, R41.H1_H1 ;  /* 0x30000029ff297230 */ /* 0x000fe40000004100 */
[----:B------:R-:W-:Y:S02]  /*79f0*/  HADD2.F32 R46, -RZ, R39.H1_H1 ;  /* 0x30000027ff2e7230 */ /* 0x000fe40000004100 */
[-C--:B------:R-:W-:Y:S01]  /*7a00*/  FMUL.FTZ R48, R36, R38.reuse ;  /* 0x0000002624307220 */ /* 0x080fe20000410000 */
[----:B------:R-:W-:Y:S02]  /*7a10*/  HADD2.F32 R13, -RZ, R13.H1_H1 ;  /* 0x3000000dff0d7230 */ /* 0x000fe40000004100 */
[----:B------:R-:W-:Y:S01]  /*7a20*/  FMUL.FTZ R39, R11, R38 ;  /* 0x000000260b277220 */ /* 0x000fe20000410000 */
[----:B------:R-:W-:-:S02]  /*7a30*/  HADD2.F32 R37, -RZ, R10.H0_H0 ;  /* 0x2000000aff257230 */ /* 0x000fc40000004100 */
[----:B------:R-:W-:Y:S02]  /*7a40*/  HADD2.F32 R38, -RZ, R10.H1_H1 ;  /* 0x3000000aff267230 */ /* 0x000fe40000004100 */
[-C--:B------:R-:W-:Y:S01]  /*7a50*/  FMUL.FTZ R10, R41, R46.reuse ;  /* 0x0000002e290a7220 */ /* 0x080fe20000410000 */
[----:B------:R-:W-:Y:S01]  /*7a60*/  FMUL.FTZ R46, R13, R46 ;  /* 0x0000002e0d2e7220 */ /* 0x000fe20000410000 */
[-C--:B------:R-:W-:Y:S01]  /*7a70*/  FFMA.FTZ R121, R36, R37.reuse, R39 ;  /* 0x0000002524797223 */ /* 0x080fe20000010027 */
[----:B------:R-:W-:Y:S01]  /*7a80*/  FFMA.FTZ R120, R11, R37, -R48 ;  /* 0x000000250b787223 */ /* 0x000fe20000010830 */
[-C--:B------:R-:W-:Y:S01]  /*7a90*/  FFMA.FTZ R123, R13, R38.reuse, -R10 ;  /* 0x000000260d7b7223 */ /* 0x080fe2000001080a */
[----:B------:R-:W-:Y:S01]  /*7aa0*/  F2FP.F16.E4M3.UNPACK_B R36, R43 ;  /* 0x0000002bff24723e */ /* 0x000fe200020006ff */
[----:B------:R-:W-:Y:S01]  /*7ab0*/  FFMA.FTZ R122, R41, R38, R46 ;  /* 0x00000026297a7223 */ /* 0x000fe2000001002e */
[----:B------:R-:W-:Y:S02]  /*7ac0*/  F2FP.F16.E4M3.UNPACK_B R10, R15 ;  /* 0x0000000fff0a723e */ /* 0x000fe400020006ff */
[----:B------:R-:W-:Y:S01]  /*7ad0*/  F2FP.F16.E4M3.UNPACK_B R43, R43.H1 ;  /* 0x0000002bff2b723e */ /* 0x000fe200030006ff */
[----:B------:R-:W-:Y:S01]  /*7ae0*/  HADD2.F32 R37, -RZ, R36.H0_H0 ;  /* 0x20000024ff257230 */ /* 0x000fe20000004100 */
[----:B------:R-:W-:Y:S01]  /*7af0*/  F2FP.F16.E4M3.UNPACK_B R48, R9.H1 ;  /* 0x00000009ff30723e */ /* 0x000fe200030006ff */
[----:B------:R-:W-:Y:S01]  /*7b00*/  HADD2.F32 R11, -RZ, R10.H0_H0 ;  /* 0x2000000aff0b7230 */ /* 0x000fe20000004100 */
[----:B------:R-:W-:Y:S01]  /*7b10*/  F2FP.F16.E4M3.UNPACK_B R15, R15.H1 ;  /* 0x0000000fff0f723e */ /* 0x000fe200030006ff */
[----:B------:R-:W-:Y:S01]  /*7b20*/  HADD2.F32 R36, -RZ, R36.H1_H1 ;  /* 0x30000024ff247230 */ /* 0x000fe20000004100 */
[----:B------:R-:W-:Y:S01]  /*7b30*/  F2FP.F16.E4M3.UNPACK_B R41, R9 ;  /* 0x00000009ff29723e */ /* 0x000fe200020006ff */
[----:B------:R-:W-:Y:S01]  /*7b40*/  HADD2.F32 R49, -RZ, R48.H0_H0 ;  /* 0x20000030ff317230 */ /* 0x000fe20000004100 */
[-C--:B------:R-:W-:Y:S01]  /*7b50*/  F2FP.F16.E4M3.UNPACK_B R9, R8.reuse ;  /* 0x00000008ff09723e */ /* 0x080fe200020006ff */
[----:B------:R-:W-:Y:S01]  /*7b60*/  HADD2.F32 R13, -RZ, R15.H0_H0 ;  /* 0x2000000fff0d7230 */ /* 0x000fe20000004100 */
[----:B------:R-:W-:Y:S01]  /*7b70*/  F2FP.F16.E4M3.UNPACK_B R38, R8.H1 ;  /* 0x00000008ff26723e */ /* 0x000fe200030006ff */
[----:B------:R-:W-:Y:S01]  /*7b80*/  HADD2.F32 R8, -RZ, R43.H0_H0 ;  /* 0x2000002bff087230 */ /* 0x000fe20000004100 */
[----:B------:R-:W-:Y:S01]  /*7b90*/  F2FP.SATFINITE.E4M3.F32.PACK_AB_MERGE_C R121, R122, R121, RZ ;  /* 0x000000797a79723e */ /* 0x000fe200048070ff */
[----:B------:R-:W-:Y:S01]  /*7ba0*/  HADD2.F32 R50, -RZ, R41.H0_H0 ;  /* 0x20000029ff327230 */ /* 0x000fe20000004100 */
[----:B------:R-:W-:Y:S01]  /*7bb0*/  F2FP.SATFINITE.E4M3.F32.PACK_AB_MERGE_C R120, R123, R120, RZ ;  /* 0x000000787b78723e */ /* 0x000fe200048070ff */
[----:B------:R-:W-:-:S02]  /*7bc0*/  HADD2.F32 R39, -RZ, R38.H0_H0 ;  /* 0x20000026ff277230 */ /* 0x000fc40000004100 */
[CC--:B------:R-:W-:Y:S01]  /*7bd0*/  FMUL.FTZ R126, R8.reuse, R49.reuse ;  /* 0x00000031087e7220 */ /* 0x0c0fe20000410000 */
[----:B------:R-:W-:Y:S01]  /*7be0*/  FMUL.FTZ R49, R13, R49 ;  /* 0x000000310d317220 */ /* 0x000fe20000410000 */
[----:B------:R-:W-:Y:S02]  /*7bf0*/  HADD2.F32 R43, -RZ, R43.H1_H1 ;  /* 0x3000002bff2b7230 */ /* 0x000fe40000004100 */
[-C--:B------:R-:W-:Y:S01]  /*7c00*/  FMUL.FTZ R124, R37, R50.reuse ;  /* 0x00000032257c7220 */ /* 0x080fe20000410000 */
[----:B------:R-:W-:Y:S02]  /*7c10*/  HADD2.F32 R48, -RZ, R48.H1_H1 ;  /* 0x30000030ff307230 */ /* 0x000fe40000004100 */
[----:B------:R-:W-:Y:S01]  /*7c20*/  FFMA.FTZ R49, R8, R39, R49 ;  /* 0x0000002708317223 */ /* 0x000fe20000010031 */
[----:B------:R-:W-:Y:S02]  /*7c30*/  HADD2.F32 R15, -RZ, R15.H1_H1 ;  /* 0x3000000fff0f7230 */ /* 0x000fe40000004100 */
[----:B------:R-:W-:Y:S01]  /*7c40*/  FMUL.FTZ R50, R11, R50 ;  /* 0x000000320b327220 */ /* 0x000fe20000410000 */
[----:B------:R-:W-:-:S02]  /*7c50*/  HADD2.F32 R46, -RZ, R9.H0_H0 ;  /* 0x20000009ff2e7230 */ /* 0x000fc40000004100 */
[-C--:B------:R-:W-:Y:S01]  /*7c60*/  FMUL.FTZ R8, R43, R48.reuse ;  /* 0x000000302b087220 */ /* 0x080fe20000410000 */
[----:B------:R-:W-:Y:S02]  /*7c70*/  HADD2.F32 R41, -RZ, R41.H1_H1 ;  /* 0x30000029ff297230 */ /* 0x000fe40000004100 */
[----:B------:R-:W-:Y:S01]  /*7c80*/  FMUL.FTZ R48, R15, R48 ;  /* 0x000000300f307220 */ /* 0x000fe20000410000 */
[----:B------:R-:W-:Y:S02]  /*7c90*/  HADD2.F32 R10, -RZ, R10.H1_H1 ;  /* 0x3000000aff0a7230 */ /* 0x000fe40000004100 */
[----:B------:R-:W-:Y:S01]  /*7ca0*/  FFMA.FTZ R124, R11, R46, -R124 ;  /* 0x0000002e0b7c7223 */ /* 0x000fe2000001087c */
[----:B------:R-:W-:Y:S02]  /*7cb0*/  HADD2.F32 R38, -RZ, R38.H1_H1 ;  /* 0x30000026ff267230 */ /* 0x000fe40000004100 */
[----:B------:R-:W-:Y:S01]  /*7cc0*/  FMUL.FTZ R11, R36, R41 ;  /* 0x00000029240b7220 */ /* 0x000fe20000410000 */
[----:B------:R-:W-:-:S02]  /*7cd0*/  HADD2.F32 R9, -RZ, R9.H1_H1 ;  /* 0x30000009ff097230 */ /* 0x000fc40000004100 */
[----:B------:R-:W-:Y:S01]  /*7ce0*/  FMUL.FTZ R41, R10, R41 ;  /* 0x000000290a297220 */ /* 0x000fe20000410000 */
[----:B------:R-:W-:Y:S01]  /*7cf0*/  FFMA.FTZ R126, R13, R39, -R126 ;  /* 0x000000270d7e7223 */ /* 0x000fe2000001087e */
[-C--:B------:R-:W-:Y:S01]  /*7d00*/  FFMA.FTZ R48, R43, R38.reuse, R48 ;  /* 0x000000262b307223 */ /* 0x080fe20000010030 */
[----:B------:R-:W-:Y:S01]  /*7d10*/  FFMA.FTZ R15, R15, R38, -R8 ;  /* 0x000000260f0f7223 */ /* 0x000fe20000010808 */
[----:B------:R-:W-:Y:S01]  /*7d20*/  FFMA.FTZ R50, R37, R46, R50 ;  /* 0x0000002e25327223 */ /* 0x000fe20000010032 */
[-C--:B------:R-:W-:Y:S01]  /*7d30*/  FFMA.FTZ R41, R36, R9.reuse, R41 ;  /* 0x0000000924297223 */ /* 0x080fe20000010029 */
[----:B------:R-:W-:Y:S01]  /*7d40*/  FFMA.FTZ R11, R10, R9, -R11 ;  /* 0x000000090a0b7223 */ /* 0x000fe2000001080b */
[----:B------:R-:W-:Y:S02]  /*7d50*/  F2FP.SATFINITE.E4M3.F32.PACK_AB_MERGE_C R48, R48, R49, RZ ;  /* 0x000000313030723e */ /* 0x000fe400048070ff */
[----:B------:R-:W-:Y:S02]  /*7d60*/  F2FP.SATFINITE.E4M3.F32.PACK_AB_MERGE_C R51, R118, R51, R121 ;  /* 0x000000337633723e */ /* 0x000fe40004807079 */
[----:B------:R-:W-:-:S02]  /*7d70*/  F2FP.SATFINITE.E4M3.F32.PACK_AB_MERGE_C R15, R15, R126, RZ ;  /* 0x0000007e0f0f723e */ /* 0x000fc400048070ff */
[----:B------:R-:W-:Y:S01]  /*7d80*/  F2FP.SATFINITE.E4M3.F32.PACK_AB_MERGE_C R43, R41, R50, R48 ;  /* 0x00000032292b723e */ /* 0x000fe20004807030 */
[----:B------:R-:W-:Y:S01]  /*7d90*/  IMAD.MOV.U32 R41, RZ, RZ, R51 ;  /* 0x000000ffff297224 */ /* 0x000fe200078e0033 */
[----:B------:R-:W-:Y:S02]  /*7da0*/  F2FP.SATFINITE.E4M3.F32.PACK_AB_MERGE_C R13, R119, R116, R120 ;  /* 0x00000074770d723e */ /* 0x000fe40004807078 */
[----:B------:R-:W-:-:S07]  /*7db0*/  F2FP.SATFINITE.E4M3.F32.PACK_AB_MERGE_C R15, R11, R124, R15 ;  /* 0x0000007c0b0f723e */ /* 0x000fce000480700f */
.L_x_1521:
[----:B------:R-:W-:Y:S05]  /*7dc0*/  BSYNC B2 ;  /* 0x0000000000027941 */ /* 0x000fea0003800000 */
.L_x_1520:
        /* <DEDUP_REMOVED lines=10> */
.L_x_1519:
[----:B------:R-:W-:Y:S05]  /*7e70*/  BSYNC B1 ;  /* 0x0000000000017941 */ /* 0x000fea0003800000 */
.L_x_1518:
[----:B------:R-:W-:-:S13]  /*7e80*/  ISETP.NE.AND P4, PT, R62, RZ, PT ;  /* 0x000000ff3e00720c */ /* 0x000fda0003f85270 */
[----:B------:R-:W-:Y:S05]  /*7e90*/  @!P4 BRA `(.L_x_1486) ;  /* 0x000000100058c947 */ /* 0x000fea0003800000 */
[----:B------:R-:W-:Y:S01]  /*7ea0*/  IADD3 R37, P4, P5, R60, R98, R69 ;  /* 0x000000623c257210 */ /* 0x000fe20007d9e045 */
[----:B------:R-:W-:Y:S01]  /*7eb0*/  BSSY B1, `(.L_x_1522) ;  /* 0x00000ea000017945 */ /* 0x000fe20003800000 */
[----:B------:R-:W-:Y:S02]  /*7ec0*/  ISETP.NE.AND P6, PT, R104, RZ, PT ;  /* 0x000000ff6800720c */ /* 0x000fe40003fc5270 */
[----:B---3--:R-:W-:Y:S02]  /*7ed0*/  IADD3.X R8, R101, R114, R66, P4, P5 ;  /* 0x0000007265087210 */ /* 0x008fe400027ea442 */
[----:B------:R-:W-:Y:S02]  /*7ee0*/  IADD3 R36, P4, R37, R96, RZ ;  /* 0x0000006025247210 */ /* 0x000fe40007f9e0ff */
[----:B------:R-:W-:-:S03]  /*7ef0*/  SEL R117, R76, R117, !P6 ;  /* 0x000000754c757207 */ /* 0x000fc60007000000 */
[----:B------:R-:W-:Y:S01]  /*7f00*/  IMAD.X R37, R8, 0x1, R97, P4 ;  /* 0x0000000108257824 */ /* 0x000fe200020e0661 */
[----:B------:R-:W-:Y:S02]  /*7f10*/  SHF.R.S32.HI R8, RZ, 0x1f, R117 ;  /* 0x0000001fff087819 */ /* 0x000fe40000011475 */
[----:B------:R-:W-:Y:S02]  /*7f20*/  ISETP.GE.AND P4, PT, R94, R109, PT ;  /* 0x0000006d5e00720c */ /* 0x000fe40003f86270 */
[----:B------:R-:W-:-:S04]  /*7f30*/  LEA.HI R8, R8, R117, RZ, 0x5 ;  /* 0x0000007508087211 */ /* 0x000fc800078f28ff */
        /* <DEDUP_REMOVED lines=13> */
[----:B0-----:R-:W-:-:S04]  /*8010*/  IMAD.IADD R12, R16, 0x1, R11 ;  /* 0x00000001100c7824 */ /* 0x001fc800078e020b */
[----:B------:R-:W0:Y:S04]  /*8020*/  LDS.128 R8, [R9+0x1e400] ;  /* 0x01e4000009087984 */ /* 0x000e280000000c00 */
[----:B------:R-:W2:Y:S01]  /*8030*/  LDS.128 R12, [R12+0x1e400] ;  /* 0x01e400000c0c7984 */ /* 0x000ea20000000c00 */
[----:B------:R-:W-:Y:S05]  /*8040*/  @P4 BRA `(.L_x_1523) ;  /* 0x0000000c00404947 */ /* 0x000fea0003800000 */
[--C-:B------:R-:W-:Y:S01]  /*8050*/  SHF.R.U32.HI R4, RZ, 0x8, R5.reuse ;  /* 0x00000008ff047819 */ /* 0x100fe20000011605 */
[----:B0-----:R-:W-:Y:S01]  /*8060*/  IMAD.MOV.U32 R32, RZ, RZ, R10 ;  /* 0x000000ffff207224 */ /* 0x001fe200078e000a */
[----:B------:R-:W-:Y:S02]  /*8070*/  SHF.R.U32.HI R42, RZ, 0x10, R5 ;  /* 0x00000010ff2a7819 */ /* 0x000fe40000011605 */
[----:B------:R-:W-:Y:S01]  /*8080*/  LOP3.LUT R5, R5, 0xff0000ff, RZ, 0xc0, !PT ;  /* 0xff0000ff05057812 */ /* 0x000fe200078ec0ff */
[----:B------:R-:W-:Y:S01]  /*8090*/  IMAD.SHL.U32 R4, R4, 0x100, RZ ;  /* 0x0000010004047824 */ /* 0x000fe200078e00ff */
[----:B------:R-:W-:Y:S02]  /*80a0*/  SHF.R.U32.HI R38, RZ, 0x8, R7 ;  /* 0x00000008ff267819 */ /* 0x000fe40000011607 */
[----:B------:R-:W-:Y:S02]  /*80b0*/  SHF.R.U32.HI R34, RZ, 0x8, R33 ;  /* 0x00000008ff227819 */ /* 0x000fe40000011621 */
[----:B------:R-:W-:-:S02]  /*80c0*/  SHF.R.U32.HI R6, RZ, 0x8, R35 ;  /* 0x00000008ff067819 */ /* 0x000fc40000011623 */
[----:B------:R-:W-:Y:S01]  /*80d0*/  LOP3.LUT R5, R5, 0xff00, R4, 0xf8, !PT ;  /* 0x0000ff0005057812 */ /* 0x000fe200078ef804 */
[----:B------:R-:W-:Y:S01]  /*80e0*/  IMAD.SHL.U32 R4, R38, 0x100, RZ ;  /* 0x0000010026047824 */ /* 0x000fe200078e00ff */
[----:B------:R-:W-:Y:S01]  /*80f0*/  SHF.R.U32.HI R40, RZ, 0x10, R7 ;  /* 0x00000010ff287819 */ /* 0x000fe20000011607 */
[----:B------:R-:W-:Y:S01]  /*8100*/  IMAD.SHL.U32 R10, R34, 0x100, RZ ;  /* 0x00000100220a7824 */ /* 0x000fe200078e00ff */
[----:B------:R-:W-:Y:S02]  /*8110*/  LOP3.LUT R7, R7, 0xff0000ff, RZ, 0xc0, !PT ;  /* 0xff0000ff07077812 */ /* 0x000fe400078ec0ff */
[----:B------:R-:W-:Y:S02]  /*8120*/  SHF.R.U32.HI R46, RZ, 0x10, R33 ;  /* 0x00000010ff2e7819 */ /* 0x000fe40000011621 */
[----:B------:R-:W-:Y:S01]  /*8130*/  LOP3.LUT R41, R33, 0xff0000ff, RZ, 0xc0, !PT ;  /* 0xff0000ff21297812 */ /* 0x000fe200078ec0ff */
[----:B--2---:R-:W-:Y:S01]  /*8140*/  IMAD.MOV.U32 R33, RZ, RZ, R12 ;  /* 0x000000ffff217224 */ /* 0x004fe200078e000c */
[----:B------:R-:W-:Y:S01]  /*8150*/  SHF.R.U32.HI R45, RZ, 0x10, R35 ;  /* 0x00000010ff2d7819 */ /* 0x000fe20000011623 */
[----:B------:R-:W-:Y:S01]  /*8160*/  IMAD.SHL.U32 R12, R6, 0x100, RZ ;  /* 0x00000100060c7824 */ /* 0x000fe200078e00ff */
[----:B------:R-:W-:Y:S01]  /*8170*/  LOP3.LUT R43, R35, 0xff0000ff, RZ, 0xc0, !PT ;  /* 0xff0000ff232b7812 */ /* 0x000fe200078ec0ff */
[----:B------:R-:W-:Y:S01]  /*8180*/  IMAD.U32 R6, R42, 0x10000, RZ ;  /* 0x000100002a067824 */ /* 0x000fe200078e00ff */
[----:B------:R-:W-:Y:S01]  /*8190*/  LOP3.LUT R7, R7, 0xff00, R4, 0xf8, !PT ;  /* 0x0000ff0007077812 */ /* 0x000fe200078ef804 */
[----:B------:R-:W-:Y:S01]  /*81a0*/  IMAD.MOV.U32 R35, RZ, RZ, R14 ;  /* 0x000000ffff237224 */ /* 0x000fe200078e000e */
[----:B------:R-:W-:Y:S01]  /*81b0*/  LOP3.LUT R42, R41, 0xff00, R10, 0xf8, !PT ;  /* 0x0000ff00292a7812 */ /* 0x000fe200078ef80a */
[----:B------:R-:W-:Y:S01]  /*81c0*/  IMAD.U32 R4, R40, 0x10000, RZ ;  /* 0x0001000028047824 */ /* 0x000fe200078e00ff */
[----:B------:R-:W-:-:S02]  /*81d0*/  F2FP.F16.E4M3.UNPACK_B R40, R113.H1 ;  /* 0x00000071ff28723e */ /* 0x000fc400030006ff */
[----:B------:R-:W-:Y:S02]  /*81e0*/  F2FP.F16.E4M3.UNPACK_B R14, R33.H1 ;  /* 0x00000021ff0e723e */ /* 0x000fe400030006ff */
[----:B------:R-:W-:Y:S02]  /*81f0*/  F2FP.F16.E4M3.UNPACK_B R10, R8.H1 ;  /* 0x00000008ff0a723e */ /* 0x000fe400030006ff */
[----:B------:R-:W-:Y:S01]  /*8200*/  LOP3.LUT R44, R43, 0xff00, R12, 0xf8, !PT ;  /* 0x0000ff002b2c7812 */ /* 0x000fe200078ef80c */
[----:B------:R-:W-:Y:S01]  /*8210*/  HADD2.F32 R34, -RZ, R14.H0_H0 ;  /* 0x2000000eff227230 */ /* 0x000fe20000004100 */
[----:B------:R-:W-:Y:S01]  /*8220*/  LOP3.LUT R6, R5, 0xff0000, R6, 0xf8, !PT ;  /* 0x00ff000005067812 */ /* 0x000fe200078ef806 */
[----:B------:R-:W-:Y:S01]  /*8230*/  HADD2.F32 R5, -RZ, R40.H0_H0 ;  /* 0x20000028ff057230 */ /* 0x000fe20000004100 */
[----:B------:R-:W-:Y:S01]  /*8240*/  F2FP.F16.E4M3.UNPACK_B R38, R111.H1 ;  /* 0x0000006fff26723e */ /* 0x000fe200030006ff */
[----:B------:R-:W-:Y:S01]  /*8250*/  HADD2.F32 R12, -RZ, R10.H0_H0 ;  /* 0x2000000aff0c7230 */ /* 0x000fe20000004100 */
[----:B------:R-:W-:Y:S01]  /*8260*/  F2FP.F16.E4M3.UNPACK_B R113, R113 ;  /* 0x00000071ff71723e */ /* 0x000fe200020006ff */
[----:B------:R-:W-:-:S02]  /*8270*/  IMAD.U32 R43, R45, 0x10000, RZ ;  /* 0x000100002d2b7824 */ /* 0x000fc400078e00ff */
[-C--:B------:R-:W-:Y:S01]  /*8280*/  FMUL.FTZ R45, R34, R5.reuse ;  /* 0x00000005222d7220 */ /* 0x080fe20000410000 */
[----:B------:R-:W-:Y:S02]  /*8290*/  HADD2.F32 R41, -RZ, R38.H0_H0 ;  /* 0x20000026ff297230 */ /* 0x000fe40000004100 */
[----:B------:R-:W-:Y:S01]  /*82a0*/  FMUL.FTZ R47, R12, R5 ;  /* 0x000000050c2f7220 */ /* 0x000fe20000410000 */
[----:B------:R-:W-:Y:S02]  /*82b0*/  F2FP.F16.E4M3.UNPACK_B R33, R33 ;  /* 0x00000021ff21723e */ /* 0x000fe400020006ff */
        /* <DEDUP_REMOVED lines=8> */
[----:B------:R-:W-:Y:S01]  /*8340*/  LOP3.LUT R4, R7, 0xff0000, R4, 0xf8, !PT ;  /* 0x00ff000007047812 */ /* 0x000fe200078ef804 */
[----:B------:R-:W-:-:S02]  /*8350*/  HADD2.F32 R41, -RZ, R38.H1_H1 ;  /* 0x30000026ff297230 */ /* 0x000fc40000004100 */
[-C--:B------:R-:W-:Y:S01]  /*8360*/  FMUL.FTZ R49, R34, R45.reuse ;  /* 0x0000002d22317220 */ /* 0x080fe20000410000 */
[----:B------:R-:W-:Y:S02]  /*8370*/  HADD2.F32 R43, -RZ, R113.H0_H0 ;  /* 0x20000071ff2b7230 */ /* 0x000fe40000004100 */
[C---:B------:R-:W-:Y:S01]  /*8380*/  FMUL.FTZ R45, R12.reuse, R45 ;  /* 0x0000002d0c2d7220 */ /* 0x040fe20000410000 */
[----:B------:R-:W-:Y:S02]  /*8390*/  HADD2.F32 R14, -RZ, R33.H0_H0 ;  /* 0x20000021ff0e7230 */ /* 0x000fe40000004100 */
[----:B------:R-:W-:Y:S01]  /*83a0*/  FFMA.FTZ R49, R12, R41, -R49 ;  /* 0x000000290c317223 */ /* 0x000fe20000010831 */
[----:B------:R-:W-:Y:S01]  /*83b0*/  HADD2.F32 R10, -RZ, R8.H0_H0 ;  /* 0x20000008ff0a7230 */ /* 0x000fe20000004100 */
[----:B------:R-:W-:Y:S01]  /*83c0*/  F2FP.F16.E4M3.UNPACK_B R12, R35.H1 ;  /* 0x00000023ff0c723e */ /* 0x000fe200030006ff */
[----:B------:R-:W-:Y:S02]  /*83d0*/  IMAD.U32 R7, R46, 0x10000, RZ ;  /* 0x000100002e077824 */ /* 0x000fe400078e00ff */
[----:B------:R-:W-:Y:S01]  /*83e0*/  FFMA.FTZ R46, R34, R41, R45 ;  /* 0x00000029222e7223 */ /* 0x000fe2000001002d */
[----:B------:R-:W-:-:S02]  /*83f0*/  HADD2.F32 R41, -RZ, R111.H0_H0 ;  /* 0x2000006fff297230 */ /* 0x000fc40000004100 */
[-C--:B------:R-:W-:Y:S01]  /*8400*/  FMUL.FTZ R45, R14, R43.reuse ;  /* 0x0000002b0e2d7220 */ /* 0x080fe20000410000 */
[----:B------:R-:W-:Y:S01]  /*8410*/  FMUL.FTZ R43, R10, R43 ;  /* 0x0000002b0a2b7220 */ /* 0x000fe20000410000 */
[----:B------:R-:W-:Y:S01]  /*8420*/  HADD2.F32 R113, -RZ, R113.H1_H1 ;  /* 0x30000071ff717230 */ /* 0x000fe20000004100 */
[----:B------:R-:W-:Y:S01]  /*8430*/  LOP3.LUT R7, R42, 0xff0000, R7, 0xf8, !PT ;  /* 0x00ff00002a077812 */ /* 0x000fe200078ef807 */
[----:B------:R-:W-:Y:S02]  /*8440*/  HADD2.F32 R33, -RZ, R33.H1_H1 ;  /* 0x30000021ff217230 */ /* 0x000fe40000004100 */
[-C--:B------:R-:W-:Y:S01]  /*8450*/  FFMA.FTZ R45, R10, R41.reuse, -R45 ;  /* 0x000000290a2d7223 */ /* 0x080fe2000001082d */
[----:B------:R-:W-:Y:S01]  /*8460*/  FFMA.FTZ R38, R14, R41, R43 ;  /* 0x000000290e267223 */ /* 0x000fe2000001002b */
[----:B------:R-:W-:Y:S01]  /*8470*/  HADD2.F32 R8, -RZ, R8.H1_H1 ;  /* 0x30000008ff087230 */ /* 0x000fe20000004100 */
[----:B------:R-:W-:Y:S01]  /*8480*/  F2FP.F16.E4M3.UNPACK_B R10, R112.H1 ;  /* 0x00000070ff0a723e */ /* 0x000fe200030006ff */
[----:B------:R-:W-:-:S02]  /*8490*/  HADD2.F32 R111, -RZ, R111.H1_H1 ;  /* 0x3000006fff6f7230 */ /* 0x000fc40000004100 */
[CC--:B------:R-:W-:Y:S01]  /*84a0*/  FMUL.FTZ R41, R33.reuse, R113.reuse ;  /* 0x0000007121297220 */ /* 0x0c0fe20000410000 */
[----:B------:R-:W-:Y:S01]  /*84b0*/  F2FP.F16.E4M3.UNPACK_B R34, R110.H1 ;  /* 0x0000006eff22723e */ /* 0x000fe200030006ff */
[C---:B------:R-:W-:Y:S01]  /*84c0*/  FMUL.FTZ R42, R8.reuse, R113 ;  /* 0x00000071082a7220 */ /* 0x040fe20000410000 */
[----:B------:R-:W-:Y:S02]  /*84d0*/  HADD2.F32 R14, -RZ, R12.H0_H0 ;  /* 0x2000000cff0e7230 */ /* 0x000fe40000004100 */
[-C--:B------:R-:W-:Y:S01]  /*84e0*/  FFMA.FTZ R40, R8, R111.reuse, -R41 ;  /* 0x0000006f08287223 */ /* 0x080fe20000010829 */
[----:B------:R-:W-:Y:S01]  /*84f0*/  F2FP.F16.E4M3.UNPACK_B R8, R32.H1 ;  /* 0x00000020ff08723e */ /* 0x000fe200030006ff */
[--C-:B------:R-:W-:Y:S02]  /*8500*/  HADD2.F32 R41, -RZ, R10.reuse.H0_H0 ;  /* 0x2000000aff297230 */ /* 0x100fe40000004100 */
[----:B------:R-:W-:Y:S01]  /*8510*/  FFMA.FTZ R111, R33, R111, R42 ;  /* 0x0000006f216f7223 */ /* 0x000fe2000001002a */
[----:B------:R-:W-:Y:S01]  /*8520*/  HADD2.F32 R43, -RZ, R10.H1_H1 ;  /* 0x3000000aff2b7230 */ /* 0x000fe20000004100 */
[----:B------:R-:W-:Y:S01]  /*8530*/  F2FP.F16.E4M3.UNPACK_B R112, R112 ;  /* 0x00000070ff70723e */ /* 0x000fe200020006ff */
[----:B------:R-:W-:-:S02]  /*8540*/  HADD2.F32 R10, -RZ, R8.H0_H0 ;  /* 0x20000008ff0a7230 */ /* 0x000fc40000004100 */
[----:B------:R-:W-:Y:S01]  /*8550*/  FMUL.FTZ R51, R14, R41 ;  /* 0x000000290e337220 */ /* 0x000fe20000410000 */
[----:B------:R-:W-:Y:S01]  /*8560*/  HADD2.F32 R33, -RZ, R34.H0_H0 ;  /* 0x20000022ff217230 */ /* 0x000fe20000004100 */
[----:B------:R-:W-:Y:S01]  /*8570*/  F2FP.F16.E4M3.UNPACK_B R35, R35 ;  /* 0x00000023ff23723e */ /* 0x000fe200020006ff */
[----:B------:R-:W-:Y:S02]  /*8580*/  HADD2.F32 R12, -RZ, R12.H1_H1 ;  /* 0x3000000cff0c7230 */ /* 0x000fe40000004100 */
[C---:B------:R-:W-:Y:S01]  /*8590*/  FMUL.FTZ R109, R10.reuse, R41 ;  /* 0x000000290a6d7220 */ /* 0x040fe20000410000 */
[----:B------:R-:W-:Y:S02]  /*85a0*/  HADD2.F32 R8, -RZ, R8.H1_H1 ;  /* 0x30000008ff087230 */ /* 0x000fe40000004100 */
[----:B------:R-:W-:Y:S01]  /*85b0*/  FFMA.FTZ R42, R10, R33, -R51 ;  /* 0x000000210a2a7223 */ /* 0x000fe20000010833 */
[----:B------:R-:W-:Y:S02]  /*85c0*/  HADD2.F32 R41, -RZ, R34.H1_H1 ;  /* 0x30000022ff297230 */ /* 0x000fe40000004100 */
[-C--:B------:R-:W-:Y:S01]  /*85d0*/  FMUL.FTZ R51, R12, R43.reuse ;  /* 0x0000002b0c337220 */ /* 0x080fe20000410000 */
[----:B------:R-:W-:Y:S01]  /*85e0*/  F2FP.F16.E4M3.UNPACK_B R32, R32 ;  /* 0x00000020ff20723e */ /* 0x000fe200020006ff */
[C---:B------:R-:W-:Y:S01]  /*85f0*/  FMUL.FTZ R43, R8.reuse, R43 ;  /* 0x0000002b082b7220 */ /* 0x040fe20000410000 */
[----:B------:R-:W-:Y:S01]  /*8600*/  F2FP.F16.E4M3.UNPACK_B R110, R110 ;  /* 0x0000006eff6e723e */ /* 0x000fe200020006ff */
[----:B------:R-:W-:Y:S01]  /*8610*/  FFMA.FTZ R113, R8, R41, -R51 ;  /* 0x0000002908717223 */ /* 0x000fe20000010833 */
[----:B------:R-:W-:-:S02]  /*8620*/  HADD2.F32 R10, -RZ, R35.H0_H0 ;  /* 0x20000023ff0a7230 */ /* 0x000fc40000004100 */
[----:B------:R-:W-:Y:S01]  /*8630*/  FFMA.FTZ R12, R12, R41, R43 ;  /* 0x000000290c0c7223 */ /* 0x000fe2000001002b */
[----:B------:R-:W-:Y:S02]  /*8640*/  HADD2.F32 R41, -RZ, R112.H0_H0 ;  /* 0x20000070ff297230 */ /* 0x000fe40000004100 */
[----:B------:R-:W-:Y:S01]  /*8650*/  FFMA.FTZ R109, R14, R33, R109 ;  /* 0x000000210e6d7223 */ /* 0x000fe2000001006d */
[----:B------:R-:W-:Y:S01]  /*8660*/  HADD2.F32 R8, -RZ, R32.H0_H0 ;  /* 0x20000020ff087230 */ /* 0x000fe20000004100 */
[----:B------:R-:W-:Y:S01]  /*8670*/  F2FP.SATFINITE.E4M3.F32.PACK_AB_MERGE_C R46, R46, R47, RZ ;  /* 0x0000002f2e2e723e */ /* 0x000fe200048070ff */
[----:B------:R-:W-:Y:S02]  /*8680*/  HADD2.F32 R112, -RZ, R112.H1_H1 ;  /* 0x30000070ff707230 */ /* 0x000fe40000004100 */
[-C--:B------:R-:W-:Y:S01]  /*8690*/  FMUL.FTZ R43, R10, R41.reuse ;  /* 0x000000290a2b7220 */ /* 0x080fe20000410000 */
[----:B------:R-:W-:Y:S02]  /*86a0*/  HADD2.F32 R35, -RZ, R35.H1_H1 ;  /* 0x30000023ff237230 */ /* 0x000fe40000004100 */
[----:B------:R-:W-:Y:S01]  /*86b0*/  FMUL.FTZ R41, R8, R41 ;  /* 0x0000002908297220 */ /* 0x000fe20000410000 */
[----:B------:R-:W-:Y:S01]  /*86c0*/  HADD2.F32 R33, -RZ, R110.H0_H0 ;  /* 0x2000006eff217230 */ /* 0x000fe20000004100 */
[----:B------:R-:W-:Y:S01]  /*86d0*/  F2FP.F16.E4M3.UNPACK_B R34, R13 ;  /* 0x0000000dff22723e */ /* 0x000fe200020006ff */
[----:B------:R-:W-:-:S02]  /*86e0*/  HADD2.F32 R32, -RZ, R32.H1_H1 ;  /* 0x30000020ff207230 */ /* 0x000fc40000004100 */
[-C--:B------:R-:W-:Y:S01]  /*86f0*/  FMUL.FTZ R51, R35, R112.reuse ;  /* 0x0000007023337220 */ /* 0x080fe20000410000 */
[----:B------:R-:W-:Y:S02]  /*8700*/  HADD2.F32 R110, -RZ, R110.H1_H1 ;  /* 0x3000006eff6e7230 */ /* 0x000fe40000004100 */
[----:B------:R-:W-:Y:S01]  /*8710*/  FFMA.FTZ R14, R10, R33, R41 ;  /* 0x000000210a0e7223 */ /* 0x000fe20000010029 */
[----:B------:R-:W-:Y:S01]  /*8720*/  F2FP.F16.E4M3.UNPACK_B R41, R7 ;  /* 0x00000007ff29723e */ /* 0x000fe200020006ff */
[----:B------:R-:W-:Y:S01]  /*8730*/  FMUL.FTZ R112, R32, R112 ;  /* 0x0000007020707220 */ /* 0x000fe20000410000 */
[----:B------:R-:W-:Y:S01]  /*8740*/  F2FP.SATFINITE.E4M3.F32.PACK_AB_MERGE_C R109, R12, R109, RZ ;  /* 0x0000006d0c6d723e */ /* 0x000fe200048070ff */
[----:B------:R-:W-:Y:S01]  /*8750*/  FFMA.FTZ R10, R32, R110, -R51 ;  /* 0x0000006e200a7223 */ /* 0x000fe20000010833 */
[----:B------:R-:W-:Y:S01]  /*8760*/  F2FP.F16.E4M3.UNPACK_B R32, R9 ;  /* 0x00000009ff20723e */ /* 0x000fe200020006ff */
[----:B------:R-:W-:Y:S01]  /*8770*/  FFMA.FTZ R43, R8, R33, -R43 ;  /* 0x00000021082b7223 */ /* 0x000fe2000001082b */
[----:B------:R-:W-:Y:S01]  /*8780*/  F2FP.SATFINITE.E4M3.F32.PACK_AB_MERGE_C R12, R111, R38, R46 ;  /* 0x000000266f0c723e */ /* 0x000fe2000480702e */
[----:B------:R-:W-:Y:S01]  /*8790*/  FFMA.FTZ R51, R35, R110, R112 ;  /* 0x0000006e23337223 */ /* 0x000fe20000010070 */
[----:B------:R-:W-:Y:S01]  /*87a0*/  F2FP.SATFINITE.E4M3.F32.PACK_AB_MERGE_C R8, R49, R44, RZ ;  /* 0x0000002c3108723e */ /* 0x000fe200048070ff */
[----:B------:R-:W-:Y:S01]  /*87b0*/  HADD2.F32 R35, -RZ, R34.H0_H0 ;  /* 0x20000022ff237230 */ /* 0x000fe20000004100 */
[----:B------:R-:W-:Y:S01]  /*87c0*/  F2FP.SATFINITE.E4M3.F32.PACK_AB_MERGE_C R113, R113, R42, RZ ;  /* 0x0000002a7171723e */ /* 0x000fe200048070ff */
[----:B------:R-:W-:Y:S01]  /*87d0*/  HADD2.F32 R42, -RZ, R41.H0_H0 ;  /* 0x20000029ff2a7230 */ /* 0x000fe20000004100 */
[----:B------:R-:W-:Y:S01]  /*87e0*/  F2FP.F16.E4M3.UNPACK_B R38, R6 ;  /* 0x00000006ff26723e */ /* 0x000fe200020006ff */
[----:B------:R-:W-:Y:S01]  /*87f0*/  HADD2.F32 R33, -RZ, R32.H0_H0 ;  /* 0x20000020ff217230 */ /* 0x000fe20000004100 */
[----:B------:R-:W-:Y:S01]  /*8800*/  F2FP.SATFINITE.E4M3.F32.PACK_AB_MERGE_C R8, R40, R45, R8 ;  /* 0x0000002d2808723e */ /* 0x000fe20004807008 */
[----:B------:R-:W-:-:S02]  /*8810*/  HADD2.F32 R34, -RZ, R34.H1_H1 ;  /* 0x30000022ff227230 */ /* 0x000fc40000004100 */
[-C--:B------:R-:W-:Y:S01]  /*8820*/  FMUL.FTZ R44, R35, R42.reuse ;  /* 0x0000002a232c7220 */ /* 0x080fe20000410000 */
[----:B------:R-:W-:Y:S02]  /*8830*/  HADD2.F32 R40, -RZ, R38.H0_H0 ;  /* 0x20000026ff287230 */ /* 0x000fe40000004100 */
[C---:B------:R-:W-:Y:S01]  /*8840*/  FMUL.FTZ R42, R33.reuse, R42 ;  /* 0x0000002a212a7220 */ /* 0x040fe20000410000 */
[----:B------:R-:W-:Y:S01]  /*8850*/  HADD2.F32 R41, -RZ, R41.H1_H1 ;  /* 0x30000029ff297230 */ /* 0x000fe20000004100 */
[----:B------:R-:W-:Y:S01]  /*8860*/  F2FP.SATFINITE.E4M3.F32.PACK_AB_MERGE_C R10, R10, R43, R113 ;  /* 0x0000002b0a0a723e */ /* 0x000fe20004807071 */
[----:B------:R-:W-:Y:S02]  /*8870*/  HADD2.F32 R32, -RZ, R32.H1_H1 ;  /* 0x30000020ff207230 */ /* 0x000fe40000004100 */
[-C--:B------:R-:W-:Y:S01]  /*8880*/  FFMA.FTZ R44, R33, R40.reuse, -R44 ;  /* 0x00000028212c7223 */ /* 0x080fe2000001082c */
[----:B------:R-:W-:Y:S01]  /*8890*/  FFMA.FTZ R43, R35, R40, R42 ;  /* 0x00000028232b7223 */ /* 0x000fe2000001002a */
[----:B------:R-:W-:-:S02]  /*88a0*/  HADD2.F32 R33, -RZ, R38.H1_H1 ;  /* 0x30000026ff217230 */ /* 0x000fc40000004100 */
        /* <DEDUP_REMOVED lines=10> */
[----:B------:R-:W-:Y:S01]  /*8950*/  F2FP.SATFINITE.E4M3.F32.PACK_AB_MERGE_C R14, R51, R14, R109 ;  /* 0x0000000e330e723e */ /* 0x000fe2000480706d */
[----:B------:R-:W-:-:S02]  /*8960*/  HADD2.F32 R34, -RZ, R35.H0_H0 ;  /* 0x20000023ff227230 */ /* 0x000fc40000004100 */
[----:B------:R-:W-:Y:S02]  /*8970*/  HADD2.F32 R13, -RZ, R13.H1_H1 ;  /* 0x3000000dff0d7230 */ /* 0x000fe40000004100 */
[----:B------:R-:W-:Y:S02]  /*8980*/  HADD2.F32 R38, -RZ, R35.H1_H1 ;  /* 0x30000023ff267230 */ /* 0x000fe40000004100 */
[-C--:B------:R-:W-:Y:S01]  /*8990*/  FMUL.FTZ R40, R32, R34.reuse ;  /* 0x0000002220287220 */ /* 0x080fe20000410000 */
[----:B------:R-:W-:Y:S02]  /*89a0*/  HADD2.F32 R9, -RZ, R9.H1_H1 ;  /* 0x30000009ff097230 */ /* 0x000fe40000004100 */
[----:B------:R-:W-:Y:S01]  /*89b0*/  FMUL.FTZ R35, R7, R34 ;  /* 0x0000002207237220 */ /* 0x000fe20000410000 */
[--C-:B------:R-:W-:Y:S02]  /*89c0*/  HADD2.F32 R33, -RZ, R6.reuse.H0_H0 ;  /* 0x20000006ff217230 */ /* 0x100fe40000004100 */
[----:B------:R-:W-:-:S02]  /*89d0*/  HADD2.F32 R34, -RZ, R6.H1_H1 ;  /* 0x30000006ff227230 */ /* 0x000fc40000004100 */
        /* <DEDUP_REMOVED lines=25> */
[----:B------:R-:W-:Y:S02]  /*8b70*/  HADD2.F32 R35, -RZ, R33.H0_H0 ;  /* 0x20000021ff237230 */ /* 0x000fe40000004100 */
[-C--:B------:R-:W-:Y:S01]  /*8b80*/  FMUL.FTZ R110, R13, R42.reuse ;  /* 0x0000002a0d6e7220 */ /* 0x080fe20000410000 */
[----:B------:R-:W-:Y:S01]  /*8b90*/  FMUL.FTZ R41, R9, R41 ;  /* 0x0000002909297220 */ /* 0x000fe20000410000 */
[C---:B------:R-:W-:Y:S01]  /*8ba0*/  FMUL.FTZ R42, R7.reuse, R42 ;  /* 0x0000002a072a7220 */ /* 0x040fe20000410000 */
[----:B------:R-:W-:Y:S02]  /*8bb0*/  HADD2.F32 R15, -RZ, R15.H1_H1 ;  /* 0x3000000fff0f7230 */ /* 0x000fe40000004100 */
[----:B------:R-:W-:Y:S01]  /*8bc0*/  FFMA.FTZ R110, R7, R34, -R110 ;  /* 0x00000022076e7223 */ /* 0x000fe2000001086e */
[----:B------:R-:W-:Y:S02]  /*8bd0*/  HADD2.F32 R40, -RZ, R40.H1_H1 ;  /* 0x30000028ff287230 */ /* 0x000fe40000004100 */
[----:B------:R-:W-:Y:S01]  /*8be0*/  FFMA.FTZ R41, R4, R35, R41 ;  /* 0x0000002304297223 */ /* 0x000fe20000010029 */
[----:B------:R-:W-:-:S02]  /*8bf0*/  HADD2.F32 R11, -RZ, R11.H1_H1 ;  /* 0x3000000bff0b7230 */ /* 0x000fc40000004100 */
[----:B------:R-:W-:Y:S01]  /*8c00*/  FFMA.FTZ R42, R13, R34, R42 ;  /* 0x000000220d2a7223 */ /* 0x000fe2000001002a */
[----:B------:R-:W-:Y:S02]  /*8c10*/  HADD2.F32 R7, -RZ, R38.H1_H1 ;  /* 0x30000026ff077230 */ /* 0x000fe40000004100 */
[-C--:B------:R-:W-:Y:S01]  /*8c20*/  FMUL.FTZ R34, R15, R40.reuse ;  /* 0x000000280f227220 */ /* 0x080fe20000410000 */
[----:B------:R-:W-:Y:S02]  /*8c30*/  HADD2.F32 R4, -RZ, R33.H1_H1 ;  /* 0x30000021ff047230 */ /* 0x000fe40000004100 */
[----:B------:R-:W-:Y:S01]  /*8c40*/  FMUL.FTZ R40, R11, R40 ;  /* 0x000000280b287220 */ /* 0x000fe20000410000 */
[----:B------:R-:W-:Y:S02]  /*8c50*/  HADD2.F32 R6, -RZ, R6.H1_H1 ;  /* 0x30000006ff067230 */ /* 0x000fe40000004100 */
[----:B------:R-:W-:Y:S01]  /*8c60*/  FFMA.FTZ R112, R9, R35, -R112 ;  /* 0x0000002309707223 */ /* 0x000fe20000010870 */
[----:B------:R-:W-:-:S02]  /*8c70*/  HADD2.F32 R5, -RZ, R5.H1_H1 ;  /* 0x30000005ff057230 */ /* 0x000fc40000004100 */
[-C--:B------:R-:W-:Y:S01]  /*8c80*/  FMUL.FTZ R9, R32, R7.reuse ;  /* 0x0000000720097220 */ /* 0x080fe20000410000 */
[-C--:B------:R-:W-:Y:S01]  /*8c90*/  FFMA.FTZ R11, R11, R4.reuse, -R34 ;  /* 0x000000040b0b7223 */ /* 0x080fe20000010822 */
[C---:B------:R-:W-:Y:S01]  /*8ca0*/  FMUL.FTZ R7, R6.reuse, R7 ;  /* 0x0000000706077220 */ /* 0x040fe20000410000 */
[----:B------:R-:W-:Y:S01]  /*8cb0*/  FFMA.FTZ R40, R15, R4, R40 ;  /* 0x000000040f287223 */ /* 0x000fe20000010028 */
[-C--:B------:R-:W-:Y:S01]  /*8cc0*/  FFMA.FTZ R9, R6, R5.reuse, -R9 ;  /* 0x0000000506097223 */ /* 0x080fe20000010809 */
[----:B------:R-:W-:Y:S01]  /*8cd0*/  F2FP.SATFINITE.E4M3.F32.PACK_AB_MERGE_C R45, R45, R44, R47 ;  /* 0x0000002c2d2d723e */ /* 0x000fe2000480702f */
[----:B------:R-:W-:Y:S01]  /*8ce0*/  FFMA.FTZ R7, R32, R5, R7 ;  /* 0x0000000520077223 */ /* 0x000fe20000010007 */
[----:B------:R-:W-:Y:S02]  /*8cf0*/  F2FP.SATFINITE.E4M3.F32.PACK_AB_MERGE_C R11, R11, R112, RZ ;  /* 0x000000700b0b723e */ /* 0x000fe400048070ff */
[----:B------:R-:W-:Y:S02]  /*8d00*/  F2FP.SATFINITE.E4M3.F32.PACK_AB_MERGE_C R40, R40, R41, RZ ;  /* 0x000000292828723e */ /* 0x000fe400048070ff */
[----:B------:R-:W-:Y:S01]  /*8d10*/  F2FP.SATFINITE.E4M3.F32.PACK_AB_MERGE_C R11, R9, R110, R11 ;  /* 0x0000006e090b723e */ /* 0x000fe2000480700b */
[----:B------:R-:W-:Y:S01]  /*8d20*/  IMAD.MOV.U32 R9, RZ, RZ, R45 ;  /* 0x000000ffff097224 */ /* 0x000fe200078e002d */
[----:B------:R-:W-:-:S02]  /*8d30*/  F2FP.SATFINITE.E4M3.F32.PACK_AB_MERGE_C R13, R46, R43, R48 ;  /* 0x0000002b2e0d723e */ /* 0x000fc40004807030 */
[----:B------:R-:W-:-:S07]  /*8d40*/  F2FP.SATFINITE.E4M3.F32.PACK_AB_MERGE_C R15, R7, R42, R40 ;  /* 0x0000002a070f723e */ /* 0x000fce0004807028 */
.L_x_1523:
[----:B------:R-:W-:Y:S05]  /*8d50*/  BSYNC B1 ;  /* 0x0000000000017941 */ /* 0x000fea0003800000 */
.L_x_1522:
[----:B0-----:R0:W-:Y:S01]  /*8d60*/  STG.E.128 desc[UR40][R36.64], R8 ;  /* 0x0000000824007986 */ /* 0x0011e2000c101d28 */
[----:B------:R-:W-:-:S13]  /*8d70*/  ISETP.GE.AND P4, PT, R39, R115, PT ;  /* 0x000000732700720c */ /* 0x000fda0003f86270 */
[----:B------:R-:W-:Y:S05]  /*8d80*/  @P4 BRA `(.L_x_1486) ;  /* 0x00000000009c4947 */ /* 0x000fea0003800000 */
[--C-:B------:R-:W-:Y:S02]  /*8d90*/  SHF.R.S32.HI R4, RZ, 0x1f, R39.reuse ;  /* 0x0000001fff047819 */ /* 0x100fe40000011427 */
[----:B------:R-:W-:-:S04]  /*8da0*/  IADD3 R39, P4, P5, R60, R98, R39 ;  /* 0x000000623c277210 */ /* 0x000fc80007d9e027 */
[----:B------:R-:W-:Y:S02]  /*8db0*/  IADD3.X R4, R101, R114, R4, P4, P5 ;  /* 0x0000007265047210 */ /* 0x000fe400027ea404 */
[----:B------:R-:W-:-:S05]  /*8dc0*/  IADD3 R96, P4, R39, R96, RZ ;  /* 0x0000006027607210 */ /* 0x000fca0007f9e0ff */
[----:B------:R-:W-:-:S05]  /*8dd0*/  IMAD.X R97, R4, 0x1, R97, P4 ;  /* 0x0000000104617824 */ /* 0x000fca00020e0661 */
[----:B--2---:R2:W-:Y:S01]  /*8de0*/  STG.E.128 desc[UR40][R96.64], R12 ;  /* 0x0000000c60007986 */ /* 0x0045e2000c101d28 */
[----:B------:R-:W-:Y:S05]  /*8df0*/  BRA `(.L_x_1486) ;  /* 0x0000000000807947 */ /* 0x000fea0003800000 */
.L_x_1479:
[----:B------:R-:W-:-:S06]  /*8e00*/  UISETP.NE.AND UP0, UPT, UR42, 0x3, UPT ;  /* 0x000000032a00788c */ /* 0x000fcc000bf05270 */
[----:B------:R-:W-:-:S13]  /*8e10*/  PLOP3.LUT P3, PT, PT, PT, UP0, 0x80, 0x0 ;  /* 0x000000000000781c */ /* 0x000fda0003f6f008 */
[----:B------:R-:W-:Y:S05]  /*8e20*/  @!P3 BRA `(.L_x_1524) ;  /* 0x000000000004b947 */ /* 0x000fea0003800000 */
[----:B------:R-:W-:Y:S01]  /*8e30*/  BPT.TRAP 0x1 ;  /* 0x000000040000795c */ /* 0x000fe20000300000 */
.L_x_1524:
[----:B------:R-:W-:Y:S01]  /*8e40*/  IMAD R103, R17, 0x8, R16 ;  /* 0x0000000811677824 */ /* 0x000fe200078e0210 */
[----:B------:R-:W-:Y:S01]  /*8e50*/  SHF.L.U32 R108, R206, 0x1f, RZ ;  /* 0x0000001fce6c7819 */ /* 0x000fe200000006ff */
[----:B------:R-:W-:Y:S01]  /*8e60*/  IMAD R107, R25, -0x80, R2 ;  /* 0xffffff80196b7824 */ /* 0x000fe200078e0202 */
[----:B------:R-:W-:Y:S02]  /*8e70*/  BSSY B1, `(.L_x_1525) ;  /* 0x0000004000017945 */ /* 0x000fe40003800000 */
[----:B------:R-:W0:Y:S02]  /*8e80*/  SYNCS.PHASECHK.TRANS64.TRYWAIT P4, [R103+URZ+0x2a890], R108 ;  /* 0x02a8906c670075a7 */ /* 0x000e24000808017f */
[----:B------:R-:W-:Y:S01]  /*8e90*/  VIMNMX R107, R107, 0x80, PT ;  /* 0x000000806b6b7848 */ /* 0x000fe20003fe0100 */
[----:B0-----:R-:W-:Y:S06]  /*8ea0*/  @!P4 BRA `(.L_x_1526) ;  /* 0x000002180024c947 */ /* 0x001fec0003800000 */
.L_x_1839:
[----:B------:R-:W-:Y:S05]  /*8eb0*/  BSYNC B1 ;  /* 0x0000000000017941 */ /* 0x000fea0003800000 */
.L_x_1525:
        /* <DEDUP_REMOVED lines=20> */
.L_x_1486:
[----:B------:R-:W-:Y:S05]  /*9000*/  BSYNC B0 ;  /* 0x0000000000007941 */ /* 0x000fea0003800000 */
.L_x_1478:
[----:B-1234-:R-:W1:Y:S01]  /*9010*/  S2R R4, SR_TID.X ;  /* 0x0000000000047919 */ /* 0x01ee620000002100 */
[----:B------:R-:W-:Y:S01]  /*9020*/  @!PT LDS RZ, [RZ] ;  /* 0x00000000fffff984 */ /* 0x000fe20000000800 */
[----:B------:R-:W-:Y:S01]  /*9030*/  @!PT LDS RZ, [RZ] ;  /* 0x00000000fffff984 */ /* 0x000fe20000000800 */
[----:B------:R-:W-:Y:S01]  /*9040*/  @!PT LDS RZ, [RZ] ;  /* 0x00000000fffff984 */ /* 0x000fe20000000800 */
[----:B------:R-:W-:Y:S01]  /*9050*/  @!PT LDS RZ, [RZ] ;  /* 0x00000000fffff984 */ /* 0x000fe20000000800 */
[----:B------:R2:W-:Y:S06]  /*9060*/  MEMBAR.ALL.CTA ;  /* 0x0000000000007992 */ /* 0x0005ec0000008000 */
[----:B--2---:R-:W2:Y:S01]  /*9070*/  FENCE.VIEW.ASYNC.S ;  /* 0x00000000000073c6 */ /* 0x004ea20000000000 */
[----:B------:R-:W-:Y:S05]  /*9080*/  WARPSYNC.ALL ;  /* 0x0000000000007948 */ /* 0x000fea0003800000 */
[----:B------:R-:W-:Y:S01]  /*9090*/  BSSY B0, `(.L_x_1527) ;  /* 0x0000009000007945 */ /* 0x000fe20003800000 */
[----:B-1----:R-:W-:Y:S01]  /*90a0*/  LOP3.LUT R4, R4, 0x7f, RZ, 0xc0, !PT ;  /* 0x0000007f04047812 */ /* 0x002fe200078ec0ff */
[----:B--2---:R1:W-:Y:S03]  /*90b0*/  BAR.SYNC.DEFER_BLOCKING R77, 0x80 ;  /* 0x0002004d0000751d */ /* 0x0043e60000010000 */
[----:B------:R-:W-:-:S13]  /*90c0*/  ISETP.NE.AND P4, PT, R4, RZ, PT ;  /* 0x000000ff0400720c */ /* 0x000fda0003f85270 */
[----:B------:R-:W-:-:S05]  /*90d0*/  @!P4 VIADD R4, R103, 0x2a8a0 ;  /* 0x0002a8a06704c836 */ /* 0x000fca0000000000 */
[----:B------:R-:W-:-:S04]  /*90e0*/  @!P4 PRMT R4, RZ, 0x654, R4 ;  /* 0x00000654ff04c816 */ /* 0x000fc80000000004 */
[----:B------:R1:W-:Y:S01]  /*90f0*/  @!P4 SYNCS.ARRIVE.TRANS64.RED.A1T0 RZ, [R4+URZ], RZ ;  /* 0x000000ff04ffc9a7 */ /* 0x0003e2000810043f */
[----:B------:R-:W-:Y:S05]  /*9100*/  @!P3 BRA `(.L_x_1528) ;  /* 0x000000000004b947 */ /* 0x000fea0003800000 */
[----:B------:R-:W-:Y:S01]  /*9110*/  BPT.TRAP 0x1 ;  /* 0x000000040000795c */ /* 0x000fe20000300000 */
.L_x_1528:
[----:B------:R-:W-:Y:S05]  /*9120*/  BSYNC B0 ;  /* 0x0000000000007941 */ /* 0x000fea0003800000 */
.L_x_1527:
[----:B------:R-:W2:Y:S01]  /*9130*/  SYNCS.PHASECHK.TRANS64.TRYWAIT P3, [R103+URZ+0x2a8b0], R108 ;  /* 0x02a8b06c670075a7 */ /* 0x000ea2000806017f */
[----:B------:R-:W-:Y:S04]  /*9140*/  BSSY B0, `(.L_x_1529) ;  /* 0x0000002000007945 */ /* 0x000fe80003800000 */
[----:B--2---:R-:W-:Y:S05]  /*9150*/  @!P3 BRA `(.L_x_1530) ;  /* 0x00000214008cb947 */ /* 0x004fea0003800000 */
.L_x_1840:
[----:B------:R-:W-:Y:S05]  /*9160*/  BSYNC B0 ;  /* 0x0000000000007941 */ /* 0x000fea0003800000 */
.L_x_1529:
[----:B------:R-:W-:Y:S01]  /*9170*/  ISETP.GE.AND P3, PT, R200, R107, PT ;  /* 0x0000006bc800720c */ /* 0x000fe20003f66270 */
[----:B------:R-:W-:-:S12]  /*9180*/  BSSY B0, `(.L_x_1531) ;  /* 0x000001f000007945 */ /* 0x000fd80003800000 */
[----:B------:R-:W-:Y:S05]  /*9190*/  @P3 BRA `(.L_x_1532) ;  /* 0x0000000000743947 */ /* 0x000fea0003800000 */
[----:B-1----:R-:W-:Y:S01]  /*91a0*/  IMAD.WIDE R4, R25, 0x80, R20 ;  /* 0x0000008019047825 */ /* 0x002fe200078e0214 */
[----:B------:R-:W-:Y:S01]  /*91b0*/  ULDC.64 UR4, c[0x0][0x328] ;  /* 0x0000ca0000047ab9 */ /* 0x000fe20000000a00 */
[----:B------:R-:W-:Y:S02]  /*91c0*/  ULDC.64 UR6, c[0x0][0x318] ;  /* 0x0000c60000067ab9 */ /* 0x000fe40000000a00 */
[----:B------:R-:W-:Y:S02]  /*91d0*/  IMAD.MOV.U32 R6, RZ, RZ, R58 ;  /* 0x000000ffff067224 */ /* 0x000fe400078e003a */
[----:B------:R-:W-:Y:S02]  /*91e0*/  IMAD.MOV.U32 R7, RZ, RZ, R65 ;  /* 0x000000ffff077224 */ /* 0x000fe400078e0041 */
[----:B------:R-:W-:Y:S02]  /*91f0*/  IMAD R5, R5, UR4, RZ ;  /* 0x0000000405057c24 */ /* 0x000fe4000f8e02ff */
[----:B------:R-:W-:Y:S01]  /*9200*/  IMAD.WIDE.U32 R6, R4, UR4, R6 ;  /* 0x0000000404067c25 */ /* 0x000fe2000f8e0006 */
[----:B------:R-:W-:-:S03]  /*9210*/  ULDC UR4, c[0x0][0x2f4] ;  /* 0x0000bd0000047ab9 */ /* 0x000fc60000000800 */
[----:B------:R-:W-:Y:S01]  /*9220*/  IMAD R5, R4, UR5, R5 ;  /* 0x0000000504057c24 */ /* 0x000fe2000f8e0205 */
[----:B0-----:R-:W-:-:S04]  /*9230*/  IADD3 R8, P3, R6, UR6, RZ ;  /* 0x0000000606087c10 */ /* 0x001fc8000ff7e0ff */
        /* <DEDUP_REMOVED lines=19> */
.L_x_1532:
[----:B------:R-:W-:Y:S05]  /*9370*/  BSYNC B0 ;  /* 0x0000000000007941 */ /* 0x000fea0003800000 */
.L_x_1531:
[----:B------:R-:W-:Y:S01]  /*9380*/  @!PT LDS RZ, [RZ] ;  /* 0x00000000fffff984 */ /* 0x000fe20000000800 */
[----:B------:R-:W-:Y:S01]  /*9390*/  @!PT LDS RZ, [RZ] ;  /* 0x00000000fffff984 */ /* 0x000fe20000000800 */
[----:B------:R-:W-:Y:S01]  /*93a0*/  @!PT LDS RZ, [RZ] ;  /* 0x00000000fffff984 */ /* 0x000fe20000000800 */
[----:B------:R-:W-:Y:S01]  /*93b0*/  @!PT LDS RZ, [RZ] ;  /* 0x00000000fffff984 */ /* 0x000fe20000000800 */
[----:B------:R4:W-:Y:S06]  /*93c0*/  MEMBAR.ALL.CTA ;  /* 0x0000000000007992 */ /* 0x0009ec0000008000 */
[----:B----4-:R-:W4:Y:S01]  /*93d0*/  FENCE.VIEW.ASYNC.S ;  /* 0x00000000000073c6 */ /* 0x010f220000000000 */
[----:B------:R-:W-:Y:S02]  /*93e0*/  VIADD R17, R17, 0x1 ;  /* 0x0000000111117836 */ /* 0x000fe40000000000 */
[----:B0-2---:R-:W-:Y:S01]  /*93f0*/  @!P4 VIADD R103, R103, 0x2a8c0 ;  /* 0x0002a8c06767c836 */ /* 0x005fe20000000000 */
[----:B----4-:R0:W-:Y:S02]  /*9400*/  BAR.SYNC.DEFER_BLOCKING R77, 0x80 ;  /* 0x0002004d0000751d */ /* 0x0101e40000010000 */
[----:B------:R-:W-:-:S02]  /*9410*/  ISETP.NE.AND P3, PT, R17, 0x2, PT ;  /* 0x000000021100780c */ /* 0x000fc40003f65270 */
[----:B------:R-:W-:Y:S02]  /*9420*/  @!P4 PRMT R103, RZ, 0x654, R103 ;  /* 0x00000654ff67c816 */ /* 0x000fe40000000067 */
[----:B---3--:R-:W-:Y:S02]  /*9430*/  SEL R5, RZ, 0x1, P3 ;  /* 0x00000001ff057807 */ /* 0x008fe40001800000 */
[----:B------:R-:W-:Y:S02]  /*9440*/  SEL R17, R17, RZ, P3 ;  /* 0x000000ff11117207 */ /* 0x000fe40001800000 */
[----:B------:R-:W-:Y:S01]  /*9450*/  LOP3.LUT R206, R206, R5, RZ, 0x3c, !PT ;  /* 0x00000005cece7212 */ /* 0x000fe200078e3cff */
[----:B------:R0:W-:Y:S01]  /*9460*/  @!P4 SYNCS.ARRIVE.TRANS64.RED.A1T0 RZ, [R103+URZ], RZ ;  /* 0x000000ff67ffc9a7 */ /* 0x0001e2000810043f */
[----:B------:R-:W-:Y:S05]  /*9470*/  @P2 BRA `(.L_x_1533) ;  /* 0xffffff9400442947 */ /* 0x000fea000383ffff */
[----:B-1----:R-:W1:Y:S01]  /*9480*/  S2R R4, SR_TID.X ;  /* 0x0000000000047919 */ /* 0x002e620000002100 */
[----:B------:R-:W-:Y:S02]  /*9490*/  PLOP3.LUT P0, PT, PT, PT, PT, 0x8, 0x0 ;  /* 0x000000000000781c */ /* 0x000fe40003f0e170 */
[----:B-1----:R-:W-:-:S04]  /*94a0*/  SHF.R.U32.HI R4, RZ, 0x7, R4 ;  /* 0x00000007ff047819 */ /* 0x002fc80000011604 */
[----:B------:R-:W-:-:S13]  /*94b0*/  ISETP.NE.AND P5, PT, R4, 0x1, PT ;  /* 0x000000010400780c */ /* 0x000fda0003fa5270 */
[----:B------:R-:W-:Y:S06]  /*94c0*/  @!P5 BAR.ARV 0x9, 0x100 ;  /* 0x024400000000db1d */ /* 0x000fec0000002000 */
.L_x_1473:
[----:B------:R-:W1:Y:S01]  /*94d0*/  LDC R0, c[0x0][0x448] ;  /* 0x00011200ff007b82 */ /* 0x000e620000000800 */
[----:B------:R-:W-:-:S07]  /*94e0*/  VIADD R3, R207, 0x7f ;  /* 0x0000007fcf037836 */ /* 0x000fce0000000000 */
[----:B------:R-:W2:Y:S01]  /*94f0*/  LDC.64 R6, c[0x0][0x9e0] ;  /* 0x00027800ff067b82 */ /* 0x000ea20000000a00 */
[----:B-1----:R-:W-:Y:S02]  /*9500*/  ISETP.NE.AND P1, PT, R0, 0x1, PT ;  /* 0x000000010000780c */ /* 0x002fe40003f25270 */
[----:B--2---:R-:W-:-:S11]  /*9510*/  ISETP.GE.AND P2, PT, R7, 0x1, PT ;  /* 0x000000010700780c */ /* 0x004fd60003f46270 */
[----:B------:R-:W1:Y:S08]  /*9520*/  @P1 LDC R0, c[0x0][0x44c] ;  /* 0x00011300ff001b82 */ /* 0x000e700000000800 */
[----:B------:R-:W2:Y:S01]  /*9530*/  @P1 LDC R5, c[0x0][0x450] ;  /* 0x00011400ff051b82 */ /* 0x000ea20000000800 */
[----:B-1----:R-:W-:-:S05]  /*9540*/  @P1 IMAD.HI.U32 R0, R3, R0, RZ ;  /* 0x0000000003001227 */ /* 0x002fca00078e00ff */
[----:B--2---:R-:W-:-:S05]  /*9550*/  @P1 SHF.R.U32.HI R3, RZ, R5, R0 ;  /* 0x00000005ff031219 */ /* 0x004fca0000011600 */
[----:B------:R-:W-:Y:S01]  /*9560*/  IMAD.IADD R3, R28, 0x1, R3 ;  /* 0x000000011c037824 */ /* 0x000fe200078e0203 */
[----:B------:R-:W-:Y:S06]  /*9570*/  @P0 BRA `(.L_x_1534) ;  /* 0x00000000000c0947 */ /* 0x000fec0003800000 */
[----:B------:R-:W1:Y:S01]  /*9580*/  FENCE.VIEW.ASYNC.G ;  /* 0x00000000000073c6 */ /* 0x000e620000000100 */
[----:B------:R-:W-:Y:S05]  /*9590*/  WARPSYNC.ALL ;  /* 0x0000000000007948 */ /* 0x000fea0003800000 */
[----:B-1----:R-:W-:Y:S06]  /*95a0*/  BAR.ARV 0xc, 0x180 ;  /* 0x0306000000007b1d */ /* 0x002fec0000002000 */
.L_x_1534:
[----:B------:R-:W-:Y:S01]  /*95b0*/  IMAD.IADD R0, R3, 0x1, R6 ;  /* 0x0000000103007824 */ /* 0x000fe200078e0206 */
[----:B------:R-:W-:Y:S06]  /*95c0*/  @!P2 BRA `(.L_x_1535) ;  /* 0x000000000048a947 */ /* 0x000fec0003800000 */
[C---:B------:R-:W-:Y:S01]  /*95d0*/  ISETP.GT.AND P0, PT, R3.reuse, RZ, PT ;  /* 0x000000ff0300720c */ /* 0x040fe20003f04270 */
[----:B------:R-:W-:Y:S01]  /*95e0*/  BSSY B0, `(.L_x_1536) ;  /* 0x000000e000007945 */ /* 0x000fe20003800000 */
[----:B------:R-:W-:-:S11]  /*95f0*/  VIADD R2, R3, 0xffffffff ;  /* 0xffffffff03027836 */ /* 0x000fd60000000000 */
[----:B------:R-:W-:Y:S05]  /*9600*/  @P0 BRA `(.L_x_1537) ;  /* 0x00000000001c0947 */ /* 0x000fea0003800000 */
[----:B------:R-:W-:Y:S01]  /*9610*/  ISETP.NE.AND P0, PT, R7, 0x1, PT ;  /* 0x000000010700780c */ /* 0x000fe20003f05270 */
[----:B------:R-:W-:-:S12]  /*9620*/  IMAD.MOV R3, RZ, RZ, -R3 ;  /* 0x000000ffff037224 */ /* 0x000fd800078e0a03 */
[----:B------:R-:W1:Y:S02]  /*9630*/  @P0 LDC.64 R4, c[0x0][0x9e8] ;  /* 0x00027a00ff040b82 */ /* 0x000e640000000a00 */
[----:B-1----:R-:W-:-:S05]  /*9640*/  @P0 IMAD.HI.U32 R2, R3, R4, RZ ;  /* 0x0000000403020227 */ /* 0x002fca00078e00ff */
[----:B------:R-:W-:-:S04]  /*9650*/  @P0 SHF.R.U32.HI R3, RZ, R5, R2 ;  /* 0x00000005ff030219 */ /* 0x000fc80000011602 */
[----:B------:R-:W-:Y:S01]  /*9660*/  LOP3.LUT R2, RZ, R3, RZ, 0x33, !PT ;  /* 0x00000003ff027212 */ /* 0x000fe200078e33ff */
[----:B------:R-:W-:Y:S06]  /*9670*/  BRA `(.L_x_1538) ;  /* 0x0000000000107947 */ /* 0x000fec0003800000 */
.L_x_1537:
[----:B------:R-:W-:-:S13]  /*9680*/  ISETP.NE.AND P0, PT, R7, 0x1, PT ;  /* 0x000000010700780c */ /* 0x000fda0003f05270 */
[----:B------:R-:W1:Y:S02]  /*9690*/  @P0 LDC.64 R4, c[0x0][0x9e8] ;  /* 0x00027a00ff040b82 */ /* 0x000e640000000a00 */
[----:B-1----:R-:W-:-:S05]  /*96a0*/  @P0 IMAD.HI.U32 R4, R2, R4, RZ ;  /* 0x0000000402040227 */ /* 0x002fca00078e00ff */
[----:B------:R-:W-:-:S07]  /*96b0*/  @P0 SHF.R.U32.HI R2, RZ, R5, R4 ;  /* 0x00000005ff020219 */ /* 0x000fce0000011604 */
.L_x_1538:
[----:B------:R-:W-:Y:S05]  /*96c0*/  BSYNC B0 ;  /* 0x0000000000007941 */ /* 0x000fea0003800000 */
.L_x_1536:
[----:B------:R-:W-:-:S05]  /*96d0*/  IMAD R3, R2, R7, R7 ;  /* 0x0000000702037224 */ /* 0x000fca00078e0207 */
[----:B------:R-:W-:-:S07]  /*96e0*/  VIMNMX R0, R0, R3, PT ;  /* 0x0000000300007248 */ /* 0x000fce0003fe0100 */
.L_x_1535:
[----:B------:R-:W1:Y:S01]  /*96f0*/  @P1 LDC R2, c[0x0][0x44c] ;  /* 0x00011300ff021b82 */ /* 0x000e620000000800 */
[----:B------:R-:W-:Y:S01]  /*9700*/  VIADD R0, R0, 0x7f ;  /* 0x0000007f00007836 */ /* 0x000fe20000000000 */
[----:B------:R-:W-:Y:S01]  /*9710*/  ULDC UR4, c[0x0][0x9dc] ;  /* 0x0002770000047ab9 */ /* 0x000fe20000000800 */
[----:B------:R-:W-:-:S03]  /*9720*/  IMAD.MOV.U32 R5, RZ, RZ, R207 ;  /* 0x000000ffff057224 */ /* 0x000fc600078e00cf */
[----:B------:R-:W-:Y:S02]  /*9730*/  SHF.R.S32.HI R3, RZ, 0x1f, R0 ;  /* 0x0000001fff037819 */ /* 0x000fe40000011400 */
[----:B------:R-:W2:Y:S02]  /*9740*/  @P1 LDC R9, c[0x0][0x450] ;  /* 0x00011400ff091b82 */ /* 0x000ea40000000800 */
[----:B------:R-:W-:-:S04]  /*9750*/  LEA.HI R3, R3, R0, RZ, 0x7 ;  /* 0x0000000003037211 */ /* 0x000fc800078f38ff */
[----:B------:R-:W-:-:S04]  /*9760*/  SHF.R.S32.HI R0, RZ, 0x7, R3 ;  /* 0x00000007ff007819 */ /* 0x000fc80000011403 */
[----:B------:R-:W-:Y:S01]  /*9770*/  VIMNMX R89, R27, R0, PT ;  /* 0x000000001b597248 */ /* 0x000fe20003fe0100 */
[----:B-1----:R-:W-:-:S05]  /*9780*/  @P1 IMAD.HI.U32 R2, R207, R2, RZ ;  /* 0x00000002cf021227 */ /* 0x002fca00078e00ff */
[----:B--2---:R-:W-:-:S05]  /*9790*/  @P1 SHF.R.U32.HI R5, RZ, R9, R2 ;  /* 0x00000009ff051219 */ /* 0x004fca0000011602 */
        /* <DEDUP_REMOVED lines=8> */
[----:B------:R-:W1:Y:S02]  /*9820*/  @P0 LDC.64 R4, c[0x0][0x9e8] ;  /* 0x00027a00ff040b82 */ /* 0x000e640000000a00 */
[----:B-1----:R-:W-:-:S05]  /*9830*/  @P0 IMAD.HI.U32 R2, R3, R4, RZ ;  /* 0x0000000403020227 */ /* 0x002fca00078e00ff */
[----:B------:R-:W-:-:S04]  /*9840*/  @P0 SHF.R.U32.HI R3, RZ, R5, R2 ;  /* 0x00000005ff030219 */ /* 0x000fc80000011602 */
[----:B------:R-:W-:Y:S01]  /*9850*/  LOP3.LUT R2, RZ, R3, RZ, 0x33, !PT ;  /* 0x00000003ff027212 */ /* 0x000fe200078e33ff */
[----:B------:R-:W-:Y:S06]  /*9860*/  BRA `(.L_x_1542) ;  /* 0x0000000000107947 */ /* 0x000fec0003800000 */
.L_x_1541:
[----:B------:R-:W-:-:S13]  /*9870*/  ISETP.NE.AND P0, PT, R7, 0x1, PT ;  /* 0x000000010700780c */ /* 0x000fda0003f05270 */
[----:B------:R-:W1:Y:S02]  /*9880*/  @P0 LDC.64 R4, c[0x0][0x9e8] ;  /* 0x00027a00ff040b82 */ /* 0x000e640000000a00 */
[----:B-1----:R-:W-:-:S05]  /*9890*/  @P0 IMAD.HI.U32 R4, R2, R4, RZ ;  /* 0x0000000402040227 */ /* 0x002fca00078e00ff */
[----:B------:R-:W-:-:S07]  /*98a0*/  @P0 SHF.R.U32.HI R2, RZ, R5, R4 ;  /* 0x00000005ff020219 */ /* 0x000fce0000011604 */
.L_x_1542:
[----:B------:R-:W-:Y:S05]  /*98b0*/  BSYNC B0 ;  /* 0x0000000000007941 */ /* 0x000fea0003800000 */
.L_x_1540:
[----:B------:R-:W-:-:S05]  /*98c0*/  IMAD R3, R2, R7, RZ ;  /* 0x0000000702037224 */ /* 0x000fca00078e02ff */
[----:B------:R-:W-:-:S07]  /*98d0*/  VIMNMX R0, R0, R3, !PT ;  /* 0x0000000300007248 */ /* 0x000fce0007fe0100 */
.L_x_1539:
[----:B------:R-:W-:Y:S02]  /*98e0*/  SHF.R.S32.HI R3, RZ, 0x1f, R0 ;  /* 0x0000001fff037819 */ /* 0x000fe40000011400 */
[----:B------:R-:W-:Y:S02]  /*98f0*/  CS2R R120, SRZ ;  /* 0x0000000000787805 */ /* 0x000fe4000001ff00 */
[----:B------:R-:W-:Y:S02]  /*9900*/  PLOP3.LUT P0, PT, PT, PT, PT, 0x80, 0x0 ;  /* 0x000000000000781c */ /* 0x000fe40003f0f070 */
[----:B------:R-:W-:Y:S02]  /*9910*/  CS2R R92, SRZ ;  /* 0x00000000005c7805 */ /* 0x000fe4000001ff00 */
[----:B------:R-:W-:Y:S02]  /*9920*/  LEA.HI R3, R3, R0, RZ, 0x7 ;  /* 0x0000000003037211 */ /* 0x000fe400078f38ff */
[----:B------:R-:W-:-:S02]  /*9930*/  CS2R R30, SRZ ;  /* 0x00000000001e7805 */ /* 0x000fc4000001ff00 */
[----:B0-----:R-:W-:Y:S02]  /*9940*/  CS2R R76, SRZ ;  /* 0x00000000004c7805 */ /* 0x001fe4000001ff00 */
[----:B------:R-:W-:Y:S02]  /*9950*/  CS2R R112, SRZ ;  /* 0x0000000000707805 */ /* 0x000fe4000001ff00 */
[----:B------:R-:W-:Y:S02]  /*9960*/  SHF.R.S32.HI R3, RZ, 0x7, R3 ;  /* 0x00000007ff037819 */ /* 0x000fe40000011403 */
[----:B------:R-:W-:Y:S02]  /*9970*/  CS2R R84, SRZ ;  /* 0x0000000000547805 */ /* 0x000fe4000001ff00 */
[----:B------:R-:W-:Y:S01]  /*9980*/  CS2R R68, SRZ ;  /* 0x0000000000447805 */ /* 0x000fe2000001ff00 */
[----:B------:R-:W-:Y:S01]  /*9990*/  IMAD.MOV.U32 R111, RZ, RZ, RZ ;  /* 0x000000ffff6f7224 */ /* 0x000fe200078e00ff */
[----:B------:R-:W-:-:S02]  /*99a0*/  VIMNMX R209, RZ, R3, !PT ;  /* 0x00000003ffd17248 */ /* 0x000fc40007fe0100 */
[----:B------:R-:W-:Y:S02]  /*99b0*/  CS2R R34, SRZ ;  /* 0x0000000000227805 */ /* 0x000fe4000001ff00 */
[----:B------:R-:W-:Y:S02]  /*99c0*/  CS2R R52, SRZ ;  /* 0x0000000000347805 */ /* 0x000fe4000001ff00 */
[----:B------:R-:W-:Y:S02]  /*99d0*/  CS2R R104, SRZ ;  /* 0x0000000000687805 */ /* 0x000fe4000001ff00 */
[----:B------:R-:W-:Y:S01]  /*99e0*/  ISETP.GT.AND P1, PT, R89, R209, PT ;  /* 0x000000d15900720c */ /* 0x000fe20003f24270 */
[----:B------:R-:W-:Y:S01]  /*99f0*/  IMAD.MOV.U32 R82, RZ, RZ, RZ ;  /* 0x000000ffff527224 */ /* 0x000fe200078e00ff */
[----:B------:R-:W-:Y:S02]  /*9a00*/  CS2R R60, SRZ ;  /* 0x00000000003c7805 */ /* 0x000fe4000001ff00 */
[----:B------:R-:W-:-:S02]  /*9a10*/  CS2R R102, SRZ ;  /* 0x0000000000667805 */ /* 0x000fc4000001ff00 */
[----:B------:R-:W-:Y:S02]  /*9a20*/  CS2R R50, SRZ ;  /* 0x0000000000327805 */ /* 0x000fe4000001ff00 */
[----:B------:R-:W-:Y:S02]  /*9a30*/  CS2R R44, SRZ ;  /* 0x00000000002c7805 */ /* 0x000fe4000001ff00 */
[----:B------:R-:W-:Y:S01]  /*9a40*/  CS2R R96, SRZ ;  /* 0x0000000000607805 */ /* 0x000fe2000001ff00 */
[----:B------:R-:W-:Y:S01]  /*9a50*/  IMAD.MOV.U32 R67, RZ, RZ, RZ ;  /* 0x000000ffff437224 */ /* 0x000fe200078e00ff */
[----:B------:R-:W-:Y:S01]  /*9a60*/  CS2R R54, SRZ ;  /* 0x0000000000367805 */ /* 0x000fe2000001ff00 */
[----:B------:R-:W-:Y:S01]  /*9a70*/  IMAD.MOV.U32 R63, RZ, RZ, RZ ;  /* 0x000000ffff3f7224 */ /* 0x000fe200078e00ff */
[----:B------:R-:W-:Y:S02]  /*9a80*/  CS2R R36, SRZ ;  /* 0x0000000000247805 */ /* 0x000fe4000001ff00 */
[----:B------:R-:W-:-:S02]  /*9a90*/  CS2R R8, SRZ ;  /* 0x0000000000087805 */ /* 0x000fc4000001ff00 */
[----:B------:R-:W-:Y:S01]  /*9aa0*/  CS2R R78, SRZ ;  /* 0x00000000004e7805 */ /* 0x000fe2000001ff00 */
[----:B------:R-:W-:Y:S01]  /*9ab0*/  IMAD.MOV.U32 R71, RZ, RZ, RZ ;  /* 0x000000ffff477224 */ /* 0x000fe200078e00ff */
        /* <DEDUP_REMOVED lines=14> */
[----:B------:R-:W-:Y:S01]  /*9ba0*/  CS2R R56, SRZ ;  /* 0x0000000000387805 */ /* 0x000fe2000001ff00 */
[----:B------:R-:W-:Y:S01]  /*9bb0*/  IMAD.MOV.U32 R39, RZ, RZ, RZ ;  /* 0x000000ffff277224 */ /* 0x000fe200078e00ff */
[----:B------:R-:W-:Y:S02]  /*9bc0*/  CS2R R108, SRZ ;  /* 0x00000000006c7805 */ /* 0x000fe4000001ff00 */
[----:B------:R-:W-:Y:S02]  /*9bd0*/  CS2R R20, SRZ ;  /* 0x0000000000147805 */ /* 0x000fe4000001ff00 */
[----:B------:R-:W-:-:S02]  /*9be0*/  CS2R R116, SRZ ;  /* 0x0000000000747805 */ /* 0x000fc4000001ff00 */
[----:B------:R-:W-:Y:S02]  /*9bf0*/  CS2R R48, SRZ ;  /* 0x0000000000307805 */ /* 0x000fe4000001ff00 */
[----:B------:R-:W-:Y:S02]  /*9c00*/  CS2R R28, SRZ ;  /* 0x00000000001c7805 */ /* 0x000fe4000001ff00 */
[----:B------:R-:W-:Y:S02]  /*9c10*/  CS2R R126, SRZ ;  /* 0x00000000007e7805 */ /* 0x000fe4000001ff00 */
[----:B------:R-:W-:Y:S01]  /*9c20*/  CS2R R40, SRZ ;  /* 0x0000000000287805 */ /* 0x000fe2000001ff00 */
[----:B------:R-:W-:Y:S01]  /*9c30*/  IMAD.MOV.U32 R128, RZ, RZ, RZ ;  /* 0x000000ffff807224 */ /* 0x000fe200078e00ff */
[----:B------:R-:W-:Y:S01]  /*9c40*/  CS2R R32, SRZ ;  /* 0x0000000000207805 */ /* 0x000fe2000001ff00 */
[----:B------:R-:W-:Y:S01]  /*9c50*/  IMAD.MOV.U32 R130, RZ, RZ, RZ ;  /* 0x000000ffff827224 */ /* 0x000fe200078e00ff */
[----:B------:R-:W-:-:S02]  /*9c60*/  CS2R R122, SRZ ;  /* 0x00000000007a7805 */ /* 0x000fc4000001ff00 */
[----:B------:R-:W-:Y:S01]  /*9c70*/  CS2R R124, SRZ ;  /* 0x00000000007c7805 */ /* 0x000fe2000001ff00 */
[----:B------:R-:W-:Y:S02]  /*9c80*/  IMAD.MOV.U32 R132, RZ, RZ, RZ ;  /* 0x000000ffff847224 */ /* 0x000fe400078e00ff */
        /* <DEDUP_REMOVED lines=11> */
.L_x_1843:
[----:B01----:R-:W-:Y:S01]  /*9d40*/  LEA.HI R0, R208, R208, RZ, 0x1 ;  /* 0x000000d0d0007211 */ /* 0x003fe200078f08ff */
[----:B------:R-:W-:-:S03]  /*9d50*/  ULOP3.LUT UP0, URZ, UR39, 0x3ff, URZ, 0xc0, !UPT ;  /* 0x000003ff273f7892 */ /* 0x000fc6000f80c03f */
[----:B------:R-:W-:-:S03]  /*9d60*/  LOP3.LUT R3, R0, 0x3e, RZ, 0xc0, !PT ;  /* 0x0000003e00037812 */ /* 0x000fc600078ec0ff */
[----:B------:R-:W-:Y:S02]  /*9d70*/  PLOP3.LUT P0, PT, PT, PT, UP0, 0x80, 0x0 ;  /* 0x000000000000781c */ /* 0x000fe40003f0f008 */
[----:B------:R-:W-:-:S05]  /*9d80*/  IMAD.IADD R3, R208, 0x1, -R3 ;  /* 0x00000001d0037824 */ /* 0x000fca00078e0a03 */
        /* <DEDUP_REMOVED lines=20> */
.L_x_1545:
[----:B------:R-:W-:Y:S01]  /*9ed0*/  ULDC.64 UR4, c[0x0][0x990] ;  /* 0x0002640000047ab9 */ /* 0x000fe20000000a00 */
[----:B------:R-:W-:Y:S01]  /*9ee0*/  ULDC.64 UR6, c[0x0][0x998] ;  /* 0x0002660000067ab9 */ /* 0x000fe20000000a00 */
[----:B------:R-:W-:Y:S02]  /*9ef0*/  ISETP.NE.U32.AND P0, PT, RZ, UR4, PT ;  /* 0x00000004ff007c0c */ /* 0x000fe4000bf05070 */
[----:B------:R-:W-:Y:S02]  /*9f00*/  ISETP.NE.U32.AND P1, PT, RZ, UR6, PT ;  /* 0x00000006ff007c0c */ /* 0x000fe4000bf25070 */
[----:B------:R-:W-:Y:S02]  /*9f10*/  ISETP.NE.AND.EX P0, PT, RZ, UR5, PT, P0 ;  /* 0x00000005ff007c0c */ /* 0x000fe4000bf05300 */
[----:B------:R-:W-:-:S11]  /*9f20*/  ISETP.NE.AND.EX P1, PT, RZ, UR7, PT, P1 ;  /* 0x00000007ff007c0c */ /* 0x000fd6000bf25310 */
[----:B------:R-:W0:Y:S01]  /*9f30*/  @P0 LDC.64 R6, c[0x0][0x9a8] ;  /* 0x00026a00ff060b82 */ /* 0x000e220000000a00 */
[--C-:B------:R-:W-:Y:S02]  /*9f40*/  @P0 SHF.R.S32.HI R3, RZ, 0x1f, R211.reuse ;  /* 0x0000001fff030819 */ /* 0x100fe400000114d3 */
[----:B------:R-:W-:Y:S02]  /*9f50*/  @P1 SHF.R.S32.HI R5, RZ, 0x1f, R211 ;  /* 0x0000001fff051819 */ /* 0x000fe400000114d3 */
[----:B------:R-:W-:-:S03]  /*9f60*/  @P0 SHF.R.S32.HI R15, RZ, 0x1f, R210 ;  /* 0x0000001fff0f0819 */ /* 0x000fc600000114d2 */
[----:B------:R-:W1:Y:S08]  /*9f70*/  @P1 LDC.64 R8, c[0x0][0x9b8] ;  /* 0x00026e00ff081b82 */ /* 0x000e700000000a00 */
[----:B------:R-:W2:Y:S08]  /*9f80*/  @P0 LDC.64 R10, c[0x0][0x9b0] ;  /* 0x00026c00ff0a0b82 */ /* 0x000eb00000000a00 */
[----:B------:R-:W3:Y:S01]  /*9f90*/  @P1 LDC.64 R12, c[0x0][0x9c0] ;  /* 0x00027000ff0c1b82 */ /* 0x000ee20000000a00 */
[----:B0-----:R-:W-:-:S02]  /*9fa0*/  @P0 IMAD R0, R3, R6, RZ ;  /* 0x0000000603000224 */ /* 0x001fc400078e02ff */
[----:B------:R-:W-:-:S04]  /*9fb0*/  @P0 IMAD.WIDE.U32 R2, R211, R6, RZ ;  /* 0x00000006d3020225 */ /* 0x000fc800078e00ff */
[----:B------:R-:W-:Y:S02]  /*9fc0*/  @P0 IMAD R7, R211, R7, R0 ;  /* 0x00000007d3070224 */ /* 0x000fe400078e0200 */
[-C--:B-1----:R-:W-:Y:S02]  /*9fd0*/  @P1 IMAD R4, R5, R8.reuse, RZ ;  /* 0x0000000805041224 */ /* 0x082fe400078e02ff */
[----:B------:R-:W-:Y:S01]  /*9fe0*/  @P0 IMAD.IADD R3, R3, 0x1, R7 ;  /* 0x0000000103030824 */ /* 0x000fe200078e0207 */
[----:B------:R-:W-:Y:S01]  /*9ff0*/  @P1 SHF.R.S32.HI R7, RZ, 0x1f, R210 ;  /* 0x0000001fff071819 */ /* 0x000fe200000114d2 */
[C---:B------:R-:W-:Y:S02]  /*a000*/  @P1 IMAD R9, R211.reuse, R9, R4 ;  /* 0x00000009d3091224 */ /* 0x040fe400078e0204 */
[----:B------:R-:W-:-:S04]  /*a010*/  @P1 IMAD.WIDE.U32 R4, R211, R8, RZ ;  /* 0x00000008d3041225 */ /* 0x000fc800078e00ff */
[----:B--2---:R-:W-:Y:S02]  /*a020*/  @P0 IMAD R0, R15, R10, RZ ;  /* 0x0000000a0f000224 */ /* 0x004fe400078e02ff */
[----:B------:R-:W-:Y:S02]  /*a030*/  @P1 IMAD.IADD R5, R5, 0x1, R9 ;  /* 0x0000000105051824 */ /* 0x000fe400078e0209 */
[C---:B------:R-:W-:Y:S02]  /*a040*/  @P0 IMAD R9, R210.reuse, R11, R0 ;  /* 0x0000000bd2090224 */ /* 0x040fe400078e0200 */
[----:B---3--:R-:W-:Y:S02]  /*a050*/  @P1 IMAD R6, R7, R12, RZ ;  /* 0x0000000c07061224 */ /* 0x008fe400078e02ff */
[----:B------:R-:W-:-:S04]  /*a060*/  @P0 IMAD.WIDE.U32 R2, R210, R10, R2 ;  /* 0x0000000ad2020225 */ /* 0x000fc800078e0002 */
[C---:B------:R-:W-:Y:S02]  /*a070*/  @P1 IMAD R11, R210.reuse, R13, R6 ;  /* 0x0000000dd20b1224 */ /* 0x040fe400078e0206 */
[----:B------:R-:W-:Y:S01]  /*a080*/  @P1 IMAD.WIDE.U32 R6, R210, R12, R4 ;  /* 0x0000000cd2061225 */ /* 0x000fe200078e0004 */
[----:B------:R-:W-:Y:S01]  /*a090*/  @P0 LEA R4, P2, R2, UR4, 0x2 ;  /* 0x0000000402040c11 */ /* 0x000fe2000f8410ff */
[----:B------:R-:W-:Y:S02]  /*a0a0*/  ULDC UR4, c[0x0][0x3f4] ;  /* 0x0000fd0000047ab9 */ /* 0x000fe40000000800 */
[----:B------:R-:W-:Y:S01]  /*a0b0*/  @P0 IMAD.IADD R5, R3, 0x1, R9 ;  /* 0x0000000103050824 */ /* 0x000fe200078e0209 */
[----:B------:R-:W-:Y:S01]  /*a0c0*/  @P1 LEA R8, P3, R6, UR6, 0x2 ;  /* 0x0000000606081c11 */ /* 0x000fe2000f8610ff */
[----:B------:R-:W-:Y:S02]  /*a0d0*/  @P1 IMAD.IADD R3, R7, 0x1, R11 ;  /* 0x0000000107031824 */ /* 0x000fe400078e020b */
[----:B------:R-:W-:Y:S01]  /*a0e0*/  IMAD.MOV.U32 R0, RZ, RZ, 0x3f800000 ;  /* 0x3f800000ff007424 */ /* 0x000fe200078e00ff */
[----:B------:R-:W-:-:S02]  /*a0f0*/  @P0 LEA.HI.X R5, R2, UR5, R5, 0x2, P2 ;  /* 0x0000000502050c11 */ /* 0x000fc400090f1405 */
        /* <DEDUP_REMOVED lines=19> */
.L_x_1549:
[----:B-1----:R1:W2:Y:S02]  /*a230*/  SYNCS.PHASECHK.TRANS64.TRYWAIT P0, [R16+URZ+0x2a800], R3 ;  /* 0x02a80003100075a7 */ /* 0x0022a4000800017f */
[----:B--2---:R-:W-:Y:S05]  /*a240*/  @!P0 NANOSLEEP.SYNCS 0x989680 ;  /* 0x009896800000895d */ /* 0x004fea0003900000 */
[----:B------:R-:W2:Y:S02]  /*a250*/  @!P0 SYNCS.PHASECHK.TRANS64 P0, [R16+URZ+0x2a800], R3 ;  /* 0x02a80003100085a7 */ /* 0x000ea4000800007f */
[----:B--2---:R-:W-:Y:S05]  /*a260*/  @!P0 BRA `(.L_x_1549) ;  /* 0xfffffffc00f08947 */ /* 0x004fea000383ffff */
.L_x_1548:
[----:B------:R-:W-:Y:S05]  /*a270*/  BSYNC B0 ;  /* 0x0000000000007941 */ /* 0x000fea0003800000 */
.L_x_1547:
[----:B------:R-:W-:Y:S05]  /*a280*/  BRA `(.L_x_1550) ;  /* 0x0000006c00b87947 */ /* 0x000fea0003800000 */
.L_x_1546:
[----:B------:R-:W-:Y:S01]  /*a290*/  ULOP3.LUT UP0, URZ, UR39, 0x1bf, URZ, 0xc0, !UPT ;  /* 0x000001bf273f7892 */ /* 0x000fe2000f80c03f */
[----:B-----5:R-:W-:Y:S01]  /*a2a0*/  SHF.R.S32.HI R0, RZ, 0x1f, R24 ;  /* 0x0000001fff007819 */ /* 0x020fe20000011418 */
[----:B------:R-:W-:Y:S01]  /*a2b0*/  ULDC.64 UR4, c[0x0][0x3f8] ;  /* 0x0000fe0000047ab9 */ /* 0x000fe20000000a00 */
[----:B------:R-:W-:Y:S01]  /*a2c0*/  ULDC.64 UR6, c[0x0][0x408] ;  /* 0x0001020000067ab9 */ /* 0x000fe20000000a00 */
[----:B------:R-:W-:Y:S02]  /*a2d0*/  IMAD.WIDE.U32 R26, R24, UR4, RZ ;  /* 0x00000004181a7c25 */ /* 0x000fe4000f8e00ff */
[----:B------:R-:W-:Y:S02]  /*a2e0*/  PLOP3.LUT P0, PT, PT, PT, UP0, 0x80, 0x0 ;  /* 0x000000000000781c */ /* 0x000fe40003f0f008 */
[C---:B------:R-:W-:Y:S02]  /*a2f0*/  IMAD R3, R0.reuse, UR4, RZ ;  /* 0x0000000400037c24 */ /* 0x040fe4000f8e02ff */
[----:B------:R-:W-:-:S02]  /*a300*/  IMAD R5, R0, UR6, RZ ;  /* 0x0000000600057c24 */ /* 0x000fc4000f8e02ff */
[C---:B------:R-:W-:Y:S02]  /*a310*/  IMAD R3, R24.reuse, UR5, R3 ;  /* 0x0000000518037c24 */ /* 0x040fe4000f8e0203 */
[C---:B------:R-:W-:Y:S02]  /*a320*/  IMAD R5, R24.reuse, UR7, R5 ;  /* 0x0000000718057c24 */ /* 0x040fe4000f8e0205 */
[----:B------:R-:W-:-:S04]  /*a330*/  IMAD.WIDE.U32 R24, R24, UR6, RZ ;  /* 0x0000000618187c25 */ /* 0x000fc8000f8e00ff */
[----:B------:R-:W-:Y:S02]  /*a340*/  IMAD.IADD R29, R3, 0x1, R27 ;  /* 0x00000001031d7824 */ /* 0x000fe400078e021b */
[----:B------:R-:W-:Y:S01]  /*a350*/  IMAD.IADD R31, R5, 0x1, R25 ;  /* 0x00000001051f7824 */ /* 0x000fe200078e0219 */
        /* <DEDUP_REMOVED lines=17> */
.L_x_1551:
[----:B------:R-:W-:Y:S01]  /*a470*/  ULDC.U8 UR4, c[0x0][0x410] ;  /* 0x0001040000047ab9 */ /* 0x000fe20000000000 */
[----:B------:R-:W-:Y:S01]  /*a480*/  BSSY B0, `(.L_x_1552) ;  /* 0x00006c6000007945 */ /* 0x000fe20003800000 */
[----:B------:R-:W-:Y:S01]  /*a490*/  ISETP.NE.AND P0, PT, RZ, UR4, PT ;  /* 0x00000004ff007c0c */ /* 0x000fe2000bf05270 */
[----:B------:R-:W-:-:S12]  /*a4a0*/  IMAD.IADD R10, R200, 0x1, R207 ;  /* 0x00000001c80a7824 */ /* 0x000fd800078e02cf */
[----:B------:R-:W-:Y:S05]  /*a4b0*/  @!P0 BRA `(.L_x_1553) ;  /* 0x0000003400888947 */ /* 0x000fea0003800000 */
[----:B------:R-:W0:Y:S01]  /*a4c0*/  LDC R20, c[0x0][0x448] ;  /* 0x00011200ff147b82 */ /* 0x000e220000000800 */
[----:B------:R-:W-:Y:S01]  /*a4d0*/  IMAD.MOV.U32 R11, RZ, RZ, R10 ;  /* 0x000000ffff0b7224 */ /* 0x000fe200078e000a */
[----:B------:R-:W-:Y:S01]  /*a4e0*/  ULDC.64 UR4, c[0x0][0x3f8] ;  /* 0x0000fe0000047ab9 */ /* 0x000fe20000000a00 */
[----:B------:R-:W-:Y:S01]  /*a4f0*/  IMAD.MOV.U32 R8, RZ, RZ, R24 ;  /* 0x000000ffff087224 */ /* 0x000fe200078e0018 */
[----:B------:R-:W-:Y:S01]  /*a500*/  ULDC.64 UR6, c[0x0][0x408] ;  /* 0x0001020000067ab9 */ /* 0x000fe20000000a00 */
[----:B------:R-:W-:Y:S01]  /*a510*/  IMAD.MOV.U32 R9, RZ, RZ, R31 ;  /* 0x000000ffff097224 */ /* 0x000fe200078e001f */
[----:B------:R-:W-:Y:S01]  /*a520*/  ULDC.64 UR8, c[0x0][0x400] ;  /* 0x0001000000087ab9 */ /* 0x000fe20000000a00 */
[----:B------:R-:W-:Y:S02]  /*a530*/  IMAD.MOV.U32 R6, RZ, RZ, R26 ;  /* 0x000000ffff067224 */ /* 0x000fe400078e001a */
[----:B------:R-:W-:Y:S01]  /*a540*/  IMAD.MOV.U32 R7, RZ, RZ, R29 ;  /* 0x000000ffff077224 */ /* 0x000fe200078e001d */
[----:B0-----:R-:W-:-:S13]  /*a550*/  ISETP.NE.AND P0, PT, R20, 0x1, PT ;  /* 0x000000011400780c */ /* 0x001fda0003f05270 */
[----:B------:R-:W0:Y:S08]  /*a560*/  @P0 LDC R3, c[0x0][0x44c] ;  /* 0x00011300ff030b82 */ /* 0x000e300000000800 */
[----:B------:R-:W1:Y:S01]  /*a570*/  @P0 LDC R5, c[0x0][0x450] ;  /* 0x00011400ff050b82 */ /* 0x000e620000000800 */
[----:B0-----:R-:W-:-:S05]  /*a580*/  @P0 IMAD.HI.U32 R0, R10, R3, RZ ;  /* 0x000000030a000227 */ /* 0x001fca00078e00ff */
[----:B-1----:R-:W-:-:S04]  /*a590*/  @P0 SHF.R.U32.HI R11, RZ, R5, R0 ;  /* 0x00000005ff0b0219 */ /* 0x002fc80000011600 */
[----:B------:R-:W-:Y:S01]  /*a5a0*/  SHF.R.S32.HI R0, RZ, 0x1f, R11 ;  /* 0x0000001fff007819 */ /* 0x000fe2000001140b */
[----:B------:R-:W-:-:S04]  /*a5b0*/  IMAD.WIDE.U32 R8, R11, UR6, R8 ;  /* 0x000000060b087c25 */ /* 0x000fc8000f8e0008 */
[----:B------:R-:W-:Y:S01]  /*a5c0*/  IMAD R4, R0, UR4, RZ ;  /* 0x0000000400047c24 */ /* 0x000fe2000f8e02ff */
[----:B------:R-:W-:Y:S01]  /*a5d0*/  IADD3 R5, P1, R8, UR8, RZ ;  /* 0x0000000808057c10 */ /* 0x000fe2000ff3e0ff */
[----:B------:R-:W-:-:S04]  /*a5e0*/  IMAD.WIDE.U32 R6, R11, UR4, R6 ;  /* 0x000000040b067c25 */ /* 0x000fc8000f8e0006 */
[----:B------:R-:W-:Y:S02]  /*a5f0*/  IMAD R0, R0, UR6, RZ ;  /* 0x0000000600007c24 */ /* 0x000fe4000f8e02ff */
[C---:B------:R-:W-:Y:S01]  /*a600*/  IMAD R13, R11.reuse, UR5, R4 ;  /* 0x000000050b0d7c24 */ /* 0x040fe2000f8e0204 */
[----:B------:R-:W-:Y:S01]  /*a610*/  ULDC.64 UR4, c[0x0][0x3e8] ;  /* 0x0000fa0000047ab9 */ /* 0x000fe20000000a00 */
[----:B------:R-:W-:Y:S01]  /*a620*/  IMAD R8, R11, UR7, R0 ;  /* 0x000000070b087c24 */ /* 0x000fe2000f8e0200 */
[----:B------:R-:W-:Y:S01]  /*a630*/  IADD3 R3, P0, R6, UR4, RZ ;  /* 0x0000000406037c10 */ /* 0x000fe2000ff1e0ff */
[----:B------:R-:W-:-:S03]  /*a640*/  UMOV UR4, 0xffffffff ;  /* 0xffffffff00047882 */ /* 0x000fc60000000000 */
[----:B------:R-:W-:Y:S02]  /*a650*/  IADD3.X R13, R7, UR5, R13, P0, !PT ;  /* 0x00000005070d7c10 */ /* 0x000fe400087fe40d */
[----:B------:R-:W-:Y:S01]  /*a660*/  IADD3.X R4, R9, UR9, R8, P1, !PT ;  /* 0x0000000909047c10 */ /* 0x000fe20008ffe408 */
[----:B------:R-:W-:Y:S06]  /*a670*/  BRA.DIV UR4, `(.L_x_1554) ;  /* 0x0000020204987947 */ /* 0x000fec000b800000 */
[----:B------:R0:W1:Y:S04]  /*a680*/  SHFL.IDX PT, R0, R13, RZ, 0x1e1f ;  /* 0x001e1fff0d007589 */ /* 0x00006800000e0000 */
[----:B------:R-:W2:Y:S04]  /*a690*/  SHFL.IDX PT, R3, R3, RZ, 0x1e1f ;  /* 0x001e1fff03037589 */ /* 0x000ea800000e0000 */
[----:B------:R-:W3:Y:S04]  /*a6a0*/  SHFL.IDX PT, R4, R4, RZ, 0x1e1f ;  /* 0x001e1fff04047589 */ /* 0x000ee800000e0000 */
[----:B------:R0:W4:Y:S02]  /*a6b0*/  SHFL.IDX PT, R14, R5, RZ, 0x1e1f ;  /* 0x001e1fff050e7589 */ /* 0x00012400000e0000 */
.L_x_1849:
[----:B------:R-:W-:Y:S01]  /*a6c0*/  IMAD R45, R201, R20, RZ ;  /* 0x00000014c92d7224 */ /* 0x000fe200078e02ff */
[----:B------:R-:W-:Y:S01]  /*a6d0*/  BSSY B1, `(.L_x_1555) ;  /* 0x0000048000017945 */ /* 0x000fe20003800000 */
[----:B------:R-:W-:Y:S02]  /*a6e0*/  CS2R R8, SRZ ;  /* 0x0000000000087805 */ /* 0x000fe4000001ff00 */
[----:B0-----:R-:W-:Y:S02]  /*a6f0*/  CS2R R12, SRZ ;  /* 0x00000000000c7805 */ /* 0x001fe4000001ff00 */
[----:B------:R-:W-:Y:S02]  /*a700*/  CS2R R24, SRZ ;  /* 0x0000000000187805 */ /* 0x000fe4000001ff00 */
[----:B------:R-:W-:Y:S02]  /*a710*/  ISETP.GE.AND P0, PT, R10, R45, PT ;  /* 0x0000002d0a00720c */ /* 0x000fe40003f06270 */
        /* <DEDUP_REMOVED lines=10> */
[----:B------:R-:W3:Y:S01]  /*a7c0*/  LDL R15, [R1+0x4] ;  /* 0x00000400010f7983 */ /* 0x000ee20000100800 */
[----:B------:R-:W-:Y:S01]  /*a7d0*/  ULDC UR4, c[0x0][0x3f4] ;  /* 0x0000fd0000047ab9 */ /* 0x000fe20000000800 */
[----:B------:R-:W-:Y:S02]  /*a7e0*/  CS2R R38, SRZ ;  /* 0x0000000000267805 */ /* 0x000fe4000001ff00 */
[----:B------:R-:W-:Y:S02]  /*a7f0*/  ISETP.GE.AND P5, PT, R204, UR4, PT ;  /* 0x00000004cc007c0c */ /* 0x000fe4000bfa6270 */
[----:B------:R-:W-:Y:S02]  /*a800*/  CS2R R36, SRZ ;  /* 0x0000000000247805 */ /* 0x000fe4000001ff00 */
[----:B------:R-:W-:Y:S02]  /*a810*/  ISETP.GE.AND P2, PT, R216, UR4, PT ;  /* 0x00000004d8007c0c */ /* 0x000fe4000bf46270 */
[----:B------:R-:W-:-:S02]  /*a820*/  CS2R R32, SRZ ;  /* 0x0000000000207805 */ /* 0x000fc4000001ff00 */
[----:B------:R-:W-:-:S05]  /*a830*/  ISETP.GE.AND P3, PT, R215, UR4, PT ;  /* 0x00000004d7007c0c */ /* 0x000fca000bf66270 */
[----:B------:R-:W-:Y:S02]  /*a840*/  @!P5 SHF.R.S32.HI R5, RZ, 0x1f, R204 ;  /* 0x0000001fff05d819 */ /* 0x000fe400000114cc */
[CC--:B--2---:R-:W-:Y:S02]  /*a850*/  @!P5 IADD3 R6, P0, R204.reuse, R3.reuse, RZ ;  /* 0x00000003cc06d210 */ /* 0x0c4fe40007f1e0ff */
[----:B----4-:R-:W-:Y:S02]  /*a860*/  @!P5 IADD3 R8, P1, R204, R14, RZ ;  /* 0x0000000ecc08d210 */ /* 0x010fe40007f3e0ff */
[----:B------:R-:W-:Y:S01]  /*a870*/  @!P2 IADD3 R10, P4, R216, R3, RZ ;  /* 0x00000003d80aa210 */ /* 0x000fe20007f9e0ff */
[--C-:B-1----:R-:W-:Y:S02]  /*a880*/  @!P5 IMAD.X R7, R0, 0x1, R5.reuse, P0 ;  /* 0x000000010007d824 */ /* 0x102fe400000e0605 */
[----:B---3--:R-:W-:Y:S01]  /*a890*/  @!P5 IMAD.X R9, R4, 0x1, R5, P1 ;  /* 0x000000010409d824 */ /* 0x008fe200008e0605 */
[----:B------:R-:W-:-:S02]  /*a8a0*/  ISETP.GE.AND P1, PT, R218, UR4, PT ;  /* 0x00000004da007c0c */ /* 0x000fc4000bf26270 */
[----:B------:R-:W5:Y:S01]  /*a8b0*/  @!P5 LD.E.64 R38, desc[UR40][R6.64] ;  /* 0x000000280626d980 */ /* 0x000f62000c101b00 */
[----:B------:R-:W-:-:S03]  /*a8c0*/  @!P2 IADD3 R12, P0, R216, R14, RZ ;  /* 0x0000000ed80ca210 */ /* 0x000fc60007f1e0ff */
[----:B------:R0:W5:Y:S01]  /*a8d0*/  @!P5 LD.E.64 R36, desc[UR40][R8.64] ;  /* 0x000000280824d980 */ /* 0x000162000c101b00 */
[----:B------:R-:W-:Y:S02]  /*a8e0*/  @!P3 IADD3 R40, P5, R215, R14, RZ ;  /* 0x0000000ed728b210 */ /* 0x000fe40007fbe0ff */
[----:B------:R-:W-:Y:S02]  /*a8f0*/  CS2R R34, SRZ ;  /* 0x0000000000227805 */ /* 0x000fe4000001ff00 */
[----:B------:R-:W-:Y:S02]  /*a900*/  CS2R R28, SRZ ;  /* 0x00000000001c7805 */ /* 0x000fe4000001ff00 */
[----:B------:R-:W-:Y:S01]  /*a910*/  CS2R R30, SRZ ;  /* 0x00000000001e7805 */ /* 0x000fe2000001ff00 */
[----:B------:R-:W-:-:S05]  /*a920*/  @!P3 IMAD.X R41, R4, 0x1, R237, P5 ;  /* 0x000000010429b824 */ /* 0x000fca00028e06ed */
[----:B------:R1:W5:Y:S01]  /*a930*/  @!P3 LD.E.64 R30, desc[UR40][R40.64] ;  /* 0x00000028281eb980 */ /* 0x000362000c101b00 */
[----:B------:R-:W-:Y:S02]  /*a940*/  CS2R R24, SRZ ;  /* 0x0000000000187805 */ /* 0x000fe4000001ff00 */
[----:B------:R-:W-:Y:S02]  /*a950*/  CS2R R26, SRZ ;  /* 0x00000000001a7805 */ /* 0x000fe4000001ff00 */
[----:B0-----:R-:W-:Y:S01]  /*a960*/  CS2R R8, SRZ ;  /* 0x0000000000087805 */ /* 0x001fe2000001ff00 */
[--C-:B------:R-:W-:Y:S01]  /*a970*/  @!P2 IMAD.X R11, R0, 0x1, R15.reuse, P4 ;  /* 0x00000001000ba824 */ /* 0x100fe200020e060f */
[----:B------:R-:W-:Y:S01]  /*a980*/  @!P3 IADD3 R20, P4, R215, R3, RZ ;  /* 0x00000003d714b210 */ /* 0x000fe20007f9e0ff */
[----:B------:R-:W-:-:S03]  /*a990*/  @!P2 IMAD.X R13, R4, 0x1, R15, P0 ;  /* 0x00000001040da824 */ /* 0x000fc600000e060f */
[----:B------:R-:W5:Y:S01]  /*a9a0*/  @!P2 LD.E.64 R32, desc[UR40][R10.64] ;  /* 0x000000280a20a980 */ /* 0x000f62000c101b00 */
[----:B------:R-:W-:Y:S01]  /*a9b0*/  @!P3 IMAD.X R21, R0, 0x1, R237, P4 ;  /* 0x000000010015b824 */ /* 0x000fe200020e06ed */
[----:B------:R-:W-:Y:S02]  /*a9c0*/  ISETP.GE.AND P0, PT, R217, UR4, PT ;  /* 0x00000004d9007c0c */ /* 0x000fe4000bf06270 */
[----:B------:R0:W5:Y:S01]  /*a9d0*/  @!P2 LD.E.64 R34, desc[UR40][R12.64] ;  /* 0x000000280c22a980 */ /* 0x000162000c101b00 */
[----:B------:R-:W-:Y:S02]  /*a9e0*/  ISETP.GE.AND P2, PT, R219, UR4, PT ;  /* 0x00000004db007c0c */ /* 0x000fe4000bf46270 */
[C---:B------:R-:W-:Y:S01]  /*a9f0*/  @!P1 IADD3 R42, P4, R218.reuse, R14, RZ ;  /* 0x0000000eda2a9210 */ /* 0x040fe20007f9e0ff */
[----:B------:R2:W5:Y:S01]  /*aa00*/  @!P3 LD.E.64 R28, desc[UR40][R20.64] ;  /* 0x00000028141cb980 */ /* 0x000562000c101b00 */
[----:B------:R-:W-:-:S03]  /*aa10*/  @!P1 IADD3 R6, P3, R218, R3, RZ ;  /* 0x00000003da069210 */ /* 0x000fc60007f7e0ff */
[--C-:B------:R-:W-:Y:S02]  /*aa20*/  @!P1 IMAD.X R43, R4, 0x1, R236.reuse, P4 ;  /* 0x00000001042b9824 */ /* 0x100fe400020e06ec */
[----:B------:R-:W-:Y:S01]  /*aa30*/  @!P1 IMAD.X R7, R0, 0x1, R236, P3 ;  /* 0x0000000100079824 */ /* 0x000fe200018e06ec */
[-C--:B------:R-:W-:Y:S02]  /*aa40*/  @!P0 IADD3 R46, P5, R217, R3.reuse, RZ ;  /* 0x00000003d92e8210 */ /* 0x080fe40007fbe0ff */
[----:B------:R3:W5:Y:S01]  /*aa50*/  @!P1 LD.E.64 R26, desc[UR40][R42.64] ;  /* 0x000000282a1a9980 */ /* 0x000762000c101b00 */
[----:B------:R-:W-:-:S03]  /*aa60*/  @!P2 IADD3 R48, P3, R219, R3, RZ ;  /* 0x00000003db30a210 */ /* 0x000fc60007f7e0ff */
[----:B------:R3:W5:Y:S01]  /*aa70*/  @!P1 LD.E.64 R24, desc[UR40][R6.64] ;  /* 0x0000002806189980 */ /* 0x000762000c101b00 */
[-C--:B-1----:R-:W-:Y:S02]  /*aa80*/  @!P0 IADD3 R40, P1, R217, R14.reuse, RZ ;  /* 0x0000000ed9288210 */ /* 0x082fe40007f3e0ff */
[----:B------:R-:W-:Y:S02]  /*aa90*/  @!P2 IADD3 R14, P4, R219, R14, RZ ;  /* 0x0000000edb0ea210 */ /* 0x000fe40007f9e0ff */
[----:B0-----:R-:W-:Y:S02]  /*aaa0*/  CS2R R12, SRZ ;  /* 0x00000000000c7805 */ /* 0x001fe4000001ff00 */
[----:B--2---:R-:W-:Y:S02]  /*aab0*/  CS2R R20, SRZ ;  /* 0x0000000000147805 */ /* 0x004fe4000001ff00 */
[----:B------:R-:W-:Y:S01]  /*aac0*/  CS2R R10, SRZ ;  /* 0x00000000000a7805 */ /* 0x000fe2000001ff00 */
[----:B------:R-:W-:-:S02]  /*aad0*/  @!P0 IMAD.X R47, R0, 0x1, R235, P5 ;  /* 0x00000001002f8824 */ /* 0x000fc400028e06eb */
[----:B------:R-:W-:Y:S02]  /*aae0*/  @!P0 IMAD.X R41, R4, 0x1, R235, P1 ;  /* 0x0000000104298824 */ /* 0x000fe400008e06eb */
[--C-:B------:R-:W-:Y:S01]  /*aaf0*/  @!P2 IMAD.X R49, R0, 0x1, R234.reuse, P3 ;  /* 0x000000010031a824 */ /* 0x100fe200018e06ea */
[----:B------:R3:W5:Y:S01]  /*ab00*/  @!P0 LD.E.64 R12, desc[UR40][R46.64] ;  /* 0x000000282e0c8980 */ /* 0x000762000c101b00 */
[----:B------:R-:W-:-:S03]  /*ab10*/  @!P2 IMAD.X R15, R4, 0x1, R234, P4 ;  /* 0x00000001040fa824 */ /* 0x000fc600020e06ea */
[----:B------:R3:W5:Y:S04]  /*ab20*/  @!P0 LD.E.64 R20, desc[UR40][R40.64] ;  /* 0x0000002828148980 */ /* 0x000768000c101b00 */
[----:B------:R3:W5:Y:S04]  /*ab30*/  @!P2 LD.E.64 R8, desc[UR40][R48.64] ;  /* 0x000000283008a980 */ /* 0x000768000c101b00 */
[----:B------:R3:W5:Y:S02]  /*ab40*/  @!P2 LD.E.64 R10, desc[UR40][R14.64] ;  /* 0x000000280e0aa980 */ /* 0x000764000c101b00 */
.L_x_1556:
[----:B------:R-:W-:Y:S05]  /*ab50*/  BSYNC B1 ;  /* 0x0000000000017941 */ /* 0x000fea0003800000 */
.L_x_1555:
[----:B------:R-:W-:Y:S01]  /*ab60*/  ULEA.HI UR4, UR38, UR38, URZ, 0x1 ;  /* 0x0000002626047291 */ /* 0x000fe2000f8f083f */
[----:B--2---:R-:W-:Y:S01]  /*ab70*/  VIADDMNMX R3, R45, -R207, 0x80, PT ;  /* 0x000000802d037446 */ /* 0x004fe200038009cf */
[----:B------:R-:W-:Y:S02]  /*ab80*/  BSSY B1, `(.L_x_1557) ;  /* 0x0000008000017945 */ /* 0x000fe40003800000 */
[----:B------:R-:W-:Y:S01]  /*ab90*/  ULOP3.LUT UR4, UR4, 0xfffffffe, URZ, 0xc0, !UPT ;  /* 0xfffffffe04047892 */ /* 0x000fe2000f8ec03f */
[----:B------:R-:W-:-:S03]  /*aba0*/  ISETP.GE.AND P1, PT, R200, R3, PT ;  /* 0x00000003c800720c */ /* 0x000fc60003f26270 */
[----:B------:R-:W-:-:S06]  /*abb0*/  UIADD3 UR4, UR38, -UR4, URZ ;  /* 0x8000000426047290 */ /* 0x000fcc000fffe03f */
[----:B------:R-:W-:-:S05]  /*abc0*/  IMAD.U32 R5, RZ, RZ, UR4 ;  /* 0x00000004ff057e24 */ /* 0x000fca000f8e00ff */
[----:B------:R-:W-:-:S04]  /*abd0*/  SHF.L.U32 R5, R5, 0x1f, RZ ;  /* 0x0000001f05057819 */ /* 0x000fc800000006ff */
[----:B------:R-:W0:Y:S02]  /*abe0*/  SYNCS.PHASECHK.TRANS64.TRYWAIT P0, [R16+URZ+0x2a800], R5 ;  /* 0x02a80005100075a7 */ /* 0x000e24000800017f */
[----:B0-----:R-:W-:Y:S05]  /*abf0*/  @!P0 BRA `(.L_x_1558) ;  /* 0x000001fc00a48947 */ /* 0x001fea0003800000 */
.L_x_1850:
[----:B------:R-:W-:Y:S05]  /*ac00*/  BSYNC B1 ;  /* 0x0000000000017941 */ /* 0x000fea0003800000 */
.L_x_1557:
[----:B------:R-:W-:Y:S05]  /*ac10*/  @P1 BRA `(.L_x_1559) ;  /* 0x0000006400301947 */ /* 0x000fea0003800000 */
[----:B-1----:R-:W1:Y:S01]  /*ac20*/  LDC R0, c[0x0][0x3f4] ;  /* 0x0000fd00ff007b82 */ /* 0x002e620000000800 */
[----:B------:R-:W-:Y:S01]  /*ac30*/  IMAD.IADD R3, R16, 0x1, R222 ;  /* 0x0000000110037824 */ /* 0x000fe200078e02de */
[----:B------:R-:W-:Y:S01]  /*ac40*/  BSSY B1, `(.L_x_1560) ;  /* 0x0000080000017945 */ /* 0x000fe20003800000 */
[----:B------:R-:W-:Y:S02]  /*ac50*/  LOP3.LUT P5, RZ, R223, 0x2, RZ, 0xc0, !PT ;  /* 0x00000002dfff7812 */ /* 0x000fe400078ac0ff */
[-C--:B-1----:R-:W-:Y:S02]  /*ac60*/  ISETP.GE.AND P6, PT, R204, R0.reuse, PT ;  /* 0x00000000cc00720c */ /* 0x082fe40003fc6270 */
[-C--:B------:R-:W-:Y:S02]  /*ac70*/  ISETP.GE.AND P0, PT, R216, R0.reuse, PT ;  /* 0x00000000d800720c */ /* 0x080fe40003f06270 */
[-C--:B------:R-:W-:Y:S02]  /*ac80*/  ISETP.GE.AND P1, PT, R215, R0.reuse, PT ;  /* 0x00000000d700720c */ /* 0x080fe40003f26270 */
[----:B------:R-:W-:-:S02]  /*ac90*/  ISETP.GE.AND P2, PT, R218, R0, PT ;  /* 0x00000000da00720c */ /* 0x000fc40003f46270 */
[-C--:B------:R-:W-:Y:S02]  /*aca0*/  ISETP.GE.AND P3, PT, R217, R0.reuse, PT ;  /* 0x00000000d900720c */ /* 0x080fe40003f66270 */
[----:B------:R-:W-:Y:S01]  /*acb0*/  ISETP.GE.AND P4, PT, R219, R0, PT ;  /* 0x00000000db00720c */ /* 0x000fe20003f86270 */
[----:B------:R-:W-:Y:S02]  /*acc0*/  VIADD R0, R3, 0x20 ;  /* 0x0000002003007836 */ /* 0x000fe40000000000 */
[----:B------:R-:W-:Y:S10]  /*acd0*/  @P6 BRA `(.L_x_1561) ;  /* 0x0000000400d86947 */ /* 0x000ff40003800000 */
[----:B0--3--:R-:W0:Y:S01]  /*ace0*/  LDS.128 R4, [R3+0x18400] ;  /* 0x0184000003047984 */ /* 0x009e220000000c00 */
        /* <DEDUP_REMOVED lines=15> */
[----:B----4-:R-:W-:-:S02]  /*ade0*/  LOP3.LUT R14, R38, 0xff, RZ, 0xc0, !PT ;  /* 0x000000ff260e7812 */ /* 0x010fc400078ec0ff */
        /* <DEDUP_REMOVED lines=19> */
[----:B------:R-:W-:Y:S01]  /*af20*/  HADD2.F32 R46, -RZ, R46.H0_H0 ;  /* 0x2000002eff2e7230 */ /* 0x000fe20000004100 */
[----:B------:R-:W-:Y:S01]  /*af30*/  LOP3.LUT R40, R15, 0xff000000, R38, 0xf8, !PT ;  /* 0xff0000000f287812 */ /* 0x000fe200078ef826 */
        /* <DEDUP_REMOVED lines=9> */
[----:B------:R-:W-:Y:S01]  /*afd0*/  F2FP.F16.E4M3.UNPACK_B R38, R7 ;  /* 0x00000007ff26723e */ /* 0x000fe200020006ff */
[C---:B------:R-:W-:Y:S01]  /*afe0*/  FMUL.FTZ R37, R5.reuse, R46 ;  /* 0x0000002e05257220 */ /* 0x040fe20000410000 */
[----:B------:R-:W-:Y:S01]  /*aff0*/  F2FP.F16.E4M3.UNPACK_B R45, R45.H1 ;  /* 0x0000002dff2d723e */ /* 0x000fe200030006ff */
[----:B------:R-:W-:Y:S01]  /*b000*/  FMUL.FTZ R49, R5, R39 ;  /* 0x0000002705317220 */ /* 0x000fe20000410000 */
[----:B------:R-:W-:Y:S01]  /*b010*/  F2FP.F16.E4M3.UNPACK_B R41, R41.H1 ;  /* 0x00000029ff29723e */ /* 0x000fe200030006ff */
[----:B------:R-:W-:Y:S01]  /*b020*/  FFMA.FTZ R47, R36, R39, -R37 ;  /* 0x00000027242f7223 */ /* 0x000fe20000010825 */
[----:B------:R-:W-:Y:S01]  /*b030*/  F2FP.F16.E4M3.UNPACK_B R7, R7.H1 ;  /* 0x00000007ff07723e */ /* 0x000fe200030006ff */
        /* <DEDUP_REMOVED lines=64> */
.L_x_1561:
[----:B------:R-:W-:Y:S05]  /*b440*/  BSYNC B1 ;  /* 0x0000000000017941 */ /* 0x000fea0003800000 */
.L_x_1560:
[----:B------:R-:W-:Y:S01]  /*b450*/  BSSY B1, `(.L_x_1562) ;  /* 0x000007d000017945 */ /* 0x000fe20003800000 */
[----:B------:R-:W-:-:S03]  /*b460*/  @P5 VIADD R0, R3, 0xffffffe0 ;  /* 0xffffffe003005836 */ /* 0x000fc60000000000 */
[----:B------:R-:W-:Y:S05]  /*b470*/  @P0 BRA `(.L_x_1563) ;  /* 0x0000000400e80947 */ /* 0x000fea0003800000 */
[----:B01-3--:R-:W0:Y:S01]  /*b480*/  LDS.128 R4, [R0+0x18400] ;  /* 0x0184000000047984 */ /* 0x00be220000000c00 */
[----:B-----5:R-:W-:Y:S02]  /*b490*/  SHF.R.U32.HI R36, RZ, 0x8, R33 ;  /* 0x00000008ff247819 */ /* 0x020fe40000011621 */
[----:B------:R-:W-:Y:S02]  /*b4a0*/  SHF.R.U32.HI R40, RZ, 0x8, R35 ;  /* 0x00000008ff287819 */ /* 0x000fe40000011623 */
[----:B------:R-:W-:Y:S02]  /*b4b0*/  LOP3.LUT R37, R33, 0xff, RZ, 0xc0, !PT ;  /* 0x000000ff21257812 */ /* 0x000fe400078ec0ff */
[----:B------:R-:W-:Y:S02]  /*b4c0*/  LOP3.LUT R41, R35, 0xff, RZ, 0xc0, !PT ;  /* 0x000000ff23297812 */ /* 0x000fe400078ec0ff */
[----:B------:R-:W-:Y:S02]  /*b4d0*/  LOP3.LUT R36, R36, 0xff, RZ, 0xc0, !PT ;  /* 0x000000ff24247812 */ /* 0x000fe400078ec0ff */
[----:B------:R-:W-:-:S02]  /*b4e0*/  LOP3.LUT R40, R40, 0xff, RZ, 0xc0, !PT ;  /* 0x000000ff28287812 */ /* 0x000fc400078ec0ff */
[----:B----4-:R-:W-:Y:S02]  /*b4f0*/  SHF.R.U32.HI R14, RZ, 0x8, R32 ;  /* 0x00000008ff0e7819 */ /* 0x010fe40000011620 */
        /* <DEDUP_REMOVED lines=114> */
.L_x_1563:
[----:B------:R-:W-:Y:S05]  /*bc20*/  BSYNC B1 ;  /* 0x0000000000017941 */ /* 0x000fea0003800000 */
.L_x_1562:
[----:B------:R-:W-:Y:S04]  /*bc30*/  BSSY B1, `(.L_x_1564) ;  /* 0x0000078000017945 */ /* 0x000fe80003800000 */
[----:B------:R-:W-:Y:S05]  /*bc40*/  @P1 BRA `(.L_x_1565) ;  /* 0x0000000400d81947 */ /* 0x000fea0003800000 */
[----:B0123--:R-:W0:Y:S01]  /*bc50*/  LDS.128 R4, [R3+0x1a400] ;  /* 0x01a4000003047984 */ /* 0x00fe220000000c00 */
        /* <DEDUP_REMOVED lines=117> */
.L_x_1565:
[----:B------:R-:W-:Y:S05]  /*c3b0*/  BSYNC B1 ;  /* 0x0000000000017941 */ /* 0x000fea0003800000 */
.L_x_1564:
[----:B------:R-:W-:Y:S04]  /*c3c0*/  BSSY B1, `(.L_x_1566) ;  /* 0x000007c000017945 */ /* 0x000fe80003800000 */
[----:B------:R-:W-:Y:S05]  /*c3d0*/  @P2 BRA `(.L_x_1567) ;  /* 0x0000000400e82947 */ /* 0x000fea0003800000 */
[----:B0123--:R-:W0:Y:S01]  /*c3e0*/  LDS.128 R4, [R0+0x1a400] ;  /* 0x01a4000000047984 */ /* 0x00fe220000000c00 */
        /* <DEDUP_REMOVED lines=121> */
.L_x_1567:
[----:B------:R-:W-:Y:S05]  /*cb80*/  BSYNC B1 ;  /* 0x0000000000017941 */ /* 0x000fea0003800000 */
.L_x_1566:
        /* <DEDUP_REMOVED lines=8> */
[----:B------:R-:W-:-:S02]  /*cc10*/  LOP3.LUT R26, R21, 0xff, RZ, 0xc0, !PT ;  /* 0x000000ff151a7812 */ /* 0x000fc400078ec0ff */
[----:B------:R-:W-:Y:S02]  /*cc20*/  LOP3.LUT R29, R29, 0xff, RZ, 0xc0, !PT ;  /* 0x000000ff1d1d7812 */ /* 0x000fe400078ec0ff */
[----:B------:R-:W-:Y:S02]  /*cc30*/  SHF.R.U32.HI R28, RZ, 0x10, R21 ;  /* 0x00000010ff1c7819 */ /* 0x000fe40000011615 */
[----:B------:R-:W-:Y:S02]  /*cc40*/  SHF.R.U32.HI R25, RZ, 0x8, R20 ;  /* 0x00000008ff197819 */ /* 0x000fe40000011614 */
[----:B------:R-:W-:Y:S02]  /*cc50*/  SHF.R.U32.HI R30, RZ, 0x10, R13 ;  /* 0x00000010ff1e7819 */ /* 0x000fe4000001160d */
[----:B------:R-:W-:Y:S02]  /*cc60*/  SHF.R.U32.HI R15, RZ, 0x8, R12 ;  /* 0x00000008ff0f7819 */ /* 0x000fe4000001160c */
[----:B------:R-:W-:Y:S01]  /*cc70*/  PRMT R26, R29, 0x7604, R26 ;  /* 0x000076041d1a7816 */ /* 0x000fe2000000001a */
[----:B------:R-:W-:Y:S01]  /*cc80*/  IMAD.U32 R29, R28, 0x10000, RZ ;  /* 0x000100001c1d7824 */ /* 0x000fe200078e00ff */
[----:B------:R-:W-:-:S02]  /*cc90*/  LOP3.LUT R27, R25, 0xff, RZ, 0xc0, !PT ;  /* 0x000000ff191b7812 */ /* 0x000fc400078ec0ff */
[----:B------:R-:W-:Y:S02]  /*cca0*/  SHF.L.U32 R25, R30, 0x10, RZ ;  /* 0x000000101e197819 */ /* 0x000fe400000006ff */
[----:B----4-:R-:W-:Y:S02]  /*ccb0*/  LOP3.LUT R14, R12, 0xff, RZ, 0xc0, !PT ;  /* 0x000000ff0c0e7812 */ /* 0x010fe400078ec0ff */
        /* <DEDUP_REMOVED lines=101> */
.L_x_1569:
[----:B------:R-:W-:Y:S05]  /*d310*/  BSYNC B1 ;  /* 0x0000000000017941 */ /* 0x000fea0003800000 */
.L_x_1568:
[----:B------:R-:W-:Y:S05]  /*d320*/  @P4 BRA `(.L_x_1559) ;  /* 0x0000003c006c4947 */ /* 0x000fea0003800000 */
[----:B0123--:R-:W0:Y:S01]  /*d330*/  LDS.128 R4, [R0+0x1c400] ;  /* 0x01c4000000047984 */ /* 0x00fe220000000c00 */
[----:B-----5:R-:W-:Y:S02]  /*d340*/  SHF.R.U32.HI R13, RZ, 0x8, R9 ;  /* 0x00000008ff0d7819 */ /* 0x020fe40000011609 */
[----:B------:R-:W-:Y:S02]  /*d350*/  SHF.R.U32.HI R24, RZ, 0x8, R11 ;  /* 0x00000008ff187819 */ /* 0x000fe4000001160b */
[----:B------:R-:W-:Y:S02]  /*d360*/  SHF.R.U32.HI R15, RZ, 0x8, R10 ;  /* 0x00000008ff0f7819 */ /* 0x000fe4000001160a */
[----:B----4-:R-:W-:Y:S02]  /*d370*/  LOP3.LUT R14, R9, 0xff, RZ, 0xc0, !PT ;  /* 0x000000ff090e7812 */ /* 0x010fe400078ec0ff */
        /* <DEDUP_REMOVED lines=118> */
.L_x_1553:
        /* <DEDUP_REMOVED lines=31> */
[----:B0-----:R-:W4:Y:S02]  /*dcd0*/  SHFL.IDX PT, R21, R21, RZ, 0x1e1f ;  /* 0x001e1fff15157589 */ /* 0x001f2400000e0000 */
.L_x_1856:
[----:B------:R-:W-:Y:S01]  /*dce0*/  IMAD R45, R201, R28, RZ ;  /* 0x0000001cc92d7224 */ /* 0x000fe200078e02ff */
[----:B------:R-:W-:Y:S01]  /*dcf0*/  BSSY B1, `(.L_x_1571) ;  /* 0x0000038000017945 */ /* 0x000fe20003800000 */
[----:B------:R-:W-:Y:S02]  /*dd00*/  CS2R R4, SRZ ;  /* 0x0000000000047805 */ /* 0x000fe4000001ff00 */
[----:B------:R-:W-:Y:S02]  /*dd10*/  CS2R R6, SRZ ;  /* 0x0000000000067805 */ /* 0x000fe4000001ff00 */
        /* <DEDUP_REMOVED lines=12> */
[C---:B------:R-:W-:Y:S01]  /*dde0*/  VIADD R4, R22.reuse, 0x20 ;  /* 0x0000002016047836 */ /* 0x040fe20000000000 */
[----:B------:R-:W-:Y:S01]  /*ddf0*/  ULDC UR4, c[0x0][0x3f4] ;  /* 0x0000fd0000047ab9 */ /* 0x000fe20000000800 */
[C---:B------:R-:W-:Y:S01]  /*de00*/  VIADD R5, R22.reuse, 0x40 ;  /* 0x0000004016057836 */ /* 0x040fe20000000000 */
[----:B------:R-:W-:Y:S02]  /*de10*/  ISETP.GE.AND P2, PT, R22, UR4, PT ;  /* 0x0000000416007c0c */ /* 0x000fe4000bf46270 */
[----:B------:R-:W-:Y:S02]  /*de20*/  CS2R R24, SRZ ;  /* 0x0000000000187805 */ /* 0x000fe4000001ff00 */
[----:B------:R-:W-:Y:S02]  /*de30*/  ISETP.GE.AND P1, PT, R4, UR4, PT ;  /* 0x0000000404007c0c */ /* 0x000fe4000bf26270 */
[----:B------:R-:W-:Y:S02]  /*de40*/  CS2R R26, SRZ ;  /* 0x00000000001a7805 */ /* 0x000fe4000001ff00 */
[----:B------:R-:W-:-:S02]  /*de50*/  ISETP.GE.AND P0, PT, R5, UR4, PT ;  /* 0x0000000405007c0c */ /* 0x000fc4000bf06270 */
[----:B------:R-:W-:Y:S02]  /*de60*/  CS2R R6, SRZ ;  /* 0x0000000000067805 */ /* 0x000fe4000001ff00 */
[----:B------:R-:W-:Y:S02]  /*de70*/  CS2R R28, SRZ ;  /* 0x00000000001c7805 */ /* 0x000fe4000001ff00 */
[----:B------:R-:W-:Y:S02]  /*de80*/  CS2R R30, SRZ ;  /* 0x00000000001e7805 */ /* 0x000fe4000001ff00 */
[----:B------:R-:W-:Y:S02]  /*de90*/  @!P2 SHF.R.S32.HI R5, RZ, 0x1f, R22 ;  /* 0x0000001fff05a819 */ /* 0x000fe40000011416 */
[----:B--2---:R-:W-:Y:S01]  /*dea0*/  @!P2 IADD3 R36, P3, R22, R3, RZ ;  /* 0x000000031624a210 */ /* 0x004fe20007f7e0ff */
[----:B------:R-:W-:Y:S01]  /*deb0*/  @!P1 IMAD.SHL.U32 R42, R230, 0x10, RZ ;  /* 0x00000010e62a9824 */ /* 0x000fe200078e00ff */
[----:B----4-:R-:W-:Y:S01]  /*dec0*/  @!P2 IADD3 R38, P4, R22, R21, RZ ;  /* 0x000000151626a210 */ /* 0x010fe20007f9e0ff */
[----:B------:R-:W-:-:S02]  /*ded0*/  @!P0 IMAD.SHL.U32 R48, R232, 0x10, RZ ;  /* 0x00000010e8308824 */ /* 0x000fc400078e00ff */
[--C-:B-1----:R-:W-:Y:S01]  /*dee0*/  @!P2 IMAD.X R37, R0, 0x1, R5.reuse, P3 ;  /* 0x000000010025a824 */ /* 0x102fe200018e0605 */
[-C--:B------:R-:W-:Y:S01]  /*def0*/  @!P1 IADD3 R40, P5, R3, R42.reuse, RZ ;  /* 0x0000002a03289210 */ /* 0x080fe20007fbe0ff */
[----:B---3--:R-:W-:Y:S01]  /*df00*/  @!P2 IMAD.X R39, R20, 0x1, R5, P4 ;  /* 0x000000011427a824 */ /* 0x008fe200020e0605 */
[----:B------:R-:W-:Y:S02]  /*df10*/  @!P1 SHF.R.S32.HI R5, RZ, 0x1f, R42 ;  /* 0x0000001fff059819 */ /* 0x000fe4000001142a */
[----:B------:R-:W-:Y:S02]  /*df20*/  @!P1 IADD3 R42, P4, R21, R42, RZ ;  /* 0x0000002a152a9210 */ /* 0x000fe40007f9e0ff */
[----:B------:R-:W-:Y:S02]  /*df30*/  CS2R R8, SRZ ;  /* 0x0000000000087805 */ /* 0x000fe4000001ff00 */
[-C--:B------:R-:W-:Y:S01]  /*df40*/  @!P0 IADD3 R46, P3, R3, R48.reuse, RZ ;  /* 0x00000030032e8210 */ /* 0x080fe20007f7e0ff */
[--C-:B------:R-:W-:Y:S01]  /*df50*/  @!P1 IMAD.X R41, R0, 0x1, R5.reuse, P5 ;  /* 0x0000000100299824 */ /* 0x100fe200028e0605 */
[----:B------:R-:W-:Y:S01]  /*df60*/  @!P0 SHF.R.S32.HI R3, RZ, 0x1f, R48 ;  /* 0x0000001fff038819 */ /* 0x000fe20000011430 */
[----:B------:R-:W-:Y:S01]  /*df70*/  @!P1 IMAD.X R43, R20, 0x1, R5, P4 ;  /* 0x00000001142b9824 */ /* 0x000fe200020e0605 */
[----:B------:R-:W-:-:S02]  /*df80*/  @!P0 IADD3 R48, P5, R21, R48, RZ ;  /* 0x0000003015308210 */ /* 0x000fc40007fbe0ff */
[----:B------:R-:W-:Y:S02]  /*df90*/  CS2R R4, SRZ ;  /* 0x0000000000047805 */ /* 0x000fe4000001ff00 */
[----:B------:R-:W-:Y:S02]  /*dfa0*/  CS2R R10, SRZ ;  /* 0x00000000000a7805 */ /* 0x000fe4000001ff00 */
[----:B------:R-:W-:Y:S02]  /*dfb0*/  CS2R R32, SRZ ;  /* 0x0000000000207805 */ /* 0x000fe4000001ff00 */
[----:B------:R-:W-:Y:S02]  /*dfc0*/  CS2R R34, SRZ ;  /* 0x0000000000227805 */ /* 0x000fe4000001ff00 */
[----:B------:R-:W-:Y:S02]  /*dfd0*/  CS2R R12, SRZ ;  /* 0x00000000000c7805 */ /* 0x000fe4000001ff00 */
[----:B------:R-:W-:Y:S01]  /*dfe0*/  CS2R R14, SRZ ;  /* 0x00000000000e7805 */ /* 0x000fe2000001ff00 */
[--C-:B------:R-:W-:Y:S01]  /*dff0*/  @!P0 IMAD.X R47, R0, 0x1, R3.reuse, P3 ;  /* 0x00000001002f8824 */ /* 0x100fe200018e0603 */
[----:B------:R0:W5:Y:S01]  /*e000*/  @!P2 LD.E.128 R24, desc[UR40][R36.64] ;  /* 0x000000282418a980 */ /* 0x000162000c101d00 */
[----:B------:R-:W-:-:S03]  /*e010*/  @!P0 IMAD.X R49, R20, 0x1, R3, P5 ;  /* 0x0000000114318824 */ /* 0x000fc600028e0603 */
[----:B------:R0:W5:Y:S04]  /*e020*/  @!P2 LD.E.128 R4, desc[UR40][R38.64] ;  /* 0x000000282604a980 */ /* 0x000168000c101d00 */
[----:B------:R0:W5:Y:S04]  /*e030*/  @!P1 LD.E.128 R28, desc[UR40][R40.64] ;  /* 0x00000028281c9980 */ /* 0x000168000c101d00 */
[----:B------:R0:W5:Y:S04]  /*e040*/  @!P1 LD.E.128 R8, desc[UR40][R42.64] ;  /* 0x000000282a089980 */ /* 0x000168000c101d00 */
[----:B------:R0:W5:Y:S04]  /*e050*/  @!P0 LD.E.128 R32, desc[UR40][R46.64] ;  /* 0x000000282e208980 */ /* 0x000168000c101d00 */
[----:B------:R0:W5:Y:S02]  /*e060*/  @!P0 LD.E.128 R12, desc[UR40][R48.64] ;  /* 0x00000028300c8980 */ /* 0x000164000c101d00 */
.L_x_1572:
[----:B------:R-:W-:Y:S05]  /*e070*/  BSYNC B1 ;  /* 0x0000000000017941 */ /* 0x000fea0003800000 */
.L_x_1571:
[----:B------:R-:W-:Y:S01]  /*e080*/  ULEA.HI UR4, UR38, UR38, URZ, 0x1 ;  /* 0x0000002626047291 */ /* 0x000fe2000f8f083f */
[----:B--2---:R-:W-:Y:S01]  /*e090*/  VIADDMNMX R3, R45, -R207, 0x80, PT ;  /* 0x000000802d037446 */ /* 0x004fe200038009cf */
[----:B------:R-:W-:Y:S02]  /*e0a0*/  BSSY B1, `(.L_x_1573) ;  /* 0x0000008000017945 */ /* 0x000fe40003800000 */
[----:B------:R-:W-:Y:S01]  /*e0b0*/  ULOP3.LUT UR4, UR4, 0xfffffffe, URZ, 0xc0, !UPT ;  /* 0xfffffffe04047892 */ /* 0x000fe2000f8ec03f */
[----:B------:R-:W-:-:S03]  /*e0c0*/  ISETP.GE.AND P1, PT, R200, R3, PT ;  /* 0x00000003c800720c */ /* 0x000fc60003f26270 */
[----:B------:R-:W-:-:S06]  /*e0d0*/  UIADD3 UR4, UR38, -UR4, URZ ;  /* 0x8000000426047290 */ /* 0x000fcc000fffe03f */
[----:B----4-:R-:W-:-:S05]  /*e0e0*/  IMAD.U32 R21, RZ, RZ, UR4 ;  /* 0x00000004ff157e24 */ /* 0x010fca000f8e00ff */
[----:B------:R-:W-:-:S04]  /*e0f0*/  SHF.L.U32 R21, R21, 0x1f, RZ ;  /* 0x0000001f15157819 */ /* 0x000fc800000006ff */
[----:B------:R-:W2:Y:S02]  /*e100*/  SYNCS.PHASECHK.TRANS64.TRYWAIT P0, [R16+URZ+0x2a800], R21 ;  /* 0x02a80015100075a7 */ /* 0x000ea4000800017f */
[----:B--2---:R-:W-:Y:S05]  /*e110*/  @!P0 BRA `(.L_x_1574) ;  /* 0x000001c800e08947 */ /* 0x004fea0003800000 */
.L_x_1857:
[----:B------:R-:W-:Y:S05]  /*e120*/  BSYNC B1 ;  /* 0x0000000000017941 */ /* 0x000fea0003800000 */
.L_x_1573:
[----:B------:R-:W-:Y:S05]  /*e130*/  @P1 BRA `(.L_x_1559) ;  /* 0x0000002c00e81947 */ /* 0x000fea0003800000 */
[----:B------:R-:W4:Y:S01]  /*e140*/  LDC R3, c[0x0][0x3f4] ;  /* 0x0000fd00ff037b82 */ /* 0x000f220000000800 */
[C---:B-1----:R-:W-:Y:S01]  /*e150*/  VIADD R0, R22.reuse, 0x20 ;  /* 0x0000002016007836 */ /* 0x042fe20000000000 */
[----:B------:R-:W-:Y:S01]  /*e160*/  BSSY B1, `(.L_x_1575) ;  /* 0x00000fd000017945 */ /* 0x000fe20003800000 */
[C---:B---3--:R-:W-:Y:S01]  /*e170*/  VIADD R20, R22.reuse, 0x40 ;  /* 0x0000004016147836 */ /* 0x048fe20000000000 */
[-C--:B----4-:R-:W-:Y:S02]  /*e180*/  ISETP.GE.AND P0, PT, R22, R3.reuse, PT ;  /* 0x000000031600720c */ /* 0x090fe40003f06270 */
[-C--:B------:R-:W-:Y:S02]  /*e190*/  ISETP.GE.AND P1, PT, R0, R3.reuse, PT ;  /* 0x000000030000720c */ /* 0x080fe40003f26270 */
[----:B------:R-:W-:-:S09]  /*e1a0*/  ISETP.GE.AND P2, PT, R20, R3, PT ;  /* 0x000000031400720c */ /* 0x000fd20003f46270 */
[----:B------:R-:W-:Y:S05]  /*e1b0*/  @P0 BRA `(.L_x_1576) ;  /* 0x0000000c00dc0947 */ /* 0x000fea0003800000 */
[----:B------:R-:W3:Y:S01]  /*e1c0*/  LDL R68, [R1+0x10] ;  /* 0x0000100001447983 */ /* 0x000ee20000100800 */
[----:B-----5:R-:W-:Y:S02]  /*e1d0*/  SHF.R.U32.HI R0, RZ, 0x8, R24 ;  /* 0x00000008ff007819 */ /* 0x020fe40000011618 */
[----:B------:R-:W-:Y:S02]  /*e1e0*/  LOP3.LUT R20, R24, 0xff, RZ, 0xc0, !PT ;  /* 0x000000ff18147812 */ /* 0x000fe400078ec0ff */
[----:B--2---:R-:W-:Y:S02]  /*e1f0*/  LOP3.LUT R21, R0, 0xff, RZ, 0xc0, !PT ;  /* 0x000000ff00157812 */ /* 0x004fe400078ec0ff */
[----:B------:R-:W-:Y:S02]  /*e200*/  LEA.HI R0, R3, R231, RZ, 0x1c ;  /* 0x000000e703007211 */ /* 0x000fe400078fe0ff */
[----:B------:R-:W-:Y:S02]  /*e210*/  PRMT R45, R21, 0x7604, R20 ;  /* 0x00007604152d7816 */ /* 0x000fe40000000014 */
[----:B------:R-:W-:-:S02]  /*e220*/  SHF.R.S32.HI R21, RZ, 0x1f, R0 ;  /* 0x0000001fff157819 */ /* 0x000fc40000011400 */
[----:B0-----:R-:W-:Y:S02]  /*e230*/  SHF.R.U32.HI R37, RZ, 0x8, R25 ;  /* 0x00000008ff257819 */ /* 0x001fe40000011619 */
[----:B------:R-:W-:Y:S01]  /*e240*/  LEA.HI R20, R21, R0, RZ, 0x2 ;  /* 0x0000000015147211 */ /* 0x000fe200078f10ff */
[----:B------:R-:W-:Y:S01]  /*e250*/  IMAD.SHL.U32 R21, R0, 0x10, RZ ;  /* 0x0000001000157824 */ /* 0x000fe200078e00ff */
[----:B------:R-:W-:Y:S02]  /*e260*/  SHF.R.U32.HI R39, RZ, 0x8, R26 ;  /* 0x00000008ff277819 */ /* 0x000fe4000001161a */
[----:B------:R-:W-:Y:S01]  /*e270*/  LOP3.LUT R36, R25, 0xff, RZ, 0xc0, !PT ;  /* 0x000000ff19247812 */ /* 0x000fe200078ec0ff */
[----:B------:R-:W-:Y:S01]  /*e280*/  IMAD.SHL.U32 R20, R20, 0x800, RZ ;  /* 0x0000080014147824 */ /* 0x000fe200078e00ff */
[----:B------:R-:W-:Y:S02]  /*e290*/  LOP3.LUT R0, R212, 0x30, R21, 0xf8, !PT ;  /* 0x00000030d4007812 */ /* 0x000fe400078ef815 */
[----:B------:R-:W-:-:S02]  /*e2a0*/  LOP3.LUT R38, R26, 0xff, RZ, 0xc0, !PT ;  /* 0x000000ff1a267812 */ /* 0x000fc400078ec0ff */
[----:B------:R-:W-:Y:S02]  /*e2b0*/  LOP3.LUT R0, R0, R213, RZ, 0x3c, !PT ;  /* 0x000000d500007212 */ /* 0x000fe400078e3cff */
[----:B------:R-:W-:Y:S02]  /*e2c0*/  LOP3.LUT R21, R20, 0xffffe000, RZ, 0xc0, !PT ;  /* 0xffffe00014157812 */ /* 0x000fe400078ec0ff */
[----:B------:R-:W-:Y:S02]  /*e2d0*/  LOP3.LUT R37, R37, 0xff, RZ, 0xc0, !PT ;  /* 0x000000ff25257812 */ /* 0x000fe400078ec0ff */
[----:B------:R-:W-:Y:S02]  /*e2e0*/  LOP3.LUT R39, R39, 0xff, RZ, 0xc0, !PT ;  /* 0x000000ff27277812 */ /* 0x000fe400078ec0ff */
[----:B------:R-:W-:Y:S02]  /*e2f0*/  IADD3 R21, R0, R214, R21 ;  /* 0x000000d600157210 */ /* 0x000fe40007ffe015 */
[----:B------:R-:W-:-:S02]  /*e300*/  PRMT R46, R37, 0x7604, R36 ;  /* 0x00007604252e7816 */ /* 0x000fc40000000024 */
[----:B------:R-:W-:Y:S01]  /*e310*/  PRMT R47, R39, 0x7604, R38 ;  /* 0x00007604272f7816 */ /* 0x000fe20000000026 */
[----:B------:R-:W-:Y:S01]  /*e320*/  IMAD.IADD R0, R16, 0x1, R21 ;  /* 0x0000000110007824 */ /* 0x000fe200078e0215 */
[----:B------:R-:W-:Y:S02]  /*e330*/  SHF.R.U32.HI R37, RZ, 0x8, R27 ;  /* 0x00000008ff257819 */ /* 0x000fe4000001161b */
[----:B------:R-:W-:Y:S02]  /*e340*/  SHF.R.U32.HI R39, RZ, 0x8, R4 ;  /* 0x00000008ff277819 */ /* 0x000fe40000011604 */
[----:B------:R-:W-:Y:S02]  /*e350*/  SHF.R.U32.HI R40, RZ, 0x8, R5 ;  /* 0x00000008ff287819 */ /* 0x000fe40000011605 */
[----:B------:R-:W-:Y:S02]  /*e360*/  LOP3.LUT R36, R27, 0xff, RZ, 0xc0, !PT ;  /* 0x000000ff1b247812 */ /* 0x000fe400078ec0ff */
[----:B------:R-:W-:-:S02]  /*e370*/  LOP3.LUT R38, R4, 0xff, RZ, 0xc0, !PT ;  /* 0x000000ff04267812 */ /* 0x000fc400078ec0ff */
[----:B------:R-:W-:Y:S02]  /*e380*/  LOP3.LUT R37, R37, 0xff, RZ, 0xc0, !PT ;  /* 0x000000ff25257812 */ /* 0x000fe400078ec0ff */
[----:B------:R-:W-:Y:S02]  /*e390*/  LOP3.LUT R39, R39, 0xff, RZ, 0xc0, !PT ;  /* 0x000000ff27277812 */ /* 0x000fe400078ec0ff */
[----:B------:R-:W-:Y:S02]  /*e3a0*/  LOP3.LUT R21, R40, 0xff, RZ, 0xc0, !PT ;  /* 0x000000ff28157812 */ /* 0x000fe400078ec0ff */
[----:B------:R-:W0:Y:S01]  /*e3b0*/  LDS.128 R40, [R0+0x18400] ;  /* 0x0184000000287984 */ /* 0x000e220000000c00 */
[----:B------:R-:W-:Y:S02]  /*e3c0*/  PRMT R20, R37, 0x7604, R36 ;  /* 0x0000760425147816 */ /* 0x000fe40000000024 */
[----:B------:R-:W-:Y:S02]  /*e3d0*/  PRMT R53, R39, 0x7604, R38 ;  /* 0x0000760427357816 */ /* 0x000fe40000000026 */
[----:B------:R-:W-:-:S02]  /*e3e0*/  SHF.R.U32.HI R50, RZ, 0x8, R6 ;  /* 0x00000008ff327819 */ /* 0x000fc40000011606 */
[----:B------:R-:W-:Y:S02]  /*e3f0*/  LOP3.LUT R48, R5, 0xff, RZ, 0xc0, !PT ;  /* 0x000000ff05307812 */ /* 0x000fe400078ec0ff */
[----:B------:R-:W-:Y:S02]  /*e400*/  LOP3.LUT R49, R6, 0xff, RZ, 0xc0, !PT ;  /* 0x000000ff06317812 */ /* 0x000fe400078ec0ff */
[----:B------:R-:W-:Y:S02]  /*e410*/  LOP3.LUT R50, R50, 0xff, RZ, 0xc0, !PT ;  /* 0x000000ff32327812 */ /* 0x000fe400078ec0ff */
[----:B------:R-:W-:Y:S02]  /*e420*/  PRMT R48, R21, 0x7604, R48 ;  /* 0x0000760415307816 */ /* 0x000fe40000000030 */
[----:B------:R-:W-:Y:S02]  /*e430*/  SHF.R.U32.HI R55, RZ, 0x10, R5 ;  /* 0x00000010ff377819 */ /* 0x000fe40000011605 */
[----:B------:R-:W-:-:S02]  /*e440*/  SHF.R.U32.HI R21, RZ, 0x10, R25 ;  /* 0x00000010ff157819 */ /* 0x000fc40000011619 */
[----:B------:R-:W-:Y:S01]  /*e450*/  PRMT R57, R50, 0x7604, R49 ;  /* 0x0000760432397816 */ /* 0x000fe20000000031 */
[----:B------:R-:W-:Y:S01]  /*e460*/  IMAD.U32 R55, R55, 0x10000, RZ ;  /* 0x0001000037377824 */ /* 0x000fe200078e00ff */
[----:B------:R-:W-:Y:S01]  /*e470*/  SHF.R.U32.HI R49, RZ, 0x10, R27 ;  /* 0x00000010ff317819 */ /* 0x000fe2000001161b */
[----:B------:R-:W-:Y:S01]  /*e480*/  IMAD.U32 R21, R21, 0x10000, RZ ;  /* 0x0001000015157824 */ /* 0x000fe200078e00ff */
[----:B------:R-:W-:Y:S02]  /*e490*/  SHF.R.U32.HI R52, RZ, 0x8, R7 ;  /* 0x00000008ff347819 */ /* 0x000fe40000011607 */
[----:B------:R-:W-:Y:S01]  /*e4a0*/  LOP3.LUT R51, R7, 0xff, RZ, 0xc0, !PT ;  /* 0x000000ff07337812 */ /* 0x000fe200078ec0ff */
[----:B------:R-:W-:Y:S01]  /*e4b0*/  IMAD.U32 R49, R49, 0x10000, RZ ;  /* 0x0001000031317824 */ /* 0x000fe200078e00ff */
[----:B------:R-:W-:Y:S02]  /*e4c0*/  LOP3.LUT R52, R52, 0xff, RZ, 0xc0, !PT ;  /* 0x000000ff34347812 */ /* 0x000fe400078ec0ff */
[----:B------:R-:W-:-:S02]  /*e4d0*/  LOP3.LUT R55, R48, 0xff0000, R55, 0xf8, !PT ;  /* 0x00ff000030377812 */ /* 0x000fc400078ef837 */
[----:B------:R-:W-:Y:S02]  /*e4e0*/  LOP3.LUT R21, R46, 0xff0000, R21, 0xf8, !PT ;  /* 0x00ff00002e157812 */ /* 0x000fe400078ef815 */
[----:B------:R-:W-:Y:S02]  /*e4f0*/  PRMT R52, R52, 0x7604, R51 ;  /* 0x0000760434347816 */ /* 0x000fe40000000033 */
[----:B------:R-:W-:Y:S02]  /*e500*/  SHF.R.U32.HI R59, RZ, 0x10, R7 ;  /* 0x00000010ff3b7819 */ /* 0x000fe40000011607 */
[----:B------:R-:W-:Y:S02]  /*e510*/  LOP3.LUT R51, R20, 0xff0000, R49, 0xf8, !PT ;  /* 0x00ff000014337812 */ /* 0x000fe400078ef831 */
[----:B------:R-:W-:Y:S01]  /*e520*/  LOP3.LUT R47, R47, 0xff0000, R26, 0xf8, !PT ;  /* 0x00ff00002f2f7812 */ /* 0x000fe200078ef81a */
[----:B------:R-:W-:Y:S01]  /*e530*/  IMAD.U32 R59, R59, 0x10000, RZ ;  /* 0x000100003b3b7824 */ /* 0x000fe200078e00ff */
[----:B------:R-:W-:-:S02]  /*e540*/  LOP3.LUT R55, R55, 0xff000000, R5, 0xf8, !PT ;  /* 0xff00000037377812 */ /* 0x000fc400078ef805 */
[----:B------:R-:W-:Y:S02]  /*e550*/  LOP3.LUT R50, R21, 0xff000000, R25, 0xf8, !PT ;  /* 0xff00000015327812 */ /* 0x000fe400078ef819 */
[----:B------:R-:W-:Y:S02]  /*e560*/  LOP3.LUT R21, R53, 0xff0000, R4, 0xf8, !PT ;  /* 0x00ff000035157812 */ /* 0x000fe400078ef804 */
[----:B------:R-:W-:Y:S02]  /*e570*/  LOP3.LUT R45, R45, 0xff0000, R24, 0xf8, !PT ;  /* 0x00ff00002d2d7812 */ /* 0x000fe400078ef818 */
[----:B------:R-:W-:Y:S02]  /*e580*/  LOP3.LUT R53, R51, 0xff000000, R27, 0xf8, !PT ;  /* 0xff00000033357812 */ /* 0x000fe400078ef81b */
[----:B------:R-:W-:Y:S02]  /*e590*/  LOP3.LUT R20, R47, 0xff000000, R26, 0xf8, !PT ;  /* 0xff0000002f147812 */ /* 0x000fe400078ef81a */
[----:B------:R-:W-:-:S02]  /*e5a0*/  F2FP.F16.E4M3.UNPACK_B R56, R55 ;  /* 0x00000037ff38723e */ /* 0x000fc400020006ff */
[-C--:B0-----:R-:W-:Y:S02]  /*e5b0*/  F2FP.F16.E4M3.UNPACK_B R27, R41.reuse ;  /* 0x00000029ff1b723e */ /* 0x081fe400020006ff */
[----:B------:R-:W-:Y:S01]  /*e5c0*/  F2FP.F16.E4M3.UNPACK_B R26, R50 ;  /* 0x00000032ff1a723e */ /* 0x000fe200020006ff */
[----:B------:R-:W-:Y:S01]  /*e5d0*/  HADD2.F32 R58, -RZ, R56.H0_H0 ;  /* 0x20000038ff3a7230 */ /* 0x000fe20000004100 */
[----:B------:R-:W-:Y:S01]  /*e5e0*/  LOP3.LUT R49, R45, 0xff000000, R24, 0xf8, !PT ;  /* 0xff0000002d317812 */ /* 0x000fe200078ef818 */
[----:B------:R-:W-:Y:S01]  /*e5f0*/  HADD2.F32 R5, -RZ, R27.H0_H0 ;  /* 0x2000001bff057230 */ /* 0x000fe20000004100 */
[----:B------:R-:W-:Y:S01]  /*e600*/  LOP3.LUT R59, R52, 0xff0000, R59, 0xf8, !PT ;  /* 0x00ff0000343b7812 */ /* 0x000fe200078ef83b */
[----:B------:R-:W-:Y:S01]  /*e610*/  HADD2.F32 R52, -RZ, R26.H0_H0 ;  /* 0x2000001aff347230 */ /* 0x000fe20000004100 */
[----:B------:R-:W-:Y:S02]  /*e620*/  F2FP.F16.E4M3.UNPACK_B R46, R41.H1 ;  /* 0x00000029ff2e723e */ /* 0x000fe400030006ff */
[C---:B------:R-:W-:Y:S01]  /*e630*/  FMUL.FTZ R60, R5.reuse, R58 ;  /* 0x0000003a053c7220 */ /* 0x040fe20000410000 */
[----:B------:R-:W-:Y:S01]  /*e640*/  F2FP.F16.E4M3.UNPACK_B R50, R50.H1 ;  /* 0x00000032ff32723e */ /* 0x000fe200030006ff */
[----:B------:R-:W-:Y:S01]  /*e650*/  FMUL.FTZ R51, R5, R52 ;  /* 0x0000003405337220 */ /* 0x000fe20000410000 */
[----:B------:R-:W-:-:S02]  /*e660*/  LOP3.LUT R57, R57, 0xff0000, R6, 0xf8, !PT ;  /* 0x00ff000039397812 */ /* 0x000fc400078ef806 */
[----:B------:R-:W-:Y:S02]  /*e670*/  LOP3.LUT R59, R59, 0xff000000, R7, 0xf8, !PT ;  /* 0xff0000003b3b7812 */ /* 0x000fe400078ef807 */
[-C--:B------:R-:W-:Y:S02]  /*e680*/  F2FP.F16.E4M3.UNPACK_B R47, R43.reuse ;  /* 0x0000002bff2f723e */ /* 0x080fe400020006ff */
[----:B------:R-:W-:Y:S02]  /*e690*/  F2FP.F16.E4M3.UNPACK_B R48, R43.H1 ;  /* 0x0000002bff30723e */ /* 0x000fe400030006ff */
[-C--:B------:R-:W-:Y:S02]  /*e6a0*/  F2FP.F16.E4M3.UNPACK_B R7, R42.reuse ;  /* 0x0000002aff07723e */ /* 0x080fe400020006ff */
[----:B------:R-:W-:Y:S01]  /*e6b0*/  F2FP.F16.E4M3.UNPACK_B R43, R42.H1 ;  /* 0x0000002aff2b723e */ /* 0x000fe200030006ff */
[--C-:B------:R-:W-:Y:S01]  /*e6c0*/  HADD2.F32 R42, -RZ, R46.reuse.H0_H0 ;  /* 0x2000002eff2a7230 */ /* 0x100fe20000004100 */
[----:B------:R-:W-:Y:S01]  /*e6d0*/  F2FP.F16.E4M3.UNPACK_B R55, R55.H1 ;  /* 0x00000037ff37723e */ /* 0x000fe200030006ff */
[----:B------:R-:W-:Y:S01]  /*e6e0*/  HADD2.F32 R46, -RZ, R46.H1_H1 ;  /* 0x3000002eff2e7230 */ /* 0x000fe20000004100 */
[----:B------:R-:W-:Y:S01]  /*e6f0*/  LOP3.LUT R6, R57, 0xff000000, R6, 0xf8, !PT ;  /* 0xff00000039067812 */ /* 0x000fe200078ef806 */
[----:B------:R-:W-:Y:S01]  /*e700*/  HADD2.F32 R57, -RZ, R56.H1_H1 ;  /* 0x30000038ff397230 */ /* 0x000fe20000004100 */
[----:B------:R-:W-:Y:S01]  /*e710*/  LOP3.LUT R54, R21, 0xff000000, R4, 0xf8, !PT ;  /* 0xff00000015367812 */ /* 0x000fe200078ef804 */
[--C-:B------:R-:W-:Y:S01]  /*e720*/  HADD2.F32 R56, -RZ, R55.reuse.H0_H0 ;  /* 0x20000037ff387230 */ /* 0x100fe20000004100 */
[-C--:B------:R-:W-:Y:S01]  /*e730*/  F2FP.F16.E4M3.UNPACK_B R41, R40.reuse ;  /* 0x00000028ff29723e */ /* 0x080fe200020006ff */
[----:B------:R-:W-:Y:S01]  /*e740*/  HADD2.F32 R55, -RZ, R55.H1_H1 ;  /* 0x30000037ff377230 */ /* 0x000fe20000004100 */
[----:B------:R-:W-:Y:S01]  /*e750*/  F2FP.F16.E4M3.UNPACK_B R40, R40.H1 ;  /* 0x00000028ff28723e */ /* 0x000fe200030006ff */
[----:B---3--:R-:W0:Y:S02]  /*e760*/  LDS.128 R36, [R68+0x18400] ;  /* 0x0184000044247984 */ /* 0x008e240000000c00 */
[----:B0-----:R-:W-:-:S02]  /*e770*/  F2FP.F16.E4M3.UNPACK_B R24, R37 ;  /* 0x00000025ff18723e */ /* 0x001fc400020006ff */
[----:B------:R-:W-:Y:S02]  /*e780*/  F2FP.F16.E4M3.UNPACK_B R37, R37.H1 ;  /* 0x00000025ff25723e */ /* 0x000fe400030006ff */
[-C--:B------:R-:W-:Y:S01]  /*e790*/  F2FP.F16.E4M3.UNPACK_B R45, R39.reuse ;  /* 0x00000027ff2d723e */ /* 0x080fe200020006ff */
[----:B------:R-:W-:Y:S01]  /*e7a0*/  HADD2.F32 R25, -RZ, R24.H0_H0 ;  /* 0x20000018ff197230 */ /* 0x000fe20000004100 */
[----:B------:R-:W-:Y:S02]  /*e7b0*/  F2FP.F16.E4M3.UNPACK_B R39, R39.H1 ;  /* 0x00000027ff27723e */ /* 0x000fe400030006ff */
[----:B------:R-:W-:Y:S02]  /*e7c0*/  F2FP.F16.E4M3.UNPACK_B R21, R36 ;  /* 0x00000024ff15723e */ /* 0x000fe400020006ff */
[C---:B------:R-:W-:Y:S01]  /*e7d0*/  FFMA.FTZ R5, R25.reuse, R52, -R60 ;  /* 0x0000003419057223 */ /* 0x040fe2000001083c */
[----:B------:R-:W-:Y:S01]  /*e7e0*/  FFMA.FTZ R25, R25, R58, R51 ;  /* 0x0000003a19197223 */ /* 0x000fe20000010033 */
[----:B------:R-:W-:-:S02]  /*e7f0*/  HADD2.F32 R51, -RZ, R26.H1_H1 ;  /* 0x3000001aff337230 */ /* 0x000fc40000004100 */
[C---:B------:R-:W-:Y:S01]  /*e800*/  FMUL.FTZ R60, R42.reuse, R56 ;  /* 0x000000382a3c7220 */ /* 0x040fe20000410000 */
[----:B------:R-:W-:Y:S01]  /*e810*/  HADD2.F32 R26, -RZ, R24.H1_H1 ;  /* 0x30000018ff1a7230 */ /* 0x000fe20000004100 */
[----:B------:R-:W-:Y:S01]  /*e820*/  F2FP.F16.E4M3.UNPACK_B R36, R36.H1 ;  /* 0x00000024ff24723e */ /* 0x000fe200030006ff */
[----:B------:R-:W-:Y:S01]  /*e830*/  HADD2.F32 R52, -RZ, R50.H0_H0 ;  /* 0x20000032ff347230 */ /* 0x000fe20000004100 */
[-C--:B------:R-:W-:Y:S01]  /*e840*/  F2FP.F16.E4M3.UNPACK_B R4, R38.reuse ;  /* 0x00000026ff04723e */ /* 0x080fe200020006ff */
[----:B------:R-:W-:Y:S01]  /*e850*/  HADD2.F32 R24, -RZ, R27.H1_H1 ;  /* 0x3000001bff187230 */ /* 0x000fe20000004100 */
[----:B------:R-:W-:Y:S01]  /*e860*/  F2FP.F16.E4M3.UNPACK_B R38, R38.H1 ;  /* 0x00000026ff26723e */ /* 0x000fe200030006ff */
[----:B------:R-:W-:Y:S02]  /*e870*/  HADD2.F32 R27, -RZ, R37.H0_H0 ;  /* 0x20000025ff1b7230 */ /* 0x000fe40000004100 */
[----:B------:R-:W-:Y:S01]  /*e880*/  FMUL.FTZ R63, R42, R52 ;  /* 0x000000342a3f7220 */ /* 0x000fe20000410000 */
[----:B------:R-:W-:-:S02]  /*e890*/  HADD2.F32 R42, -RZ, R47.H0_H0 ;  /* 0x2000002fff2a7230 */ /* 0x000fc40000004100 */
[C---:B------:R-:W-:Y:S01]  /*e8a0*/  FMUL.FTZ R61, R24.reuse, R57 ;  /* 0x00000039183d7220 */ /* 0x040fe20000410000 */
[----:B------:R-:W-:Y:S01]  /*e8b0*/  FMUL.FTZ R58, R24, R51 ;  /* 0x00000033183a7220 */ /* 0x000fe20000410000 */
[C---:B------:R-:W-:Y:S01]  /*e8c0*/  FFMA.FTZ R63, R27.reuse, R56, R63 ;  /* 0x000000381b3f7223 */ /* 0x040fe2000001003f */
[----:B------:R-:W-:Y:S01]  /*e8d0*/  F2FP.F16.E4M3.UNPACK_B R56, R59 ;  /* 0x0000003bff38723e */ /* 0x000fe200020006ff */
[C---:B------:R-:W-:Y:S01]  /*e8e0*/  FFMA.FTZ R24, R26.reuse, R51, -R61 ;  /* 0x000000331a187223 */ /* 0x040fe2000001083d */
[----:B------:R-:W-:Y:S01]  /*e8f0*/  F2FP.F16.E4M3.UNPACK_B R51, R53 ;  /* 0x00000035ff33723e */ /* 0x000fe200020006ff */
[----:B------:R-:W-:Y:S01]  /*e900*/  FFMA.FTZ R26, R26, R57, R58 ;  /* 0x000000391a1a7223 */ /* 0x000fe2000001003a */
[----:B------:R-:W-:Y:S01]  /*e910*/  FFMA.FTZ R60, R27, R52, -R60 ;  /* 0x000000341b3c7223 */ /* 0x000fe2000001083c */
[----:B------:R-:W-:Y:S02]  /*e920*/  HADD2.F32 R57, -RZ, R56.H0_H0 ;  /* 0x20000038ff397230 */ /* 0x000fe40000004100 */
[----:B------:R-:W-:Y:S01]  /*e930*/  FMUL.FTZ R58, R46, R55 ;  /* 0x000000372e3a7220 */ /* 0x000fe20000410000 */
[----:B------:R-:W-:Y:S01]  /*e940*/  HADD2.F32 R52, -RZ, R51.H0_H0 ;  /* 0x20000033ff347230 */ /* 0x000fe20000004100 */
[----:B------:R-:W-:Y:S01]  /*e950*/  F2FP.F16.E4M3.UNPACK_B R59, R59.H1 ;  /* 0x0000003bff3b723e */ /* 0x000fe200030006ff */
[----:B------:R-:W-:-:S02]  /*e960*/  HADD2.F32 R50, -RZ, R50.H1_H1 ;  /* 0x30000032ff327230 */ /* 0x000fc40000004100 */
[CC--:B------:R-:W-:Y:S01]  /*e970*/  FMUL.FTZ R62, R42.reuse, R57.reuse ;  /* 0x000000392a3e7220 */ /* 0x0c0fe20000410000 */
[----:B------:R-:W-:Y:S02]  /*e980*/  HADD2.F32 R27, -RZ, R45.H0_H0 ;  /* 0x2000002dff1b7230 */ /* 0x000fe40000004100 */
[----:B------:R-:W-:Y:S01]  /*e990*/  FMUL.FTZ R42, R42, R52 ;  /* 0x000000342a2a7220 */ /* 0x000fe20000410000 */
[----:B------:R-:W-:Y:S02]  /*e9a0*/  HADD2.F32 R37, -RZ, R37.H1_H1 ;  /* 0x30000025ff257230 */ /* 0x000fe40000004100 */
[----:B------:R-:W-:Y:S01]  /*e9b0*/  FMUL.FTZ R46, R46, R50 ;  /* 0x000000322e2e7220 */ /* 0x000fe20000410000 */
[----:B------:R-:W-:Y:S02]  /*e9c0*/  HADD2.F32 R56, -RZ, R56.H1_H1 ;  /* 0x30000038ff387230 */ /* 0x000fe40000004100 */
[----:B------:R-:W-:Y:S01]  /*e9d0*/  FFMA.FTZ R57, R27, R57, R42 ;  /* 0x000000391b397223 */ /* 0x000fe2000001002a */
[----:B------:R-:W-:Y:S01]  /*e9e0*/  HADD2.F32 R47, -RZ, R47.H1_H1 ;  /* 0x3000002fff2f7230 */ /* 0x000fe20000004100 */
[----:B------:R-:W-:Y:S01]  /*e9f0*/  F2FP.F16.E4M3.UNPACK_B R53, R53.H1 ;  /* 0x00000035ff35723e */ /* 0x000fe200030006ff */
[----:B------:R-:W-:-:S02]  /*ea00*/  HADD2.F32 R42, -RZ, R51.H1_H1 ;  /* 0x30000033ff2a7230 */ /* 0x000fc40000004100 */
[C---:B------:R-:W-:Y:S01]  /*ea10*/  FFMA.FTZ R61, R37.reuse, R50, -R58 ;  /* 0x00000032253d7223 */ /* 0x040fe2000001083a */
[----:B------:R-:W-:Y:S01]  /*ea20*/  FFMA.FTZ R58, R37, R55, R46 ;  /* 0x00000037253a7223 */ /* 0x000fe2000001002e */
[----:B------:R-:W-:Y:S01]  /*ea30*/  FFMA.FTZ R62, R27, R52, -R62 ;  /* 0x000000341b3e7223 */ /* 0x000fe2000001083e */
[----:B------:R-:W-:Y:S02]  /*ea40*/  HADD2.F32 R45, -RZ, R45.H1_H1 ;  /* 0x3000002dff2d7230 */ /* 0x000fe40000004100 */
[C---:B------:R-:W-:Y:S01]  /*ea50*/  FMUL.FTZ R52, R47.reuse, R56 ;  /* 0x000000382f347220 */ /* 0x040fe20000410000 */
[----:B------:R-:W-:Y:S02]  /*ea60*/  HADD2.F32 R50, -RZ, R59.H0_H0 ;  /* 0x2000003bff327230 */ /* 0x000fe40000004100 */
[-C--:B------:R-:W-:Y:S01]  /*ea70*/  FMUL.FTZ R47, R47, R42.reuse ;  /* 0x0000002a2f2f7220 */ /* 0x080fe20000410000 */
[----:B------:R-:W-:Y:S02]  /*ea80*/  HADD2.F32 R37, -RZ, R48.H0_H0 ;  /* 0x20000030ff257230 */ /* 0x000fe40000004100 */
[----:B------:R-:W-:Y:S01]  /*ea90*/  FFMA.FTZ R55, R45, R42, -R52 ;  /* 0x0000002a2d377223 */ /* 0x000fe20000010834 */
[----:B------:R-:W-:-:S02]  /*eaa0*/  HADD2.F32 R46, -RZ, R53.H0_H0 ;  /* 0x20000035ff2e7230 */ /* 0x000fc40000004100 */
[----:B------:R-:W-:Y:S01]  /*eab0*/  FFMA.FTZ R56, R45, R56, R47 ;  /* 0x000000382d387223 */ /* 0x000fe2000001002f */
[----:B------:R-:W-:Y:S02]  /*eac0*/  HADD2.F32 R27, -RZ, R39.H0_H0 ;  /* 0x20000027ff1b7230 */ /* 0x000fe40000004100 */
[C---:B------:R-:W-:Y:S01]  /*ead0*/  FMUL.FTZ R64, R37.reuse, R50 ;  /* 0x0000003225407220 */ /* 0x040fe20000410000 */
[----:B------:R-:W-:Y:S01]  /*eae0*/  F2FP.F16.E4M3.UNPACK_B R45, R54.H1 ;  /* 0x00000036ff2d723e */ /* 0x000fe200030006ff */
[-C--:B------:R-:W-:Y:S01]  /*eaf0*/  FMUL.FTZ R37, R37, R46.reuse ;  /* 0x0000002e25257220 */ /* 0x080fe20000410000 */
[-C--:B------:R-:W-:Y:S01]  /*eb00*/  F2FP.F16.E4M3.UNPACK_B R42, R49.reuse.H1 ;  /* 0x00000031ff2a723e */ /* 0x080fe200030006ff */
[----:B------:R-:W-:Y:S02]  /*eb10*/  HADD2.F32 R53, -RZ, R53.H1_H1 ;  /* 0x30000035ff357230 */ /* 0x000fe40000004100 */
[C---:B------:R-:W-:Y:S01]  /*eb20*/  FFMA.FTZ R64, R27.reuse, R46, -R64 ;  /* 0x0000002e1b407223 */ /* 0x040fe20000010840 */
[----:B------:R-:W-:Y:S01]  /*eb30*/  FFMA.FTZ R65, R27, R50, R37 ;  /* 0x000000321b417223 */ /* 0x000fe20000010025 */
[----:B------:R-:W-:Y:S01]  /*eb40*/  HADD2.F32 R59, -RZ, R59.H1_H1 ;  /* 0x3000003bff3b7230 */ /* 0x000fe20000004100 */
[----:B------:R-:W-:Y:S01]  /*eb50*/  F2FP.F16.E4M3.UNPACK_B R54, R54 ;  /* 0x00000036ff36723e */ /* 0x000fe200020006ff */
[----:B------:R-:W-:Y:S01]  /*eb60*/  HADD2.F32 R48, -RZ, R48.H1_H1 ;  /* 0x30000030ff307230 */ /* 0x000fe20000004100 */
[----:B------:R-:W-:Y:S01]  /*eb70*/  F2FP.F16.E4M3.UNPACK_B R49, R49 ;  /* 0x00000031ff31723e */ /* 0x000fe200020006ff */
[----:B------:R-:W-:Y:S01]  /*eb80*/  HADD2.F32 R50, -RZ, R45.H0_H0 ;  /* 0x2000002dff327230 */ /* 0x000fe20000004100 */
[----:B------:R-:W-:Y:S01]  /*eb90*/  F2FP.SATFINITE.E4M3.F32.PACK_AB_MERGE_C R60, R61, R60, RZ ;  /* 0x0000003c3d3c723e */ /* 0x000fe200048070ff */
[----:B------:R-:W-:-:S02]  /*eba0*/  HADD2.F32 R37, -RZ, R40.H0_H0 ;  /* 0x20000028ff257230 */ /* 0x000fc40000004100 */
[C---:B------:R-:W-:Y:S01]  /*ebb0*/  FMUL.FTZ R52, R48.reuse, R59 ;  /* 0x0000003b30347220 */ /* 0x040fe20000410000 */
[----:B------:R-:W-:Y:S02]  /*ebc0*/  HADD2.F32 R46, -RZ, R42.H0_H0 ;  /* 0x2000002aff2e7230 */ /* 0x000fe40000004100 */
[----:B------:R-:W-:Y:S01]  /*ebd0*/  FMUL.FTZ R66, R48, R53 ;  /* 0x0000003530427220 */ /* 0x000fe20000410000 */
        /* <DEDUP_REMOVED lines=8> */
[----:B------:R-:W-:Y:S02]  /*ec60*/  HADD2.F32 R27, -RZ, R42.H1_H1 ;  /* 0x3000002aff1b7230 */ /* 0x000fe40000004100 */
[C---:B------:R-:W-:Y:S01]  /*ec70*/  FFMA.FTZ R67, R39.reuse, R53, -R52 ;  /* 0x0000003527437223 */ /* 0x040fe20000010834 */
[----:B------:R-:W-:Y:S01]  /*ec80*/  FFMA.FTZ R66, R39, R59, R66 ;  /* 0x0000003b27427223 */ /* 0x000fe20000010042 */
[----:B------:R-:W-:Y:S02]  /*ec90*/  HADD2.F32 R36, -RZ, R36.H1_H1 ;  /* 0x30000024ff247230 */ /* 0x000fe40000004100 */
[C---:B------:R-:W-:Y:S01]  /*eca0*/  FMUL.FTZ R39, R40.reuse, R45 ;  /* 0x0000002d28277220 */ /* 0x040fe20000410000 */
[----:B------:R-:W-:Y:S01]  /*ecb0*/  FMUL.FTZ R42, R40, R27 ;  /* 0x0000001b282a7220 */ /* 0x000fe20000410000 */
[----:B------:R-:W-:Y:S01]  /*ecc0*/  HADD2.F32 R40, -RZ, R54.H0_H0 ;  /* 0x20000036ff287230 */ /* 0x000fe20000004100 */
[----:B------:R-:W-:Y:S01]  /*ecd0*/  F2FP.SATFINITE.E4M3.F32.PACK_AB_MERGE_C R58, R58, R63, RZ ;  /* 0x0000003f3a3a723e */ /* 0x000fe200048070ff */
[----:B------:R-:W-:-:S02]  /*ece0*/  HADD2.F32 R37, -RZ, R41.H0_H0 ;  /* 0x20000029ff257230 */ /* 0x000fc40000004100 */
[C---:B------:R-:W-:Y:S01]  /*ecf0*/  FFMA.FTZ R52, R36.reuse, R27, -R39 ;  /* 0x0000001b24347223 */ /* 0x040fe20000010827 */
[----:B------:R-:W-:Y:S01]  /*ed00*/  FFMA.FTZ R51, R36, R45, R42 ;  /* 0x0000002d24337223 */ /* 0x000fe2000001002a */
[----:B------:R-:W-:Y:S01]  /*ed10*/  HADD2.F32 R36, -RZ, R49.H0_H0 ;  /* 0x20000031ff247230 */ /* 0x000fe20000004100 */
[----:B------:R-:W-:Y:S01]  /*ed20*/  F2FP.F16.E4M3.UNPACK_B R39, R6.H1 ;  /* 0x00000006ff27723e */ /* 0x000fe200030006ff */
        /* <DEDUP_REMOVED lines=10> */
[----:B------:R-:W-:Y:S01]  /*edd0*/  FFMA.FTZ R46, R27, R40, R46 ;  /* 0x000000281b2e7223 */ /* 0x000fe2000001002e */
[-C--:B------:R-:W-:Y:S01]  /*ede0*/  FMUL.FTZ R45, R41, R36.reuse ;  /* 0x00000024292d7220 */ /* 0x080fe20000410000 */
[----:B------:R-:W-:Y:S02]  /*edf0*/  HADD2.F32 R40, -RZ, R39.H0_H0 ;  /* 0x20000027ff287230 */ /* 0x000fe40000004100 */
[----:B------:R-:W-:Y:S01]  /*ee00*/  FFMA.FTZ R41, R21, R36, -R48 ;  /* 0x0000002415297223 */ /* 0x000fe20000010830 */
[----:B------:R-:W-:-:S02]  /*ee10*/  HADD2.F32 R27, -RZ, R43.H0_H0 ;  /* 0x2000002bff1b7230 */ /* 0x000fc40000004100 */
[----:B------:R-:W-:Y:S01]  /*ee20*/  FFMA.FTZ R45, R21, R54, R45 ;  /* 0x00000036152d7223 */ /* 0x000fe2000001002d */
[----:B------:R-:W-:Y:S01]  /*ee30*/  HADD2.F32 R36, -RZ, R37.H0_H0 ;  /* 0x20000025ff247230 */ /* 0x000fe20000004100 */
[----:B------:R-:W-:Y:S01]  /*ee40*/  F2FP.F16.E4M3.UNPACK_B R20, R20 ;  /* 0x00000014ff14723e */ /* 0x000fe200020006ff */
[----:B------:R-:W-:Y:S02]  /*ee50*/  HADD2.F32 R39, -RZ, R39.H1_H1 ;  /* 0x30000027ff277230 */ /* 0x000fe40000004100 */
[C---:B------:R-:W-:Y:S01]  /*ee60*/  FMUL.FTZ R48, R27.reuse, R40 ;  /* 0x000000281b307220 */ /* 0x040fe20000410000 */
[----:B------:R-:W-:Y:S02]  /*ee70*/  HADD2.F32 R43, -RZ, R43.H1_H1 ;  /* 0x3000002bff2b7230 */ /* 0x000fe40000004100 */
[----:B------:R-:W-:Y:S01]  /*ee80*/  FMUL.FTZ R54, R27, R36 ;  /* 0x000000241b367220 */ /* 0x000fe20000410000 */
[----:B------:R-:W-:Y:S01]  /*ee90*/  HADD2.F32 R21, -RZ, R38.H0_H0 ;  /* 0x20000026ff157230 */ /* 0x000fe20000004100 */
[----:B------:R-:W-:Y:S01]  /*eea0*/  F2FP.F16.E4M3.UNPACK_B R6, R6 ;  /* 0x00000006ff06723e */ /* 0x000fe200020006ff */
[----:B------:R-:W-:-:S02]  /*eeb0*/  HADD2.F32 R37, -RZ, R37.H1_H1 ;  /* 0x30000025ff257230 */ /* 0x000fc40000004100 */
[----:B------:R-:W-:Y:S01]  /*eec0*/  FMUL.FTZ R27, R43, R39 ;  /* 0x000000272b1b7220 */ /* 0x000fe20000410000 */
[----:B------:R-:W-:Y:S02]  /*eed0*/  HADD2.F32 R38, -RZ, R38.H1_H1 ;  /* 0x30000026ff267230 */ /* 0x000fe40000004100 */
[C---:B------:R-:W-:Y:S01]  /*eee0*/  FFMA.FTZ R48, R21.reuse, R36, -R48 ;  /* 0x0000002415307223 */ /* 0x040fe20000010830 */
[----:B------:R-:W-:Y:S01]  /*eef0*/  FFMA.FTZ R54, R21, R40, R54 ;  /* 0x0000002815367223 */ /* 0x000fe20000010036 */
[-C--:B------:R-:W-:Y:S01]  /*ef00*/  FMUL.FTZ R36, R43, R37.reuse ;  /* 0x000000252b247220 */ /* 0x080fe20000410000 */
[--C-:B------:R-:W-:Y:S02]  /*ef10*/  HADD2.F32 R21, -RZ, R20.reuse.H0_H0 ;  /* 0x20000014ff157230 */ /* 0x100fe40000004100 */
[C---:B------:R-:W-:Y:S01]  /*ef20*/  FFMA.FTZ R49, R38.reuse, R37, -R27 ;  /* 0x0000002526317223 */ /* 0x040fe2000001081b */
[----:B------:R-:W-:Y:S02]  /*ef30*/  HADD2.F32 R27, -RZ, R20.H1_H1 ;  /* 0x30000014ff1b7230 */ /* 0x000fe40000004100 */
[----:B------:R-:W-:Y:S01]  /*ef40*/  FFMA.FTZ R53, R38, R39, R36 ;  /* 0x0000002726357223 */ /* 0x000fe20000010024 */
[--C-:B------:R-:W-:Y:S01]  /*ef50*/  HADD2.F32 R37, -RZ, R6.reuse.H0_H0 ;  /* 0x20000006ff257230 */ /* 0x100fe20000004100 */
[----:B------:R-:W-:Y:S01]  /*ef60*/  F2FP.SATFINITE.E4M3.F32.PACK_AB_MERGE_C R50, R51, R50, RZ ;  /* 0x000000323332723e */ /* 0x000fe200048070ff */
[--C-:B------:R-:W-:Y:S01]  /*ef70*/  HADD2.F32 R20, -RZ, R7.reuse.H0_H0 ;  /* 0x20000007ff147230 */ /* 0x100fe20000004100 */
[----:B------:R-:W-:Y:S01]  /*ef80*/  F2FP.SATFINITE.E4M3.F32.PACK_AB_MERGE_C R48, R49, R48, RZ ;  /* 0x000000303130723e */ /* 0x000fe200048070ff */
[----:B------:R-:W-:Y:S01]  /*ef90*/  HADD2.F32 R36, -RZ, R6.H1_H1 ;  /* 0x30000006ff247230 */ /* 0x000fe20000004100 */
[----:B------:R-:W-:Y:S01]  /*efa0*/  F2FP.SATFINITE.E4M3.F32.PACK_AB_MERGE_C R53, R53, R54, RZ ;  /* 0x000000363535723e */ /* 0x000fe200048070ff */
[----:B------:R-:W-:-:S02]  /*efb0*/  HADD2.F32 R7, -RZ, R7.H1_H1 ;  /* 0x30000007ff077230 */ /* 0x000fc40000004100 */
[C---:B------:R-:W-:Y:S01]  /*efc0*/  FMUL.FTZ R39, R20.reuse, R37 ;  /* 0x0000002514277220 */ /* 0x040fe20000410000 */
[--C-:B------:R-:W-:Y:S02]  /*efd0*/  HADD2.F32 R6, -RZ, R4.reuse.H0_H0 ;  /* 0x20000004ff067230 */ /* 0x100fe40000004100 */
        /* <DEDUP_REMOVED lines=8> */
[----:B------:R-:W-:-:S02]  /*f060*/  F2FP.SATFINITE.E4M3.F32.PACK_AB_MERGE_C R7, R67, R64, RZ ;  /* 0x000000404307723e */ /* 0x000fc400048070ff */
[----:B------:R-:W-:Y:S02]  /*f070*/  F2FP.SATFINITE.E4M3.F32.PACK_AB_MERGE_C R4, R52, R47, RZ ;  /* 0x0000002f3404723e */ /* 0x000fe400048070ff */
[----:B------:R-:W-:Y:S02]  /*f080*/  F2FP.SATFINITE.E4M3.F32.PACK_AB_MERGE_C R27, R66, R65, RZ ;  /* 0x00000041421b723e */ /* 0x000fe400048070ff */
[----:B------:R-:W-:Y:S02]  /*f090*/  F2FP.SATFINITE.E4M3.F32.PACK_AB_MERGE_C R5, R24, R5, R60 ;  /* 0x000000051805723e */ /* 0x000fe4000480703c */
[----:B------:R-:W-:Y:S02]  /*f0a0*/  F2FP.SATFINITE.E4M3.F32.PACK_AB_MERGE_C R7, R55, R62, R7 ;  /* 0x0000003e3707723e */ /* 0x000fe40004807007 */
[----:B------:R-:W-:Y:S02]  /*f0b0*/  F2FP.SATFINITE.E4M3.F32.PACK_AB_MERGE_C R25, R26, R25, R58 ;  /* 0x000000191a19723e */ /* 0x000fe4000480703a */
[----:B------:R-:W-:-:S02]  /*f0c0*/  F2FP.SATFINITE.E4M3.F32.PACK_AB_MERGE_C R4, R41, R42, R4 ;  /* 0x0000002a2904723e */ /* 0x000fc40004807004 */
[----:B------:R-:W-:Y:S02]  /*f0d0*/  F2FP.SATFINITE.E4M3.F32.PACK_AB_MERGE_C R6, R6, R39, R48 ;  /* 0x000000270606723e */ /* 0x000fe40004807030 */
[----:B------:R-:W-:Y:S02]  /*f0e0*/  F2FP.SATFINITE.E4M3.F32.PACK_AB_MERGE_C R27, R56, R57, R27 ;  /* 0x00000039381b723e */ /* 0x000fe4000480701b */
[----:B------:R-:W-:Y:S01]  /*f0f0*/  F2FP.SATFINITE.E4M3.F32.PACK_AB_MERGE_C R24, R45, R46, R50 ;  /* 0x0000002e2d18723e */ /* 0x000fe20004807032 */
[----:B------:R1:W-:Y:S01]  /*f100*/  STS.128 [R68+0x18400], R4 ;  /* 0x0184000444007388 */ /* 0x0003e20000000c00 */
[----:B------:R-:W-:-:S05]  /*f110*/  F2FP.SATFINITE.E4M3.F32.PACK_AB_MERGE_C R26, R21, R20, R53 ;  /* 0x00000014151a723e */ /* 0x000fca0004807035 */
[----:B------:R1:W-:Y:S02]  /*f120*/  STS.128 [R0+0x18400], R24 ;  /* 0x0184001800007388 */ /* 0x0003e40000000c00 */
.L_x_1576:
[----:B------:R-:W-:Y:S05]  /*f130*/  BSYNC B1 ;  /* 0x0000000000017941 */ /* 0x000fea0003800000 */
.L_x_1575:
[----:B------:R-:W-:Y:S04]  /*f140*/  BSSY B1, `(.L_x_1577) ;  /* 0x0000101000017945 */ /* 0x000fe80003800000 */
[----:B------:R-:W-:Y:S05]  /*f150*/  @P1 BRA `(.L_x_1578) ;  /* 0x0000000c00fc1947 */ /* 0x000fea0003800000 */
[----:B------:R-:W3:Y:S01]  /*f160*/  LDL R62, [R1+0xc] ;  /* 0x00000c00013e7983 */ /* 0x000ee20000100800 */
[----:B-1---5:R-:W-:Y:S02]  /*f170*/  SHF.R.U32.HI R0, RZ, 0x8, R28 ;  /* 0x00000008ff007819 */ /* 0x022fe4000001161c */
[----:B------:R-:W-:Y:S02]  /*f180*/  LOP3.LUT R5, R28, 0xff, RZ, 0xc0, !PT ;  /* 0x000000ff1c057812 */ /* 0x000fe400078ec0ff */
[----:B------:R-:W-:Y:S02]  /*f190*/  LOP3.LUT R4, R0, 0xff, RZ, 0xc0, !PT ;  /* 0x000000ff00047812 */ /* 0x000fe400078ec0ff */
[----:B------:R-:W-:Y:S02]  /*f1a0*/  LEA.HI R0, R3, R230, RZ, 0x1c ;  /* 0x000000e603007211 */ /* 0x000fe400078fe0ff */
[----:B0-----:R-:W-:Y:S02]  /*f1b0*/  PRMT R37, R4, 0x7604, R5 ;  /* 0x0000760404257816 */ /* 0x001fe40000000005 */
[----:B------:R-:W-:-:S02]  /*f1c0*/  SHF.R.S32.HI R5, RZ, 0x1f, R0 ;  /* 0x0000001fff057819 */ /* 0x000fc40000011400 */
[----:B------:R-:W-:Y:S02]  /*f1d0*/  SHF.R.U32.HI R20, RZ, 0x8, R31 ;  /* 0x00000008ff147819 */ /* 0x000fe4000001161f */
[----:B------:R-:W-:Y:S01]  /*f1e0*/  LEA.HI R4, R5, R0, RZ, 0x2 ;  /* 0x0000000005047211 */ /* 0x000fe200078f10ff */
[----:B------:R-:W-:Y:S01]  /*f1f0*/  IMAD.SHL.U32 R5, R0, 0x10, RZ ;  /* 0x0000001000057824 */ /* 0x000fe200078e00ff */
[----:B------:R-:W-:Y:S02]  /*f200*/  SHF.R.U32.HI R6, RZ, 0x8, R29 ;  /* 0x00000008ff067819 */ /* 0x000fe4000001161d */
[----:B--2---:R-:W-:Y:S01]  /*f210*/  LOP3.LUT R21, R31, 0xff, RZ, 0xc0, !PT ;  /* 0x000000ff1f157812 */ /* 0x004fe200078ec0ff */
[----:B------:R-:W-:Y:S01]  /*f220*/  IMAD.SHL.U32 R4, R4, 0x800, RZ ;  /* 0x0000080004047824 */ /* 0x000fe200078e00ff */
[----:B------:R-:W-:Y:S02]  /*f230*/  LOP3.LUT R0, R212, 0x30, R5, 0xf8, !PT ;  /* 0x00000030d4007812 */ /* 0x000fe400078ef805 */
[----:B------:R-:W-:-:S02]  /*f240*/  LOP3.LUT R20, R20, 0xff, RZ, 0xc0, !PT ;  /* 0x000000ff14147812 */ /* 0x000fc400078ec0ff */
[----:B------:R-:W-:Y:S02]  /*f250*/  SHF.R.U32.HI R24, RZ, 0x8, R8 ;  /* 0x00000008ff187819 */ /* 0x000fe40000011608 */
[----:B------:R-:W-:Y:S02]  /*f260*/  LOP3.LUT R0, R0, R213, RZ, 0x3c, !PT ;  /* 0x000000d500007212 */ /* 0x000fe400078e3cff */
[----:B------:R-:W-:Y:S02]  /*f270*/  LOP3.LUT R5, R4, 0xffffe000, RZ, 0xc0, !PT ;  /* 0xffffe00004057812 */ /* 0x000fe400078ec0ff */
[----:B------:R-:W-:Y:S02]  /*f280*/  LOP3.LUT R7, R29, 0xff, RZ, 0xc0, !PT ;  /* 0x000000ff1d077812 */ /* 0x000fe400078ec0ff */
[----:B------:R-:W-:Y:S02]  /*f290*/  LOP3.LUT R6, R6, 0xff, RZ, 0xc0, !PT ;  /* 0x000000ff06067812 */ /* 0x000fe400078ec0ff */
[----:B------:R-:W-:-:S02]  /*f2a0*/  PRMT R43, R20, 0x7604, R21 ;  /* 0x00007604142b7816 */ /* 0x000fc40000000015 */
[----:B------:R-:W-:Y:S02]  /*f2b0*/  LOP3.LUT R25, R8, 0xff, RZ, 0xc0, !PT ;  /* 0x000000ff08197812 */ /* 0x000fe400078ec0ff */
[----:B------:R-:W-:Y:S02]  /*f2c0*/  LOP3.LUT R24, R24, 0xff, RZ, 0xc0, !PT ;  /* 0x000000ff18187812 */ /* 0x000fe400078ec0ff */
[----:B------:R-:W-:Y:S02]  /*f2d0*/  IADD3 R21, R0, R214, R5 ;  /* 0x000000d600157210 */ /* 0x000fe40007ffe005 */
[----:B------:R-:W-:Y:S02]  /*f2e0*/  SHF.R.U32.HI R0, RZ, 0x8, R9 ;  /* 0x00000008ff007819 */ /* 0x000fe40000011609 */
[----:B------:R-:W-:Y:S02]  /*f2f0*/  PRMT R36, R6, 0x7604, R7 ;  /* 0x0000760406247816 */ /* 0x000fe40000000007 */
[----:B------:R-:W-:-:S02]  /*f300*/  SHF.R.U32.HI R6, RZ, 0x8, R30 ;  /* 0x00000008ff067819 */ /* 0x000fc4000001161e */
[----:B------:R-:W-:Y:S02]  /*f310*/  PRMT R47, R24, 0x7604, R25 ;  /* 0x00007604182f7816 */ /* 0x000fe40000000019 */
[----:B------:R-:W-:Y:S02]  /*f320*/  LOP3.LUT R25, R9, 0xff, RZ, 0xc0, !PT ;  /* 0x000000ff09197812 */ /* 0x000fe400078ec0ff */
[----:B------:R-:W-:Y:S02]  /*f330*/  SHF.R.U32.HI R24, RZ, 0x8, R11 ;  /* 0x00000008ff187819 */ /* 0x000fe4000001160b */
[----:B------:R-:W-:Y:S02]  /*f340*/  LOP3.LUT R0, R0, 0xff, RZ, 0xc0, !PT ;  /* 0x000000ff00007812 */ /* 0x000fe400078ec0ff */
[----:B------:R-:W-:Y:S02]  /*f350*/  SHF.R.U32.HI R20, RZ, 0x8, R10 ;  /* 0x00000008ff147819 */ /* 0x000fe4000001160a */
[----:B------:R-:W-:-:S02]  /*f360*/  LOP3.LUT R7, R30, 0xff, RZ, 0xc0, !PT ;  /* 0x000000ff1e077812 */ /* 0x000fc400078ec0ff */
[----:B------:R-:W-:Y:S02]  /*f370*/  LOP3.LUT R6, R6, 0xff, RZ, 0xc0, !PT ;  /* 0x000000ff06067812 */ /* 0x000fe400078ec0ff */
[----:B------:R-:W-:Y:S02]  /*f380*/  LOP3.LUT R27, R10, 0xff, RZ, 0xc0, !PT ;  /* 0x000000ff0a1b7812 */ /* 0x000fe400078ec0ff */
[----:B------:R-:W-:Y:S02]  /*f390*/  LOP3.LUT R24, R24, 0xff, RZ, 0xc0, !PT ;  /* 0x000000ff18187812 */ /* 0x000fe400078ec0ff */
[----:B------:R-:W-:Y:S01]  /*f3a0*/  PRMT R49, R0, 0x7604, R25 ;  /* 0x0000760400317816 */ /* 0x000fe20000000019 */
[----:B------:R-:W-:Y:S01]  /*f3b0*/  IMAD.IADD R0, R16, 0x1, R21 ;  /* 0x0000000110007824 */ /* 0x000fe200078e0215 */
[----:B------:R-:W-:Y:S02]  /*f3c0*/  LOP3.LUT R20, R20, 0xff, RZ, 0xc0, !PT ;  /* 0x000000ff14147812 */ /* 0x000fe400078ec0ff */
[----:B------:R-:W-:-:S02]  /*f3d0*/  LOP3.LUT R41, R11, 0xff, RZ, 0xc0, !PT ;  /* 0x000000ff0b297812 */ /* 0x000fc400078ec0ff */
[----:B------:R-:W-:Y:S02]  /*f3e0*/  PRMT R39, R6, 0x7604, R7 ;  /* 0x0000760406277816 */ /* 0x000fe40000000007 */
[----:B------:R-:W-:Y:S02]  /*f3f0*/  PRMT R51, R20, 0x7604, R27 ;  /* 0x0000760414337816 */ /* 0x000fe4000000001b */
[----:B------:R-:W-:Y:S02]  /*f400*/  PRMT R42, R24, 0x7604, R41 ;  /* 0x00007604182a7816 */ /* 0x000fe40000000029 */
[----:B------:R-:W0:Y:S01]  /*f410*/  LDS.128 R24, [R0+0x18400] ;  /* 0x0184000000187984 */ /* 0x000e220000000c00 */
[----:B------:R-:W-:Y:S02]  /*f420*/  SHF.R.U32.HI R21, RZ, 0x10, R29 ;  /* 0x00000010ff157819 */ /* 0x000fe4000001161d */
[----:B------:R-:W-:Y:S02]  /*f430*/  SHF.R.U32.HI R38, RZ, 0x10, R30 ;  /* 0x00000010ff267819 */ /* 0x000fe4000001161e */
[----:B------:R-:W-:-:S02]  /*f440*/  LOP3.LUT R21, R21, 0xff, RZ, 0xc0, !PT ;  /* 0x000000ff15157812 */ /* 0x000fc400078ec0ff */
[----:B------:R-:W-:Y:S02]  /*f450*/  SHF.R.U32.HI R20, RZ, 0x10, R28 ;  /* 0x00000010ff147819 */ /* 0x000fe4000001161c */
[----:B------:R-:W-:Y:S02]  /*f460*/  LOP3.LUT R38, R38, 0xff, RZ, 0xc0, !PT ;  /* 0x000000ff26267812 */ /* 0x000fe400078ec0ff */
[----:B------:R-:W-:Y:S02]  /*f470*/  PRMT R21, R21, 0x7054, R36 ;  /* 0x0000705415157816 */ /* 0x000fe40000000024 */
[----:B------:R-:W-:Y:S02]  /*f480*/  SHF.R.U32.HI R36, RZ, 0x10, R9 ;  /* 0x00000010ff247819 */ /* 0x000fe40000011609 */
[----:B------:R-:W-:Y:S02]  /*f490*/  LOP3.LUT R20, R20, 0xff, RZ, 0xc0, !PT ;  /* 0x000000ff14147812 */ /* 0x000fe400078ec0ff */
[----:B------:R-:W-:-:S02]  /*f4a0*/  PRMT R41, R38, 0x7054, R39 ;  /* 0x0000705426297816 */ /* 0x000fc40000000027 */
[----:B------:R-:W-:Y:S02]  /*f4b0*/  SHF.R.U32.HI R39, RZ, 0x10, R11 ;  /* 0x00000010ff277819 */ /* 0x000fe4000001160b */
[----:B------:R-:W-:Y:S02]  /*f4c0*/  LOP3.LUT R36, R36, 0xff, RZ, 0xc0, !PT ;  /* 0x000000ff24247812 */ /* 0x000fe400078ec0ff */
[----:B------:R-:W-:Y:S02]  /*f4d0*/  PRMT R37, R20, 0x7054, R37 ;  /* 0x0000705414257816 */ /* 0x000fe40000000025 */
[----:B------:R-:W-:Y:S02]  /*f4e0*/  SHF.R.U32.HI R20, RZ, 0x10, R8 ;  /* 0x00000010ff147819 */ /* 0x000fe40000011608 */
[----:B------:R-:W-:Y:S02]  /*f4f0*/  LOP3.LUT R39, R39, 0xff, RZ, 0xc0, !PT ;  /* 0x000000ff27277812 */ /* 0x000fe400078ec0ff */
[----:B------:R-:W-:-:S02]  /*f500*/  SHF.R.U32.HI R38, RZ, 0x10, R10 ;  /* 0x00000010ff267819 */ /* 0x000fc4000001160a */
[----:B------:R-:W-:Y:S02]  /*f510*/  SHF.R.U32.HI R40, RZ, 0x10, R31 ;  /* 0x00000010ff287819 */ /* 0x000fe4000001161f */
[----:B------:R-:W-:Y:S02]  /*f520*/  PRMT R49, R36, 0x7054, R49 ;  /* 0x0000705424317816 */ /* 0x000fe40000000031 */
[----:B------:R-:W-:Y:S02]  /*f530*/  LOP3.LUT R20, R20, 0xff, RZ, 0xc0, !PT ;  /* 0x000000ff14147812 */ /* 0x000fe400078ec0ff */
[----:B------:R-:W-:Y:S02]  /*f540*/  PRMT R53, R39, 0x7054, R42 ;  /* 0x0000705427357816 */ /* 0x000fe4000000002a */
[----:B------:R-:W-:Y:S02]  /*f550*/  LOP3.LUT R38, R38, 0xff, RZ, 0xc0, !PT ;  /* 0x000000ff26267812 */ /* 0x000fe400078ec0ff */
[----:B------:R-:W-:-:S02]  /*f560*/  LOP3.LUT R40, R40, 0xff, RZ, 0xc0, !PT ;  /* 0x000000ff28287812 */ /* 0x000fc400078ec0ff */
[----:B------:R-:W-:Y:S02]  /*f570*/  LOP3.LUT R49, R49, 0xff000000, R9, 0xf8, !PT ;  /* 0xff00000031317812 */ /* 0x000fe400078ef809 */
[----:B------:R-:W-:Y:S02]  /*f580*/  LOP3.LUT R39, R21, 0xff000000, R29, 0xf8, !PT ;  /* 0xff00000015277812 */ /* 0x000fe400078ef81d */
[----:B------:R-:W-:Y:S02]  /*f590*/  PRMT R47, R20, 0x7054, R47 ;  /* 0x00007054142f7816 */ /* 0x000fe4000000002f */
[----:B------:R-:W-:Y:S02]  /*f5a0*/  LOP3.LUT R53, R53, 0xff000000, R11, 0xf8, !PT ;  /* 0xff00000035357812 */ /* 0x000fe400078ef80b */
[----:B------:R-:W-:Y:S02]  /*f5b0*/  PRMT R51, R38, 0x7054, R51 ;  /* 0x0000705426337816 */ /* 0x000fe40000000033 */
[----:B------:R-:W-:-:S02]  /*f5c0*/  PRMT R45, R40, 0x7054, R43 ;  /* 0x00007054282d7816 */ /* 0x000fc4000000002b */
[----:B------:R-:W-:Y:S02]  /*f5d0*/  F2FP.F16.E4M3.UNPACK_B R46, R49 ;  /* 0x00000031ff2e723e */ /* 0x000fe400020006ff */
[----:B------:R-:W-:Y:S02]  /*f5e0*/  F2FP.F16.E4M3.UNPACK_B R40, R39 ;  /* 0x00000027ff28723e */ /* 0x000fe400020006ff */
[----:B------:R-:W-:Y:S01]  /*f5f0*/  LOP3.LUT R47, R47, 0xff000000, R8, 0xf8, !PT ;  /* 0xff0000002f2f7812 */ /* 0x000fe200078ef808 */
[----:B------:R-:W-:Y:S01]  /*f600*/  HADD2.F32 R48, -RZ, R46.H0_H0 ;  /* 0x2000002eff307230 */ /* 0x000fe20000004100 */
[----:B------:R-:W-:Y:S01]  /*f610*/  LOP3.LUT R50, R51, 0xff000000, R10, 0xf8, !PT ;  /* 0xff00000033327812 */ /* 0x000fe200078ef80a */
[----:B------:R-:W-:Y:S01]  /*f620*/  HADD2.F32 R42, -RZ, R40.H0_H0 ;  /* 0x20000028ff2a7230 */ /* 0x000fe20000004100 */
[----:B------:R-:W-:Y:S01]  /*f630*/  LOP3.LUT R38, R37, 0xff000000, R28, 0xf8, !PT ;  /* 0xff00000025267812 */ /* 0x000fe200078ef81c */
[----:B------:R-:W-:Y:S01]  /*f640*/  HADD2.F32 R51, -RZ, R46.H1_H1 ;  /* 0x3000002eff337230 */ /* 0x000fe20000004100 */
[----:B0-----:R-:W-:-:S02]  /*f650*/  F2FP.F16.E4M3.UNPACK_B R36, R27 ;  /* 0x0000001bff24723e */ /* 0x001fc400020006ff */
[----:B------:R-:W-:Y:S02]  /*f660*/  F2FP.F16.E4M3.UNPACK_B R37, R27.H1 ;  /* 0x0000001bff25723e */ /* 0x000fe400030006ff */
[----:B------:R-:W-:Y:S02]  /*f670*/  F2FP.F16.E4M3.UNPACK_B R29, R25.H1 ;  /* 0x00000019ff1d723e */ /* 0x000fe400030006ff */
[----:B------:R-:W-:Y:S02]  /*f680*/  F2FP.F16.E4M3.UNPACK_B R49, R49.H1 ;  /* 0x00000031ff31723e */ /* 0x000fe400030006ff */
[----:B------:R-:W-:Y:S01]  /*f690*/  LOP3.LUT R43, R41, 0xff000000, R30, 0xf8, !PT ;  /* 0xff000000292b7812 */ /* 0x000fe200078ef81e */
[----:B------:R-:W-:Y:S01]  /*f6a0*/  HADD2.F32 R41, -RZ, R40.H1_H1 ;  /* 0x30000028ff297230 */ /* 0x000fe20000004100 */
[----:B------:R-:W-:Y:S02]  /*f6b0*/  LOP3.LUT R45, R45, 0xff000000, R31, 0xf8, !PT ;  /* 0xff0000002d2d7812 */ /* 0x000fe400078ef81f */
[----:B------:R-:W-:-:S02]  /*f6c0*/  F2FP.F16.E4M3.UNPACK_B R30, R26 ;  /* 0x0000001aff1e723e */ /* 0x000fc400020006ff */
[----:B------:R-:W-:Y:S02]  /*f6d0*/  F2FP.F16.E4M3.UNPACK_B R31, R26.H1 ;  /* 0x0000001aff1f723e */ /* 0x000fe400030006ff */
[----:B------:R-:W-:-:S05]  /*f6e0*/  F2FP.F16.E4M3.UNPACK_B R39, R39.H1 ;  /* 0x00000027ff27723e */ /* 0x000fca00030006ff */
[--C-:B------:R-:W-:Y:S02]  /*f6f0*/  HADD2.F32 R40, -RZ, R39.reuse.H0_H0 ;  /* 0x20000027ff287230 */ /* 0x100fe40000004100 */
[----:B------:R-:W-:Y:S01]  /*f700*/  HADD2.F32 R39, -RZ, R39.H1_H1 ;  /* 0x30000027ff277230 */ /* 0x000fe20000004100 */
[----:B---3--:R-:W0:Y:S02]  /*f710*/  LDS.128 R4, [R62+0x18400] ;  /* 0x018400003e047984 */ /* 0x008e240000000c00 */
[-C--:B0-----:R-:W-:Y:S02]  /*f720*/  F2FP.F16.E4M3.UNPACK_B R11, R6.reuse ;  /* 0x00000006ff0b723e */ /* 0x081fe400020006ff */
[----:B------:R-:W-:Y:S02]  /*f730*/  F2FP.F16.E4M3.UNPACK_B R20, R6.H1 ;  /* 0x00000006ff14723e */ /* 0x000fe400030006ff */
[----:B------:R-:W-:Y:S02]  /*f740*/  F2FP.F16.E4M3.UNPACK_B R6, R25 ;  /* 0x00000019ff06723e */ /* 0x000fe400020006ff */
[----:B------:R-:W-:-:S02]  /*f750*/  F2FP.F16.E4M3.UNPACK_B R8, R5 ;  /* 0x00000005ff08723e */ /* 0x000fc400020006ff */
[----:B------:R-:W-:Y:S01]  /*f760*/  F2FP.F16.E4M3.UNPACK_B R10, R5.H1 ;  /* 0x00000005ff0a723e */ /* 0x000fe200030006ff */
[----:B------:R-:W-:Y:S01]  /*f770*/  HADD2.F32 R5, -RZ, R6.H0_H0 ;  /* 0x20000006ff057230 */ /* 0x000fe20000004100 */
[-C--:B------:R-:W-:Y:S01]  /*f780*/  F2FP.F16.E4M3.UNPACK_B R21, R7.reuse ;  /* 0x00000007ff15723e */ /* 0x080fe200020006ff */
[----:B------:R-:W-:Y:S01]  /*f790*/  HADD2.F32 R9, -RZ, R8.H0_H0 ;  /* 0x20000008ff097230 */ /* 0x000fe20000004100 */
[----:B------:R-:W-:Y:S01]  /*f7a0*/  F2FP.F16.E4M3.UNPACK_B R28, R7.H1 ;  /* 0x00000007ff1c723e */ /* 0x000fe200030006ff */
[----:B------:R-:W-:Y:S02]  /*f7b0*/  HADD2.F32 R26, -RZ, R6.H1_H1 ;  /* 0x30000006ff1a7230 */ /* 0x000fe40000004100 */
[C---:B------:R-:W-:Y:S01]  /*f7c0*/  FMUL.FTZ R52, R5.reuse, R48 ;  /* 0x0000003005347220 */ /* 0x040fe20000410000 */
[----:B------:R-:W-:Y:S01]  /*f7d0*/  FMUL.FTZ R27, R5, R42 ;  /* 0x0000002a051b7220 */ /* 0x000fe20000410000 */
[----:B------:R-:W-:Y:S01]  /*f7e0*/  HADD2.F32 R6, -RZ, R10.H0_H0 ;  /* 0x2000000aff067230 */ /* 0x000fe20000004100 */
[----:B------:R-:W-:Y:S01]  /*f7f0*/  F2FP.F16.E4M3.UNPACK_B R25, R24 ;  /* 0x00000018ff19723e */ /* 0x000fe200020006ff */
[C---:B------:R-:W-:Y:S01]  /*f800*/  FFMA.FTZ R5, R9.reuse, R42, -R52 ;  /* 0x0000002a09057223 */ /* 0x040fe20000010834 */
[----:B------:R-:W-:Y:S01]  /*f810*/  FFMA.FTZ R9, R9, R48, R27 ;  /* 0x0000003009097223 */ /* 0x000fe2000001001b */
[----:B------:R-:W-:-:S02]  /*f820*/  HADD2.F32 R42, -RZ, R49.H0_H0 ;  /* 0x20000031ff2a7230 */ /* 0x000fc40000004100 */
[C---:B------:R-:W-:Y:S01]  /*f830*/  FMUL.FTZ R55, R26.reuse, R51 ;  /* 0x000000331a377220 */ /* 0x040fe20000410000 */
[----:B------:R-:W-:Y:S02]  /*f840*/  HADD2.F32 R27, -RZ, R29.H0_H0 ;  /* 0x2000001dff1b7230 */ /* 0x000fe40000004100 */
[----:B------:R-:W-:Y:S01]  /*f850*/  FMUL.FTZ R26, R26, R41 ;  /* 0x000000291a1a7220 */ /* 0x000fe20000410000 */
[----:B------:R-:W-:Y:S01]  /*f860*/  HADD2.F32 R8, -RZ, R8.H1_H1 ;  /* 0x30000008ff087230 */ /* 0x000fe20000004100 */
[----:B------:R-:W-:Y:S01]  /*f870*/  F2FP.F16.E4M3.UNPACK_B R24, R24.H1 ;  /* 0x00000018ff18723e */ /* 0x000fe200030006ff */
[----:B------:R-:W-:Y:S02]  /*f880*/  HADD2.F32 R49, -RZ, R49.H1_H1 ;  /* 0x30000031ff317230 */ /* 0x000fe40000004100 */
[C---:B------:R-:W-:Y:S01]  /*f890*/  FMUL.FTZ R57, R27.reuse, R42 ;  /* 0x0000002a1b397220 */ /* 0x040fe20000410000 */
[-C--:B------:R-:W-:Y:S01]  /*f8a0*/  FMUL.FTZ R27, R27, R40.reuse ;  /* 0x000000281b1b7220 */ /* 0x080fe20000410000 */
[----:B------:R-:W-:Y:S01]  /*f8b0*/  FFMA.FTZ R48, R8, R51, R26 ;  /* 0x0000003308307223 */ /* 0x000fe2000001001a */
[----:B------:R-:W-:Y:S01]  /*f8c0*/  F2FP.F16.E4M3.UNPACK_B R26, R45 ;  /* 0x0000002dff1a723e */ /* 0x000fe200020006ff */
[----:B------:R-:W-:Y:S01]  /*f8d0*/  FFMA.FTZ R57, R6, R40, -R57 ;  /* 0x0000002806397223 */ /* 0x000fe20000010839 */
[----:B------:R-:W-:Y:S01]  /*f8e0*/  F2FP.F16.E4M3.UNPACK_B R40, R53 ;  /* 0x00000035ff28723e */ /* 0x000fe200020006ff */
[----:B------:R-:W-:Y:S01]  /*f8f0*/  FFMA.FTZ R46, R8, R41, -R55 ;  /* 0x00000029082e7223 */ /* 0x000fe20000010837 */
[----:B------:R-:W-:-:S02]  /*f900*/  HADD2.F32 R29, -RZ, R29.H1_H1 ;  /* 0x3000001dff1d7230 */ /* 0x000fc40000004100 */
[----:B------:R-:W-:Y:S01]  /*f910*/  FFMA.FTZ R42, R6, R42, R27 ;  /* 0x0000002a062a7223 */ /* 0x000fe2000001001b */
[----:B------:R-:W-:Y:S01]  /*f920*/  HADD2.F32 R8, -RZ, R36.H0_H0 ;  /* 0x20000024ff087230 */ /* 0x000fe20000004100 */
[----:B------:R-:W-:Y:S01]  /*f930*/  F2FP.F16.E4M3.UNPACK_B R53, R53.H1 ;  /* 0x00000035ff35723e */ /* 0x000fe200030006ff */
[----:B------:R-:W-:Y:S02]  /*f940*/  HADD2.F32 R41, -RZ, R40.H0_H0 ;  /* 0x20000028ff297230 */ /* 0x000fe40000004100 */
[C---:B------:R-:W-:Y:S01]  /*f950*/  FMUL.FTZ R51, R29.reuse, R49 ;  /* 0x000000311d337220 */ /* 0x040fe20000410000 */
[----:B------:R-:W-:Y:S02]  /*f960*/  HADD2.F32 R27, -RZ, R26.H0_H0 ;  /* 0x2000001aff1b7230 */ /* 0x000fe40000004100 */
[----:B------:R-:W-:Y:S01]  /*f970*/  FMUL.FTZ R54, R29, R39 ;  /* 0x000000271d367220 */ /* 0x000fe20000410000 */
[----:B------:R-:W-:Y:S02]  /*f980*/  HADD2.F32 R10, -RZ, R10.H1_H1 ;  /* 0x3000000aff0a7230 */ /* 0x000fe40000004100 */
[----:B------:R-:W-:Y:S01]  /*f990*/  FMUL.FTZ R29, R8, R41 ;  /* 0x00000029081d7220 */ /* 0x000fe20000410000 */
[----:B------:R-:W-:-:S02]  /*f9a0*/  HADD2.F32 R6, -RZ, R21.H0_H0 ;  /* 0x20000015ff067230 */ /* 0x000fc40000004100 */
[----:B------:R-:W-:Y:S01]  /*f9b0*/  FMUL.FTZ R8, R8, R27 ;  /* 0x0000001b08087220 */ /* 0x000fe20000410000 */
[----:B------:R-:W-:Y:S01]  /*f9c0*/  HADD2.F32 R40, -RZ, R40.H1_H1 ;  /* 0x30000028ff287230 */ /* 0x000fe20000004100 */
[----:B------:R-:W-:Y:S01]  /*f9d0*/  F2FP.F16.E4M3.UNPACK_B R45, R45.H1 ;  /* 0x0000002dff2d723e */ /* 0x000fe200030006ff */
[----:B------:R-:W-:Y:S02]  /*f9e0*/  HADD2.F32 R36, -RZ, R36.H1_H1 ;  /* 0x30000024ff247230 */ /* 0x000fe40000004100 */
[C---:B------:R-:W-:Y:S01]  /*f9f0*/  FFMA.FTZ R52, R10.reuse, R39, -R51 ;  /* 0x000000270a347223 */ /* 0x040fe20000010833 */
[----:B------:R-:W-:Y:S01]  /*fa00*/  FFMA.FTZ R49, R10, R49, R54 ;  /* 0x000000310a317223 */ /* 0x000fe20000010036 */
[C---:B------:R-:W-:Y:S01]  /*fa10*/  FFMA.FTZ R51, R6.reuse, R27, -R29 ;  /* 0x0000001b06337223 */ /* 0x040fe2000001081d */
[----:B------:R-:W-:Y:S01]  /*fa20*/  FFMA.FTZ R54, R6, R41, R8 ;  /* 0x0000002906367223 */ /* 0x000fe20000010008 */
[----:B------:R-:W-:Y:S02]  /*fa30*/  HADD2.F32 R26, -RZ, R26.H1_H1 ;  /* 0x3000001aff1a7230 */ /* 0x000fe40000004100 */
[----:B------:R-:W-:Y:S01]  /*fa40*/  FMUL.FTZ R10, R36, R40 ;  /* 0x00000028240a7220 */ /* 0x000fe20000410000 */
[----:B------:R-:W-:Y:S01]  /*fa50*/  HADD2.F32 R21, -RZ, R21.H1_H1 ;  /* 0x30000015ff157230 */ /* 0x000fe20000004100 */
[----:B------:R-:W-:Y:S01]  /*fa60*/  F2FP.F16.E4M3.UNPACK_B R7, R4 ;  /* 0x00000004ff07723e */ /* 0x000fe200020006ff */
[----:B------:R-:W-:-:S02]  /*fa70*/  HADD2.F32 R29, -RZ, R53.H0_H0 ;  /* 0x20000035ff1d7230 */ /* 0x000fc40000004100 */
[-C--:B------:R-:W-:Y:S01]  /*fa80*/  FMUL.FTZ R39, R36, R26.reuse ;  /* 0x0000001a24277220 */ /* 0x080fe20000410000 */
[----:B------:R-:W-:Y:S02]  /*fa90*/  HADD2.F32 R8, -RZ, R37.H0_H0 ;  /* 0x20000025ff087230 */ /* 0x000fe40000004100 */
[----:B------:R-:W-:Y:S01]  /*faa0*/  FFMA.FTZ R56, R21, R26, -R10 ;  /* 0x0000001a15387223 */ /* 0x000fe2000001080a */
[--C-:B------:R-:W-:Y:S01]  /*fab0*/  HADD2.F32 R27, -RZ, R45.reuse.H0_H0 ;  /* 0x2000002dff1b7230 */ /* 0x100fe20000004100 */
[----:B------:R-:W-:Y:S01]  /*fac0*/  F2FP.F16.E4M3.UNPACK_B R26, R47.H1 ;  /* 0x0000002fff1a723e */ /* 0x000fe200030006ff */
[----:B------:R-:W-:Y:S02]  /*fad0*/  HADD2.F32 R6, -RZ, R28.H0_H0 ;  /* 0x2000001cff067230 */ /* 0x000fe40000004100 */
[C---:B------:R-:W-:Y:S01]  /*fae0*/  FMUL.FTZ R41, R8.reuse, R29 ;  /* 0x0000001d08297220 */ /* 0x040fe20000410000 */
[----:B------:R-:W-:Y:S01]  /*faf0*/  F2FP.F16.E4M3.UNPACK_B R4, R4.H1 ;  /* 0x00000004ff04723e */ /* 0x000fe200030006ff */
[----:B------:R-:W-:Y:S01]  /*fb00*/  FMUL.FTZ R8, R8, R27 ;  /* 0x0000001b08087220 */ /* 0x000fe20000410000 */
[----:B------:R-:W-:-:S02]  /*fb10*/  HADD2.F32 R45, -RZ, R45.H1_H1 ;  /* 0x3000002dff2d7230 */ /* 0x000fc40000004100 */
[C---:B------:R-:W-:Y:S01]  /*fb20*/  FFMA.FTZ R58, R6.reuse, R27, -R41 ;  /* 0x0000001b063a7223 */ /* 0x040fe20000010829 */
[----:B------:R-:W-:Y:S02]  /*fb30*/  HADD2.F32 R53, -RZ, R53.H1_H1 ;  /* 0x30000035ff357230 */ /* 0x000fe40000004100 */
[----:B------:R-:W-:Y:S01]  /*fb40*/  FFMA.FTZ R59, R6, R29, R8 ;  /* 0x0000001d063b7223 */ /* 0x000fe20000010008 */
[----:B------:R-:W-:Y:S01]  /*fb50*/  F2FP.F16.E4M3.UNPACK_B R10, R38.H1 ;  /* 0x00000026ff0a723e */ /* 0x000fe200030006ff */
[----:B------:R-:W-:Y:S02]  /*fb60*/  HADD2.F32 R37, -RZ, R37.H1_H1 ;  /* 0x30000025ff257230 */ /* 0x000fe40000004100 */
[----:B------:R-:W-:Y:S01]  /*fb70*/  FFMA.FTZ R55, R21, R40, R39 ;  /* 0x0000002815377223 */ /* 0x000fe20000010027 */
[----:B------:R-:W-:Y:S01]  /*fb80*/  HADD2.F32 R27, -RZ, R26.H0_H0 ;  /* 0x2000001aff1b7230 */ /* 0x000fe20000004100 */
[----:B------:R-:W-:Y:S01]  /*fb90*/  F2FP.F16.E4M3.UNPACK_B R47, R47 ;  /* 0x0000002fff2f723e */ /* 0x000fe200020006ff */
[----:B------:R-:W-:-:S02]  /*fba0*/  HADD2.F32 R8, -RZ, R24.H0_H0 ;  /* 0x20000018ff087230 */ /* 0x000fc40000004100 */
[C---:B------:R-:W-:Y:S01]  /*fbb0*/  FMUL.FTZ R39, R37.reuse, R53 ;  /* 0x0000003525277220 */ /* 0x040fe20000410000 */
[----:B------:R-:W-:Y:S02]  /*fbc0*/  HADD2.F32 R28, -RZ, R28.H1_H1 ;  /* 0x3000001cff1c7230 */ /* 0x000fe40000004100 */
[----:B------:R-:W-:Y:S01]  /*fbd0*/  FMUL.FTZ R36, R37, R45 ;  /* 0x0000002d25247220 */ /* 0x000fe20000410000 */
[----:B------:R-:W-:Y:S02]  /*fbe0*/  HADD2.F32 R21, -RZ, R10.H0_H0 ;  /* 0x2000000aff157230 */ /* 0x000fe40000004100 */
[----:B------:R-:W-:Y:S01]  /*fbf0*/  FMUL.FTZ R29, R8, R27 ;  /* 0x0000001b081d7220 */ /* 0x000fe20000410000 */
[----:B------:R-:W-:Y:S02]  /*fc00*/  HADD2.F32 R6, -RZ, R4.H0_H0 ;  /* 0x20000004ff067230 */ /* 0x000fe40000004100 */
[C---:B------:R-:W-:Y:S01]  /*fc10*/  FFMA.FTZ R61, R28.reuse, R45, -R39 ;  /* 0x0000002d1c3d7223 */ /* 0x040fe20000010827 */
[----:B------:R-:W-:Y:S01]  /*fc20*/  FFMA.FTZ R60, R28, R53, R36 ;  /* 0x000000351c3c7223 */ /* 0x000fe20000010024 */
[----:B------:R-:W-:-:S02]  /*fc30*/  HADD2.F32 R24, -RZ, R24.H1_H1 ;  /* 0x30000018ff187230 */ /* 0x000fc40000004100 */
[-C--:B------:R-:W-:Y:S01]  /*fc40*/  FMUL.FTZ R8, R8, R21.reuse ;  /* 0x0000001508087220 */ /* 0x080fe20000410000 */
[C---:B------:R-:W-:Y:S01]  /*fc50*/  FFMA.FTZ R28, R6.reuse, R21, -R29 ;  /* 0x00000015061c7223 */ /* 0x040fe2000001081d */
[----:B------:R-:W-:Y:S01]  /*fc60*/  HADD2.F32 R29, -RZ, R26.H1_H1 ;  /* 0x3000001aff1d7230 */ /* 0x000fe20000004100 */
[----:B------:R-:W-:Y:S01]  /*fc70*/  F2FP.F16.E4M3.UNPACK_B R38, R38 ;  /* 0x00000026ff26723e */ /* 0x000fe200020006ff */
[----:B------:R-:W-:Y:S02]  /*fc80*/  HADD2.F32 R21, -RZ, R10.H1_H1 ;  /* 0x3000000aff157230 */ /* 0x000fe40000004100 */
[----:B------:R-:W-:Y:S01]  /*fc90*/  FFMA.FTZ R36, R6, R27, R8 ;  /* 0x0000001b06247223 */ /* 0x000fe20000010008 */
[----:B------:R-:W-:Y:S02]  /*fca0*/  HADD2.F32 R4, -RZ, R4.H1_H1 ;  /* 0x30000004ff047230 */ /* 0x000fe40000004100 */
[----:B------:R-:W-:Y:S01]  /*fcb0*/  FMUL.FTZ R37, R24, R29 ;  /* 0x0000001d18257220 */ /* 0x000fe20000410000 */
[----:B------:R-:W-:-:S02]  /*fcc0*/  HADD2.F32 R27, -RZ, R47.H0_H0 ;  /* 0x2000002fff1b7230 */ /* 0x000fc40000004100 */
[-C--:B------:R-:W-:Y:S01]  /*fcd0*/  FMUL.FTZ R24, R24, R21.reuse ;  /* 0x0000001518187220 */ /* 0x080fe20000410000 */
[----:B------:R-:W-:Y:S02]  /*fce0*/  HADD2.F32 R6, -RZ, R25.H0_H0 ;  /* 0x20000019ff067230 */ /* 0x000fe40000004100 */
[C---:B------:R-:W-:Y:S01]  /*fcf0*/  FFMA.FTZ R39, R4.reuse, R21, -R37 ;  /* 0x0000001504277223 */ /* 0x040fe20000010825 */
[----:B------:R-:W-:Y:S02]  /*fd00*/  HADD2.F32 R21, -RZ, R38.H0_H0 ;  /* 0x20000026ff157230 */ /* 0x000fe40000004100 */
[----:B------:R-:W-:Y:S01]  /*fd10*/  FFMA.FTZ R41, R4, R29, R24 ;  /* 0x0000001d04297223 */ /* 0x000fe20000010018 */
[----:B------:R-:W-:Y:S02]  /*fd20*/  HADD2.F32 R8, -RZ, R47.H1_H1 ;  /* 0x3000002fff087230 */ /* 0x000fe40000004100 */
[----:B------:R-:W-:Y:S01]  /*fd30*/  FMUL.FTZ R29, R6, R27 ;  /* 0x0000001b061d7220 */ /* 0x000fe20000410000 */
[----:B------:R-:W-:-:S02]  /*fd40*/  HADD2.F32 R25, -RZ, R25.H1_H1 ;  /* 0x30000019ff197230 */ /* 0x000fc40000004100 */
[-C--:B------:R-:W-:Y:S01]  /*fd50*/  FMUL.FTZ R37, R6, R21.reuse ;  /* 0x0000001506257220 */ /* 0x080fe20000410000 */
[--C-:B------:R-:W-:Y:S01]  /*fd60*/  HADD2.F32 R4, -RZ, R7.reuse.H0_H0 ;  /* 0x20000007ff047230 */ /* 0x100fe20000004100 */
[----:B------:R-:W-:Y:S01]  /*fd70*/  F2FP.F16.E4M3.UNPACK_B R10, R50.H1 ;  /* 0x00000032ff0a723e */ /* 0x000fe200030006ff */
[----:B------:R-:W-:Y:S02]  /*fd80*/  HADD2.F32 R38, -RZ, R38.H1_H1 ;  /* 0x30000026ff267230 */ /* 0x000fe40000004100 */
[C---:B------:R-:W-:Y:S01]  /*fd90*/  FMUL.FTZ R6, R25.reuse, R8 ;  /* 0x0000000819067220 */ /* 0x040fe20000410000 */
[----:B------:R-:W-:Y:S02]  /*fda0*/  HADD2.F32 R7, -RZ, R7.H1_H1 ;  /* 0x30000007ff077230 */ /* 0x000fe40000004100 */
[C---:B------:R-:W-:Y:S01]  /*fdb0*/  FFMA.FTZ R29, R4.reuse, R21, -R29 ;  /* 0x00000015041d7223 */ /* 0x040fe2000001081d */
[----:B------:R-:W-:Y:S01]  /*fdc0*/  FFMA.FTZ R37, R4, R27, R37 ;  /* 0x0000001b04257223 */ /* 0x000fe20000010025 */
[----:B------:R-:W-:Y:S01]  /*fdd0*/  F2FP.F16.E4M3.UNPACK_B R4, R43.H1 ;  /* 0x0000002bff04723e */ /* 0x000fe200030006ff */
[-C--:B------:R-:W-:Y:S01]  /*fde0*/  FMUL.FTZ R25, R25, R38.reuse ;  /* 0x0000002619197220 */ /* 0x080fe20000410000 */
[----:B------:R-:W-:Y:S01]  /*fdf0*/  FFMA.FTZ R38, R7, R38, -R6 ;  /* 0x0000002607267223 */ /* 0x000fe20000010806 */
[----:B------:R-:W-:Y:S01]  /*fe00*/  HADD2.F32 R21, -RZ, R10.H0_H0 ;  /* 0x2000000aff157230 */ /* 0x000fe20000004100 */
[----:B------:R-:W-:Y:S01]  /*fe10*/  F2FP.F16.E4M3.UNPACK_B R50, R50 ;  /* 0x00000032ff32723e */ /* 0x000fe200020006ff */
[----:B------:R-:W-:-:S02]  /*fe20*/  HADD2.F32 R6, -RZ, R31.H0_H0 ;  /* 0x2000001fff067230 */ /* 0x000fc40000004100 */
        /* <DEDUP_REMOVED lines=8> */
[----:B------:R-:W-:Y:S01]  /*feb0*/  F2FP.SATFINITE.E4M3.F32.PACK_AB_MERGE_C R52, R52, R57, RZ ;  /* 0x000000393434723e */ /* 0x000fe200048070ff */
[----:B------:R-:W-:-:S02]  /*fec0*/  HADD2.F32 R31, -RZ, R31.H1_H1 ;  /* 0x3000001fff1f7230 */ /* 0x000fc40000004100 */
[C---:B------:R-:W-:Y:S01]  /*fed0*/  FFMA.FTZ R26, R4.reuse, R7, -R25 ;  /* 0x00000007041a7223 */ /* 0x040fe20000010819 */
[----:B------:R-:W-:Y:S01]  /*fee0*/  HADD2.F32 R20, -RZ, R20.H1_H1 ;  /* 0x30000014ff147230 */ /* 0x000fe20000004100 */
[----:B------:R-:W-:Y:S01]  /*fef0*/  F2FP.SATFINITE.E4M3.F32.PACK_AB_MERGE_C R42, R49, R42, RZ ;  /* 0x0000002a312a723e */ /* 0x000fe200048070ff */
[----:B------:R-:W-:Y:S02]  /*ff00*/  HADD2.F32 R6, -RZ, R30.H0_H0 ;  /* 0x2000001eff067230 */ /* 0x000fe40000004100 */
[C---:B------:R-:W-:Y:S01]  /*ff10*/  FMUL.FTZ R7, R31.reuse, R10 ;  /* 0x0000000a1f077220 */ /* 0x040fe20000410000 */
[-C--:B------:R-:W-:Y:S01]  /*ff20*/  FMUL.FTZ R25, R31, R8.reuse ;  /* 0x000000081f197220 */ /* 0x080fe20000410000 */
[----:B------:R-:W-:Y:S01]  /*ff30*/  FFMA.FTZ R31, R4, R21, R27 ;  /* 0x00000015041f7223 */ /* 0x000fe2000001001b */
[----:B------:R-:W-:Y:S02]  /*ff40*/  HADD2.F32 R21, -RZ, R50.H0_H0 ;  /* 0x20000032ff157230 */ /* 0x000fe40000004100 */
[----:B------:R-:W-:Y:S01]  /*ff50*/  FFMA.FTZ R45, R20, R8, -R7 ;  /* 0x00000008142d7223 */ /* 0x000fe20000010807 */
        /* <DEDUP_REMOVED lines=31> */
.L_x_1578:
[----:B------:R-:W-:Y:S05]  /*10150*/  BSYNC B1 ;  /* 0x0000000000017941 */ /* 0x000fea0003800000 */
.L_x_1577:
[----:B------:R-:W-:Y:S05]  /*10160*/  @P2 BRA `(.L_x_1559) ;  /* 0x0000000c00dc2947 */ /* 0x000fea0003800000 */
[----:B------:R-:W4:Y:S01]  /*10170*/  LDL R53, [R1+0x8] ;  /* 0x0000080001357983 */ /* 0x000f220000100800 */
[----:B-1-3-5:R-:W-:Y:S02]  /*10180*/  SHF.R.U32.HI R4, RZ, 0x8, R32 ;  /* 0x00000008ff047819 */ /* 0x02afe40000011620 */
[----:B------:R-:W-:Y:S02]  /*10190*/  LOP3.LUT R0, R32, 0xff, RZ, 0xc0, !PT ;  /* 0x000000ff20007812 */ /* 0x000fe400078ec0ff */
[----:B------:R-:W-:Y:S02]  /*101a0*/  SHF.R.U32.HI R8, RZ, 0x8, R34 ;  /* 0x00000008ff087819 */ /* 0x000fe40000011622 */
[----:B------:R-:W-:Y:S02]  /*101b0*/  LOP3.LUT R5, R4, 0xff, RZ, 0xc0, !PT ;  /* 0x000000ff04057812 */ /* 0x000fe400078ec0ff */
[----:B------:R-:W-:Y:S02]  /*101c0*/  LEA.HI R3, R3, R232, RZ, 0x1c ;  /* 0x000000e803037211 */ /* 0x000fe400078fe0ff */
[----:B------:R-:W-:-:S02]  /*101d0*/  LOP3.LUT R4, R34, 0xff, RZ, 0xc0, !PT ;  /* 0x000000ff22047812 */ /* 0x000fc400078ec0ff */
[----:B------:R-:W-:Y:S02]  /*101e0*/  LOP3.LUT R9, R8, 0xff, RZ, 0xc0, !PT ;  /* 0x000000ff08097812 */ /* 0x000fe400078ec0ff */
[----:B--2---:R-:W-:Y:S02]  /*101f0*/  PRMT R21, R5, 0x7604, R0 ;  /* 0x0000760405157816 */ /* 0x004fe40000000000 */
[----:B------:R-:W-:Y:S02]  /*10200*/  SHF.R.S32.HI R0, RZ, 0x1f, R3 ;  /* 0x0000001fff007819 */ /* 0x000fe40000011403 */
[----:B------:R-:W-:Y:S02]  /*10210*/  PRMT R25, R9, 0x7604, R4 ;  /* 0x0000760409197816 */ /* 0x000fe40000000004 */
[----:B------:R-:W-:Y:S01]  /*10220*/  LEA.HI R4, R0, R3, RZ, 0x2 ;  /* 0x0000000300047211 */ /* 0x000fe200078f10ff */
[----:B------:R-:W-:Y:S01]  /*10230*/  IMAD.SHL.U32 R3, R3, 0x10, RZ ;  /* 0x0000001003037824 */ /* 0x000fe200078e00ff */
[----:B------:R-:W-:-:S02]  /*10240*/  SHF.R.U32.HI R7, RZ, 0x8, R33 ;  /* 0x00000008ff077819 */ /* 0x000fc40000011621 */
[----:B------:R-:W-:Y:S01]  /*10250*/  LOP3.LUT R6, R33, 0xff, RZ, 0xc0, !PT ;  /* 0x000000ff21067812 */ /* 0x000fe200078ec0ff */
[----:B------:R-:W-:Y:S01]  /*10260*/  IMAD.SHL.U32 R4, R4, 0x800, RZ ;  /* 0x0000080004047824 */ /* 0x000fe200078e00ff */
[----:B------:R-:W-:Y:S02]  /*10270*/  LOP3.LUT R0, R212, 0x30, R3, 0xf8, !PT ;  /* 0x00000030d4007812 */ /* 0x000fe400078ef803 */
[----:B------:R-:W-:Y:S02]  /*10280*/  LOP3.LUT R7, R7, 0xff, RZ, 0xc0, !PT ;  /* 0x000000ff07077812 */ /* 0x000fe400078ec0ff */
[----:B------:R-:W-:Y:S02]  /*10290*/  SHF.R.U32.HI R8, RZ, 0x8, R12 ;  /* 0x00000008ff087819 */ /* 0x000fe4000001160c */
[----:B------:R-:W-:Y:S02]  /*102a0*/  LOP3.LUT R0, R0, R213, RZ, 0x3c, !PT ;  /* 0x000000d500007212 */ /* 0x000fe400078e3cff */
[----:B------:R-:W-:-:S02]  /*102b0*/  LOP3.LUT R3, R4, 0xffffe000, RZ, 0xc0, !PT ;  /* 0xffffe00004037812 */ /* 0x000fc400078ec0ff */
[----:B------:R-:W-:Y:S02]  /*102c0*/  PRMT R20, R7, 0x7604, R6 ;  /* 0x0000760407147816 */ /* 0x000fe40000000006 */
[----:B------:R-:W-:Y:S02]  /*102d0*/  LOP3.LUT R7, R12, 0xff, RZ, 0xc0, !PT ;  /* 0x000000ff0c077812 */ /* 0x000fe400078ec0ff */
[----:B------:R-:W-:Y:S02]  /*102e0*/  LOP3.LUT R8, R8, 0xff, RZ, 0xc0, !PT ;  /* 0x000000ff08087812 */ /* 0x000fe400078ec0ff */
[----:B------:R-:W-:Y:S02]  /*102f0*/  IADD3 R3, R0, R214, R3 ;  /* 0x000000d600037210 */ /* 0x000fe40007ffe003 */
[----:B------:R-:W-:Y:S02]  /*10300*/  PRMT R31, R8, 0x7604, R7 ;  /* 0x00007604081f7816 */ /* 0x000fe40000000007 */
[----:B------:R-:W-:Y:S01]  /*10310*/  SHF.R.U32.HI R6, RZ, 0x8, R35 ;  /* 0x00000008ff067819 */ /* 0x000fe20000011623 */
[----:B------:R-:W-:Y:S01]  /*10320*/  IMAD.IADD R0, R16, 0x1, R3 ;  /* 0x0000000110007824 */ /* 0x000fe200078e0203 */
[----:B------:R-:W-:-:S02]  /*10330*/  SHF.R.U32.HI R8, RZ, 0x8, R13 ;  /* 0x00000008ff087819 */ /* 0x000fc4000001160d */
[----:B------:R-:W-:Y:S02]  /*10340*/  LOP3.LUT R5, R35, 0xff, RZ, 0xc0, !PT ;  /* 0x000000ff23057812 */ /* 0x000fe400078ec0ff */
[----:B------:R-:W-:Y:S02]  /*10350*/  LOP3.LUT R6, R6, 0xff, RZ, 0xc0, !PT ;  /* 0x000000ff06067812 */ /* 0x000fe400078ec0ff */
[----:B------:R-:W-:Y:S02]  /*10360*/  LOP3.LUT R3, R8, 0xff, RZ, 0xc0, !PT ;  /* 0x000000ff08037812 */ /* 0x000fe400078ec0ff */
[----:B------:R-:W1:Y:S01]  /*10370*/  LDS.128 R8, [R0+0x18400] ;  /* 0x0184000000087984 */ /* 0x000e620000000c00 */
[----:B------:R-:W-:Y:S02]  /*10380*/  PRMT R24, R6, 0x7604, R5 ;  /* 0x0000760406187816 */ /* 0x000fe40000000005 */
[----:B------:R-:W-:Y:S02]  /*10390*/  SHF.R.U32.HI R28, RZ, 0x8, R14 ;  /* 0x00000008ff1c7819 */ /* 0x000fe4000001160e */
[----:B------:R-:W-:-:S02]  /*103a0*/  LOP3.LUT R26, R13, 0xff, RZ, 0xc0, !PT ;  /* 0x000000ff0d1a7812 */ /* 0x000fc400078ec0ff */
[----:B------:R-:W-:Y:S02]  /*103b0*/  LOP3.LUT R27, R14, 0xff, RZ, 0xc0, !PT ;  /* 0x000000ff0e1b7812 */ /* 0x000fe400078ec0ff */
[----:B------:R-:W-:Y:S02]  /*103c0*/  LOP3.LUT R28, R28, 0xff, RZ, 0xc0, !PT ;  /* 0x000000ff1c1c7812 */ /* 0x000fe400078ec0ff */
[----:B------:R-:W-:Y:S02]  /*103d0*/  PRMT R26, R3, 0x7604, R26 ;  /* 0x00007604031a7816 */ /* 0x000fe4000000001a */
[----:B------:R-:W-:Y:S02]  /*103e0*/  SHF.R.U32.HI R3, RZ, 0x10, R33 ;  /* 0x00000010ff037819 */ /* 0x000fe40000011621 */
[----:B0-----:R-:W-:Y:S02]  /*103f0*/  PRMT R39, R28, 0x7604, R27 ;  /* 0x000076041c277816 */ /* 0x001fe4000000001b */
[----:B------:R-:W-:Y:S01]  /*10400*/  SHF.R.U32.HI R37, RZ, 0x10, R13 ;  /* 0x00000010ff257819 */ /* 0x000fe2000001160d */
[----:B------:R-:W-:Y:S01]  /*10410*/  IMAD.U32 R3, R3, 0x10000, RZ ;  /* 0x0001000003037824 */ /* 0x000fe200078e00ff */
[----:B------:R-:W-:-:S02]  /*10420*/  SHF.R.U32.HI R27, RZ, 0x10, R35 ;  /* 0x00000010ff1b7819 */ /* 0x000fc40000011623 */
[--C-:B------:R-:W-:Y:S01]  /*10430*/  SHF.R.U32.HI R30, RZ, 0x8, R15.reuse ;  /* 0x00000008ff1e7819 */ /* 0x100fe2000001160f */
[----:B------:R-:W-:Y:S01]  /*10440*/  IMAD.U32 R37, R37, 0x10000, RZ ;  /* 0x0001000025257824 */ /* 0x000fe200078e00ff */
[----:B------:R-:W-:Y:S01]  /*10450*/  LOP3.LUT R29, R15, 0xff, RZ, 0xc0, !PT ;  /* 0x000000ff0f1d7812 */ /* 0x000fe200078ec0ff */
[----:B------:R-:W-:Y:S01]  /*10460*/  IMAD.U32 R27, R27, 0x10000, RZ ;  /* 0x000100001b1b7824 */ /* 0x000fe200078e00ff */
[----:B------:R-:W-:Y:S02]  /*10470*/  LOP3.LUT R30, R30, 0xff, RZ, 0xc0, !PT ;  /* 0x000000ff1e1e7812 */ /* 0x000fe400078ec0ff */
[----:B------:R-:W-:Y:S02]  /*10480*/  LOP3.LUT R21, R21, 0xff0000, R32, 0xf8, !PT ;  /* 0x00ff000015157812 */ /* 0x000fe400078ef820 */
[----:B------:R-:W-:Y:S02]  /*10490*/  SHF.R.U32.HI R41, RZ, 0x10, R15 ;  /* 0x00000010ff297819 */ /* 0x000fe4000001160f */
[----:B------:R-:W-:-:S02]  /*104a0*/  LOP3.LUT R3, R20, 0xff0000, R3, 0xf8, !PT ;  /* 0x00ff000014037812 */ /* 0x000fc400078ef803 */
[----:B------:R-:W-:Y:S01]  /*104b0*/  PRMT R30, R30, 0x7604, R29 ;  /* 0x000076041e1e7816 */ /* 0x000fe2000000001d */
[----:B------:R-:W-:Y:S01]  /*104c0*/  IMAD.U32 R41, R41, 0x10000, RZ ;  /* 0x0001000029297824 */ /* 0x000fe200078e00ff */
[----:B------:R-:W-:Y:S02]  /*104d0*/  LOP3.LUT R37, R26, 0xff0000, R37, 0xf8, !PT ;  /* 0x00ff00001a257812 */ /* 0x000fe400078ef825 */
[----:B------:R-:W-:Y:S02]  /*104e0*/  LOP3.LUT R29, R24, 0xff0000, R27, 0xf8, !PT ;  /* 0x00ff0000181d7812 */ /* 0x000fe400078ef81b */
[----:B------:R-:W-:Y:S02]  /*104f0*/  LOP3.LUT R27, R21, 0xff000000, R32, 0xf8, !PT ;  /* 0xff000000151b7812 */ /* 0x000fe400078ef820 */
[----:B------:R-:W-:Y:S02]  /*10500*/  LOP3.LUT R32, R3, 0xff000000, R33, 0xf8, !PT ;  /* 0xff00000003207812 */ /* 0x000fe400078ef821 */
[----:B------:R-:W-:-:S02]  /*10510*/  LOP3.LUT R31, R31, 0xff0000, R12, 0xf8, !PT ;  /* 0x00ff00001f1f7812 */ /* 0x000fc400078ef80c */
[----:B------:R-:W-:Y:S02]  /*10520*/  LOP3.LUT R37, R37, 0xff000000, R13, 0xf8, !PT ;  /* 0xff00000025257812 */ /* 0x000fe400078ef80d */
[----:B------:R-:W-:Y:S02]  /*10530*/  LOP3.LUT R25, R25, 0xff0000, R34, 0xf8, !PT ;  /* 0x00ff000019197812 */ /* 0x000fe400078ef822 */
[----:B------:R-:W-:Y:S02]  /*10540*/  LOP3.LUT R33, R31, 0xff000000, R12, 0xf8, !PT ;  /* 0xff0000001f217812 */ /* 0x000fe400078ef80c */
[----:B------:R-:W-:Y:S02]  /*10550*/  F2FP.F16.E4M3.UNPACK_B R28, R32 ;  /* 0x00000020ff1c723e */ /* 0x000fe400020006ff */
[----:B-1----:R-:W-:Y:S02]  /*10560*/  F2FP.F16.E4M3.UNPACK_B R20, R9 ;  /* 0x00000009ff14723e */ /* 0x002fe400020006ff */
[----:B------:R-:W-:-:S02]  /*10570*/  F2FP.F16.E4M3.UNPACK_B R31, R37 ;  /* 0x00000025ff1f723e */ /* 0x000fc400020006ff */
[----:B------:R-:W-:Y:S01]  /*10580*/  LOP3.LUT R41, R30, 0xff0000, R41, 0xf8, !PT ;  /* 0x00ff00001e297812 */ /* 0x000fe200078ef829 */
[--C-:B------:R-:W-:Y:S01]  /*10590*/  HADD2.F32 R24, -RZ, R20.reuse.H0_H0 ;  /* 0x20000014ff187230 */ /* 0x100fe20000004100 */
[----:B------:R-:W-:Y:S01]  /*105a0*/  LOP3.LUT R39, R39, 0xff0000, R14, 0xf8, !PT ;  /* 0x00ff000027277812 */ /* 0x000fe200078ef80e */
[----:B------:R-:W-:Y:S01]  /*105b0*/  HADD2.F32 R20, -RZ, R20.H1_H1 ;  /* 0x30000014ff147230 */ /* 0x000fe20000004100 */
[----:B------:R-:W-:Y:S02]  /*105c0*/  LOP3.LUT R30, R25, 0xff000000, R34, 0xf8, !PT ;  /* 0xff000000191e7812 */ /* 0x000fe400078ef822 */
[----:B------:R-:W-:Y:S01]  /*105d0*/  LOP3.LUT R34, R29, 0xff000000, R35, 0xf8, !PT ;  /* 0xff0000001d227812 */ /* 0x000fe200078ef823 */
[----:B------:R-:W-:Y:S01]  /*105e0*/  HADD2.F32 R29, -RZ, R28.H0_H0 ;  /* 0x2000001cff1d7230 */ /* 0x000fe20000004100 */
[----:B------:R-:W-:Y:S01]  /*105f0*/  LOP3.LUT R36, R39, 0xff000000, R14, 0xf8, !PT ;  /* 0xff00000027247812 */ /* 0x000fe200078ef80e */
[----:B------:R-:W-:Y:S01]  /*10600*/  HADD2.F32 R35, -RZ, R31.H0_H0 ;  /* 0x2000001fff237230 */ /* 0x000fe20000004100 */
[----:B------:R-:W-:-:S02]  /*10610*/  LOP3.LUT R41, R41, 0xff000000, R15, 0xf8, !PT ;  /* 0xff00000029297812 */ /* 0x000fc400078ef80f */
[C---:B------:R-:W-:Y:S01]  /*10620*/  FMUL.FTZ R40, R24.reuse, R29 ;  /* 0x0000001d18287220 */ /* 0x040fe20000410000 */
[----:B------:R-:W-:Y:S01]  /*10630*/  F2FP.F16.E4M3.UNPACK_B R21, R9.H1 ;  /* 0x00000009ff15723e */ /* 0x000fe200030006ff */
[----:B------:R-:W-:Y:S01]  /*10640*/  FMUL.FTZ R39, R24, R35 ;  /* 0x0000002318277220 */ /* 0x000fe20000410000 */
[----:B------:R-:W-:Y:S02]  /*10650*/  F2FP.F16.E4M3.UNPACK_B R37, R37.H1 ;  /* 0x00000025ff25723e */ /* 0x000fe400030006ff */
[----:B------:R-:W-:Y:S02]  /*10660*/  F2FP.F16.E4M3.UNPACK_B R32, R32.H1 ;  /* 0x00000020ff20723e */ /* 0x000fe400030006ff */
[-C--:B------:R-:W-:Y:S02]  /*10670*/  F2FP.F16.E4M3.UNPACK_B R25, R11.reuse ;  /* 0x0000000bff19723e */ /* 0x080fe400020006ff */
[----:B------:R-:W-:Y:S02]  /*10680*/  F2FP.F16.E4M3.UNPACK_B R26, R11.H1 ;  /* 0x0000000bff1a723e */ /* 0x000fe400030006ff */
[----:B------:R-:W-:-:S02]  /*10690*/  F2FP.F16.E4M3.UNPACK_B R11, R10 ;  /* 0x0000000aff0b723e */ /* 0x000fc400020006ff */
[----:B------:R-:W-:Y:S01]  /*106a0*/  F2FP.F16.E4M3.UNPACK_B R24, R10.H1 ;  /* 0x0000000aff18723e */ /* 0x000fe200030006ff */
[--C-:B------:R-:W-:Y:S01]  /*106b0*/  HADD2.F32 R10, -RZ, R21.reuse.H0_H0 ;  /* 0x20000015ff0a7230 */ /* 0x100fe20000004100 */
[-C--:B------:R-:W-:Y:S01]  /*106c0*/  F2FP.F16.E4M3.UNPACK_B R9, R8.reuse ;  /* 0x00000008ff09723e */ /* 0x080fe200020006ff */
[----:B------:R-:W-:Y:S01]  /*106d0*/  HADD2.F32 R21, -RZ, R21.H1_H1 ;  /* 0x30000015ff157230 */ /* 0x000fe20000004100 */
[----:B------:R-:W-:Y:S01]  /*106e0*/  F2FP.F16.E4M3.UNPACK_B R8, R8.H1 ;  /* 0x00000008ff08723e */ /* 0x000fe200030006ff */
[----:B----4-:R-:W0:Y:S02]  /*106f0*/  LDS.128 R4, [R53+0x18400] ;  /* 0x0184000035047984 */ /* 0x010e240000000c00 */
[----:B0-----:R-:W-:Y:S02]  /*10700*/  F2FP.F16.E4M3.UNPACK_B R12, R5 ;  /* 0x00000005ff0c723e */ /* 0x001fe400020006ff */
[-C--:B------:R-:W-:Y:S02]  /*10710*/  F2FP.F16.E4M3.UNPACK_B R14, R7.reuse ;  /* 0x00000007ff0e723e */ /* 0x080fe400020006ff */
[----:B------:R-:W-:-:S02]  /*10720*/  F2FP.F16.E4M3.UNPACK_B R15, R7.H1 ;  /* 0x00000007ff0f723e */ /* 0x000fc400030006ff */
[-C--:B------:R-:W-:Y:S02]  /*10730*/  F2FP.F16.E4M3.UNPACK_B R7, R6.reuse ;  /* 0x00000006ff07723e */ /* 0x080fe400020006ff */
[----:B------:R-:W-:Y:S01]  /*10740*/  F2FP.F16.E4M3.UNPACK_B R13, R6.H1 ;  /* 0x00000006ff0d723e */ /* 0x000fe200030006ff */
[--C-:B------:R-:W-:Y:S01]  /*10750*/  HADD2.F32 R6, -RZ, R12.reuse.H0_H0 ;  /* 0x2000000cff067230 */ /* 0x100fe20000004100 */
[----:B------:R-:W-:Y:S01]  /*10760*/  F2FP.F16.E4M3.UNPACK_B R5, R5.H1 ;  /* 0x00000005ff05723e */ /* 0x000fe200030006ff */
[----:B------:R-:W-:Y:S01]  /*10770*/  HADD2.F32 R12, -RZ, R12.H1_H1 ;  /* 0x3000000cff0c7230 */ /* 0x000fe20000004100 */
[-C--:B------:R-:W-:Y:S02]  /*10780*/  F2FP.F16.E4M3.UNPACK_B R3, R4.reuse ;  /* 0x00000004ff03723e */ /* 0x080fe400020006ff */
[C---:B------:R-:W-:Y:S01]  /*10790*/  FFMA.FTZ R40, R6.reuse, R35, R40 ;  /* 0x0000002306287223 */ /* 0x040fe20000010028 */
[----:B------:R-:W-:Y:S01]  /*107a0*/  FFMA.FTZ R38, R6, R29, -R39 ;  /* 0x0000001d06267223 */ /* 0x000fe20000010827 */
[----:B------:R-:W-:Y:S01]  /*107b0*/  HADD2.F32 R35, -RZ, R31.H1_H1 ;  /* 0x3000001fff237230 */ /* 0x000fe20000004100 */
[----:B------:R-:W-:Y:S01]  /*107c0*/  F2FP.F16.E4M3.UNPACK_B R4, R4.H1 ;  /* 0x00000004ff04723e */ /* 0x000fe200030006ff */
[----:B------:R-:W-:Y:S01]  /*107d0*/  HADD2.F32 R29, -RZ, R28.H1_H1 ;  /* 0x3000001cff1d7230 */ /* 0x000fe20000004100 */
[----:B------:R-:W-:Y:S01]  /*107e0*/  F2FP.F16.E4M3.UNPACK_B R28, R41 ;  /* 0x00000029ff1c723e */ /* 0x000fe200020006ff */
[----:B------:R-:W-:-:S02]  /*107f0*/  HADD2.F32 R39, -RZ, R37.H0_H0 ;  /* 0x20000025ff277230 */ /* 0x000fc40000004100 */
[C---:B------:R-:W-:Y:S01]  /*10800*/  FMUL.FTZ R43, R20.reuse, R35 ;  /* 0x00000023142b7220 */ /* 0x040fe20000410000 */
[----:B------:R-:W-:Y:S02]  /*10810*/  HADD2.F32 R31, -RZ, R32.H0_H0 ;  /* 0x20000020ff1f7230 */ /* 0x000fe40000004100 */
[----:B------:R-:W-:Y:S01]  /*10820*/  FMUL.FTZ R20, R20, R29 ;  /* 0x0000001d14147220 */ /* 0x000fe20000410000 */
[----:B------:R-:W-:Y:S02]  /*10830*/  HADD2.F32 R6, -RZ, R5.H0_H0 ;  /* 0x20000005ff067230 */ /* 0x000fe40000004100 */
[----:B------:R-:W-:Y:S01]  /*10840*/  FMUL.FTZ R45, R10, R39 ;  /* 0x000000270a2d7220 */ /* 0x000fe20000410000 */
[----:B------:R-:W-:Y:S01]  /*10850*/  FFMA.FTZ R43, R12, R29, -R43 ;  /* 0x0000001d0c2b7223 */ /* 0x000fe2000001082b */
[----:B------:R-:W-:Y:S01]  /*10860*/  FMUL.FTZ R10, R10, R31 ;  /* 0x0000001f0a0a7220 */ /* 0x000fe20000410000 */
[----:B------:R-:W-:Y:S01]  /*10870*/  FFMA.FTZ R35, R12, R35, R20 ;  /* 0x000000230c237223 */ /* 0x000fe20000010014 */
[-C--:B------:R-:W-:Y:S01]  /*10880*/  F2FP.F16.E4M3.UNPACK_B R12, R34.reuse ;  /* 0x00000022ff0c723e */ /* 0x080fe200020006ff */
[C---:B------:R-:W-:Y:S01]  /*10890*/  FFMA.FTZ R45, R6.reuse, R31, -R45 ;  /* 0x0000001f062d7223 */ /* 0x040fe2000001082d */
[----:B------:R-:W-:Y:S01]  /*108a0*/  FFMA.FTZ R39, R6, R39, R10 ;  /* 0x0000002706277223 */ /* 0x000fe2000001000a */
[----:B------:R-:W-:Y:S01]  /*108b0*/  HADD2.F32 R20, -RZ, R37.H1_H1 ;  /* 0x30000025ff147230 */ /* 0x000fe20000004100 */
[----:B------:R-:W-:Y:S01]  /*108c0*/  F2FP.F16.E4M3.UNPACK_B R41, R41.H1 ;  /* 0x00000029ff29723e */ /* 0x000fe200030006ff */
[----:B------:R-:W-:Y:S01]  /*108d0*/  HADD2.F32 R31, -RZ, R28.H0_H0 ;  /* 0x2000001cff1f7230 */ /* 0x000fe20000004100 */
[----:B------:R-:W-:Y:S01]  /*108e0*/  F2FP.F16.E4M3.UNPACK_B R34, R34.H1 ;  /* 0x00000022ff22723e */ /* 0x000fe200030006ff */
[----:B------:R-:W-:-:S02]  /*108f0*/  HADD2.F32 R10, -RZ, R25.H0_H0 ;  /* 0x20000019ff0a7230 */ /* 0x000fc40000004100 */
[C---:B------:R-:W-:Y:S01]  /*10900*/  FMUL.FTZ R42, R21.reuse, R20 ;  /* 0x00000014152a7220 */ /* 0x040fe20000410000 */
[----:B------:R-:W-:Y:S02]  /*10910*/  HADD2.F32 R32, -RZ, R32.H1_H1 ;  /* 0x30000020ff207230 */ /* 0x000fe40000004100 */
[----:B------:R-:W-:Y:S02]  /*10920*/  HADD2.F32 R29, -RZ, R12.H0_H0 ;  /* 0x2000000cff1d7230 */ /* 0x000fe40000004100 */
[C---:B------:R-:W-:Y:S01]  /*10930*/  FMUL.FTZ R37, R10.reuse, R31 ;  /* 0x0000001f0a257220 */ /* 0x040fe20000410000 */
[----:B------:R-:W-:Y:S02]  /*10940*/  HADD2.F32 R5, -RZ, R5.H1_H1 ;  /* 0x30000005ff057230 */ /* 0x000fe40000004100 */
[----:B------:R-:W-:Y:S01]  /*10950*/  FMUL.FTZ R21, R21, R32 ;  /* 0x0000002015157220 */ /* 0x000fe20000410000 */
[----:B------:R-:W-:Y:S02]  /*10960*/  HADD2.F32 R6, -RZ, R14.H0_H0 ;  /* 0x2000000eff067230 */ /* 0x000fe40000004100 */
[----:B------:R-:W-:Y:S01]  /*10970*/  FMUL.FTZ R10, R10, R29 ;  /* 0x0000001d0a0a7220 */ /* 0x000fe20000410000 */
[----:B------:R-:W-:-:S02]  /*10980*/  HADD2.F32 R28, -RZ, R28.H1_H1 ;  /* 0x3000001cff1c7230 */ /* 0x000fc40000004100 */
[C---:B------:R-:W-:Y:S01]  /*10990*/  FFMA.FTZ R42, R5.reuse, R32, -R42 ;  /* 0x00000020052a7223 */ /* 0x040fe2000001082a */
[----:B------:R-:W-:Y:S01]  /*109a0*/  FFMA.FTZ R32, R5, R20, R21 ;  /* 0x0000001405207223 */ /* 0x000fe20000010015 */
[C---:B------:R-:W-:Y:S01]  /*109b0*/  FFMA.FTZ R37, R6.reuse, R29, -R37 ;  /* 0x0000001d06257223 */ /* 0x040fe20000010825 */
[----:B------:R-:W-:Y:S01]  /*109c0*/  FFMA.FTZ R46, R6, R31, R10 ;  /* 0x0000001f062e7223 */ /* 0x000fe2000001000a */
[----:B------:R-:W-:Y:S02]  /*109d0*/  HADD2.F32 R20, -RZ, R41.H0_H0 ;  /* 0x20000029ff147230 */ /* 0x000fe40000004100 */
[----:B------:R-:W-:Y:S02]  /*109e0*/  HADD2.F32 R6, -RZ, R26.H0_H0 ;  /* 0x2000001aff067230 */ /* 0x000fe40000004100 */
[----:B------:R-:W-:Y:S02]  /*109f0*/  HADD2.F32 R25, -RZ, R25.H1_H1 ;  /* 0x30000019ff197230 */ /* 0x000fe40000004100 */
[----:B------:R-:W-:-:S02]  /*10a00*/  HADD2.F32 R12, -RZ, R12.H1_H1 ;  /* 0x3000000cff0c7230 */ /* 0x000fc40000004100 */
[C---:B------:R-:W-:Y:S01]  /*10a10*/  FMUL.FTZ R50, R6.reuse, R20 ;  /* 0x0000001406327220 */ /* 0x040fe20000410000 */
[----:B------:R-:W-:Y:S02]  /*10a20*/  HADD2.F32 R10, -RZ, R34.H0_H0 ;  /* 0x20000022ff0a7230 */ /* 0x000fe40000004100 */
[C---:B------:R-:W-:Y:S01]  /*10a30*/  FMUL.FTZ R21, R25.reuse, R28 ;  /* 0x0000001c19157220 */ /* 0x040fe20000410000 */
[----:B------:R-:W-:Y:S02]  /*10a40*/  HADD2.F32 R5, -RZ, R15.H0_H0 ;  /* 0x2000000fff057230 */ /* 0x000fe40000004100 */
[----:B------:R-:W-:Y:S01]  /*10a50*/  FMUL.FTZ R25, R25, R12 ;  /* 0x0000000c19197220 */ /* 0x000fe20000410000 */
[----:B------:R-:W-:Y:S02]  /*10a60*/  HADD2.F32 R14, -RZ, R14.H1_H1 ;  /* 0x3000000eff0e7230 */ /* 0x000fe40000004100 */
[----:B------:R-:W-:Y:S01]  /*10a70*/  FMUL.FTZ R29, R6, R10 ;  /* 0x0000000a061d7220 */ /* 0x000fe20000410000 */
[----:B------:R-:W-:-:S02]  /*10a80*/  HADD2.F32 R34, -RZ, R34.H1_H1 ;  /* 0x30000022ff227230 */ /* 0x000fc40000004100 */
[C---:B------:R-:W-:Y:S01]  /*10a90*/  FFMA.FTZ R50, R5.reuse, R10, -R50 ;  /* 0x0000000a05327223 */ /* 0x040fe20000010832 */
[----:B------:R-:W-:Y:S01]  /*10aa0*/  F2FP.F16.E4M3.UNPACK_B R10, R27.H1 ;  /* 0x0000001bff0a723e */ /* 0x000fe200030006ff */
[C---:B------:R-:W-:Y:S01]  /*10ab0*/  FFMA.FTZ R48, R14.reuse, R12, -R21 ;  /* 0x0000000c0e307223 */ /* 0x040fe20000010815 */
[----:B------:R-:W-:Y:S01]  /*10ac0*/  FFMA.FTZ R47, R14, R28, R25 ;  /* 0x0000001c0e2f7223 */ /* 0x000fe20000010019 */
[-C--:B------:R-:W-:Y:S01]  /*10ad0*/  F2FP.F16.E4M3.UNPACK_B R14, R33.reuse.H1 ;  /* 0x00000021ff0e723e */ /* 0x080fe200030006ff */
[----:B------:R-:W-:Y:S02]  /*10ae0*/  HADD2.F32 R41, -RZ, R41.H1_H1 ;  /* 0x30000029ff297230 */ /* 0x000fe40000004100 */
[----:B------:R-:W-:Y:S01]  /*10af0*/  FFMA.FTZ R49, R5, R20, R29 ;  /* 0x0000001405317223 */ /* 0x000fe2000001001d */
[----:B------:R-:W-:Y:S01]  /*10b00*/  HADD2.F32 R26, -RZ, R26.H1_H1 ;  /* 0x3000001aff1a7230 */ /* 0x000fe20000004100 */
[----:B------:R-:W-:Y:S01]  /*10b10*/  F2FP.F16.E4M3.UNPACK_B R33, R33 ;  /* 0x00000021ff21723e */ /* 0x000fe200020006ff */
[----:B------:R-:W-:Y:S01]  /*10b20*/  HADD2.F32 R6, -RZ, R8.H0_H0 ;  /* 0x20000008ff067230 */ /* 0x000fe20000004100 */
[----:B------:R-:W-:Y:S01]  /*10b30*/  F2FP.F16.E4M3.UNPACK_B R27, R27 ;  /* 0x0000001bff1b723e */ /* 0x000fe200020006ff */
[----:B------:R-:W-:-:S02]  /*10b40*/  HADD2.F32 R12, -RZ, R10.H0_H0 ;  /* 0x2000000aff0c7230 */ /* 0x000fc40000004100 */
[CC--:B------:R-:W-:Y:S01]  /*10b50*/  FMUL.FTZ R28, R26.reuse, R41.reuse ;  /* 0x000000291a1c7220 */ /* 0x0c0fe20000410000 */
        /* <DEDUP_REMOVED lines=9> */
[C---:B------:R-:W-:Y:S01]  /*10bf0*/  FFMA.FTZ R25, R5.reuse, R20, R21 ;  /* 0x0000001405197223 */ /* 0x040fe20000010015 */
[----:B------:R-:W-:Y:S02]  /*10c00*/  HADD2.F32 R21, -RZ, R14.H1_H1 ;  /* 0x3000000eff157230 */ /* 0x000fe40000004100 */
[----:B------:R-:W-:Y:S02]  /*10c10*/  HADD2.F32 R15, -RZ, R10.H1_H1 ;  /* 0x3000000aff0f7230 */ /* 0x000fe40000004100 */
[----:B------:R-:W-:Y:S01]  /*10c20*/  FFMA.FTZ R26, R5, R12, -R26 ;  /* 0x0000000c051a7223 */ /* 0x000fe2000001081a */
[----:B------:R-:W-:Y:S02]  /*10c30*/  HADD2.F32 R4, -RZ, R4.H1_H1 ;  /* 0x30000004ff047230 */ /* 0x000fe40000004100 */
[----:B------:R-:W-:Y:S01]  /*10c40*/  FMUL.FTZ R29, R8, R21 ;  /* 0x00000015081d7220 */ /* 0x000fe20000410000 */
[----:B------:R-:W-:-:S02]  /*10c50*/  HADD2.F32 R5, -RZ, R9.H0_H0 ;  /* 0x20000009ff057230 */ /* 0x000fc40000004100 */
[-C--:B------:R-:W-:Y:S01]  /*10c60*/  FMUL.FTZ R6, R8, R15.reuse ;  /* 0x0000000f08067220 */ /* 0x080fe20000410000 */
[--C-:B------:R-:W-:Y:S02]  /*10c70*/  HADD2.F32 R8, -RZ, R33.reuse.H0_H0 ;  /* 0x20000021ff087230 */ /* 0x100fe40000004100 */
[C---:B------:R-:W-:Y:S01]  /*10c80*/  FFMA.FTZ R29, R4.reuse, R15, -R29 ;  /* 0x0000000f041d7223 */ /* 0x040fe2000001081d */
[----:B------:R-:W-:Y:S02]  /*10c90*/  HADD2.F32 R10, -RZ, R33.H1_H1 ;  /* 0x30000021ff0a7230 */ /* 0x000fe40000004100 */
[----:B------:R-:W-:Y:S01]  /*10ca0*/  FFMA.FTZ R28, R4, R21, R6 ;  /* 0x00000015041c7223 */ /* 0x000fe20000010006 */
[----:B------:R-:W-:Y:S02]  /*10cb0*/  HADD2.F32 R6, -RZ, R27.H0_H0 ;  /* 0x2000001bff067230 */ /* 0x000fe40000004100 */
[----:B------:R-:W-:Y:S01]  /*10cc0*/  FMUL.FTZ R15, R5, R8 ;  /* 0x00000008050f7220 */ /* 0x000fe20000410000 */
[----:B------:R-:W-:Y:S01]  /*10cd0*/  HADD2.F32 R4, -RZ, R3.H0_H0 ;  /* 0x20000003ff047230 */ /* 0x000fe20000004100 */
[----:B------:R-:W-:Y:S01]  /*10ce0*/  F2FP.F16.E4M3.UNPACK_B R12, R36.H1 ;  /* 0x00000024ff0c723e */ /* 0x000fe200030006ff */
[----:B------:R-:W-:-:S02]  /*10cf0*/  HADD2.F32 R9, -RZ, R9.H1_H1 ;  /* 0x30000009ff097230 */ /* 0x000fc40000004100 */
[-C--:B------:R-:W-:Y:S01]  /*10d00*/  FMUL.FTZ R5, R5, R6.reuse ;  /* 0x0000000605057220 */ /* 0x080fe20000410000 */
[----:B------:R-:W-:Y:S02]  /*10d10*/  HADD2.F32 R3, -RZ, R3.H1_H1 ;  /* 0x30000003ff037230 */ /* 0x000fe40000004100 */
[C---:B------:R-:W-:Y:S01]  /*10d20*/  FFMA.FTZ R15, R4.reuse, R6, -R15 ;  /* 0x00000006040f7223 */ /* 0x040fe2000001080f */
[----:B------:R-:W-:Y:S02]  /*10d30*/  HADD2.F32 R6, -RZ, R27.H1_H1 ;  /* 0x3000001bff067230 */ /* 0x000fe40000004100 */
[C---:B------:R-:W-:Y:S01]  /*10d40*/  FMUL.FTZ R20, R9.reuse, R10 ;  /* 0x0000000a09147220 */ /* 0x040fe20000410000 */
[----:B------:R-:W-:Y:S01]  /*10d50*/  FFMA.FTZ R14, R4, R8, R5 ;  /* 0x00000008040e7223 */ /* 0x000fe20000010005 */
[----:B------:R-:W-:Y:S01]  /*10d60*/  F2FP.F16.E4M3.UNPACK_B R5, R30.H1 ;  /* 0x0000001eff05723e */ /* 0x000fe200030006ff */
[----:B------:R-:W-:Y:S02]  /*10d70*/  HADD2.F32 R8, -RZ, R12.H0_H0 ;  /* 0x2000000cff087230 */ /* 0x000fe40000004100 */
[----:B------:R-:W-:Y:S01]  /*10d80*/  FMUL.FTZ R9, R9, R6 ;  /* 0x0000000609097220 */ /* 0x000fe20000410000 */
[----:B------:R-:W-:-:S02]  /*10d90*/  HADD2.F32 R4, -RZ, R24.H0_H0 ;  /* 0x20000018ff047230 */ /* 0x000fc40000004100 */
[C---:B------:R-:W-:Y:S01]  /*10da0*/  FFMA.FTZ R20, R3.reuse, R6, -R20 ;  /* 0x0000000603147223 */ /* 0x040fe20000010814 */
[----:B------:R-:W-:Y:S02]  /*10db0*/  HADD2.F32 R6, -RZ, R5.H0_H0 ;  /* 0x20000005ff067230 */ /* 0x000fe40000004100 */
[----:B------:R-:W-:Y:S01]  /*10dc0*/  FFMA.FTZ R21, R3, R10, R9 ;  /* 0x0000000a03157223 */ /* 0x000fe20000010009 */
[----:B------:R-:W-:Y:S02]  /*10dd0*/  HADD2.F32 R3, -RZ, R13.H0_H0 ;  /* 0x2000000dff037230 */ /* 0x000fe40000004100 */
[C---:B------:R-:W-:Y:S01]  /*10de0*/  FMUL.FTZ R10, R4.reuse, R8 ;  /* 0x00000008040a7220 */ /* 0x040fe20000410000 */
[----:B------:R-:W-:Y:S02]  /*10df0*/  HADD2.F32 R12, -RZ, R12.H1_H1 ;  /* 0x3000000cff0c7230 */ /* 0x000fe40000004100 */
[----:B------:R-:W-:Y:S01]  /*10e00*/  FMUL.FTZ R4, R4, R6 ;  /* 0x0000000604047220 */ /* 0x000fe20000410000 */
[----:B------:R-:W-:-:S02]  /*10e10*/  HADD2.F32 R24, -RZ, R24.H1_H1 ;  /* 0x30000018ff187230 */ /* 0x000fc40000004100 */
[C---:B------:R-:W-:Y:S01]  /*10e20*/  FFMA.FTZ R27, R3.reuse, R6, -R10 ;  /* 0x00000006031b7223 */ /* 0x040fe2000001080a */
[----:B------:R-:W-:Y:S01]  /*10e30*/  HADD2.F32 R5, -RZ, R5.H1_H1 ;  /* 0x30000005ff057230 */ /* 0x000fe20000004100 */
[----:B------:R-:W-:Y:S01]  /*10e40*/  F2FP.F16.E4M3.UNPACK_B R30, R30 ;  /* 0x0000001eff1e723e */ /* 0x000fe200020006ff */
[----:B------:R-:W-:Y:S02]  /*10e50*/  HADD2.F32 R13, -RZ, R13.H1_H1 ;  /* 0x3000000dff0d7230 */ /* 0x000fe40000004100 */
[C---:B------:R-:W-:Y:S01]  /*10e60*/  FMUL.FTZ R6, R24.reuse, R12 ;  /* 0x0000000c18067220 */ /* 0x040fe20000410000 */
[----:B------:R-:W-:Y:S01]  /*10e70*/  F2FP.F16.E4M3.UNPACK_B R36, R36 ;  /* 0x00000024ff24723e */ /* 0x000fe200020006ff */
[-C--:B------:R-:W-:Y:S01]  /*10e80*/  FMUL.FTZ R9, R24, R5.reuse ;  /* 0x0000000518097220 */ /* 0x080fe20000410000 */
[----:B------:R-:W-:Y:S01]  /*10e90*/  FFMA.FTZ R24, R3, R8, R4 ;  /* 0x0000000803187223 */ /* 0x000fe20000010004 */
[----:B------:R-:W-:Y:S01]  /*10ea0*/  FFMA.FTZ R34, R13, R5, -R6 ;  /* 0x000000050d227223 */ /* 0x000fe20000010806 */
[----:B------:R-:W-:-:S02]  /*10eb0*/  HADD2.F32 R5, -RZ, R30.H0_H0 ;  /* 0x2000001eff057230 */ /* 0x000fc40000004100 */
[----:B------:R-:W-:Y:S01]  /*10ec0*/  FFMA.FTZ R31, R13, R12, R9 ;  /* 0x0000000c0d1f7223 */ /* 0x000fe20000010009 */
[--C-:B------:R-:W-:Y:S02]  /*10ed0*/  HADD2.F32 R6, -RZ, R36.reuse.H0_H0 ;  /* 0x20000024ff067230 */ /* 0x100fe40000004100 */
[--C-:B------:R-:W-:Y:S02]  /*10ee0*/  HADD2.F32 R4, -RZ, R11.reuse.H0_H0 ;  /* 0x2000000bff047230 */ /* 0x100fe40000004100 */
[----:B------:R-:W-:Y:S01]  /*10ef0*/  HADD2.F32 R36, -RZ, R36.H1_H1 ;  /* 0x30000024ff247230 */ /* 0x000fe20000004100 */
[----:B------:R-:W-:Y:S01]  /*10f00*/  F2FP.SATFINITE.E4M3.F32.PACK_AB_MERGE_C R24, R31, R24, RZ ;  /* 0x000000181f18723e */ /* 0x000fe200048070ff */
[----:B------:R-:W-:Y:S02]  /*10f10*/  HADD2.F32 R11, -RZ, R11.H1_H1 ;  /* 0x3000000bff0b7230 */ /* 0x000fe40000004100 */
[----:B------:R-:W-:Y:S01]  /*10f20*/  FMUL.FTZ R8, R4, R6 ;  /* 0x0000000604087220 */ /* 0x000fe20000410000 */
[----:B------:R-:W-:-:S02]  /*10f30*/  HADD2.F32 R30, -RZ, R30.H1_H1 ;  /* 0x3000001eff1e7230 */ /* 0x000fc40000004100 */
[-C--:B------:R-:W-:Y:S01]  /*10f40*/  FMUL.FTZ R9, R4, R5.reuse ;  /* 0x0000000504097220 */ /* 0x080fe20000410000 */
[--C-:B------:R-:W-:Y:S02]  /*10f50*/  HADD2.F32 R3, -RZ, R7.reuse.H0_H0 ;  /* 0x20000007ff037230 */ /* 0x100fe40000004100 */
[C---:B------:R-:W-:Y:S01]  /*10f60*/  FMUL.FTZ R4, R11.reuse, R36 ;  /* 0x000000240b047220 */ /* 0x040fe20000410000 */
[----:B------:R-:W-:Y:S02]  /*10f70*/  HADD2.F32 R7, -RZ, R7.H1_H1 ;  /* 0x30000007ff077230 */ /* 0x000fe40000004100 */
        /* <DEDUP_REMOVED lines=17> */
[----:B------:R-:W-:Y:S01]  /*11090*/  F2FP.SATFINITE.E4M3.F32.PACK_AB_MERGE_C R11, R47, R46, R11 ;  /* 0x0000002e2f0b723e */ /* 0x000fe2000480700b */
[----:B------:R4:W-:Y:S01]  /*110a0*/  STS.128 [R53+0x18400], R4 ;  /* 0x0184000435007388 */ /* 0x0009e20000000c00 */
[----:B------:R-:W-:-:S02]  /*110b0*/  F2FP.SATFINITE.E4M3.F32.PACK_AB_MERGE_C R8, R21, R14, R8 ;  /* 0x0000000e1508723e */ /* 0x000fc40004807008 */
[----:B------:R-:W-:-:S05]  /*110c0*/  F2FP.SATFINITE.E4M3.F32.PACK_AB_MERGE_C R10, R36, R3, R24 ;  /* 0x00000003240a723e */ /* 0x000fca0004807018 */
[----:B------:R4:W-:Y:S02]  /*110d0*/  STS.128 [R0+0x18400], R8 ;  /* 0x0184000800007388 */ /* 0x0009e40000000c00 */
.L_x_1559:
[----:B------:R-:W-:Y:S05]  /*110e0*/  BSYNC B0 ;  /* 0x0000000000007941 */ /* 0x000fea0003800000 */
.L_x_1552:
        /* <DEDUP_REMOVED lines=8> */
.L_x_1550:
[----:B0-234-:R-:W-:-:S05]  /*11170*/  IMAD.U32 R0, RZ, RZ, UR42 ;  /* 0x0000002aff007e24 */ /* 0x01dfca000f8e00ff */
[----:B------:R-:W-:-:S13]  /*11180*/  ISETP.NE.AND P0, PT, R0, 0x3, PT ;  /* 0x000000030000780c */ /* 0x000fda0003f05270 */
[----:B------:R-:W-:Y:S05]  /*11190*/  @!P0 BRA `(.L_x_1579) ;  /* 0x0000000000048947 */ /* 0x000fea0003800000 */
[----:B------:R-:W-:Y:S01]  /*111a0*/  BPT.TRAP 0x1 ;  /* 0x000000040000795c */ /* 0x000fe20000300000 */
.L_x_1579:
[----:B-----5:R-:W-:Y:S01]  /*111b0*/  IMAD R8, R19, 0x8, R16 ;  /* 0x0000000813087824 */ /* 0x020fe200078e0210 */
[----:B-1----:R-:W-:-:S04]  /*111c0*/  SHF.L.U32 R3, R18, 0x1f, RZ ;  /* 0x0000001f12037819 */ /* 0x002fc800000006ff */
[----:B------:R0:W1:Y:S01]  /*111d0*/  SYNCS.PHASECHK.TRANS64.TRYWAIT P2, [R8+URZ+0x2a830], R3 ;  /* 0x02a83003080075a7 */ /* 0x000062000804017f */
[----:B------:R-:W-:Y:S05]  /*111e0*/  @!P0 BRA `(.L_x_1580) ;  /* 0x0000000000048947 */ /* 0x000fea0003800000 */
[----:B------:R-:W-:Y:S01]  /*111f0*/  BPT.TRAP 0x1 ;  /* 0x000000040000795c */ /* 0x000fe20000300000 */
.L_x_1580:
[----:B------:R-:W2:Y:S02]  /*11200*/  S2R R0, SR_TID.X ;  /* 0x0000000000007919 */ /* 0x000ea40000002100 */
[----:B--2---:R-:W-:-:S04]  /*11210*/  LOP3.LUT R0, R0, 0x7f, RZ, 0xc0, !PT ;  /* 0x0000007f00007812 */ /* 0x004fc800078ec0ff */
[----:B------:R-:W-:Y:S01]  /*11220*/  ISETP.NE.AND P1, PT, R0, RZ, PT ;  /* 0x000000ff0000720c */ /* 0x000fe20003f25270 */
[----:B-1----:R-:W-:-:S12]  /*11230*/  @P2 BRA `(.L_x_1581) ;  /* 0x0000000000082947 */ /* 0x002fd80003800000 */
[----:B------:R-:W1:Y:S02]  /*11240*/  SYNCS.PHASECHK.TRANS64.TRYWAIT P2, [R8+URZ+0x2a830], R3 ;  /* 0x02a83003080075a7 */ /* 0x000e64000804017f */
[----:B-1----:R-:W-:Y:S05]  /*11250*/  @!P2 BRA `(.L_x_1582) ;  /* 0x0000019800a4a947 */ /* 0x002fea0003800000 */
.L_x_1581:
[----:B------:R-:W-:Y:S05]  /*11260*/  WARPSYNC.ALL ;  /* 0x0000000000007948 */ /* 0x000fea0003800000 */
[----:B------:R-:W-:Y:S01]  /*11270*/  VIADD R0, R16, 0x1e400 ;  /* 0x0001e40010007836 */ /* 0x000fe20000000000 */
[----:B------:R-:W-:Y:S01]  /*11280*/  R2UR UR24, R44 ;  /* 0x000000002c1872ca */ /* 0x000fe200000e0000 */
[----:B------:R-:W-:Y:S01]  /*11290*/  IMAD.MOV.U32 R7, RZ, RZ, -0x7fffffe0 ;  /* 0x80000020ff077424 */ /* 0x000fe200078e00ff */
[----:B------:R-:W-:Y:S01]  /*112a0*/  WARPGROUP.ARRIVE ;  /* 0x00000000000079c5 */ /* 0x000fe20000000000 */
[----:B------:R-:W-:Y:S01]  /*112b0*/  UMOV UR25, 0x80000020 ;  /* 0x8000002000197882 */ /* 0x000fe20000000000 */
[----:B------:R-:W-:Y:S01]  /*112c0*/  SHF.R.U32.HI R0, RZ, 0x4, R0 ;  /* 0x00000004ff007819 */ /* 0x000fe20000011600 */
[----:B------:R-:W-:Y:S01]  /*112d0*/  IMAD.MOV.U32 R11, RZ, RZ, -0x7fffffe0 ;  /* 0x80000020ff0b7424 */ /* 0x000fe200078e00ff */
[----:B------:R-:W-:Y:S01]  /*112e0*/  R2UR UR27, R7 ;  /* 0x00000000071b72ca */ /* 0x000fe200000e0000 */
[----:B------:R-:W-:Y:S01]  /*112f0*/  UMOV UR5, 0x80000020 ;  /* 0x8000002000057882 */ /* 0x000fe20000000000 */
[----:B------:R-:W-:Y:S01]  /*11300*/  LOP3.LUT R0, R0, 0x3fff, RZ, 0xc0, !PT ;  /* 0x00003fff00007812 */ /* 0x000fe200078ec0ff */
[----:B------:R-:W-:Y:S01]  /*11310*/  UMOV UR9, 0x80000020 ;  /* 0x8000002000097882 */ /* 0x000fe20000000000 */
[----:B------:R-:W-:Y:S01]  /*11320*/  R2UR UR7, R11 ;  /* 0x000000000b0772ca */ /* 0x000fe200000e0000 */
[----:B------:R-:W-:Y:S01]  /*11330*/  IMAD.MOV.U32 R11, RZ, RZ, -0x7fffffe0 ;  /* 0x80000020ff0b7424 */ /* 0x000fe200078e00ff */
[----:B------:R-:W-:Y:S01]  /*11340*/  LOP3.LUT R5, R0, 0x10000, RZ, 0xfc, !PT ;  /* 0x0001000000057812 */ /* 0x000fe200078efcff */
[----:B------:R-:W-:Y:S01]  /*11350*/  ULOP3.LUT UR24, UR24, 0x10000, URZ, 0xfc, !UPT ;  /* 0x0001000018187892 */ /* 0x000fe2000f8efc3f */
[----:B------:R-:W-:Y:S01]  /*11360*/  IMAD.MOV.U32 R7, RZ, RZ, -0x7fffffe0 ;  /* 0x80000020ff077424 */ /* 0x000fe200078e00ff */
[----:B------:R-:W-:Y:S01]  /*11370*/  UMOV UR13, 0x80000020 ;  /* 0x80000020000d7882 */ /* 0x000fe20000000000 */
[----:B------:R-:W-:Y:S01]  /*11380*/  R2UR UR11, R11 ;  /* 0x000000000b0b72ca */ /* 0x000fe200000e0000 */
[----:B------:R-:W-:Y:S01]  /*11390*/  IMAD R6, R19, 0x600, R5 ;  /* 0x0000060013067824 */ /* 0x000fe200078e0205 */
[----:B------:R-:W-:Y:S01]  /*113a0*/  UIADD3 UR4, UR24, 0x2, URZ ;  /* 0x0000000218047890 */ /* 0x000fe2000fffe03f */
[----:B------:R-:W-:Y:S01]  /*113b0*/  IMAD.MOV.U32 R11, RZ, RZ, -0x7fffffe0 ;  /* 0x80000020ff0b7424 */ /* 0x000fe200078e00ff */
[----:B------:R-:W-:Y:S01]  /*113c0*/  UIADD3 UR8, UR24, 0x200, URZ ;  /* 0x0000020018087890 */ /* 0x000fe2000fffe03f */
[C---:B------:R-:W-:Y:S01]  /*113d0*/  VIADD R10, R6.reuse, 0x2 ;  /* 0x00000002060a7836 */ /* 0x040fe20000000000 */
[----:B------:R-:W-:Y:S01]  /*113e0*/  R2UR UR26, R6 ;  /* 0x00000000061a72ca */ /* 0x000fe200000e0000 */
[----:B------:R-:W-:Y:S01]  /*113f0*/  UIADD3 UR12, UR24, 0x202, URZ ;  /* 0x00000202180c7890 */ /* 0x000fe2000fffe03f */
[----:B------:R-:W-:Y:S01]  /*11400*/  R2UR UR15, R11 ;  /* 0x000000000b0f72ca */ /* 0x000fe200000e0000 */
[----:B------:R-:W-:Y:S01]  /*11410*/  IMAD.MOV.U32 R11, RZ, RZ, -0x7fffffe0 ;  /* 0x80000020ff0b7424 */ /* 0x000fe200078e00ff */
[----:B------:R-:W-:Y:S01]  /*11420*/  R2UR UR6, R10 ;  /* 0x000000000a0672ca */ /* 0x000fe200000e0000 */
[----:B------:R-:W-:Y:S01]  /*11430*/  VIADD R10, R6, 0x200 ;  /* 0x00000200060a7836 */ /* 0x000fe20000000000 */
[----:B------:R-:W-:Y:S01]  /*11440*/  UIADD3 UR16, UR24, 0x400, URZ ;  /* 0x0000040018107890 */ /* 0x000fe2000fffe03f */
[----:B------:R-:W-:Y:S01]  /*11450*/  R2UR UR23, R7 ;  /* 0x00000000071772ca */ /* 0x000fe200000e0000 */
[----:B------:R-:W-:Y:S01]  /*11460*/  UMOV UR17, 0x80000020 ;  /* 0x8000002000117882 */ /* 0x000fe20000000000 */
[----:B------:R-:W-:Y:S01]  /*11470*/  R2UR UR19, R11 ;  /* 0x000000000b1372ca */ /* 0x000fe200000e0000 */
[----:B------:R-:W-:Y:S01]  /*11480*/  UIADD3 UR20, UR24, 0x402, URZ ;  /* 0x0000040218147890 */ /* 0x000fe2000fffe03f */
[----:B------:R-:W-:Y:S01]  /*11490*/  R2UR UR10, R10 ;  /* 0x000000000a0a72ca */ /* 0x000fe200000e0000 */
[----:B------:R-:W-:Y:S01]  /*114a0*/  VIADD R10, R6, 0x202 ;  /* 0x00000202060a7836 */ /* 0x000fe20000000000 */
[----:B------:R-:W-:Y:S01]  /*114b0*/  QGMMA.64x128x32.F32.E4M3.E4M3 R24, gdesc[UR24], RZ, !UPT, gsb0 ;  /* 0x01e00000181879f3 */ /* 0x000fe2000c0008ff */
[----:B------:R-:W-:Y:S01]  /*114c0*/  UMOV UR21, 0x80000020 ;  /* 0x8000002000157882 */ /* 0x000fe20000000000 */
[----:B01----:R-:W-:Y:S01]  /*114d0*/  @!P1 VIADD R8, R8, 0x2a840 ;  /* 0x0002a84008089836 */ /* 0x003fe20000000000 */
[----:B------:R-:W-:Y:S01]  /*114e0*/  ULDC UR35, c[0x0][0x9dc] ;  /* 0x0002770000237ab9 */ /* 0x000fe20000000800 */
[----:B------:R-:W-:Y:S01]  /*114f0*/  R2UR UR14, R10 ;  /* 0x000000000a0e72ca */ /* 0x000fe200000e0000 */
[C---:B------:R-:W-:Y:S01]  /*11500*/  VIADD R10, R6.reuse, 0x400 ;  /* 0x00000400060a7836 */ /* 0x040fe20000000000 */
[----:B------:R-:W-:Y:S01]  /*11510*/  ULOP3.LUT UR35, URZ, UR35, URZ, 0x33, !UPT ;  /* 0x000000233f237292 */ /* 0x000fe2000f8e333f */
[----:B------:R-:W-:Y:S01]  /*11520*/  VIADD R6, R6, 0x402 ;  /* 0x0000040206067836 */ /* 0x000fe20000000000 */
[----:B------:R-:W-:-:S02]  /*11530*/  @!P1 PRMT R8, RZ, 0x654, R8 ;  /* 0x00000654ff089816 */ /* 0x000fc40000000008 */
[----:B------:R-:W-:Y:S02]  /*11540*/  R2UR UR18, R10 ;  /* 0x000000000a1272ca */ /* 0x000fe400000e0000 */
[----:B------:R-:W-:Y:S02]  /*11550*/  R2UR UR22, R6 ;  /* 0x00000000061672ca */ /* 0x000fe400000e0000 */
[----:B------:R-:W0:Y:S02]  /*11560*/  LDC R6, c[0x0][0x448] ;  /* 0x00011200ff067b82 */ /* 0x000e240000000800 */
[----:B0-----:R-:W-:-:S13]  /*11570*/  ISETP.NE.AND P2, PT, R6, 0x1, PT ;  /* 0x000000010600780c */ /* 0x001fda0003f45270 */
[----:B------:R-:W0:Y:S08]  /*11580*/  @P2 LDC R6, c[0x0][0x44c] ;  /* 0x00011300ff062b82 */ /* 0x000e300000000800 */
[----:B------:R-:W1:Y:S01]  /*11590*/  @P2 LDC R7, c[0x0][0x450] ;  /* 0x00011400ff072b82 */ /* 0x000e620000000800 */
        /* <DEDUP_REMOVED lines=19> */
[----:B------:R-:W-:Y:S01]  /*116d0*/  IMAD.MOV.U32 R36, RZ, RZ, -0x80 ;  /* 0xffffff80ff247424 */ /* 0x000fe200078e00ff */
[----:B------:R2:W3:Y:S01]  /*116e0*/  MUFU.TANH R98, R77 ;  /* 0x0000004d00627308 */ /* 0x0004e20000002400 */
[C---:B------:R-:W-:Y:S01]  /*116f0*/  FMUL.FTZ R21, R2.reuse, R43 ;  /* 0x0000002b02157220 */ /* 0x040fe20000410000 */
[C---:B------:R-:W-:Y:S01]  /*11700*/  FMUL.FTZ R31, R2.reuse, R55 ;  /* 0x00000037021f7220 */ /* 0x040fe20000410000 */
[C---:B------:R-:W-:Y:S01]  /*11710*/  FMUL.FTZ R55, R2.reuse, R56 ;  /* 0x0000003802377220 */ /* 0x040fe20000410000 */
[C---:B------:R-:W-:Y:S01]  /*11720*/  FMUL.FTZ R43, R2.reuse, R67 ;  /* 0x00000043022b7220 */ /* 0x040fe20000410000 */
[C---:B------:R-:W-:Y:S01]  /*11730*/  FMUL.FTZ R67, R2.reuse, R79 ;  /* 0x0000004f02437220 */ /* 0x040fe20000410000 */
[----:B------:R-:W-:Y:S01]  /*11740*/  FMUL.FTZ R0, R2, R26 ;  /* 0x0000001a02007220 */ /* 0x000fe20000410000 */
[----:B------:R-:W-:-:S02]  /*11750*/  IMAD R79, R89, R36, 0x80 ;  /* 0x00000080594f7424 */ /* 0x000fc400078e0224 */
[----:B------:R-:W-:Y:S01]  /*11760*/  FMUL.FTZ R26, R2, R50 ;  /* 0x00000032021a7220 */ /* 0x000fe20000410000 */
[----:B--2---:R-:W-:Y:S02]  /*11770*/  IMAD.IADD R77, R220, 0x1, R207 ;  /* 0x00000001dc4d7824 */ /* 0x004fe400078e02cf */
[C---:B------:R-:W-:Y:S01]  /*11780*/  FMUL.FTZ R14, R2.reuse, R38 ;  /* 0x00000026020e7220 */ /* 0x040fe20000410000 */
[C---:B------:R-:W-:Y:S01]  /*11790*/  FMUL.FTZ R50, R2.reuse, R52 ;  /* 0x0000003402327220 */ /* 0x040fe20000410000 */
[----:B------:R-:W-:Y:S01]  /*117a0*/  FMUL.FTZ R4, R2, R24 ;  /* 0x0000001802047220 */ /* 0x000fe20000410000 */
[----:B0-----:R-:W-:-:S04]  /*117b0*/  @P2 IMAD.HI.U32 R6, R77, R6, RZ ;  /* 0x000000064d062227 */ /* 0x001fc800078e00ff */
[C---:B------:R-:W-:Y:S01]  /*117c0*/  FMUL.FTZ R9, R2.reuse, R25 ;  /* 0x0000001902097220 */ /* 0x040fe20000410000 */
[C---:B------:R-:W-:Y:S01]  /*117d0*/  FMUL.FTZ R3, R2.reuse, R27 ;  /* 0x0000001b02037220 */ /* 0x040fe20000410000 */
[C---:B------:R-:W-:Y:S01]  /*117e0*/  FMUL.FTZ R10, R2.reuse, R30 ;  /* 0x0000001e020a7220 */ /* 0x040fe20000410000 */
[C---:B------:R-:W-:Y:S01]  /*117f0*/  FMUL.FTZ R20, R2.reuse, R42 ;  /* 0x0000002a02147220 */ /* 0x040fe20000410000 */
[----:B-1----:R-:W-:Y:S01]  /*11800*/  @P2 SHF.R.U32.HI R77, RZ, R7, R6 ;  /* 0x00000007ff4d2219 */ /* 0x002fe20000011606 */
[C---:B------:R-:W-:Y:S01]  /*11810*/  FMUL.FTZ R92, R2.reuse, R44 ;  /* 0x0000002c025c7220 */ /* 0x040fe20000410000 */
[----:B------:R-:W0:Y:S01]  /*11820*/  LDC.64 R6, c[0x0][0x9e0] ;  /* 0x00027800ff067b82 */ /* 0x000e220000000a00 */
[C---:B------:R-:W-:Y:S01]  /*11830*/  FMUL.FTZ R52, R2.reuse, R60 ;  /* 0x0000003c02347220 */ /* 0x040fe20000410000 */
[C---:B------:R-:W-:Y:S01]  /*11840*/  FMUL.FTZ R38, R2.reuse, R62 ;  /* 0x0000003e02267220 */ /* 0x040fe20000410000 */
[----:B------:R-:W1:Y:S01]  /*11850*/  SHFL.IDX PT, R56, R77, RZ, 0x1c1f ;  /* 0x001c1fff4d387589 */ /* 0x000e6200000e0000 */
        /* <DEDUP_REMOVED lines=13> */
[----:B------:R-:W-:-:S02]  /*11930*/  VIADD R36, R79, 0x1 ;  /* 0x000000014f247836 */ /* 0x000fc40000000000 */
        /* <DEDUP_REMOVED lines=31> */
[----:B------:R-:W-:Y:S01]  /*11b30*/  IMAD R36, R203, -0x2, R36 ;  /* 0xfffffffecb247824 */ /* 0x000fe200078e0224 */
[----:B0-----:R-:W-:Y:S01]  /*11b40*/  ISETP.GE.AND P3, PT, R7, 0x1, PT ;  /* 0x000000010700780c */ /* 0x001fe20003f66270 */
[----:B------:R-:W0:Y:S01]  /*11b50*/  MUFU.TANH R4, R4 ;  /* 0x0000000400047308 */ /* 0x000e220000002400 */
[----:B------:R2:W-:Y:S01]  /*11b60*/  @!P1 SYNCS.ARRIVE.TRANS64.RED.A1T0 RZ, [R8+URZ], RZ ;  /* 0x000000ff08ff99a7 */ /* 0x0005e2000810043f */
[----:B------:R-:W-:-:S02]  /*11b70*/  LEA R82, R89, 0xffffff80, 0x7 ;  /* 0xffffff8059527811 */ /* 0x000fc400078e38ff */
[----:B------:R-:W-:-:S04]  /*11b80*/  IADD3 R37, -R201, R36, R202 ;  /* 0x00000024c9257210 */ /* 0x000fc80007ffe1ca */
[----:B------:R-:W4:Y:S01]  /*11b90*/  MUFU.TANH R9, R9 ;  /* 0x0000000900097308 */ /* 0x000f220000002400 */
[----:B--2---:R-:W-:Y:S02]  /*11ba0*/  IMAD.IADD R8, R202, 0x1, R79 ;  /* 0x00000001ca087824 */ /* 0x004fe400078e024f */
[----:B------:R-:W-:Y:S02]  /*11bb0*/  IMAD.IADD R86, R37, 0x1, R6 ;  /* 0x0000000125567824 */ /* 0x000fe400078e0206 */
[----:B------:R-:W-:Y:S02]  /*11bc0*/  IMAD R83, R203, -0x2, R8 ;  /* 0xfffffffecb537824 */ /* 0x000fe400078e0208 */
[----:B------:R-:W-:Y:S01]  /*11bd0*/  VIADD R87, R37, UR35 ;  /* 0x0000002325577c36 */ /* 0x000fe20008000000 */
[----:B------:R-:W2:Y:S02]  /*11be0*/  MUFU.TANH R0, R0 ;  /* 0x0000000000007308 */ /* 0x000ea40000002400 */
[----:B-1----:R-:W-:Y:S01]  /*11bf0*/  VIADDMNMX R8, R56, R86, R83, PT ;  /* 0x0000005638087246 */ /* 0x002fe20003800153 */
[----:B------:R-:W-:-:S05]  /*11c00*/  IMAD.IADD R78, R87, 0x1, R56 ;  /* 0x00000001574e7824 */ /* 0x000fca00078e0238 */
[----:B------:R-:W1:Y:S08]  /*11c10*/  MUFU.TANH R3, R3 ;  /* 0x0000000300037308 */ /* 0x000e700000002400 */
        /* <DEDUP_REMOVED lines=44> */
[----:B------:R0:W0:Y:S08]  /*11ee0*/  MUFU.TANH R96, R72 ;  /* 0x0000004800607308 */ /* 0x0000300000002400 */
[----:B------:R0:W0:Y:S08]  /*11ef0*/  MUFU.TANH R97, R73 ;  /* 0x0000004900617308 */ /* 0x0000300000002400 */
        /* <DEDUP_REMOVED lines=13> */
[----:B-1234-:R-:W-:Y:S05]  /*11fd0*/  @!P3 BRA `(.L_x_1583) ;  /* 0x000000000050b947 */ /* 0x01efea0003800000 */
[----:B------:R-:W-:Y:S01]  /*11fe0*/  IADD3 R56, -R201, R202, R56 ;  /* 0x000000cac9387210 */ /* 0x000fe20007ffe138 */
[----:B------:R-:W-:Y:S03]  /*11ff0*/  BSSY B0, `(.L_x_1584) ;  /* 0x000000e000007945 */ /* 0x000fe60003800000 */
[----:B------:R-:W-:-:S13]  /*12000*/  ISETP.GT.AND P4, PT, R56, -0x1, PT ;  /* 0xffffffff3800780c */ /* 0x000fda0003f84270 */
        /* <DEDUP_REMOVED lines=8> */
.L_x_1585:
[----:B------:R-:W-:-:S13]  /*12090*/  ISETP.NE.AND P4, PT, R7, 0x1, PT ;  /* 0x000000010700780c */ /* 0x000fda0003f85270 */
[----:B------:R-:W1:Y:S02]  /*120a0*/  @P4 LDC.64 R36, c[0x0][0x9e8] ;  /* 0x00027a00ff244b82 */ /* 0x000e640000000a00 */
[----:B-1----:R-:W-:-:S05]  /*120b0*/  @P4 IMAD.HI.U32 R36, R56, R36, RZ ;  /* 0x0000002438244227 */ /* 0x002fca00078e00ff */
[----:B------:R-:W-:-:S07]  /*120c0*/  @P4 SHF.R.U32.HI R56, RZ, R37, R36 ;  /* 0x00000025ff384219 */ /* 0x000fce0000011624 */
.L_x_1586:
[----:B------:R-:W-:Y:S05]  /*120d0*/  BSYNC B0 ;  /* 0x0000000000007941 */ /* 0x000fea0003800000 */
.L_x_1584:
[----:B------:R-:W-:-:S04]  /*120e0*/  IMAD R56, R56, R7, -R82 ;  /* 0x0000000738387224 */ /* 0x000fc800078e0a52 */
[----:B------:R-:W-:-:S05]  /*120f0*/  IMAD R37, R203, -0x2, R56 ;  /* 0xfffffffecb257824 */ /* 0x000fca00078e0238 */
[----:B------:R-:W-:Y:S02]  /*12100*/  VIMNMX R78, R78, R37, !PT ;  /* 0x000000254e4e7248 */ /* 0x000fe40007fe0100 */
[----:B------:R-:W-:-:S07]  /*12110*/  VIADDMNMX R8, R37, R7, R8, PT ;  /* 0x0000000725087246 */ /* 0x000fce0003800108 */
.L_x_1583:
[C---:B------:R-:W-:Y:S02]  /*12120*/  ISETP.GE.AND P4, PT, R79.reuse, 0x2, PT ;  /* 0x000000024f00780c */ /* 0x040fe40003f86270 */
[----:B------:R-:W-:Y:S02]  /*12130*/  ISETP.GE.AND P6, PT, R79, 0x9, PT ;  /* 0x000000094f00780c */ /* 0x000fe40003fc6270 */
[----:B------:R-:W-:Y:S02]  /*12140*/  ISETP.GT.AND P5, PT, R78, 0x1, !P4 ;  /* 0x000000014e00780c */ /* 0x000fe400067a4270 */
[----:B------:R-:W-:Y:S02]  /*12150*/  P2R R99, PR, RZ, 0x40 ;  /* 0x00000040ff637803 */ /* 0x000fe40000000000 */
[----:B------:R-:W-:-:S04]  /*12160*/  ISETP.LT.OR P5, PT, R8, 0x2, P5 ;  /* 0x000000020800780c */ /* 0x000fc80002fa1670 */
[----:B------:R-:W-:Y:S02]  /*12170*/  FSEL R75, R9, -INF , !P5 ;  /* 0xff800000094b7808 */ /* 0x000fe40006800000 */
[----:B------:R-:W-:Y:S02]  /*12180*/  ISETP.GT.AND P5, PT, R78, 0x8, !P6 ;  /* 0x000000084e00780c */ /* 0x000fe400077a4270 */
[----:B------:R-:W-:Y:S02]  /*12190*/  ISETP.GE.AND P6, PT, R79, 0xa, PT ;  /* 0x0000000a4f00780c */ /* 0x000fe40003fc6270 */
[----:B------:R-:W-:Y:S02]  /*121a0*/  ISETP.LT.OR P5, PT, R8, 0x9, P5 ;  /* 0x000000090800780c */ /* 0x000fe40002fa1670 */
[----:B------:R-:W-:Y:S02]  /*121b0*/  P2R R100, PR, RZ, 0x40 ;  /* 0x00000040ff647803 */ /* 0x000fe40000000000 */
[----:B0-----:R-:W-:-:S02]  /*121c0*/  FSEL R74, R28, -INF , !P5 ;  /* 0xff8000001c4a7808 */ /* 0x001fc40006800000 */
[----:B------:R-:W-:Y:S02]  /*121d0*/  ISETP.GT.AND P5, PT, R78, 0x9, !P6 ;  /* 0x000000094e00780c */ /* 0x000fe400077a4270 */
[----:B------:R-:W-:Y:S02]  /*121e0*/  ISETP.GE.AND P6, PT, R79, 0x11, PT ;  /* 0x000000114f00780c */ /* 0x000fe40003fc6270 */
[----:B------:R-:W-:Y:S02]  /*121f0*/  ISETP.LT.OR P5, PT, R8, 0xa, P5 ;  /* 0x0000000a0800780c */ /* 0x000fe40002fa1670 */
[----:B------:R-:W-:Y:S02]  /*12200*/  P2R R101, PR, RZ, 0x40 ;  /* 0x00000040ff657803 */ /* 0x000fe40000000000 */
[----:B------:R-:W-:Y:S02]  /*12210*/  FSEL R73, R29, -INF , !P5 ;  /* 0xff8000001d497808 */ /* 0x000fe40006800000 */
[----:B------:R-:W-:-:S02]  /*12220*/  ISETP.GT.AND P5, PT, R78, 0x10, !P6 ;  /* 0x000000104e00780c */ /* 0x000fc400077a4270 */
[C---:B------:R-:W-:Y:S02]  /*12230*/  ISETP.GE.AND P6, PT, R79.reuse, 0x12, PT ;  /* 0x000000124f00780c */ /* 0x040fe40003fc6270 */
[----:B------:R-:W-:Y:S02]  /*12240*/  ISETP.LT.OR P5, PT, R8, 0x11, P5 ;  /* 0x000000110800780c */ /* 0x000fe40002fa1670 */
[----:B------:R-:W-:Y:S02]  /*12250*/  P2R R102, PR, RZ, 0x40 ;  /* 0x00000040ff667803 */ /* 0x000fe40000000000 */
[----:B------:R-:W-:Y:S02]  /*12260*/  FSEL R72, R32, -INF , !P5 ;  /* 0xff80000020487808 */ /* 0x000fe40006800000 */
[----:B------:R-:W-:Y:S02]  /*12270*/  ISETP.GT.AND P5, PT, R78, 0x11, !P6 ;  /* 0x000000114e00780c */ /* 0x000fe400077a4270 */
[----:B------:R-:W-:-:S02]  /*12280*/  ISETP.GE.AND P6, PT, R79, 0x19, PT ;  /* 0x000000194f00780c */ /* 0x000fc40003fc6270 */
[----:B------:R-:W-:Y:S02]  /*12290*/  ISETP.LT.OR P5, PT, R8, 0x12, P5 ;  /* 0x000000120800780c */ /* 0x000fe40002fa1670 */
[----:B------:R-:W-:Y:S02]  /*122a0*/  P2R R103, PR, RZ, 0x40 ;  /* 0x00000040ff677803 */ /* 0x000fe40000000000 */
[----:B------:R-:W-:Y:S02]  /*122b0*/  FSEL R71, R33, -INF , !P5 ;  /* 0xff80000021477808 */ /* 0x000fe40006800000 */
[----:B------:R-:W-:Y:S02]  /*122c0*/  ISETP.GT.AND P5, PT, R78, 0x18, !P6 ;  /* 0x000000184e00780c */ /* 0x000fe400077a4270 */
[----:B------:R-:W-:Y:S02]  /*122d0*/  ISETP.GE.AND P6, PT, R79, 0x1a, PT ;  /* 0x0000001a4f00780c */ /* 0x000fe40003fc6270 */
[----:B------:R-:W-:-:S02]  /*122e0*/  ISETP.LT.OR P5, PT, R8, 0x19, P5 ;  /* 0x000000190800780c */ /* 0x000fc40002fa1670 */
[----:B------:R-:W-:Y:S02]  /*122f0*/  P2R R104, PR, RZ, 0x40 ;  /* 0x00000040ff687803 */ /* 0x000fe40000000000 */
[----:B------:R-:W-:Y:S02]  /*12300*/  FSEL R90, R90, -INF , !P5 ;  /* 0xff8000005a5a7808 */ /* 0x000fe40006800000 */
[----:B------:R-:W-:Y:S02]  /*12310*/  ISETP.GT.AND P5, PT, R78, 0x19, !P6 ;  /* 0x000000194e00780c */ /* 0x000fe400077a4270 */
[----:B------:R-:W-:Y:S02]  /*12320*/  ISETP.GE.AND P6, PT, R79, 0x21, PT ;  /* 0x000000214f00780c */ /* 0x000fe40003fc6270 */
[----:B------:R-:W-:Y:S02]  /*12330*/  ISETP.LT.OR P5, PT, R8, 0x1a, P5 ;  /* 0x0000001a0800780c */ /* 0x000fe40002fa1670 */
[----:B------:R-:W-:-:S02]  /*12340*/  P2R R105, PR, RZ, 0x40 ;  /* 0x00000040ff697803 */ /* 0x000fc40000000000 */
[----:B------:R-:W-:Y:S02]  /*12350*/  FSEL R91, R91, -INF , !P5 ;  /* 0xff8000005b5b7808 */ /* 0x000fe40006800000 */
[----:B------:R-:W-:Y:S02]  /*12360*/  ISETP.GT.AND P5, PT, R78, 0x20, !P6 ;  /* 0x000000204e00780c */ /* 0x000fe400077a4270 */
[----:B------:R-:W-:Y:S02]  /*12370*/  ISETP.GE.AND P6, PT, R79, 0x22, PT ;  /* 0x000000224f00780c */ /* 0x000fe40003fc6270 */
[----:B------:R-:W-:Y:S02]  /*12380*/  ISETP.LT.OR P5, PT, R8, 0x21, P5 ;  /* 0x000000210800780c */ /* 0x000fe40002fa1670 */
[----:B------:R-:W-:Y:S02]  /*12390*/  P2R R106, PR, RZ, 0x40 ;  /* 0x00000040ff6a7803 */ /* 0x000fe40000000000 */
[----:B------:R-:W-:-:S02]  /*123a0*/  FSEL R68, R40, -INF , !P5 ;  /* 0xff80000028447808 */ /* 0x000fc40006800000 */
[----:B------:R-:W-:Y:S02]  /*123b0*/  ISETP.GT.AND P5, PT, R78, 0x21, !P6 ;  /* 0x000000214e00780c */ /* 0x000fe400077a4270 */
[----:B------:R-:W-:Y:S02]  /*123c0*/  ISETP.GE.AND P6, PT, R79, 0x29, PT ;  /* 0x000000294f00780c */ /* 0x000fe40003fc6270 */
[----:B------:R-:W-:Y:S02]  /*123d0*/  ISETP.LT.OR P5, PT, R8, 0x22, P5 ;  /* 0x000000220800780c */ /* 0x000fe40002fa1670 */
[----:B------:R-:W-:Y:S02]  /*123e0*/  P2R R107, PR, RZ, 0x40 ;  /* 0x00000040ff6b7803 */ /* 0x000fe40000000000 */
[----:B------:R-:W-:Y:S02]  /*123f0*/  FSEL R63, R41, -INF , !P5 ;  /* 0xff800000293f7808 */ /* 0x000fe40006800000 */
[----:B------:R-:W-:-:S02]  /*12400*/  ISETP.GT.AND P5, PT, R78, 0x28, !P6 ;  /* 0x000000284e00780c */ /* 0x000fc400077a4270 */
[----:B------:R-:W-:Y:S02]  /*12410*/  ISETP.GE.AND P6, PT, R79, 0x2a, PT ;  /* 0x0000002a4f00780c */ /* 0x000fe40003fc6270 */
[----:B------:R-:W-:-:S04]  /*12420*/  ISETP.LT.OR P5, PT, R8, 0x29, P5 ;  /* 0x000000290800780c */ /* 0x000fc80002fa1670 */
        /* <DEDUP_REMOVED lines=54> */
[C---:B------:R-:W-:Y:S02]  /*12790*/  ISETP.GE.AND P6, PT, R79.reuse, 0x59, PT ;  /* 0x000000594f00780c */ /* 0x040fe40003fc6270 */
        /* <DEDUP_REMOVED lines=51> */
[----:B------:R-:W-:-:S04]  /*12ad0*/  ISETP.GT.AND P6, PT, R78, 0x79, !P6 ;  /* 0x000000794e00780c */ /* 0x000fc800077c4270 */
[----:B------:R-:W-:Y:S02]  /*12ae0*/  ISETP.LT.OR P6, PT, R8, 0x7a, P6 ;  /* 0x0000007a0800780c */ /* 0x000fe400037c1670 */
[----:B------:R-:W0:Y:S02]  /*12af0*/  SHFL.IDX PT, R8, R77, 0x1, 0x1c1f ;  /* 0x003c1f004d087f89 */ /* 0x000e2400000e0000 */
[----:B------:R-:W-:Y:S02]  /*12b00*/  FSEL R4, R85, -INF , !P6 ;  /* 0xff80000055047808 */ /* 0x000fe40007000000 */
[----:B0-----:R-:W-:Y:S01]  /*12b10*/  VIADDMNMX R62, R8, R86, R83, PT ;  /* 0x00000056083e7246 */ /* 0x001fe20003800153 */
[----:B------:R-:W-:Y:S01]  /*12b20*/  IMAD.IADD R60, R87, 0x1, R8 ;  /* 0x00000001573c7824 */ /* 0x000fe200078e0208 */
[----:B------:R-:W-:Y:S06]  /*12b30*/  @!P3 BRA `(.L_x_1587) ;  /* 0x000000000050b947 */ /* 0x000fec0003800000 */
[----:B------:R-:W-:Y:S01]  /*12b40*/  IADD3 R77, -R201, R202, R8 ;  /* 0x000000cac94d7210 */ /* 0x000fe20007ffe108 */
[----:B------:R-:W-:Y:S03]  /*12b50*/  BSSY B0, `(.L_x_1588) ;  /* 0x000000e000007945 */ /* 0x000fe60003800000 */
        /* <DEDUP_REMOVED lines=9> */
.L_x_1589:
[----:B------:R-:W-:-:S13]  /*12bf0*/  ISETP.NE.AND P6, PT, R7, 0x1, PT ;  /* 0x000000010700780c */ /* 0x000fda0003fc5270 */
[----:B------:R-:W0:Y:S02]  /*12c00*/  @P6 LDC.64 R8, c[0x0][0x9e8] ;  /* 0x00027a00ff086b82 */ /* 0x000e240000000a00 */
[----:B0-----:R-:W-:-:S05]  /*12c10*/  @P6 IMAD.HI.U32 R8, R77, R8, RZ ;  /* 0x000000084d086227 */ /* 0x001fca00078e00ff */
[----:B------:R-:W-:-:S07]  /*12c20*/  @P6 SHF.R.U32.HI R77, RZ, R9, R8 ;  /* 0x00000009ff4d6219 */ /* 0x000fce0000011608 */
.L_x_1590:
[----:B------:R-:W-:Y:S05]  /*12c30*/  BSYNC B0 ;  /* 0x0000000000007941 */ /* 0x000fea0003800000 */
.L_x_1588:
[----:B------:R-:W-:-:S04]  /*12c40*/  IMAD R8, R77, R7, -R82 ;  /* 0x000000074d087224 */ /* 0x000fc800078e0a52 */
[----:B------:R-:W-:-:S05]  /*12c50*/  IMAD R9, R203, -0x2, R8 ;  /* 0xfffffffecb097824 */ /* 0x000fca00078e0208 */
[----:B------:R-:W-:Y:S02]  /*12c60*/  VIMNMX R60, R60, R9, !PT ;  /* 0x000000093c3c7248 */ /* 0x000fe40007fe0100 */
[----:B------:R-:W-:-:S07]  /*12c70*/  VIADDMNMX R62, R9, R7, R62, PT ;  /* 0x00000007093e7246 */ /* 0x000fce000380013e */
.L_x_1587:
[----:B------:R-:W-:Y:S01]  /*12c80*/  ISETP.GT.AND P4, PT, R60, 0x1, !P4 ;  /* 0x000000013c00780c */ /* 0x000fe20006784270 */
[----:B------:R-:W-:Y:S01]  /*12c90*/  ULDC UR43, c[0x0][0x988] ;  /* 0x00026200002b7ab9 */ /* 0x000fe20000000800 */
[----:B------:R-:W-:Y:S02]  /*12ca0*/  ISETP.NE.AND P6, PT, R104, RZ, PT ;  /* 0x000000ff6800720c */ /* 0x000fe40003fc5270 */
[----:B------:R-:W-:Y:S02]  /*12cb0*/  ISETP.LT.OR P4, PT, R62, 0x2, P4 ;  /* 0x000000023e00780c */ /* 0x000fe40002781670 */
[----:B------:R-:W-:Y:S02]  /*12cc0*/  ISETP.GT.AND P5, PT, R60, 0x78, !P5 ;  /* 0x000000783c00780c */ /* 0x000fe40006fa4270 */
[----:B------:R-:W-:Y:S02]  /*12cd0*/  FSEL R8, R3, -INF , !P4 ;  /* 0xff80000003087808 */ /* 0x000fe40006000000 */
[----:B------:R-:W-:-:S02]  /*12ce0*/  ISETP.NE.AND P4, PT, R99, RZ, PT ;  /* 0x000000ff6300720c */ /* 0x000fc40003f85270 */
[----:B------:R-:W-:Y:S02]  /*12cf0*/  ISETP.LT.OR P5, PT, R62, 0x79, P5 ;  /* 0x000000793e00780c */ /* 0x000fe40002fa1670 */
        /* <DEDUP_REMOVED lines=28> */
[----:B------:R-:W-:Y:S02]  /*12ec0*/  ISETP.GT.AND P4, PT, R60, 0x19, !P6 ;  /* 0x000000193c00780c */ /* 0x000fe40007784270 */
[----:B------:R-:W-:-:S02]  /*12ed0*/  ISETP.NE.AND P6, PT, R113, RZ, PT ;  /* 0x000000ff7100720c */ /* 0x000fc40003fc5270 */
        /* <DEDUP_REMOVED lines=67> */
[----:B------:R-:W-:Y:S02]  /*13310*/  ISETP.GT.AND P4, PT, R60, 0x48, !P6 ;  /* 0x000000483c00780c */ /* 0x000fe40007784270 */
[----:B------:R-:W-:Y:S02]  /*13320*/  ISETP.NE.AND P6, PT, R119, RZ, PT ;  /* 0x000000ff7700720c */ /* 0x000fe40003fc5270 */
[----:B------:R-:W-:-:S04]  /*13330*/  ISETP.LT.OR P4, PT, R62, 0x49, P4 ;  /* 0x000000493e00780c */ /* 0x000fc80002781670 */
[----:B------:R-:W-:Y:S02]  /*13340*/  FSEL R38, R38, -INF , !P4 ;  /* 0xff80000026267808 */ /* 0x000fe40006000000 */
[----:B------:R-:W-:Y:S02]  /*13350*/  ISETP.NE.AND P4, PT, R114, RZ, PT ;  /* 0x000000ff7200720c */ /* 0x000fe40003f85270 */
[----:B0-----:R-:W-:Y:S01]  /*13360*/  FMNMX.FTZ R11, R77, R78, !PT ;  /* 0x0000004e4d0b7209 */ /* 0x001fe20007810000 */
[----:B------:R-:W-:Y:S01]  /*13370*/  IMAD.U32 R78, RZ, RZ, UR43 ;  /* 0x0000002bff4e7e24 */ /* 0x000fe2000f8e00ff */
[----:B------:R-:W-:-:S03]  /*13380*/  ISETP.GT.AND P4, PT, R60, 0x49, !P4 ;  /* 0x000000493c00780c */ /* 0x000fc60006784270 */
[----:B------:R-:W-:Y:S01]  /*13390*/  FFMA.FTZ R78, R11, R78, -8 ;  /* 0xc10000000b4e7423 */ /* 0x000fe2000001004e */
        /* <DEDUP_REMOVED lines=49> */
[--C-:B------:R-:W-:Y:S01]  /*136b0*/  FFMA.FTZ R74, R74, UR43, -R80.reuse ;  /* 0x0000002b4a4a7c23 */ /* 0x100fe20008010850 */
[----:B------:R-:W-:-:S01]  /*136c0*/  FFMA.FTZ R73, R73, UR43, -R80 ;  /* 0x0000002b49497c23 */ /* 0x000fc20008010850 */
[----:B------:R-:W-:Y:S01]  /*136d0*/  FSEL R79, R0, -INF , !P4 ;  /* 0xff800000004f7808 */ /* 0x000fe20006000000 */
[----:B------:R-:W-:-:S01]  /*136e0*/  FFMA.FTZ R0, R76, UR43, -R80 ;  /* 0x0000002b4c007c23 */ /* 0x000fc20008010850 */
[----:B------:R-:W-:Y:S01]  /*136f0*/  ISETP.GT.AND P4, PT, R60, 0x79, !P6 ;  /* 0x000000793c00780c */ /* 0x000fe20007784270 */
[----:B------:R-:W-:-:S01]  /*13700*/  FFMA.FTZ R60, R54, UR43, -R80 ;  /* 0x0000002b363c7c23 */ /* 0x000fc20008010850 */
[----:B------:R-:W-:Y:S01]  /*13710*/  FMNMX.FTZ R10, R79, R8, !PT ;  /* 0x000000084f0a7209 */ /* 0x000fe20007810000 */
[----:B------:R-:W-:Y:S01]  /*13720*/  MUFU.EX2 R75, R75 ;  /* 0x0000004b004b7308 */ /* 0x000fe20000000800 */
[----:B------:R-:W-:Y:S01]  /*13730*/  ISETP.LT.OR P4, PT, R62, 0x7a, P4 ;  /* 0x0000007a3e00780c */ /* 0x000fe20002781670 */
[--C-:B------:R-:W-:Y:S01]  /*13740*/  FFMA.FTZ R72, R72, UR43, -R80.reuse ;  /* 0x0000002b48487c23 */ /* 0x100fe20008010850 */
[----:B------:R-:W-:Y:S01]  /*13750*/  FMNMX.FTZ R10, R3, R10, !PT ;  /* 0x0000000a030a7209 */ /* 0x000fe20007810000 */
[--C-:B------:R-:W-:Y:S01]  /*13760*/  FFMA.FTZ R71, R71, UR43, -R80.reuse ;  /* 0x0000002b47477c23 */ /* 0x100fe20008010850 */
[----:B------:R-:W-:Y:S01]  /*13770*/  FSEL R54, R46, -INF , !P5 ;  /* 0xff8000002e367808 */ /* 0x000fe20006800000 */
[--C-:B------:R-:W-:Y:S01]  /*13780*/  FFMA.FTZ R76, R90, UR43, -R80.reuse ;  /* 0x0000002b5a4c7c23 */ /* 0x100fe20008010850 */
[----:B------:R-:W-:Y:S01]  /*13790*/  FMNMX.FTZ R77, R9, R10, !PT ;  /* 0x0000000a094d7209 */ /* 0x000fe20007810000 */
[----:B------:R0:W-:Y:S01]  /*137a0*/  MUFU.EX2 R46, R60 ;  /* 0x0000003c002e7308 */ /* 0x0001e20000000800 */
[----:B------:R-:W-:Y:S01]  /*137b0*/  FSEL R47, R47, -INF , !P4 ;  /* 0xff8000002f2f7808 */ /* 0x000fe20006000000 */
[--C-:B------:R-:W-:Y:S01]  /*137c0*/  FFMA.FTZ R91, R91, UR43, -R80.reuse ;  /* 0x0000002b5b5b7c23 */ /* 0x100fe20008010850 */
[----:B------:R-:W-:Y:S01]  /*137d0*/  FMNMX.FTZ R10, R12, R77, !PT ;  /* 0x0000004d0c0a7209 */ /* 0x000fe20007810000 */
[--C-:B------:R-:W-:Y:S01]  /*137e0*/  FFMA.FTZ R68, R68, UR43, -R80.reuse ;  /* 0x0000002b44447c23 */ /* 0x100fe20008010850 */
[----:B------:R-:W-:-:S01]  /*137f0*/  FFMA.FTZ R63, R63, UR43, -R80 ;  /* 0x0000002b3f3f7c23 */ /* 0x000fc20008010850 */
        /* <DEDUP_REMOVED lines=10> */
[----:B------:R-:W2:Y:S01]  /*138a0*/  MUFU.EX2 R74, R74 ;  /* 0x0000004a004a7308 */ /* 0x000ea20000000800 */
[----:B------:R-:W-:-:S01]  /*138b0*/  FFMA.FTZ R52, R52, UR43, -R80 ;  /* 0x0000002b34347c23 */ /* 0x000fc20008010850 */
[--C-:B------:R-:W-:Y:S01]  /*138c0*/  FFMA.FTZ R41, R41, UR43, -R80.reuse ;  /* 0x0000002b29297c23 */ /* 0x100fe20008010850 */
[----:B------:R-:W-:Y:S01]  /*138d0*/  FMNMX.FTZ R10, R20, R77, !PT ;  /* 0x0000004d140a7209 */ /* 0x000fe20007810000 */
[--C-:B------:R-:W-:Y:S01]  /*138e0*/  FFMA.FTZ R50, R50, UR43, -R80.reuse ;  /* 0x0000002b32327c23 */ /* 0x100fe20008010850 */
[----:B------:R-:W-:-:S01]  /*138f0*/  FFMA.FTZ R49, R49, UR43, -R80 ;  /* 0x0000002b31317c23 */ /* 0x000fc20008010850 */
[--C-:B------:R-:W-:Y:S01]  /*13900*/  FFMA.FTZ R40, R40, UR43, -R80.reuse ;  /* 0x0000002b28287c23 */ /* 0x100fe20008010850 */
[----:B------:R-:W-:Y:S01]  /*13910*/  FMNMX.FTZ R81, R21, R10, !PT ;  /* 0x0000000a15517209 */ /* 0x000fe20007810000 */
[----:B------:R-:W3:Y:S01]  /*13920*/  MUFU.EX2 R73, R73 ;  /* 0x0000004900497308 */ /* 0x000ee20000000800 */
[----:B------:R-:W-:-:S01]  /*13930*/  FFMA.FTZ R37, R37, UR43, -R80 ;  /* 0x0000002b25257c23 */ /* 0x000fc20008010850 */
[--C-:B------:R-:W-:Y:S01]  /*13940*/  FFMA.FTZ R36, R36, UR43, -R80.reuse ;  /* 0x0000002b24247c23 */ /* 0x100fe20008010850 */
[----:B------:R-:W-:Y:S01]  /*13950*/  FMNMX.FTZ R10, R24, R81, !PT ;  /* 0x00000051180a7209 */ /* 0x000fe20007810000 */
[--C-:B------:R-:W-:Y:S01]  /*13960*/  FFMA.FTZ R33, R33, UR43, -R80.reuse ;  /* 0x0000002b21217c23 */ /* 0x100fe20008010850 */
[----:B------:R-:W-:-:S01]  /*13970*/  FFMA.FTZ R32, R32, UR43, -R80 ;  /* 0x0000002b20207c23 */ /* 0x000fc20008010850 */
[--C-:B------:R-:W-:Y:S01]  /*13980*/  FFMA.FTZ R29, R29, UR43, -R80.reuse ;  /* 0x0000002b1d1d7c23 */ /* 0x100fe20008010850 */
[----:B------:R-:W-:Y:S01]  /*13990*/  FMNMX.FTZ R81, R25, R10, !PT ;  /* 0x0000000a19517209 */ /* 0x000fe20007810000 */
[----:B------:R-:W4:Y:S01]  /*139a0*/  MUFU.EX2 R72, R72 ;  /* 0x0000004800487308 */ /* 0x000f220000000800 */
[----:B------:R-:W-:-:S02]  /*139b0*/  FFMA.FTZ R28, R28, UR43, -R80 ;  /* 0x0000002b1c1c7c23 */ /* 0x000fc40008010850 */
[----:B------:R-:W-:-:S04]  /*139c0*/  FMNMX.FTZ R10, R26, R81, !PT ;  /* 0x000000511a0a7209 */ /* 0x000fc80007810000 */
[----:B------:R-:W-:Y:S01]  /*139d0*/  FMNMX.FTZ R81, R27, R10, !PT ;  /* 0x0000000a1b517209 */ /* 0x000fe20007810000 */
[----:B------:R-:W-:Y:S03]  /*139e0*/  MUFU.EX2 R71, R71 ;  /* 0x0000004700477308 */ /* 0x000fe60000000800 */
        /* <DEDUP_REMOVED lines=24> */
[----:B------:R-:W-:Y:S01]  /*13b70*/  FMNMX.FTZ R10, R54, R59, !PT ;  /* 0x0000003b360a7209 */ /* 0x000fe20007810000 */
[--C-:B------:R-:W-:Y:S01]  /*13b80*/  FFMA.FTZ R59, R48, UR43, -R80.reuse ;  /* 0x0000002b303b7c23 */ /* 0x100fe20008010850 */
[----:B------:R-:W-:-:S01]  /*13b90*/  FFMA.FTZ R48, R51, UR43, -R80 ;  /* 0x0000002b33307c23 */ /* 0x000fc20008010850 */
[----:B------:R-:W-:Y:S01]  /*13ba0*/  IMAD.U32 R51, RZ, RZ, UR43 ;  /* 0x0000002bff337e24 */ /* 0x000fe2000f8e00ff */
[----:B------:R-:W-:Y:S01]  /*13bb0*/  FMNMX.FTZ R10, R47, R10, !PT ;  /* 0x0000000a2f0a7209 */ /* 0x000fe20007810000 */
[----:B------:R-:W-:Y:S04]  /*13bc0*/  MUFU.EX2 R56, R56 ;  /* 0x0000003800387308 */ /* 0x000fe80000000800 */
[----:B------:R-:W5:Y:S04]  /*13bd0*/  SHFL.BFLY PT, R81, R10, 0x2, 0x1f ;  /* 0x0c401f000a517f89 */ /* 0x000f6800000e0000 */
[----:B------:R-:W-:Y:S08]  /*13be0*/  MUFU.EX2 R53, R53 ;  /* 0x0000003500357308 */ /* 0x000ff00000000800 */
[----:B------:R-:W-:Y:S08]  /*13bf0*/  MUFU.EX2 R52, R52 ;  /* 0x0000003400347308 */ /* 0x000ff00000000800 */
[----:B------:R-:W-:Y:S01]  /*13c00*/  MUFU.EX2 R59, R59 ;  /* 0x0000003b003b7308 */ /* 0x000fe20000000800 */
[----:B-----5:R-:W-:-:S07]  /*13c10*/  FMNMX.FTZ R81, R10, R81, !PT ;  /* 0x000000510a517209 */ /* 0x020fce0007810000 */
[----:B------:R-:W-:Y:S01]  /*13c20*/  MUFU.EX2 R55, R55 ;  /* 0x0000003700377308 */ /* 0x000fe20000000800 */
[----:B------:R-:W5:Y:S07]  /*13c30*/  SHFL.BFLY PT, R10, R81, 0x1, 0x1f ;  /* 0x0c201f00510a7f89 */ /* 0x000f6e00000e0000 */
[----:B------:R-:W-:Y:S08]  /*13c40*/  MUFU.EX2 R50, R50 ;  /* 0x0000003200327308 */ /* 0x000ff00000000800 */
[----:B------:R-:W-:Y:S08]  /*13c50*/  MUFU.EX2 R49, R49 ;  /* 0x0000003100317308 */ /* 0x000ff00000000800 */
[----:B------:R-:W-:Y:S01]  /*13c60*/  MUFU.EX2 R41, R41 ;  /* 0x0000002900297308 */ /* 0x000fe20000000800 */
[----:B-----5:R-:W-:-:S04]  /*13c70*/  FMNMX.FTZ R10, R81, R10, !PT ;  /* 0x0000000a510a7209 */ /* 0x020fc80007810000 */
[C---:B------:R-:W-:Y:S01]  /*13c80*/  FSETP.NEU.FTZ.AND P4, PT, R10.reuse, -INF , PT ;  /* 0xff8000000a00780b */ /* 0x040fe20003f9d000 */
[----:B0-----:R-:W-:-:S01]  /*13c90*/  FFMA.FTZ R60, R10, R51, -8 ;  /* 0xc10000000a3c7423 */ /* 0x001fc20000010033 */
[----:B------:R-:W-:Y:S01]  /*13ca0*/  FFMA.FTZ R51, R4, UR43, -R80 ;  /* 0x0000002b04337c23 */ /* 0x000fe20008010850 */
[----:B------:R-:W-:Y:S03]  /*13cb0*/  MUFU.EX2 R48, R48 ;  /* 0x0000003000307308 */ /* 0x000fe60000000800 */
[----:B------:R-:W-:-:S05]  /*13cc0*/  FSEL R60, R60, RZ, P4 ;  /* 0x000000ff3c3c7208 */ /* 0x000fca0002000000 */
        /* <DEDUP_REMOVED lines=23> */
[----:B------:R-:W-:-:S01]  /*13e40*/  FFMA.FTZ R64, R64, UR43, -R60 ;  /* 0x0000002b40407c23 */ /* 0x000fc2000801083c */
[--C-:B------:R-:W-:Y:S01]  /*13e50*/  FFMA.FTZ R65, R65, UR43, -R60.reuse ;  /* 0x0000002b41417c23 */ /* 0x100fe2000801083c */
[----:B------:R-:W-:-:S01]  /*13e60*/  FFMA.FTZ R66, R66, UR43, -R60 ;  /* 0x0000002b42427c23 */ /* 0x000fc2000801083c */
[--C-:B------:R-:W-:Y:S01]  /*13e70*/  FFMA.FTZ R67, R67, UR43, -R60.reuse ;  /* 0x0000002b43437c23 */ /* 0x100fe2000801083c */
[----:B------:R-:W-:-:S01]  /*13e80*/  FFMA.FTZ R69, R69, UR43, -R60 ;  /* 0x0000002b45457c23 */ /* 0x000fc2000801083c */
[--C-:B------:R-:W-:Y:S01]  /*13e90*/  FFMA.FTZ R70, R70, UR43, -R60.reuse ;  /* 0x0000002b46467c23 */ /* 0x100fe2000801083c */
[----:B------:R-:W-:-:S01]  /*13ea0*/  FFMA.FTZ R54, R54, UR43, -R60 ;  /* 0x0000002b36367c23 */ /* 0x000fc2000801083c */
[----:B------:R3:W0:Y:S01]  /*13eb0*/  MUFU.EX2 R62, R8 ;  /* 0x00000008003e7308 */ /* 0x0006220000000800 */
[----:B-----5:R-:W-:-:S01]  /*13ec0*/  FFMA.FTZ R9, R21, UR43, -R60 ;  /* 0x0000002b15097c23 */ /* 0x020fc2000801083c */
[----:B-1----:R-:W-:Y:S01]  /*13ed0*/  FADD.FTZ R21, R0, R75 ;  /* 0x0000004b00157221 */ /* 0x002fe20000010000 */
[----:B------:R-:W-:-:S03]  /*13ee0*/  FFMA.FTZ R47, R47, UR43, -R60 ;  /* 0x0000002b2f2f7c23 */ /* 0x000fc6000801083c */
[----:B--2---:R-:W-:Y:S02]  /*13ef0*/  FADD.FTZ R26, R74, R21 ;  /* 0x000000154a1a7221 */ /* 0x004fe40000010000 */
[----:B------:R-:W1:Y:S01]  /*13f00*/  MUFU.EX2 R3, R3 ;  /* 0x0000000300037308 */ /* 0x000e620000000800 */
[----:B---3--:R-:W-:-:S01]  /*13f10*/  FFMA.FTZ R8, R20, UR43, -R60 ;  /* 0x0000002b14087c23 */ /* 0x008fc2000801083c */
[C---:B------:R-:W-:Y:S01]  /*13f20*/  FADD.FTZ R21, R73.reuse, R26 ;  /* 0x0000001a49157221 */ /* 0x040fe20000010000 */
[----:B------:R-:W-:-:S03]  /*13f30*/  F2FP.SATFINITE.E4M3.F32.PACK_AB_MERGE_C R73, R73, R74, RZ ;  /* 0x0000004a4949723e */ /* 0x000fc600048070ff */
[----:B----4-:R-:W-:Y:S01]  /*13f40*/  FADD.FTZ R26, R72, R21 ;  /* 0x00000015481a7221 */ /* 0x010fe20000010000 */
[----:B0-----:R-:W-:-:S01]  /*13f50*/  FADD.FTZ R21, R4, R79 ;  /* 0x0000004f04157221 */ /* 0x001fc20000010000 */
[----:B------:R-:W0:Y:S01]  /*13f60*/  MUFU.EX2 R12, R12 ;  /* 0x0000000c000c7308 */ /* 0x000e220000000800 */
[----:B------:R-:W-:-:S07]  /*13f70*/  F2FP.SATFINITE.E4M3.F32.PACK_AB_MERGE_C R196, R75, R0, R73 ;  /* 0x000000004bc4723e */ /* 0x000fce0004807049 */
[----:B------:R2:W3:Y:S08]  /*13f80*/  MUFU.EX2 R80, R14 ;  /* 0x0000000e00507308 */ /* 0x0004f00000000800 */
[----:B------:R4:W5:Y:S01]  /*13f90*/  MUFU.EX2 R83, R15 ;  /* 0x0000000f00537308 */ /* 0x0009620000000800 */
[----:B--2---:R-:W-:-:S01]  /*13fa0*/  FFMA.FTZ R14, R27, UR43, -R60 ;  /* 0x0000002b1b0e7c23 */ /* 0x004fc2000801083c */
[----:B------:R-:W-:Y:S01]  /*13fb0*/  FADD.FTZ R27, R71, R26 ;  /* 0x0000001a471b7221 */ /* 0x000fe20000010000 */
[----:B------:R-:W-:-:S01]  /*13fc0*/  FADD.FTZ R26, R62, R21 ;  /* 0x000000153e1a7221 */ /* 0x000fc20000010000 */
[----:B------:R-:W-:-:S03]  /*13fd0*/  F2FP.SATFINITE.E4M3.F32.PACK_AB_MERGE_C R62, R81, R62, RZ ;  /* 0x0000003e513e723e */ /* 0x000fc600048070ff */
[----:B------:R-:W-:Y:S01]  /*13fe0*/  FADD.FTZ R26, R81, R26 ;  /* 0x0000001a511a7221 */ /* 0x000fe20000010000 */
[----:B------:R-:W2:Y:S01]  /*13ff0*/  MUFU.EX2 R8, R8 ;  /* 0x0000000800087308 */ /* 0x000ea20000000800 */
[----:B----4-:R-:W-:-:S01]  /*14000*/  FFMA.FTZ R15, R34, UR43, -R60 ;  /* 0x0000002b220f7c23 */ /* 0x010fc2000801083c */
[----:B------:R-:W-:Y:S01]  /*14010*/  FADD.FTZ R34, R76, R27 ;  /* 0x0000001b4c227221 */ /* 0x000fe20000010000 */
[----:B-1----:R-:W-:-:S01]  /*14020*/  FADD.FTZ R21, R3, R26 ;  /* 0x0000001a03157221 */ /* 0x002fc20000010000 */
[----:B------:R-:W-:Y:S02]  /*14030*/  F2FP.SATFINITE.E4M3.F32.PACK_AB_MERGE_C R197, R79, R4, R62 ;  /* 0x000000044fc5723e */ /* 0x000fe4000480703e */
[----:B------:R-:W-:-:S01]  /*14040*/  FADD.FTZ R27, R77, R34 ;  /* 0x000000224d1b7221 */ /* 0x000fc20000010000 */
[----:B0-----:R-:W-:Y:S01]  /*14050*/  FADD.FTZ R21, R12, R21 ;  /* 0x000000150c157221 */ /* 0x001fe20000010000 */
[----:B------:R-:W0:Y:S01]  /*14060*/  MUFU.EX2 R9, R9 ;  /* 0x0000000900097308 */ /* 0x000e220000000800 */
[----:B------:R-:W-:Y:S01]  /*14070*/  F2FP.SATFINITE.E4M3.F32.PACK_AB_MERGE_C R34, R53, R56, RZ ;  /* 0x000000383522723e */ /* 0x000fe200048070ff */
[----:B------:R-:W-:Y:S01]  /*14080*/  FADD.FTZ R26, R68, R27 ;  /* 0x0000001b441a7221 */ /* 0x000fe20000010000 */
[----:B---3--:R-:W-:-:S01]  /*14090*/  FADD.FTZ R0, R80, R21 ;  /* 0x0000001550007221 */ /* 0x008fc20000010000 */
[----:B-----5:R-:W-:Y:S01]  /*140a0*/  F2FP.SATFINITE.E4M3.F32.PACK_AB_MERGE_C R80, R83, R80, RZ ;  /* 0x000000505350723e */ /* 0x020fe200048070ff */
[----:B------:R-:W1:Y:S01]  /*140b0*/  @P2 LDC R4, c[0x0][0x44c] ;  /* 0x00011300ff042b82 */ /* 0x000e620000000800 */
[----:B------:R-:W-:-:S01]  /*140c0*/  FADD.FTZ R26, R63, R26 ;  /* 0x0000001a3f1a7221 */ /* 0x000fc20000010000 */
[----:B------:R-:W-:Y:S01]  /*140d0*/  FADD.FTZ R21, R83, R0 ;  /* 0x0000000053157221 */ /* 0x000fe20000010000 */
[----:B------:R-:W3:Y:S01]  /*140e0*/  MUFU.EX2 R24, R24 ;  /* 0x0000001800187308 */ /* 0x000ee20000000800 */
[----:B------:R-:W-:Y:S01]  /*140f0*/  F2FP.SATFINITE.E4M3.F32.PACK_AB_MERGE_C R199, R12, R3, R80 ;  /* 0x000000030cc7723e */ /* 0x000fe20004807050 */
[----:B------:R-:W-:Y:S01]  /*14100*/  FADD.FTZ R27, R61, R26 ;  /* 0x0000001a3d1b7221 */ /* 0x000fe20000010000 */
[----:B--2---:R-:W-:-:S01]  /*14110*/  FADD.FTZ R0, R8, R21 ;  /* 0x0000001508007221 */ /* 0x004fc20000010000 */
[----:B------:R-:W-:-:S02]  /*14120*/  F2FP.SATFINITE.E4M3.F32.PACK_AB_MERGE_C R76, R77, R76, RZ ;  /* 0x0000004c4d4c723e */ /* 0x000fc400048070ff */
[----:B------:R-:W-:-:S01]  /*14130*/  FADD.FTZ R27, R78, R27 ;  /* 0x0000001b4e1b7221 */ /* 0x000fc20000010000 */
[----:B------:R-:W-:Y:S01]  /*14140*/  F2FP.SATFINITE.E4M3.F32.PACK_AB_MERGE_C R61, R78, R61, RZ ;  /* 0x0000003d4e3d723e */ /* 0x000fe200048070ff */
[----:B------:R-:W2:Y:S01]  /*14150*/  MUFU.EX2 R25, R25 ;  /* 0x0000001900197308 */ /* 0x000ea20000000800 */
[----:B0-----:R-:W-:-:S01]  /*14160*/  FADD.FTZ R21, R9, R0 ;  /* 0x0000000009157221 */ /* 0x001fc20000010000 */
[----:B------:R-:W-:Y:S01]  /*14170*/  FADD.FTZ R26, R58, R27 ;  /* 0x0000001b3a1a7221 */ /* 0x000fe20000010000 */
[----:B------:R-:W-:Y:S02]  /*14180*/  F2FP.SATFINITE.E4M3.F32.PACK_AB_MERGE_C R198, R71, R72, R76 ;  /* 0x0000004847c6723e */ /* 0x000fe4000480704c */
[----:B------:R-:W-:Y:S01]  /*14190*/  F2FP.SATFINITE.E4M3.F32.PACK_AB_MERGE_C R192, R63, R68, R61 ;  /* 0x000000443fc0723e */ /* 0x000fe2000480703d */
[----:B------:R-:W-:-:S01]  /*141a0*/  FADD.FTZ R27, R57, R26 ;  /* 0x0000001a391b7221 */ /* 0x000fc20000010000 */
[----:B------:R-:W-:Y:S01]  /*141b0*/  F2FP.SATFINITE.E4M3.F32.PACK_AB_MERGE_C R26, R59, R52, RZ ;  /* 0x000000343b1a723e */ /* 0x000fe200048070ff */
[----:B------:R-:W0:Y:S01]  /*141c0*/  MUFU.EX2 R13, R13 ;  /* 0x0000000d000d7308 */ /* 0x000e220000000800 */
[----:B---3--:R-:W-:-:S01]  /*141d0*/  FADD.FTZ R0, R24, R21 ;  /* 0x0000001518007221 */ /* 0x008fc20000010000 */
[----:B------:R-:W-:Y:S01]  /*141e0*/  FADD.FTZ R56, R56, R27 ;  /* 0x0000001b38387221 */ /* 0x000fe20000010000 */
[----:B------:R-:W-:-:S02]  /*141f0*/  F2FP.SATFINITE.E4M3.F32.PACK_AB_MERGE_C R188, R46, R55, R26 ;  /* 0x000000372ebc723e */ /* 0x000fc4000480701a */
[----:B------:R-:W-:Y:S01]  /*14200*/  F2FP.SATFINITE.E4M3.F32.PACK_AB_MERGE_C R26, R49, R50, RZ ;  /* 0x00000032311a723e */ /* 0x000fe200048070ff */
[----:B------:R-:W-:-:S01]  /*14210*/  FADD.FTZ R56, R53, R56 ;  /* 0x0000003835387221 */ /* 0x000fc20000010000 */
[----:B-1----:R-:W-:Y:S01]  /*14220*/  @P2 IMAD.HI.U32 R4, R207, R4, RZ ;  /* 0x00000004cf042227 */ /* 0x002fe200078e00ff */
[----:B------:R-:W1:Y:S03]  /*14230*/  MUFU.EX2 R14, R14 ;  /* 0x0000000e000e7308 */ /* 0x000e660000000800 */
[----:B--2---:R-:W-:-:S01]  /*14240*/  FADD.FTZ R0, R25, R0 ;  /* 0x0000000019007221 */ /* 0x004fc20000010000 */
[----:B------:R-:W-:Y:S01]  /*14250*/  FADD.FTZ R55, R55, R56 ;  /* 0x0000003837377221 */ /* 0x000fe20000010000 */
[----:B------:R-:W-:Y:S02]  /*14260*/  F2FP.SATFINITE.E4M3.F32.PACK_AB_MERGE_C R190, R48, R41, R26 ;  /* 0x0000002930be723e */ /* 0x000fe4000480701a */
[----:B------:R-:W-:Y:S01]  /*14270*/  F2FP.SATFINITE.E4M3.F32.PACK_AB_MERGE_C R24, R25, R24, RZ ;  /* 0x000000181918723e */ /* 0x000fe200048070ff */
[----:B------:R-:W-:-:S01]  /*14280*/  FADD.FTZ R55, R46, R55 ;  /* 0x000000372e377221 */ /* 0x000fc20000010000 */
[----:B------:R-:W-:Y:S01]  /*14290*/  F2FP.SATFINITE.E4M3.F32.PACK_AB_MERGE_C R194, R57, R58, R34 ;  /* 0x0000003a39c2723e */ /* 0x000fe20004807022 */
[----:B------:R-:W2:Y:S01]  /*142a0*/  MUFU.EX2 R30, R30 ;  /* 0x0000001e001e7308 */ /* 0x000ea20000000800 */
[----:B0-----:R-:W-:-:S01]  /*142b0*/  FADD.FTZ R21, R13, R0 ;  /* 0x000000000d157221 */ /* 0x001fc20000010000 */
[----:B------:R-:W-:Y:S01]  /*142c0*/  FADD.FTZ R52, R52, R55 ;  /* 0x0000003734347221 */ /* 0x000fe20000010000 */
[----:B------:R-:W-:Y:S01]  /*142d0*/  F2FP.SATFINITE.E4M3.F32.PACK_AB_MERGE_C R193, R9, R8, R24 ;  /* 0x0000000809c1723e */ /* 0x000fe20004807018 */
[----:B------:R-:W-:-:S02]  /*142e0*/  IMAD.MOV.U32 R9, RZ, RZ, R207 ;  /* 0x000000ffff097224 */ /* 0x000fc400078e00cf */
[----:B------:R-:W-:-:S02]  /*142f0*/  FADD.FTZ R52, R59, R52 ;  /* 0x000000343b347221 */ /* 0x000fc40000010000 */
[----:B------:R-:W0:Y:S01]  /*14300*/  MUFU.EX2 R31, R31 ;  /* 0x0000001f001f7308 */ /* 0x000e220000000800 */
[----:B-1----:R-:W-:-:S01]  /*14310*/  FADD.FTZ R21, R14, R21 ;  /* 0x000000150e157221 */ /* 0x002fc20000010000 */
[----:B------:R-:W-:-:S04]  /*14320*/  FADD.FTZ R41, R41, R52 ;  /* 0x0000003429297221 */ /* 0x000fc80000010000 */
[----:B------:R-:W-:Y:S02]  /*14330*/  FADD.FTZ R41, R48, R41 ;  /* 0x0000002930297221 */ /* 0x000fe40000010000 */
[----:B------:R-:W1:Y:S01]  /*14340*/  MUFU.EX2 R15, R15 ;  /* 0x0000000f000f7308 */ /* 0x000e620000000800 */
[----:B--2---:R-:W-:-:S01]  /*14350*/  FADD.FTZ R0, R30, R21 ;  /* 0x000000151e007221 */ /* 0x004fc20000010000 */
[----:B------:R-:W-:-:S04]  /*14360*/  FADD.FTZ R50, R50, R41 ;  /* 0x0000002932327221 */ /* 0x000fc80000010000 */
[----:B------:R-:W-:Y:S02]  /*14370*/  FADD.FTZ R49, R49, R50 ;  /* 0x0000003231317221 */ /* 0x000fe40000010000 */
[----:B------:R-:W2:Y:S01]  /*14380*/  MUFU.EX2 R20, R35 ;  /* 0x0000002300147308 */ /* 0x000ea20000000800 */
[----:B0-----:R-:W-:-:S01]  /*14390*/  FADD.FTZ R0, R31, R0 ;  /* 0x000000001f007221 */ /* 0x001fc20000010000 */
[----:B------:R-:W-:-:S04]  /*143a0*/  F2FP.SATFINITE.E4M3.F32.PACK_AB_MERGE_C R30, R31, R30, RZ ;  /* 0x0000001e1f1e723e */ /* 0x000fc800048070ff */
[----:B------:R-:W-:Y:S02]  /*143b0*/  F2FP.SATFINITE.E4M3.F32.PACK_AB_MERGE_C R195, R14, R13, R30 ;  /* 0x0000000d0ec3723e */ /* 0x000fe4000480701e */
        /* <DEDUP_REMOVED lines=12> */
[----:B------:R-:W-:Y:S01]  /*14480*/  MUFU.EX2 R36, R36 ;  /* 0x0000002400247308 */ /* 0x000fe20000000800 */
[----:B0-----:R-:W-:-:S07]  /*14490*/  FADD.FTZ R21, R43, R0 ;  /* 0x000000002b157221 */ /* 0x001fce0000010000 */
[----:B------:R-:W0:Y:S01]  /*144a0*/  MUFU.EX2 R33, R33 ;  /* 0x0000002100217308 */ /* 0x000e220000000800 */
[----:B-1----:R-:W-:-:S02]  /*144b0*/  FADD.FTZ R0, R44, R21 ;  /* 0x000000152c007221 */ /* 0x002fc40000010000 */
[----:B------:R-:W1:Y:S05]  /*144c0*/  @P2 LDC R21, c[0x0][0x450] ;  /* 0x00011400ff152b82 */ /* 0x000e6a0000000800 */
[----:B------:R-:W2:Y:S08]  /*144d0*/  MUFU.EX2 R45, R45 ;  /* 0x0000002d002d7308 */ /* 0x000eb00000000800 */
[----:B------:R-:W-:Y:S01]  /*144e0*/  MUFU.EX2 R40, R40 ;  /* 0x0000002800287308 */ /* 0x000fe20000000800 */
[----:B0-----:R-:W-:-:S07]  /*144f0*/  F2FP.SATFINITE.E4M3.F32.PACK_AB_MERGE_C R3, R33, R36, RZ ;  /* 0x000000242103723e */ /* 0x001fce00048070ff */
[----:B------:R-:W0:Y:S01]  /*14500*/  MUFU.EX2 R37, R37 ;  /* 0x0000002500257308 */ /* 0x000e220000000800 */
[C---:B--2---:R-:W-:Y:S01]  /*14510*/  F2FP.SATFINITE.E4M3.F32.PACK_AB_MERGE_C R44, R45.reuse, R44, RZ ;  /* 0x0000002c2d2c723e */ /* 0x044fe200048070ff */
[----:B------:R-:W-:Y:S01]  /*14520*/  FADD.FTZ R45, R45, R0 ;  /* 0x000000002d2d7221 */ /* 0x000fe20000010000 */
[----:B-1----:R-:W-:Y:S02]  /*14530*/  @P2 SHF.R.U32.HI R9, RZ, R21, R4 ;  /* 0x00000015ff092219 */ /* 0x002fe40000011604 */
[----:B------:R-:W-:-:S03]  /*14540*/  F2FP.SATFINITE.E4M3.F32.PACK_AB_MERGE_C R191, R43, R42, R44 ;  /* 0x0000002a2bbf723e */ /* 0x000fc6000480702c */
[----:B------:R-:W1:Y:S01]  /*14550*/  MUFU.EX2 R64, R64 ;  /* 0x0000004000407308 */ /* 0x000e620000000800 */
[----:B------:R-:W-:-:S04]  /*14560*/  IMAD.IADD R9, R88, 0x1, R9 ;  /* 0x0000000158097824 */ /* 0x000fc800078e0209 */
[----:B------:R-:W-:-:S03]  /*14570*/  IMAD.IADD R6, R9, 0x1, R6 ;  /* 0x0000000109067824 */ /* 0x000fc600078e0206 */
        /* <DEDUP_REMOVED lines=9> */
[----:B--2---:R-:W-:-:S07]  /*14610*/  FADD.FTZ R3, R65, R0 ;  /* 0x0000000041037221 */ /* 0x004fce0000010000 */
[----:B------:R-:W1:Y:S01]  /*14620*/  MUFU.EX2 R51, R51 ;  /* 0x0000003300337308 */ /* 0x000e620000000800 */
[----:B0-----:R-:W-:-:S07]  /*14630*/  FADD.FTZ R0, R66, R3 ;  /* 0x0000000342007221 */ /* 0x001fce0000010000 */
[----:B------:R-:W0:Y:S08]  /*14640*/  MUFU.EX2 R67, R67 ;  /* 0x0000004300437308 */ /* 0x000e300000000800 */
[----:B------:R-:W-:Y:S01]  /*14650*/  MUFU.EX2 R32, R32 ;  /* 0x0000002000207308 */ /* 0x000fe20000000800 */
[----:B-1----:R-:W-:-:S07]  /*14660*/  F2FP.SATFINITE.E4M3.F32.PACK_AB_MERGE_C R3, R51, R28, RZ ;  /* 0x0000001c3303723e */ /* 0x002fce00048070ff */
[----:B------:R-:W1:Y:S01]  /*14670*/  MUFU.EX2 R29, R29 ;  /* 0x0000001d001d7308 */ /* 0x000e620000000800 */
[----:B0-----:R-:W-:-:S01]  /*14680*/  FADD.FTZ R0, R67, R0 ;  /* 0x0000000043007221 */ /* 0x001fc20000010000 */
[----:B------:R-:W-:-:S04]  /*14690*/  F2FP.SATFINITE.E4M3.F32.PACK_AB_MERGE_C R66, R67, R66, RZ ;  /* 0x000000424342723e */ /* 0x000fc800048070ff */
[----:B------:R-:W-:Y:S02]  /*146a0*/  F2FP.SATFINITE.E4M3.F32.PACK_AB_MERGE_C R185, R65, R64, R66 ;  /* 0x0000004041b9723e */ /* 0x000fe40004807042 */
[----:B------:R-:W0:Y:S08]  /*146b0*/  MUFU.EX2 R69, R69 ;  /* 0x0000004500457308 */ /* 0x000e300000000800 */
[----:B------:R-:W2:Y:S01]  /*146c0*/  MUFU.EX2 R70, R70 ;  /* 0x0000004600467308 */ /* 0x000ea20000000800 */
[----:B-1----:R-:W-:Y:S01]  /*146d0*/  F2FP.SATFINITE.E4M3.F32.PACK_AB_MERGE_C R186, R29, R32, R3 ;  /* 0x000000201dba723e */ /* 0x002fe20004807003 */
[----:B------:R-:W-:-:S04]  /*146e0*/  FADD.FTZ R32, R32, R33 ;  /* 0x0000002120207221 */ /* 0x000fc80000010000 */
[----:B------:R-:W-:Y:S02]  /*146f0*/  FADD.FTZ R29, R29, R32 ;  /* 0x000000201d1d7221 */ /* 0x000fe40000010000 */
[----:B------:R-:W-:Y:S01]  /*14700*/  MUFU.EX2 R54, R54 ;  /* 0x0000003600367308 */ /* 0x000fe20000000800 */
[----:B0-----:R-:W-:-:S01]  /*14710*/  FADD.FTZ R3, R69, R0 ;  /* 0x0000000045037221 */ /* 0x001fc20000010000 */
[----:B------:R-:W-:-:S04]  /*14720*/  FADD.FTZ R4, R28, R29 ;  /* 0x0000001d1c047221 */ /* 0x000fc80000010000 */
[----:B------:R-:W-:Y:S02]  /*14730*/  FADD.FTZ R4, R51, R4 ;  /* 0x0000000433047221 */ /* 0x000fe40000010000 */
[----:B------:R-:W0:Y:S01]  /*14740*/  MUFU.EX2 R47, R47 ;  /* 0x0000002f002f7308 */ /* 0x000e220000000800 */
[----:B--2---:R-:W-:-:S01]  /*14750*/  FADD.FTZ R3, R70, R3 ;  /* 0x0000000346037221 */ /* 0x004fc20000010000 */
[----:B0-----:R-:W-:-:S03]  /*14760*/  F2FP.SATFINITE.E4M3.F32.PACK_AB_MERGE_C R0, R47, R54, RZ ;  /* 0x000000362f00723e */ /* 0x001fc600048070ff */
[----:B------:R-:W-:Y:S01]  /*14770*/  FADD.FTZ R54, R54, R3 ;  /* 0x0000000336367221 */ /* 0x000fe20000010000 */
[----:B------:R-:W-:-:S03]  /*14780*/  F2FP.SATFINITE.E4M3.F32.PACK_AB_MERGE_C R187, R70, R69, R0 ;  /* 0x0000004546bb723e */ /* 0x000fc60004807000 */
[----:B------:R-:W-:Y:S01]  /*14790*/  FADD.FTZ R3, R47, R54 ;  /* 0x000000362f037221 */ /* 0x000fe20000010000 */
[----:B------:R-:W-:Y:S01]  /*147a0*/  VIADD R0, R89, 0xfffffffe ;  /* 0xfffffffe59007836 */ /* 0x000fe20000000000 */
        /* <DEDUP_REMOVED lines=12> */
.L_x_1593:
[----:B------:R-:W-:-:S13]  /*14870*/  ISETP.NE.AND P4, PT, R7, 0x1, PT ;  /* 0x000000010700780c */ /* 0x000fda0003f85270 */
[----:B------:R-:W0:Y:S02]  /*14880*/  @P4 LDC.64 R12, c[0x0][0x9e8] ;  /* 0x00027a00ff0c4b82 */ /* 0x000e240000000a00 */
[----:B0-----:R-:W-:-:S05]  /*14890*/  @P4 IMAD.HI.U32 R12, R8, R12, RZ ;  /* 0x0000000c080c4227 */ /* 0x001fca00078e00ff */
[----:B------:R-:W-:-:S07]  /*148a0*/  @P4 SHF.R.U32.HI R8, RZ, R13, R12 ;  /* 0x0000000dff084219 */ /* 0x000fce000001160c */
.L_x_1594:
[----:B------:R-:W-:Y:S05]  /*148b0*/  BSYNC B0 ;  /* 0x0000000000007941 */ /* 0x000fea0003800000 */
.L_x_1592:
[----:B------:R-:W-:-:S05]  /*148c0*/  IMAD R7, R8, R7, R7 ;  /* 0x0000000708077224 */ /* 0x000fca00078e0207 */
[----:B------:R-:W-:-:S07]  /*148d0*/  VIMNMX R6, R6, R7, PT ;  /* 0x0000000706067248 */ /* 0x000fce0003fe0100 */
.L_x_1591:
[----:B------:R-:W-:Y:S01]  /*148e0*/  SHF.R.S32.HI R7, RZ, 0x1f, R6 ;  /* 0x0000001fff077819 */ /* 0x000fe20000011406 */
[----:B------:R-:W-:Y:S01]  /*148f0*/  ULDC UR32, c[0x0][0x9e4] ;  /* 0x0002790000207ab9 */ /* 0x000fe20000000800 */
[----:B------:R-:W-:Y:S01]  /*14900*/  ULDC UR29, c[0x0][0x9e4] ;  /* 0x00027900001d7ab9 */ /* 0x000fe20000000800 */
[----:B------:R-:W-:Y:S01]  /*14910*/  ULDC UR28, c[0x0][0x988] ;  /* 0x00026200001c7ab9 */ /* 0x000fe20000000800 */
[----:B------:R-:W-:Y:S01]  /*14920*/  LEA.HI R7, R7, R6, RZ, 0x7 ;  /* 0x0000000607077211 */ /* 0x000fe200078f38ff */
[----:B------:R-:W-:Y:S01]  /*14930*/  ULDC UR31, c[0x0][0x988] ;  /* 0x00026200001f7ab9 */ /* 0x000fe20000000800 */
[----:B------:R-:W-:Y:S01]  /*14940*/  ULDC UR30, c[0x0][0x988] ;  /* 0x00026200001e7ab9 */ /* 0x000fe20000000800 */
[----:B------:R-:W-:Y:S01]  /*14950*/  ULDC UR34, c[0x0][0x9e0] ;  /* 0x0002780000227ab9 */ /* 0x000fe20000000800 */
[----:B------:R-:W-:Y:S01]  /*14960*/  SHF.R.S32.HI R12, RZ, 0x7, R7 ;  /* 0x00000007ff0c7819 */ /* 0x000fe20000011407 */
[----:B------:R-:W-:Y:S01]  /*14970*/  ULDC UR33, c[0x0][0x9e0] ;  /* 0x0002780000217ab9 */ /* 0x000fe20000000800 */
[----:B------:R-:W-:-:S02]  /*14980*/  CS2R R118, SRZ ;  /* 0x0000000000767805 */ /* 0x000fc4000001ff00 */
[----:B------:R-:W-:Y:S02]  /*14990*/  CS2R R116, SRZ ;  /* 0x0000000000747805 */ /* 0x000fe4000001ff00 */
[----:B------:R-:W-:Y:S02]  /*149a0*/  VIMNMX R12, R209, R12, !PT ;  /* 0x0000000cd10c7248 */ /* 0x000fe40007fe0100 */
[----:B------:R-:W-:Y:S02]  /*149b0*/  CS2R R114, SRZ ;  /* 0x0000000000727805 */ /* 0x000fe4000001ff00 */
[----:B------:R-:W-:Y:S02]  /*149c0*/  CS2R R112, SRZ ;  /* 0x0000000000707805 */ /* 0x000fe4000001ff00 */
        /* <DEDUP_REMOVED lines=45> */
[----:B------:R-:W-:Y:S06]  /*14ca0*/  @!P4 BRA `(.L_x_1595) ;  /* 0x000000380084c947 */ /* 0x000fec0003800000 */
[----:B------:R-:W-:-:S07]  /*14cb0*/  IMAD.MOV.U32 R119, RZ, RZ, RZ ;  /* 0x000000ffff777224 */ /* 0x000fce00078e00ff */
.L_x_1614:
[----:B------:R-:W-:Y:S01]  /*14cc0*/  VIADD R13, R19, 0x1 ;  /* 0x00000001130d7836 */ /* 0x000fe20000000000 */
[----:B------:R-:W-:Y:S05]  /*14cd0*/  YIELD ;  /* 0x0000000000007946 */ /* 0x000fea0003800000 */
[----:B------:R-:W-:-:S04]  /*14ce0*/  ISETP.NE.AND P4, PT, R13, 0x2, PT ;  /* 0x000000020d00780c */ /* 0x000fc80003f85270 */
[----:B------:R-:W-:Y:S02]  /*14cf0*/  SEL R7, RZ, 0x1, P4 ;  /* 0x00000001ff077807 */ /* 0x000fe40002000000 */
[----:B------:R-:W-:Y:S02]  /*14d00*/  SEL R13, R13, RZ, P4 ;  /* 0x000000ff0d0d7207 */ /* 0x000fe40002000000 */
[----:B------:R-:W-:Y:S02]  /*14d10*/  ISETP.NE.AND P4, PT, R208, RZ, PT ;  /* 0x000000ffd000720c */ /* 0x000fe40003f85270 */
[----:B------:R-:W-:-:S11]  /*14d20*/  LOP3.LUT R14, R18, R7, RZ, 0x3c, !PT ;  /* 0x00000007120e7212 */ /* 0x000fd600078e3cff */
[----:B------:R-:W-:Y:S05]  /*14d30*/  @P4 BRA `(.L_x_1596) ;  /* 0x0000000000304947 */ /* 0x000fea0003800000 */
[----:B------:R-:W-:Y:S05]  /*14d40*/  @!P0 BRA `(.L_x_1597) ;  /* 0x0000000000048947 */ /* 0x000fea0003800000 */
[----:B------:R-:W-:Y:S01]  /*14d50*/  BPT.TRAP 0x1 ;  /* 0x000000040000795c */ /* 0x000fe20000300000 */
.L_x_1597:
[----:B------:R-:W-:Y:S01]  /*14d60*/  IMAD R7, R13, 0x8, R16 ;  /* 0x000000080d077824 */ /* 0x000fe200078e0210 */
[----:B------:R-:W-:-:S04]  /*14d70*/  SHF.L.U32 R6, R14, 0x1f, RZ ;  /* 0x0000001f0e067819 */ /* 0x000fc800000006ff */
[----:B------:R0:W1:Y:S01]  /*14d80*/  SYNCS.PHASECHK.TRANS64.TRYWAIT P5, [R7+URZ+0x2a830], R6 ;  /* 0x02a83006070075a7 */ /* 0x00006200080a017f */
[----:B------:R-:W-:Y:S05]  /*14d90*/  @!P0 BRA `(.L_x_1598) ;  /* 0x0000000000048947 */ /* 0x000fea0003800000 */
[----:B------:R-:W-:Y:S01]  /*14da0*/  BPT.TRAP 0x1 ;  /* 0x000000040000795c */ /* 0x000fe20000300000 */
.L_x_1598:
[----:B------:R-:W-:Y:S04]  /*14db0*/  BSSY B0, `(.L_x_1596) ;  /* 0x0000004000007945 */ /* 0x000fe80003800000 */
[----:B-1----:R-:W-:Y:S05]  /*14dc0*/  @P5 BRA `(.L_x_1599) ;  /* 0x0000000000085947 */ /* 0x002fea0003800000 */
[----:B------:R-:W1:Y:S02]  /*14dd0*/  SYNCS.PHASECHK.TRANS64.TRYWAIT P5, [R7+URZ+0x2a830], R6 ;  /* 0x02a83006070075a7 */ /* 0x000e6400080a017f */
[----:B-1----:R-:W-:Y:S05]  /*14de0*/  @!P5 BRA `(.L_x_1600) ;  /* 0x0000015c00d4d947 */ /* 0x002fea0003800000 */
.L_x_1599:
[----:B------:R-:W-:Y:S05]  /*14df0*/  BSYNC B0 ;  /* 0x0000000000007941 */ /* 0x000fea0003800000 */
.L_x_1596:
[----:B01----:R-:W0:Y:S01]  /*14e00*/  S2R R6, SR_TID.X ;  /* 0x0000000000067919 */ /* 0x003e220000002100 */
[----:B------:R-:W-:Y:S05]  /*14e10*/  WARPSYNC.ALL ;  /* 0x0000000000007948 */ /* 0x000fea0003800000 */
[----:B------:R-:W-:Y:S02]  /*14e20*/  IMAD.MOV.U32 R7, RZ, RZ, -0x7fffffe0 ;  /* 0x80000020ff077424 */ /* 0x000fe400078e00ff */
[----:B------:R-:W-:Y:S02]  /*14e30*/  IMAD.MOV.U32 R121, RZ, RZ, -0x7fffffe0 ;  /* 0x80000020ff797424 */ /* 0x000fe400078e00ff */
[----:B------:R-:W-:Y:S01]  /*14e40*/  IMAD.MOV.U32 R21, RZ, RZ, -0x7fffffe0 ;  /* 0x80000020ff157424 */ /* 0x000fe200078e00ff */
[----:B------:R-:W-:Y:S01]  /*14e50*/  R2UR UR27, R7 ;  /* 0x00000000071b72ca */ /* 0x000fe200000e0000 */
[----:B------:R-:W-:Y:S01]  /*14e60*/  IMAD.MOV.U32 R9, RZ, RZ, -0x7fffffe0 ;  /* 0x80000020ff097424 */ /* 0x000fe200078e00ff */
[----:B------:R-:W-:-:S02]  /*14e70*/  R2UR UR19, R121 ;  /* 0x00000000791372ca */ /* 0x000fc400000e0000 */
[----:B------:R-:W-:Y:S02]  /*14e80*/  R2UR UR7, R21 ;  /* 0x00000000150772ca */ /* 0x000fe400000e0000 */
[----:B------:R-:W-:Y:S02]  /*14e90*/  R2UR UR11, R9 ;  /* 0x00000000090b72ca */ /* 0x000fe400000e0000 */
[----:B------:R-:W-:Y:S02]  /*14ea0*/  R2UR UR15, R21 ;  /* 0x00000000150f72ca */ /* 0x000fe400000e0000 */
[----:B------:R-:W-:Y:S02]  /*14eb0*/  R2UR UR23, R7 ;  /* 0x00000000071772ca */ /* 0x000fe400000e0000 */
[----:B0-----:R-:W-:Y:S01]  /*14ec0*/  SHF.R.U32.HI R8, RZ, 0x7, R6 ;  /* 0x00000007ff087819 */ /* 0x001fe20000011606 */
[----:B------:R-:W-:-:S04]  /*14ed0*/  IMAD R6, R13, 0x600, R5 ;  /* 0x000006000d067824 */ /* 0x000fc800078e0205 */
[----:B------:R-:W-:Y:S01]  /*14ee0*/  VIADD R15, R8, 0x8 ;  /* 0x00000008080f7836 */ /* 0x000fe20000000000 */
[C---:B------:R-:W-:Y:S01]  /*14ef0*/  R2UR UR26, R6.reuse ;  /* 0x00000000061a72ca */ /* 0x040fe200000e0000 */
[C---:B------:R-:W-:Y:S02]  /*14f00*/  VIADD R120, R6.reuse, 0x400 ;  /* 0x0000040006787836 */ /* 0x040fe40000000000 */
[C---:B------:R-:W-:Y:S01]  /*14f10*/  VIADD R20, R6.reuse, 0x2 ;  /* 0x0000000206147836 */ /* 0x040fe20000000000 */
[----:B------:R0:W-:Y:S01]  /*14f20*/  BAR.SYNC.DEFER_BLOCKING R15, 0x100 ;  /* 0x0004000f0000751d */ /* 0x0001e20000010000 */
[----:B------:R-:W-:Y:S01]  /*14f30*/  VIADD R8, R6, 0x200 ;  /* 0x0000020006087836 */ /* 0x000fe20000000000 */
[----:B------:R-:W-:Y:S02]  /*14f40*/  R2UR UR18, R120 ;  /* 0x00000000781272ca */ /* 0x000fe400000e0000 */
[----:B------:R-:W-:Y:S01]  /*14f50*/  R2UR UR6, R20 ;  /* 0x00000000140672ca */ /* 0x000fe200000e0000 */
[----:B------:R-:W-:Y:S01]  /*14f60*/  VIADD R20, R6, 0x202 ;  /* 0x0000020206147836 */ /* 0x000fe20000000000 */
[----:B------:R-:W-:Y:S01]  /*14f70*/  R2UR UR10, R8 ;  /* 0x00000000080a72ca */ /* 0x000fe200000e0000 */
[----:B------:R-:W-:-:S03]  /*14f80*/  VIADD R6, R6, 0x402 ;  /* 0x0000040206067836 */ /* 0x000fc60000000000 */
[----:B------:R-:W-:Y:S02]  /*14f90*/  R2UR UR14, R20 ;  /* 0x00000000140e72ca */ /* 0x000fe400000e0000 */
[----:B------:R-:W-:Y:S01]  /*14fa0*/  R2UR UR22, R6 ;  /* 0x00000000061672ca */ /* 0x000fe200000e0000 */
        /* <DEDUP_REMOVED lines=21> */
.L_x_1602:
[----:B------:R-:W-:Y:S01]  /*15100*/  SHF.L.U32 R6, R18, 0x1f, RZ ;  /* 0x0000001f12067819 */ /* 0x000fe200000006ff */
[----:B------:R-:W-:-:S04]  /*15110*/  IMAD R7, R19, 0x8, R16 ;  /* 0x0000000813077824 */ /* 0x000fc800078e0210 */
[----:B------:R0:W1:Y:S01]  /*15120*/  SYNCS.PHASECHK.TRANS64.TRYWAIT P4, [R7+URZ+0x2a850], R6 ;  /* 0x02a85006070075a7 */ /* 0x000062000808017f */
[----:B------:R-:W-:Y:S05]  /*15130*/  @!P0 BRA `(.L_x_1603) ;  /* 0x0000000000048947 */ /* 0x000fea0003800000 */
[----:B------:R-:W-:Y:S01]  /*15140*/  BPT.TRAP 0x1 ;  /* 0x000000040000795c */ /* 0x000fe20000300000 */
.L_x_1603:
[----:B-1----:R-:W-:Y:S05]  /*15150*/  @P4 BRA `(.L_x_1601) ;  /* 0x0000000000084947 */ /* 0x002fea0003800000 */
[----:B------:R-:W1:Y:S02]  /*15160*/  SYNCS.PHASECHK.TRANS64.TRYWAIT P4, [R7+URZ+0x2a850], R6 ;  /* 0x02a85006070075a7 */ /* 0x000e64000808017f */
[----:B-1----:R-:W-:Y:S05]  /*15170*/  @!P4 BRA `(.L_x_1604) ;  /* 0x0000015c0004c947 */ /* 0x002fea0003800000 */
.L_x_1601:
[----:B01----:R-:W-:Y:S01]  /*15180*/  VIADD R6, R16, 0x400 ;  /* 0x0000040010067836 */ /* 0x003fe20000000000 */
[----:B------:R-:W-:Y:S05]  /*15190*/  WARPSYNC.ALL ;  /* 0x0000000000007948 */ /* 0x000fea0003800000 */
[----:B------:R-:W-:Y:S01]  /*151a0*/  SHF.R.U32.HI R6, RZ, 0x4, R6 ;  /* 0x00000004ff067819 */ /* 0x000fe20000011606 */
[----:B------:R-:W-:Y:S01]  /*151b0*/  IMAD.MOV.U32 R7, RZ, RZ, 0x40000040 ;  /* 0x40000040ff077424 */ /* 0x000fe200078e00ff */
[----:B------:R-:W-:Y:S01]  /*151c0*/  WARPGROUP.ARRIVE ;  /* 0x00000000000079c5 */ /* 0x000fe20000000000 */
[----:B------:R-:W-:Y:S01]  /*151d0*/  IMAD.MOV.U32 R9, RZ, RZ, 0x40000040 ;  /* 0x40000040ff097424 */ /* 0x000fe200078e00ff */
[----:B------:R-:W-:Y:S01]  /*151e0*/  LOP3.LUT R6, R6, 0x3fff, RZ, 0xc0, !PT ;  /* 0x00003fff06067812 */ /* 0x000fe200078ec0ff */
[----:B------:R-:W-:Y:S01]  /*151f0*/  FMUL.FTZ R20, R2, R125 ;  /* 0x0000007d02147220 */ /* 0x000fe20000410000 */
[----:B------:R-:W-:Y:S01]  /*15200*/  R2UR UR7, R7 ;  /* 0x00000000070772ca */ /* 0x000fe200000e0000 */
[----:B------:R-:W-:Y:S01]  /*15210*/  IMAD.MOV.U32 R7, RZ, RZ, 0x40000040 ;  /* 0x40000040ff077424 */ /* 0x000fe200078e00ff */
[----:B------:R-:W-:Y:S01]  /*15220*/  LOP3.LUT R6, R6, 0x10000, RZ, 0xfc, !PT ;  /* 0x0001000006067812 */ /* 0x000fe200078efcff */
[C---:B------:R-:W-:Y:S01]  /*15230*/  FMUL.FTZ R125, R2.reuse, R130 ;  /* 0x00000082027d7220 */ /* 0x040fe20000410000 */
[C---:B------:R-:W-:Y:S01]  /*15240*/  FMUL.FTZ R130, R2.reuse, R133 ;  /* 0x0000008502827220 */ /* 0x040fe20000410000 */
        /* <DEDUP_REMOVED lines=20> */
[----:B------:R-:W-:Y:S01]  /*15390*/  QGMMA.64x192x32.F32.E4M3.E4M3 R24, R196, gdesc[UR4], R24, gsb0 ;  /* 0x02e00004c4187df3 */ /* 0x000fe20008000818 */
[----:B------:R-:W-:Y:S01]  /*153a0*/  R2UR UR6, R8 ;  /* 0x00000000080672ca */ /* 0x000fe200000e0000 */
[----:B------:R-:W-:Y:S01]  /*153b0*/  VIADD R8, R6, 0x4 ;  /* 0x0000000406087836 */ /* 0x000fe20000000000 */
[----:B------:R-:W-:Y:S01]  /*153c0*/  R2UR UR7, R9 ;  /* 0x00000000090772ca */ /* 0x000fe200000e0000 */
[----:B------:R-:W-:-:S02]  /*153d0*/  IMAD.MOV.U32 R9, RZ, RZ, 0x40000040 ;  /* 0x40000040ff097424 */ /* 0x000fc400078e00ff */
[----:B------:R-:W-:Y:S01]  /*153e0*/  FMUL.FTZ R128, R2, R135 ;  /* 0x0000008702807220 */ /* 0x000fe20000410000 */
[----:B------:R-:W-:Y:S02]  /*153f0*/  VIADD R6, R6, 0x6 ;  /* 0x0000000606067836 */ /* 0x000fe40000000000 */
        /* <DEDUP_REMOVED lines=10> */
[----:B------:R-:W-:-:S02]  /*154a0*/  IMAD.SHL.U32 R176, R0, 0x80, RZ ;  /* 0x0000008000b07824 */ /* 0x000fc400078e00ff */
        /* <DEDUP_REMOVED lines=14> */
[----:B------:R-:W-:Y:S01]  /*15590*/  IADD3 R180, -R176, 0x1, RZ ;  /* 0x00000001b0b47810 */ /* 0x000fe20007ffe1ff */
[C---:B------:R-:W-:Y:S01]  /*155a0*/  FMUL.FTZ R168, R2.reuse, R175 ;  /* 0x000000af02a87220 */ /* 0x040fe20000410000 */
[C---:B------:R-:W-:Y:S01]  /*155b0*/  FMUL.FTZ R171, R2.reuse, R178 ;  /* 0x000000b202ab7220 */ /* 0x040fe20000410000 */
[C---:B------:R-:W-:Y:S01]  /*155c0*/  FMUL.FTZ R178, R2.reuse, R181 ;  /* 0x000000b502b27220 */ /* 0x040fe20000410000 */
[----:B------:R-:W-:Y:S01]  /*155d0*/  FMUL.FTZ R175, R2, R182 ;  /* 0x000000b602af7220 */ /* 0x000fe20000410000 */
[----:B------:R-:W-:Y:S01]  /*155e0*/  IMAD R180, R203, -0x2, R180 ;  /* 0xfffffffecbb47824 */ /* 0x000fe200078e02b4 */
[----:B------:R-:W0:Y:S04]  /*155f0*/  MUFU.TANH R15, R15 ;  /* 0x0000000f000f7308 */ /* 0x000e280000002400 */
[----:B------:R-:W-:-:S04]  /*15600*/  IADD3 R181, -R201, R180, R202 ;  /* 0x000000b4c9b57210 */ /* 0x000fc80007ffe1ca */
[----:B------:R-:W1:Y:S01]  /*15610*/  MUFU.TANH R18, R18 ;  /* 0x0000001200127308 */ /* 0x000e620000002400 */
[C---:B------:R-:W-:Y:S02]  /*15620*/  VIADD R180, R181.reuse, UR34 ;  /* 0x00000022b5b47c36 */ /* 0x040fe40008000000 */
[----:B------:R-:W-:-:S05]  /*15630*/  VIADD R181, R181, UR35 ;  /* 0x00000023b5b57c36 */ /* 0x000fca0008000000 */
        /* <DEDUP_REMOVED lines=20> */
[----:B------:R-:W-:-:S06]  /*15780*/  WARPGROUP.ARRIVE ;  /* 0x00000000000079c5 */ /* 0x000fcc0000000000 */
[----:B------:R-:W5:Y:S01]  /*15790*/  S2R R199, SR_TID.X ;  /* 0x0000000000c77919 */ /* 0x000f620000002100 */
[----:B------:R-:W0:Y:S01]  /*157a0*/  MUFU.TANH R146, R146 ;  /* 0x0000009200927308 */ /* 0x000e220000002400 */
[----:B------:R-:W-:Y:S01]  /*157b0*/  QGMMA.64x192x32.F32.E4M3.E4M3 R24, R192, gdesc[UR4], R24, gsb0 ;  /* 0x02e00004c0187df3 */ /* 0x000fe20008000818 */
[----:B------:R-:W-:Y:S02]  /*157c0*/  R2UR UR6, R8 ;  /* 0x00000000080672ca */ /* 0x000fe400000e0000 */
[----:B------:R-:W-:Y:S01]  /*157d0*/  R2UR UR7, R9 ;  /* 0x00000000090772ca */ /* 0x000fe200000e0000 */
[----:B------:R-:W1:Y:S01]  /*157e0*/  @P2 LDC R8, c[0x0][0x450] ;  /* 0x00011400ff082b82 */ /* 0x000e620000000800 */
        /* <DEDUP_REMOVED lines=14> */
[----:B------:R-:W0:Y:S01]  /*158d0*/  MUFU.TANH R122, R122 ;  /* 0x0000007a007a7308 */ /* 0x000e220000002400 */
[----:B-----5:R-:W-:-:S07]  /*158e0*/  SHF.R.U32.HI R199, RZ, 0x7, R199 ;  /* 0x00000007ffc77819 */ /* 0x020fce00000116c7 */
        /* <DEDUP_REMOVED lines=23> */
[----:B------:R-:W-:-:S05]  /*15a60*/  WARPGROUP.ARRIVE ;  /* 0x00000000000079c5 */ /* 0x000fca0000000000 */
[----:B------:R-:W0:Y:S01]  /*15a70*/  MUFU.TANH R165, R165 ;  /* 0x000000a500a57308 */ /* 0x000e220000002400 */
[----:B------:R-:W-:Y:S01]  /*15a80*/  QGMMA.64x192x32.F32.E4M3.E4M3 R24, R188, gdesc[UR4], R24, gsb0 ;  /* 0x02e00004bc187df3 */ /* 0x000fe20008000818 */
[----:B------:R-:W-:Y:S01]  /*15a90*/  R2UR UR6, R6 ;  /* 0x00000000060672ca */ /* 0x000fe200000e0000 */
[----:B------:R-:W-:Y:S01]  /*15aa0*/  IMAD.IADD R6, R220, 0x1, R207 ;  /* 0x00000001dc067824 */ /* 0x000fe200078e02cf */
[----:B------:R-:W-:-:S04]  /*15ab0*/  R2UR UR7, R7 ;  /* 0x00000000070772ca */ /* 0x000fc800000e0000 */
[----:B------:R-:W0:Y:S01]  /*15ac0*/  MUFU.TANH R166, R166 ;  /* 0x000000a600a67308 */ /* 0x000e220000002400 */
[----:B------:R-:W5:Y:S07]  /*15ad0*/  @P2 LDC R7, c[0x0][0x44c] ;  /* 0x00011300ff072b82 */ /* 0x000f6e0000000800 */
[----:B------:R-:W0:Y:S08]  /*15ae0*/  MUFU.TANH R163, R163 ;  /* 0x000000a300a37308 */ /* 0x000e300000002400 */
[----:B------:R-:W0:Y:S08]  /*15af0*/  MUFU.TANH R164, R164 ;  /* 0x000000a400a47308 */ /* 0x000e300000002400 */
[----:B------:R-:W0:Y:S01]  /*15b00*/  MUFU.TANH R169, R169 ;  /* 0x000000a900a97308 */ /* 0x000e220000002400 */
[----:B-----5:R-:W-:-:S05]  /*15b10*/  @P2 IMAD.HI.U32 R7, R6, R7, RZ ;  /* 0x0000000706072227 */ /* 0x020fca00078e00ff */
[----:B-1----:R-:W-:Y:S01]  /*15b20*/  @P2 SHF.R.U32.HI R6, RZ, R8, R7 ;  /* 0x00000008ff062219 */ /* 0x002fe20000011607 */
[C---:B------:R-:W-:Y:S01]  /*15b30*/  FMUL.FTZ R7, R2.reuse, R120 ;  /* 0x0000007802077220 */ /* 0x040fe20000410000 */
[----:B------:R-:W-:Y:S02]  /*15b40*/  @!P1 IMAD R120, R13, 0x8, R16 ;  /* 0x000000080d789824 */ /* 0x000fe400078e0210 */
[----:B------:R-:W-:Y:S01]  /*15b50*/  FMUL.FTZ R8, R2, R121 ;  /* 0x0000007902087220 */ /* 0x000fe20000410000 */
[----:B------:R-:W1:Y:S01]  /*15b60*/  MUFU.TANH R170, R170 ;  /* 0x000000aa00aa7308 */ /* 0x000e620000002400 */
[----:B------:R-:W-:-:S05]  /*15b70*/  @!P1 VIADD R120, R120, 0x2a840 ;  /* 0x0002a84078789836 */ /* 0x000fca0000000000 */
[----:B------:R-:W-:Y:S02]  /*15b80*/  @!P1 PRMT R121, RZ, 0x654, R120 ;  /* 0x00000654ff799816 */ /* 0x000fe40000000078 */
        /* <DEDUP_REMOVED lines=15> */
[----:B------:R-:W-:Y:S03]  /*15c80*/  QGMMA.64x192x32.F32.E4M3.E4M3 R24, R184, gdesc[UR4], R24, gsb0 ;  /* 0x02e00004b8187df3 */ /* 0x000fe60008000818 */
[----:B------:R-:W-:Y:S02]  /*15c90*/  WARPGROUP.DEPBAR.LE gsb0, 0x0 ;  /* 0x00008000000079c5 */ /* 0x000fe40000010000 */
[----:B------:R-:W5:Y:S01]  /*15ca0*/  SHFL.IDX PT, R184, R6, RZ, 0x1c1f ;  /* 0x001c1fff06b87589 */ /* 0x000f6200000e0000 */
[----:B------:R0:W-:Y:S06]  /*15cb0*/  BAR.ARV R120, 0x100 ;  /* 0x000400780000751d */ /* 0x0001ec0000002000 */
[----:B------:R0:W-:Y:S01]  /*15cc0*/  @!P1 SYNCS.ARRIVE.TRANS64.RED.A1T0 RZ, [R121+URZ], RZ ;  /* 0x000000ff79ff99a7 */ /* 0x0001e2000810043f */
[----:B-----5:R-:W-:-:S02]  /*15cd0*/  IMAD.IADD R182, R180, 0x1, R184 ;  /* 0x00000001b4b67824 */ /* 0x020fc400078e02b8 */
[----:B------:R-:W-:Y:S01]  /*15ce0*/  IMAD.IADD R183, R181, 0x1, R184 ;  /* 0x00000001b5b77824 */ /* 0x000fe200078e02b8 */
[----:B01234-:R-:W-:Y:S06]  /*15cf0*/  @!P3 BRA `(.L_x_1605) ;  /* 0x000000000058b947 */ /* 0x01ffec0003800000 */
[----:B------:R-:W-:Y:S01]  /*15d00*/  IADD3 R184, -R201, R202, R184 ;  /* 0x000000cac9b87210 */ /* 0x000fe20007ffe1b8 */
[----:B------:R-:W-:Y:S03]  /*15d10*/  BSSY B0, `(.L_x_1606) ;  /* 0x0000010000007945 */ /* 0x000fe60003800000 */
        /* <DEDUP_REMOVED lines=10> */
.L_x_1607:
[----:B------:R-:W-:-:S05]  /*15dc0*/  IMAD.U32 R185, RZ, RZ, UR32 ;  /* 0x00000020ffb97e24 */ /* 0x000fca000f8e00ff */
[----:B------:R-:W-:-:S13]  /*15dd0*/  ISETP.NE.AND P4, PT, R185, 0x1, PT ;  /* 0x00000001b900780c */ /* 0x000fda0003f85270 */
[----:B------:R-:W0:Y:S02]  /*15de0*/  @P4 LDC.64 R120, c[0x0][0x9e8] ;  /* 0x00027a00ff784b82 */ /* 0x000e240000000a00 */
[----:B0-----:R-:W-:-:S05]  /*15df0*/  @P4 IMAD.HI.U32 R120, R184, R120, RZ ;  /* 0x00000078b8784227 */ /* 0x001fca00078e00ff */
[----:B------:R-:W-:-:S07]  /*15e00*/  @P4 SHF.R.U32.HI R184, RZ, R121, R120 ;  /* 0x00000079ffb84219 */ /* 0x000fce0000011678 */
.L_x_1608:
[----:B------:R-:W-:Y:S05]  /*15e10*/  BSYNC B0 ;  /* 0x0000000000007941 */ /* 0x000fea0003800000 */
.L_x_1606:
[----:B------:R-:W-:-:S04]  /*15e20*/  IMAD R184, R184, R185, -R176 ;  /* 0x000000b9b8b87224 */ /* 0x000fc800078e0ab0 */
[----:B------:R-:W-:-:S05]  /*15e30*/  IMAD R184, R203, -0x2, R184 ;  /* 0xfffffffecbb87824 */ /* 0x000fca00078e02b8 */
[----:B------:R-:W-:Y:S02]  /*15e40*/  VIADDMNMX R182, R184, R185, R182, PT ;  /* 0x000000b9b8b67246 */ /* 0x000fe400038001b6 */
[----:B------:R-:W-:-:S07]  /*15e50*/  VIMNMX R183, R183, R184, !PT ;  /* 0x000000b8b7b77248 */ /* 0x000fce0007fe0100 */
.L_x_1605:
[----:B------:R-:W-:Y:S01]  /*15e60*/  ISETP.GT.AND P4, PT, R0, -0x1, PT ;  /* 0xffffffff0000780c */ /* 0x000fe20003f84270 */
[----:B------:R-:W0:Y:S03]  /*15e70*/  SHFL.IDX PT, R6, R6, 0x1, 0x1c1f ;  /* 0x003c1f0006067f89 */ /* 0x000e2600000e0000 */
[----:B------:R-:W-:-:S04]  /*15e80*/  ISETP.GT.AND P5, PT, R183, RZ, P4 ;  /* 0x000000ffb700720c */ /* 0x000fc800027a4270 */
[----:B------:R-:W-:-:S04]  /*15e90*/  ISETP.LT.OR P5, PT, R182, 0x1, P5 ;  /* 0x00000001b600780c */ /* 0x000fc80002fa1670 */
[----:B------:R-:W-:Y:S02]  /*15ea0*/  FSEL R120, R7, -INF , !P5 ;  /* 0xff80000007787808 */ /* 0x000fe40006800000 */
[----:B------:R-:W-:-:S04]  /*15eb0*/  ISETP.GT.AND P5, PT, R183, 0x1, P4 ;  /* 0x00000001b700780c */ /* 0x000fc800027a4270 */
[----:B------:R-:W-:-:S04]  /*15ec0*/  ISETP.LT.OR P5, PT, R182, 0x2, P5 ;  /* 0x00000002b600780c */ /* 0x000fc80002fa1670 */
[----:B------:R-:W-:Y:S02]  /*15ed0*/  FSEL R8, R8, -INF , !P5 ;  /* 0xff80000008087808 */ /* 0x000fe40006800000 */
[----:B------:R-:W-:Y:S01]  /*15ee0*/  ISETP.GT.AND P5, PT, R183, 0x8, P4 ;  /* 0x00000008b700780c */ /* 0x000fe200027a4270 */
[--C-:B0-----:R-:W-:Y:S02]  /*15ef0*/  IMAD.IADD R180, R180, 0x1, R6.reuse ;  /* 0x00000001b4b47824 */ /* 0x101fe400078e0206 */
[----:B------:R-:W-:Y:S01]  /*15f00*/  IMAD.IADD R181, R181, 0x1, R6 ;  /* 0x00000001b5b57824 */ /* 0x000fe200078e0206 */
[----:B------:R-:W-:-:S04]  /*15f10*/  ISETP.LT.OR P5, PT, R182, 0x9, P5 ;  /* 0x00000009b600780c */ /* 0x000fc80002fa1670 */
[----:B------:R-:W-:Y:S02]  /*15f20*/  FSEL R18, R18, -INF , !P5 ;  /* 0xff80000012127808 */ /* 0x000fe40006800000 */
[----:B------:R-:W-:-:S04]  /*15f30*/  ISETP.GT.AND P5, PT, R183, 0x9, P4 ;  /* 0x00000009b700780c */ /* 0x000fc800027a4270 */
        /* <DEDUP_REMOVED lines=85> */
[----:B------:R-:W-:Y:S01]  /*16490*/  FSEL R178, R178, -INF , !P5 ;  /* 0xff800000b2b27808 */ /* 0x000fe20006800000 */
[----:B------:R-:W-:Y:S08]  /*164a0*/  @!P3 BRA `(.L_x_1609) ;  /* 0x000000000058b947 */ /* 0x000ff00003800000 */
        /* <DEDUP_REMOVED lines=12> */
.L_x_1611:
[----:B------:R-:W-:-:S05]  /*16570*/  IMAD.U32 R183, RZ, RZ, UR32 ;  /* 0x00000020ffb77e24 */ /* 0x000fca000f8e00ff */
[----:B------:R-:W-:-:S13]  /*16580*/  ISETP.NE.AND P5, PT, R183, 0x1, PT ;  /* 0x00000001b700780c */ /* 0x000fda0003fa5270 */
[----:B------:R-:W0:Y:S02]  /*16590*/  @P5 LDC.64 R6, c[0x0][0x9e8] ;  /* 0x00027a00ff065b82 */ /* 0x000e240000000a00 */
[----:B0-----:R-:W-:-:S05]  /*165a0*/  @P5 IMAD.HI.U32 R6, R121, R6, RZ ;  /* 0x0000000679065227 */ /* 0x001fca00078e00ff */
[----:B------:R-:W-:-:S07]  /*165b0*/  @P5 SHF.R.U32.HI R121, RZ, R7, R6 ;  /* 0x00000007ff795219 */ /* 0x000fce0000011606 */
.L_x_1612:
[----:B------:R-:W-:Y:S05]  /*165c0*/  BSYNC B0 ;  /* 0x0000000000007941 */ /* 0x000fea0003800000 */
.L_x_1610:
[----:B------:R-:W-:-:S04]  /*165d0*/  IMAD R176, R121, R183, -R176 ;  /* 0x000000b779b07224 */ /* 0x000fc800078e0ab0 */
[----:B------:R-:W-:-:S05]  /*165e0*/  IMAD R176, R203, -0x2, R176 ;  /* 0xfffffffecbb07824 */ /* 0x000fca00078e02b0 */
[----:B------:R-:W-:Y:S02]  /*165f0*/  VIADDMNMX R180, R176, R183, R180, PT ;  /* 0x000000b7b0b47246 */ /* 0x000fe400038001b4 */
[----:B------:R-:W-:-:S07]  /*16600*/  VIMNMX R181, R181, R176, !PT ;  /* 0x000000b0b5b57248 */ /* 0x000fce0007fe0100 */
.L_x_1609:
[----:B------:R-:W-:Y:S01]  /*16610*/  ISETP.GT.AND P5, PT, R181, 0x1, P4 ;  /* 0x00000001b500780c */ /* 0x000fe200027a4270 */
[----:B------:R-:W-:Y:S01]  /*16620*/  UMOV UR43, UR31 ;  /* 0x0000001f002b7c82 */ /* 0x000fe20008000000 */
[----:B------:R-:W-:Y:S02]  /*16630*/  FMNMX.FTZ R7, R120, R11, !PT ;  /* 0x0000000b78077209 */ /* 0x000fe40007810000 */
[----:B------:R-:W-:Y:S02]  /*16640*/  ISETP.LT.OR P5, PT, R180, 0x2, P5 ;  /* 0x00000002b400780c */ /* 0x000fe40002fa1670 */
[----:B------:R-:W-:Y:S02]  /*16650*/  FMNMX.FTZ R7, R8, R7, !PT ;  /* 0x0000000708077209 */ /* 0x000fe40007810000 */
[----:B------:R-:W-:Y:S02]  /*16660*/  FSEL R15, R15, -INF , !P5 ;  /* 0xff8000000f0f7808 */ /* 0x000fe40006800000 */
[----:B------:R-:W-:-:S02]  /*16670*/  ISETP.GT.AND P5, PT, R181, 0x8, P4 ;  /* 0x00000008b500780c */ /* 0x000fc400027a4270 */
[----:B------:R-:W-:Y:S02]  /*16680*/  FMNMX.FTZ R7, R18, R7, !PT ;  /* 0x0000000712077209 */ /* 0x000fe40007810000 */
[----:B------:R-:W-:Y:S02]  /*16690*/  ISETP.LT.OR P5, PT, R180, 0x9, P5 ;  /* 0x00000009b400780c */ /* 0x000fe40002fa1670 */
[----:B------:R-:W-:Y:S02]  /*166a0*/  FMNMX.FTZ R6, R20, R7, !PT ;  /* 0x0000000714067209 */ /* 0x000fe40007810000 */
[----:B------:R-:W-:Y:S02]  /*166b0*/  FSEL R21, R21, -INF , !P5 ;  /* 0xff80000015157808 */ /* 0x000fe40006800000 */
[----:B------:R-:W-:Y:S02]  /*166c0*/  ISETP.GT.AND P5, PT, R181, 0x9, P4 ;  /* 0x00000009b500780c */ /* 0x000fe400027a4270 */
[----:B------:R-:W-:-:S02]  /*166d0*/  FMNMX.FTZ R7, R123, R6, !PT ;  /* 0x000000067b077209 */ /* 0x000fc40007810000 */
[----:B------:R-:W-:Y:S02]  /*166e0*/  ISETP.LT.OR P5, PT, R180, 0xa, P5 ;  /* 0x0000000ab400780c */ /* 0x000fe40002fa1670 */
[----:B------:R-:W-:Y:S02]  /*166f0*/  FMNMX.FTZ R6, R124, R7, !PT ;  /* 0x000000077c067209 */ /* 0x000fe40007810000 */
[----:B------:R-:W-:Y:S02]  /*16700*/  FSEL R122, R122, -INF , !P5 ;  /* 0xff8000007a7a7808 */ /* 0x000fe40006800000 */
[----:B------:R-:W-:Y:S02]  /*16710*/  ISETP.GT.AND P5, PT, R181, 0x10, P4 ;  /* 0x00000010b500780c */ /* 0x000fe400027a4270 */
[----:B------:R-:W-:Y:S02]  /*16720*/  FMNMX.FTZ R7, R129, R6, !PT ;  /* 0x0000000681077209 */ /* 0x000fe40007810000 */
[----:B------:R-:W-:-:S02]  /*16730*/  ISETP.LT.OR P5, PT, R180, 0x11, P5 ;  /* 0x00000011b400780c */ /* 0x000fc40002fa1670 */
[----:B------:R-:W-:Y:S02]  /*16740*/  FMNMX.FTZ R6, R130, R7, !PT ;  /* 0x0000000782067209 */ /* 0x000fe40007810000 */
[----:B------:R-:W-:Y:S02]  /*16750*/  FSEL R125, R125, -INF , !P5 ;  /* 0xff8000007d7d7808 */ /* 0x000fe40006800000 */
[----:B------:R-:W-:Y:S02]  /*16760*/  ISETP.GT.AND P5, PT, R181, 0x11, P4 ;  /* 0x00000011b500780c */ /* 0x000fe400027a4270 */
[----:B------:R-:W-:Y:S02]  /*16770*/  FMNMX.FTZ R7, R133, R6, !PT ;  /* 0x0000000685077209 */ /* 0x000fe40007810000 */
[----:B------:R-:W-:Y:S02]  /*16780*/  ISETP.LT.OR P5, PT, R180, 0x12, P5 ;  /* 0x00000012b400780c */ /* 0x000fe40002fa1670 */
[----:B------:R-:W-:-:S02]  /*16790*/  FMNMX.FTZ R6, R134, R7, !PT ;  /* 0x0000000786067209 */ /* 0x000fc40007810000 */
[----:B------:R-:W-:Y:S02]  /*167a0*/  FSEL R126, R126, -INF , !P5 ;  /* 0xff8000007e7e7808 */ /* 0x000fe40006800000 */
[----:B------:R-:W-:Y:S02]  /*167b0*/  ISETP.GT.AND P5, PT, R181, 0x18, P4 ;  /* 0x00000018b500780c */ /* 0x000fe400027a4270 */
[----:B------:R-:W-:Y:S02]  /*167c0*/  FMNMX.FTZ R7, R137, R6, !PT ;  /* 0x0000000689077209 */ /* 0x000fe40007810000 */
[----:B------:R-:W-:Y:S02]  /*167d0*/  ISETP.LT.OR P5, PT, R180, 0x19, P5 ;  /* 0x00000019b400780c */ /* 0x000fe40002fa1670 */
[----:B------:R-:W-:Y:S02]  /*167e0*/  FMNMX.FTZ R6, R138, R7, !PT ;  /* 0x000000078a067209 */ /* 0x000fe40007810000 */
[----:B------:R-:W-:-:S02]  /*167f0*/  FSEL R127, R127, -INF , !P5 ;  /* 0xff8000007f7f7808 */ /* 0x000fc40006800000 */
[----:B------:R-:W-:Y:S02]  /*16800*/  ISETP.GT.AND P5, PT, R181, 0x19, P4 ;  /* 0x00000019b500780c */ /* 0x000fe400027a4270 */
        /* <DEDUP_REMOVED lines=58> */
[----:B0-----:R-:W-:Y:S01]  /*16bb0*/  FMNMX.FTZ R121, R7, R6, !PT ;  /* 0x0000000607797209 */ /* 0x001fe20007810000 */
[----:B------:R-:W-:Y:S01]  /*16bc0*/  IMAD.U32 R7, RZ, RZ, UR43 ;  /* 0x0000002bff077e24 */ /* 0x000fe2000f8e00ff */
        /* <DEDUP_REMOVED lines=12> */
[----:B------:R-:W-:Y:S01]  /*16c90*/  ISETP.GT.AND P5, PT, R181, 0x59, P4 ;  /* 0x00000059b500780c */ /* 0x000fe200027a4270 */
[----:B------:R-:W-:-:S03]  /*16ca0*/  FFMA.FTZ R7, R6, R7, -8 ;  /* 0xc100000006077423 */ /* 0x000fc60000010007 */
        /* <DEDUP_REMOVED lines=23> */
[C---:B------:R-:W-:Y:S02]  /*16e20*/  ISETP.GT.AND P5, PT, R181.reuse, RZ, P4 ;  /* 0x000000ffb500720c */ /* 0x040fe400027a4270 */
[----:B------:R-:W-:Y:S02]  /*16e30*/  ISETP.GT.AND P4, PT, R181, 0x79, P4 ;  /* 0x00000079b500780c */ /* 0x000fe40002784270 */
[C---:B------:R-:W-:Y:S02]  /*16e40*/  ISETP.LT.OR P5, PT, R180.reuse, 0x1, P5 ;  /* 0x00000001b400780c */ /* 0x040fe40002fa1670 */
[----:B------:R-:W-:Y:S02]  /*16e50*/  ISETP.LT.OR P4, PT, R180, 0x7a, P4 ;  /* 0x0000007ab400780c */ /* 0x000fe40002781670 */
[----:B------:R-:W-:-:S02]  /*16e60*/  FSEL R9, R9, -INF , !P5 ;  /* 0xff80000009097808 */ /* 0x000fc40006800000 */
[----:B------:R-:W-:Y:S02]  /*16e70*/  FSETP.NEU.FTZ.AND P5, PT, R6, -INF , PT ;  /* 0xff8000000600780b */ /* 0x000fe40003fbd000 */
[----:B------:R-:W-:Y:S02]  /*16e80*/  FSEL R177, R177, -INF , !P4 ;  /* 0xff800000b1b17808 */ /* 0x000fe40006000000 */
[----:B------:R-:W-:-:S05]  /*16e90*/  FSEL R7, R7, RZ, P5 ;  /* 0x000000ff07077208 */ /* 0x000fca0002800000 */
        /* <DEDUP_REMOVED lines=20> */
[----:B0-----:R-:W-:-:S01]  /*16fe0*/  FFMA.FTZ R176, R137, UR43, -R7 ;  /* 0x0000002b89b07c23 */ /* 0x001fc20008010807 */
[----:B------:R-:W-:Y:S01]  /*16ff0*/  FMNMX.FTZ R124, R126, R181, !PT ;  /* 0x000000b57e7c7209 */ /* 0x000fe20007810000 */
[----:B------:R-:W-:-:S01]  /*17000*/  FFMA.FTZ R173, R174, UR43, -R7 ;  /* 0x0000002baead7c23 */ /* 0x000fc20008010807 */
[----:B------:R-:W-:Y:S01]  /*17010*/  FSEL R174, R6, RZ, P5 ;  /* 0x000000ff06ae7208 */ /* 0x000fe20002800000 */
[----:B------:R-:W-:Y:S01]  /*17020*/  MUFU.EX2 R121, R121 ;  /* 0x0000007900797308 */ /* 0x000fe20000000800 */
[----:B------:R-:W-:-:S03]  /*17030*/  FMNMX.FTZ R133, R127, R124, !PT ;  /* 0x0000007c7f857209 */ /* 0x000fc60007810000 */
[----:B------:R-:W-:Y:S01]  /*17040*/  FADD.FTZ R174, -R174, R11 ;  /* 0x0000000baeae7221 */ /* 0x000fe20000010100 */
[----:B------:R-:W-:Y:S01]  /*17050*/  FMNMX.FTZ R130, R128, R133, !PT ;  /* 0x0000008580827209 */ /* 0x000fe20007810000 */
[----:B------:R-:W-:Y:S02]  /*17060*/  FFMA.FTZ R133, R134, UR43, -R7 ;  /* 0x0000002b86857c23 */ /* 0x000fe40008010807 */
[----:B------:R0:W-:Y:S01]  /*17070*/  MUFU.EX2 R124, R180 ;  /* 0x000000b4007c7308 */ /* 0x0001e20000000800 */
[----:B------:R-:W-:Y:S01]  /*17080*/  FMNMX.FTZ R181, R131, R130, !PT ;  /* 0x0000008283b57209 */ /* 0x000fe20007810000 */
[----:B------:R-:W-:-:S03]  /*17090*/  FMUL.FTZ R174, R174, UR43 ;  /* 0x0000002baeae7c20 */ /* 0x000fc60008410000 */
[----:B------:R-:W-:-:S03]  /*170a0*/  FMNMX.FTZ R130, R132, R181, !PT ;  /* 0x000000b584827209 */ /* 0x000fc60007810000 */
[----:B------:R-:W1:Y:S01]  /*170b0*/  MUFU.EX2 R174, R174 ;  /* 0x000000ae00ae7308 */ /* 0x000e620000000800 */
[----:B------:R-:W-:Y:S01]  /*170c0*/  FMNMX.FTZ R137, R135, R130, !PT ;  /* 0x0000008287897209 */ /* 0x000fe20007810000 */
[----:B0-----:R-:W-:-:S03]  /*170d0*/  FFMA.FTZ R180, R141, UR43, -R7 ;  /* 0x0000002b8db47c23 */ /* 0x001fc60008010807 */
[----:B------:R-:W-:Y:S01]  /*170e0*/  FMNMX.FTZ R134, R136, R137, !PT ;  /* 0x0000008988867209 */ /* 0x000fe20007810000 */
[----:B------:R-:W-:-:S02]  /*170f0*/  FFMA.FTZ R137, R138, UR43, -R7 ;  /* 0x0000002b8a897c23 */ /* 0x000fc40008010807 */
[----:B------:R0:W-:Y:S01]  /*17100*/  MUFU.EX2 R130, R176 ;  /* 0x000000b000827308 */ /* 0x0001e20000000800 */
[----:B------:R-:W-:-:S04]  /*17110*/  FMNMX.FTZ R181, R139, R134, !PT ;  /* 0x000000868bb57209 */ /* 0x000fc80007810000 */
[----:B------:R-:W-:-:S03]  /*17120*/  FMNMX.FTZ R134, R140, R181, !PT ;  /* 0x000000b58c867209 */ /* 0x000fc60007810000 */
[----:B------:R-:W-:Y:S01]  /*17130*/  MUFU.EX2 R8, R8 ;  /* 0x0000000800087308 */ /* 0x000fe20000000800 */
        /* <DEDUP_REMOVED lines=24> */
[----:B------:R-:W-:-:S04]  /*172c0*/  FMNMX.FTZ R153, R167, R146, !PT ;  /* 0x00000092a7997209 */ /* 0x000fc80007810000 */
[----:B------:R-:W-:Y:S01]  /*172d0*/  FMNMX.FTZ R150, R168, R153, !PT ;  /* 0x00000099a8967209 */ /* 0x000fe20007810000 */
[----:B------:R-:W-:-:S01]  /*172e0*/  FFMA.FTZ R153, R154, UR43, -R7 ;  /* 0x0000002b9a997c23 */ /* 0x000fc20008010807 */
[--C-:B------:R-:W-:Y:S01]  /*172f0*/  FFMA.FTZ R154, R161, UR43, -R7.reuse ;  /* 0x0000002ba19a7c23 */ /* 0x100fe20008010807 */
[----:B------:R2:W-:Y:S01]  /*17300*/  MUFU.EX2 R146, R176 ;  /* 0x000000b000927308 */ /* 0x0005e20000000800 */
        /* <DEDUP_REMOVED lines=8> */
[----:B0-----:R-:W-:-:S04]  /*17390*/  FMNMX.FTZ R180, R175, R150, !PT ;  /* 0x00000096afb47209 */ /* 0x001fc80007810000 */
[----:B------:R-:W-:-:S03]  /*173a0*/  FMNMX.FTZ R180, R177, R180, !PT ;  /* 0x000000b4b1b47209 */ /* 0x000fc60007810000 */
[----:B------:R-:W-:Y:S02]  /*173b0*/  MUFU.EX2 R129, R129 ;  /* 0x0000008100817308 */ /* 0x000fe40000000800 */
[----:B------:R-:W2:Y:S06]  /*173c0*/  SHFL.BFLY PT, R181, R180, 0x2, 0x1f ;  /* 0x0c401f00b4b57f89 */ /* 0x000eac00000e0000 */
[----:B------:R-:W-:Y:S08]  /*173d0*/  MUFU.EX2 R133, R133 ;  /* 0x0000008500857308 */ /* 0x000ff00000000800 */
[----:B------:R-:W-:Y:S08]  /*173e0*/  MUFU.EX2 R137, R137 ;  /* 0x0000008900897308 */ /* 0x000ff00000000800 */
[----:B------:R-:W-:Y:S01]  /*173f0*/  MUFU.EX2 R141, R141 ;  /* 0x0000008d008d7308 */ /* 0x000fe20000000800 */
[----:B--2---:R-:W-:-:S05]  /*17400*/  FMNMX.FTZ R176, R180, R181, !PT ;  /* 0x000000b5b4b07209 */ /* 0x004fca0007810000 */
        /* <DEDUP_REMOVED lines=10> */
[----:B------:R-:W-:Y:S04]  /*174b0*/  MUFU.EX2 R157, R157 ;  /* 0x0000009d009d7308 */ /* 0x000fe80000000800 */
        /* <DEDUP_REMOVED lines=9> */
[----:B------:R-:W-:Y:S01]  /*17550*/  FSEL R143, R7, RZ, P4 ;  /* 0x000000ff078f7208 */ /* 0x000fe20002000000 */
[----:B------:R-:W-:Y:S01]  /*17560*/  MUFU.EX2 R178, R178 ;  /* 0x000000b200b27308 */ /* 0x000fe20000000800 */
[----:B------:R-:W-:-:S01]  /*17570*/  FFMA.FTZ R122, R122, UR43, -R176 ;  /* 0x0000002b7a7a7c23 */ /* 0x000fc200080108b0 */
[--C-:B------:R-:W-:Y:S01]  /*17580*/  FFMA.FTZ R126, R126, UR43, -R176.reuse ;  /* 0x0000002b7e7e7c23 */ /* 0x100fe200080108b0 */
[----:B------:R-:W-:-:S01]  /*17590*/  FFMA.FTZ R128, R128, UR43, -R176 ;  /* 0x0000002b80807c23 */ /* 0x000fc200080108b0 */
[----:B------:R-:W-:Y:S01]  /*175a0*/  FADD.FTZ R143, -R143, R10 ;  /* 0x0000000a8f8f7221 */ /* 0x000fe20000010100 */
[----:B------:R-:W-:-:S01]  /*175b0*/  FFMA.FTZ R10, R144, UR43, -R176 ;  /* 0x0000002b900a7c23 */ /* 0x000fc200080108b0 */
[--C-:B------:R-:W-:Y:S01]  /*175c0*/  FFMA.FTZ R132, R132, UR43, -R176.reuse ;  /* 0x0000002b84847c23 */ /* 0x100fe200080108b0 */
[----:B------:R-:W-:-:S01]  /*175d0*/  FFMA.FTZ R136, R136, UR43, -R176 ;  /* 0x0000002b88887c23 */ /* 0x000fc200080108b0 */
[----:B------:R-:W-:Y:S01]  /*175e0*/  FMUL.FTZ R143, R143, UR43 ;  /* 0x0000002b8f8f7c20 */ /* 0x000fe20008410000 */
        /* <DEDUP_REMOVED lines=20> */
[----:B-1----:R-:W-:-:S04]  /*17730*/  FFMA.FTZ R177, R174, R4, R121 ;  /* 0x00000004aeb17223 */ /* 0x002fc80000010079 */
[----:B------:R-:W1:Y:S01]  /*17740*/  MUFU.EX2 R122, R122 ;  /* 0x0000007a007a7308 */ /* 0x000e620000000800 */
[----:B0-----:R-:W-:-:S01]  /*17750*/  FFMA.FTZ R4, R143, R3, R178 ;  /* 0x000000038f047223 */ /* 0x001fc200000100b2 */
[----:B------:R-:W-:-:S03]  /*17760*/  FADD.FTZ R177, R8, R177 ;  /* 0x000000b108b17221 */ /* 0x000fc60000010000 */
[----:B------:R-:W-:Y:S01]  /*17770*/  FADD.FTZ R4, R9, R4 ;  /* 0x0000000409047221 */ /* 0x000fe20000010000 */
[----:B------:R-:W-:-:S02]  /*17780*/  FADD.FTZ R180, R18, R177 ;  /* 0x000000b112b47221 */ /* 0x000fc40000010000 */
        /* <DEDUP_REMOVED lines=9> */
[----:B------:R2:W-:Y:S01]  /*17820*/  MUFU.EX2 R147, R148 ;  /* 0x0000009400937308 */ /* 0x0005e20000000800 */
[----:B-1----:R-:W-:-:S07]  /*17830*/  FADD.FTZ R3, R125, R4 ;  /* 0x000000047d037221 */ /* 0x002fce0000010000 */
[----:B------:R-:W1:Y:S01]  /*17840*/  MUFU.EX2 R127, R127 ;  /* 0x0000007f007f7308 */ /* 0x000e620000000800 */
[----:B--2---:R-:W-:-:S01]  /*17850*/  FADD.FTZ R148, R20, R177 ;  /* 0x000000b114947221 */ /* 0x004fc20000010000 */
[----:B0-----:R-:W-:-:S03]  /*17860*/  FADD.FTZ R4, R128, R3 ;  /* 0x0000000380047221 */ /* 0x001fc60000010000 */
[----:B------:R-:W-:-:S03]  /*17870*/  FADD.FTZ R177, R123, R148 ;  /* 0x000000947bb17221 */ /* 0x000fc60000010000 */
[----:B------:R-:W0:Y:S01]  /*17880*/  MUFU.EX2 R132, R132 ;  /* 0x0000008400847308 */ /* 0x000e220000000800 */
[----:B------:R-:W-:-:S04]  /*17890*/  FADD.FTZ R148, R120, R177 ;  /* 0x000000b178947221 */ /* 0x000fc80000010000 */
[----:B------:R-:W-:-:S03]  /*178a0*/  FADD.FTZ R177, R129, R148 ;  /* 0x0000009481b17221 */ /* 0x000fc60000010000 */
[----:B------:R-:W2:Y:S01]  /*178b0*/  MUFU.EX2 R131, R131 ;  /* 0x0000008300837308 */ /* 0x000ea20000000800 */
[----:B------:R-:W-:-:S01]  /*178c0*/  FADD.FTZ R148, R124, R177 ;  /* 0x000000b17c947221 */ /* 0x000fc20000010000 */
[----:B-1----:R-:W-:-:S03]  /*178d0*/  FADD.FTZ R3, R127, R4 ;  /* 0x000000047f037221 */ /* 0x002fc60000010000 */
[----:B------:R-:W-:-:S03]  /*178e0*/  FADD.FTZ R177, R133, R148 ;  /* 0x0000009485b17221 */ /* 0x000fc60000010000 */
        /* <DEDUP_REMOVED lines=9> */
[----:B-1----:R-:W-:-:S01]  /*17980*/  FADD.FTZ R4, R136, R3 ;  /* 0x0000000388047221 */ /* 0x002fc20000010000 */
[----:B------:R-:W-:-:S04]  /*17990*/  FADD.FTZ R148, R138, R177 ;  /* 0x000000b18a947221 */ /* 0x000fc80000010000 */
[----:B------:R-:W-:Y:S02]  /*179a0*/  FADD.FTZ R177, R145, R148 ;  /* 0x0000009491b17221 */ /* 0x000fe40000010000 */
[----:B------:R-:W1:Y:S01]  /*179b0*/  MUFU.EX2 R139, R139 ;  /* 0x0000008b008b7308 */ /* 0x000e620000000800 */
[----:B0-----:R-:W-:-:S07]  /*179c0*/  FADD.FTZ R3, R135, R4 ;  /* 0x0000000487037221 */ /* 0x001fce0000010000 */
[----:B------:R-:W0:Y:S01]  /*179d0*/  MUFU.EX2 R10, R10 ;  /* 0x0000000a000a7308 */ /* 0x000e220000000800 */
[----:B--2---:R-:W-:-:S07]  /*179e0*/  FADD.FTZ R4, R140, R3 ;  /* 0x000000038c047221 */ /* 0x004fce0000010000 */
[----:B------:R-:W2:Y:S01]  /*179f0*/  MUFU.EX2 R144, R144 ;  /* 0x0000009000907308 */ /* 0x000ea20000000800 */
[----:B-1----:R-:W-:-:S01]  /*17a00*/  FADD.FTZ R3, R139, R4 ;  /* 0x000000048b037221 */ /* 0x002fc20000010000 */
[----:B------:R-:W-:-:S06]  /*17a10*/  FADD.FTZ R4, R142, R177 ;  /* 0x000000b18e047221 */ /* 0x000fcc0000010000 */
        /* <DEDUP_REMOVED lines=13> */
[----:B------:R-:W-:-:S06]  /*17af0*/  FADD.FTZ R177, R157, R148 ;  /* 0x000000949db17221 */ /* 0x000fcc0000010000 */
        /* <DEDUP_REMOVED lines=44> */
.L_x_1613:
[----:B------:R-:W-:Y:S01]  /*17dc0*/  F2FP.SATFINITE.E4M3.F32.PACK_AB_MERGE_C R18, R183, R18, RZ ;  /* 0x00000012b712723e */ /* 0x000fe200048070ff */
[-C--:B------:R-:W-:Y:S01]  /*17dd0*/  FMUL.FTZ R24, R24, R174.reuse ;  /* 0x000000ae18187220 */ /* 0x080fe20000410000 */
[----:B------:R-:W-:Y:S01]  /*17de0*/  F2FP.SATFINITE.E4M3.F32.PACK_AB_MERGE_C R15, R122, R15, RZ ;  /* 0x0000000f7a0f723e */ /* 0x000fe200048070ff */
[----:B------:R-:W-:Y:S01]  /*17df0*/  FMUL.FTZ R25, R25, R174 ;  /* 0x000000ae19197220 */ /* 0x000fe20000410000 */
[----:B------:R-:W-:Y:S01]  /*17e00*/  F2FP.SATFINITE.E4M3.F32.PACK_AB_MERGE_C R196, R8, R121, R18 ;  /* 0x0000007908c4723e */ /* 0x000fe20004807012 */
[----:B------:R-:W-:Y:S01]  /*17e10*/  IMAD R8, R19, 0x8, R16 ;  /* 0x0000000813087824 */ /* 0x000fe200078e0210 */
[----:B------:R-:W-:Y:S01]  /*17e20*/  ISETP.GT.AND P4, PT, R0, R12, PT ;  /* 0x0000000c0000720c */ /* 0x000fe20003f84270 */
[----:B------:R-:W-:Y:S01]  /*17e30*/  FMUL.FTZ R28, R28, R174 ;  /* 0x000000ae1c1c7220 */ /* 0x000fe20000410000 */
[----:B------:R-:W-:Y:S01]  /*17e40*/  F2FP.SATFINITE.E4M3.F32.PACK_AB_MERGE_C R197, R9, R178, R15 ;  /* 0x000000b209c5723e */ /* 0x000fe2000480700f */
[----:B------:R-:W-:Y:S01]  /*17e50*/  IMAD.U32 R9, RZ, RZ, UR36 ;  /* 0x00000024ff097e24 */ /* 0x000fe2000f8e00ff */
[----:B------:R-:W-:Y:S01]  /*17e60*/  IADD3 R8, R8, 0x2a860, RZ ;  /* 0x0002a86008087810 */ /* 0x000fe20007ffe0ff */
[-C--:B------:R-:W-:Y:S01]  /*17e70*/  FMUL.FTZ R29, R29, R174.reuse ;  /* 0x000000ae1d1d7220 */ /* 0x080fe20000410000 */
        /* <DEDUP_REMOVED lines=124> */
[----:B------:R-:W-:Y:S02]  /*18640*/  IMAD.MOV.U32 R11, RZ, RZ, R6 ;  /* 0x000000ffff0b7224 */ /* 0x000fe400078e0006 */
[----:B------:R-:W-:Y:S02]  /*18650*/  IMAD.MOV.U32 R18, RZ, RZ, R14 ;  /* 0x000000ffff127224 */ /* 0x000fe400078e000e */
[----:B------:R-:W-:Y:S01]  /*18660*/  IMAD.MOV.U32 R19, RZ, RZ, R13 ;  /* 0x000000ffff137224 */ /* 0x000fe200078e000d */
[----:B0-----:R-:W-:Y:S06]  /*18670*/  @P4 BRA `(.L_x_1614) ;  /* 0xffffffc400904947 */ /* 0x001fec000383ffff */
[----:B------:R-:W-:Y:S02]  /*18680*/  IMAD.MOV.U32 R10, RZ, RZ, R7 ;  /* 0x000000ffff0a7224 */ /* 0x000fe400078e0007 */
[----:B------:R-:W-:Y:S02]  /*18690*/  IMAD.MOV.U32 R11, RZ, RZ, R6 ;  /* 0x000000ffff0b7224 */ /* 0x000fe400078e0006 */
[----:B------:R-:W-:Y:S02]  /*186a0*/  IMAD.MOV.U32 R19, RZ, RZ, R13 ;  /* 0x000000ffff137224 */ /* 0x000fe400078e000d */
[----:B------:R-:W-:-:S07]  /*186b0*/  IMAD.MOV.U32 R18, RZ, RZ, R14 ;  /* 0x000000ffff127224 */ /* 0x000fce00078e000e */
.L_x_1595:
[----:B------:R-:W0:Y:S01]  /*186c0*/  LDC R6, c[0x0][0x448] ;  /* 0x00011200ff067b82 */ /* 0x000e220000000800 */
[----:B------:R-:W-:Y:S01]  /*186d0*/  IADD3 R9, R202, 0x1, -R201 ;  /* 0x00000001ca097810 */ /* 0x000fe20007ffe8c9 */
[----:B------:R-:W-:-:S06]  /*186e0*/  ULDC UR6, c[0x0][0x9dc] ;  /* 0x0002770000067ab9 */ /* 0x000fcc0000000800 */
[----:B------:R-:W1:Y:S01]  /*186f0*/  LDC R12, c[0x0][0x9e4] ;  /* 0x00027900ff0c7b82 */ /* 0x000e620000000800 */
[----:B0-----:R-:W-:Y:S01]  /*18700*/  ISETP.NE.AND P4, PT, R6, 0x1, PT ;  /* 0x000000010600780c */ /* 0x001fe20003f85270 */
[----:B------:R-:W-:Y:S01]  /*18710*/  VIADD R6, R207, 0x7f ;  /* 0x0000007fcf067836 */ /* 0x000fe20000000000 */
[----:B-1----:R-:W-:-:S11]  /*18720*/  ISETP.GE.AND P5, PT, R12, 0x1, PT ;  /* 0x000000010c00780c */ /* 0x002fd60003fa6270 */
[----:B------:R-:W0:Y:S08]  /*18730*/  @P4 LDC R7, c[0x0][0x44c] ;  /* 0x00011300ff074b82 */ /* 0x000e300000000800 */
[----:B------:R-:W1:Y:S01]  /*18740*/  @P4 LDC R8, c[0x0][0x450] ;  /* 0x00011400ff084b82 */ /* 0x000e620000000800 */
[----:B0-----:R-:W-:-:S05]  /*18750*/  @P4 IMAD.HI.U32 R7, R6, R7, RZ ;  /* 0x0000000706074227 */ /* 0x001fca00078e00ff */
[----:B-1----:R-:W-:-:S05]  /*18760*/  @P4 SHF.R.U32.HI R6, RZ, R8, R7 ;  /* 0x00000008ff064219 */ /* 0x002fca0000011607 */
[----:B------:R-:W-:-:S04]  /*18770*/  IMAD.IADD R6, R6, 0x1, R9 ;  /* 0x0000000106067824 */ /* 0x000fc800078e0209 */
[----:B------:R-:W-:Y:S01]  /*18780*/  VIADD R8, R6, -UR6 ;  /* 0x8000000606087c36 */ /* 0x000fe20008000000 */
[----:B------:R-:W-:Y:S06]  /*18790*/  @!P5 BRA `(.L_x_1615) ;  /* 0x000000000048d947 */ /* 0x000fec0003800000 */
[----:B------:R-:W-:Y:S01]  /*187a0*/  IMAD.MOV.U32 R9, RZ, RZ, R6 ;  /* 0x000000ffff097224 */ /* 0x000fe200078e0006 */
[----:B------:R-:W-:Y:S04]  /*187b0*/  BSSY B0, `(.L_x_1616) ;  /* 0x000000e000007945 */ /* 0x000fe80003800000 */
        /* <DEDUP_REMOVED lines=9> */
.L_x_1617:
[----:B------:R-:W-:-:S13]  /*18850*/  ISETP.NE.AND P2, PT, R12, 0x1, PT ;  /* 0x000000010c00780c */ /* 0x000fda0003f45270 */
[----:B------:R-:W0:Y:S02]  /*18860*/  @P2 LDC.64 R6, c[0x0][0x9e8] ;  /* 0x00027a00ff062b82 */ /* 0x000e240000000a00 */
[----:B0-----:R-:W-:-:S05]  /*18870*/  @P2 IMAD.HI.U32 R6, R9, R6, RZ ;  /* 0x0000000609062227 */ /* 0x001fca00078e00ff */
[----:B------:R-:W-:-:S07]  /*18880*/  @P2 SHF.R.U32.HI R9, RZ, R7, R6 ;  /* 0x00000007ff092219 */ /* 0x000fce0000011606 */
.L_x_1618:
[----:B------:R-:W-:Y:S05]  /*18890*/  BSYNC B0 ;  /* 0x0000000000007941 */ /* 0x000fea0003800000 */
.L_x_1616:
[----:B------:R-:W-:-:S05]  /*188a0*/  IMAD R9, R9, R12, RZ ;  /* 0x0000000c09097224 */ /* 0x000fca00078e02ff */
[----:B------:R-:W-:-:S07]  /*188b0*/  VIMNMX R8, R8, R9, !PT ;  /* 0x0000000908087248 */ /* 0x000fce0007fe0100 */
.L_x_1615:
[----:B------:R-:W-:-:S05]  /*188c0*/  VIADD R8, R8, 0x7f ;  /* 0x0000007f08087836 */ /* 0x000fca0000000000 */
[----:B------:R-:W-:-:S04]  /*188d0*/  SHF.R.S32.HI R7, RZ, 0x1f, R8 ;  /* 0x0000001fff077819 */ /* 0x000fc80000011408 */
[----:B------:R-:W-:-:S04]  /*188e0*/  LEA.HI R7, R7, R8, RZ, 0x7 ;  /* 0x0000000807077211 */ /* 0x000fc800078f38ff */
[----:B------:R-:W-:-:S04]  /*188f0*/  SHF.R.S32.HI R14, RZ, 0x7, R7 ;  /* 0x00000007ff0e7819 */ /* 0x000fc80000011407 */
[----:B------:R-:W-:-:S04]  /*18900*/  VIMNMX R14, R209, R14, !PT ;  /* 0x0000000ed10e7248 */ /* 0x000fc80007fe0100 */
[----:B------:R-:W-:-:S13]  /*18910*/  ISETP.GE.AND P2, PT, R0, R14, PT ;  /* 0x0000000e0000720c */ /* 0x000fda0003f46270 */
[----:B------:R-:W-:Y:S05]  /*18920*/  @!P2 BRA `(.L_x_1619) ;  /* 0x000000280078a947 */ /* 0x000fea0003800000 */
[----:B------:R-:W-:Y:S02]  /*18930*/  IMAD.MOV.U32 R13, RZ, RZ, R10 ;  /* 0x000000ffff0d7224 */ /* 0x000fe400078e000a */
[----:B------:R-:W-:Y:S02]  /*18940*/  IMAD.MOV.U32 R12, RZ, RZ, R11 ;  /* 0x000000ffff0c7224 */ /* 0x000fe400078e000b */
[----:B------:R-:W-:-:S07]  /*18950*/  IMAD.MOV.U32 R6, RZ, RZ, R18 ;  /* 0x000000ffff067224 */ /* 0x000fce00078e0012 */
.L_x_1630:
        /* <DEDUP_REMOVED lines=8> */
.L_x_1621:
[----:B------:R-:W-:Y:S01]  /*189e0*/  VIADD R7, R19, 0x1 ;  /* 0x0000000113077836 */ /* 0x000fe20000000000 */
[----:B------:R-:W-:-:S04]  /*189f0*/  SHF.L.U32 R8, R18, 0x1f, RZ ;  /* 0x0000001f12087819 */ /* 0x000fc800000006ff */
[----:B------:R-:W-:-:S04]  /*18a00*/  ISETP.NE.AND P3, PT, R7, 0x2, PT ;  /* 0x000000020700780c */ /* 0x000fc80003f65270 */
[----:B------:R-:W-:-:S05]  /*18a10*/  SEL R7, R7, RZ, P3 ;  /* 0x000000ff07077207 */ /* 0x000fca0001800000 */
[----:B------:R-:W-:-:S04]  /*18a20*/  IMAD R7, R7, 0x8, R16 ;  /* 0x0000000807077824 */ /* 0x000fc800078e0210 */
[----:B------:R0:W1:Y:S01]  /*18a30*/  SYNCS.PHASECHK.TRANS64.TRYWAIT P3, [R7+URZ+0x2a830], R8 ;  /* 0x02a83008070075a7 */ /* 0x000062000806017f */
[----:B------:R-:W-:Y:S05]  /*18a40*/  @!P0 BRA `(.L_x_1622) ;  /* 0x0000000000048947 */ /* 0x000fea0003800000 */
[----:B------:R-:W-:Y:S01]  /*18a50*/  BPT.TRAP 0x1 ;  /* 0x000000040000795c */ /* 0x000fe20000300000 */
.L_x_1622:
[----:B------:R-:W-:Y:S04]  /*18a60*/  BSSY B0, `(.L_x_1620) ;  /* 0x0000004000007945 */ /* 0x000fe80003800000 */
[----:B-1----:R-:W-:Y:S05]  /*18a70*/  @P3 BRA `(.L_x_1623) ;  /* 0x0000000000083947 */ /* 0x002fea0003800000 */
[----:B------:R-:W1:Y:S02]  /*18a80*/  SYNCS.PHASECHK.TRANS64.TRYWAIT P3, [R7+URZ+0x2a830], R8 ;  /* 0x02a83008070075a7 */ /* 0x000e64000806017f */
[----:B-1----:R-:W-:Y:S05]  /*18a90*/  @!P3 BRA `(.L_x_1624) ;  /* 0x0000012000d0b947 */ /* 0x002fea0003800000 */
.L_x_1623:
[----:B------:R-:W-:Y:S05]  /*18aa0*/  BSYNC B0 ;  /* 0x0000000000007941 */ /* 0x000fea0003800000 */
.L_x_1620:
[----:B01----:R-:W0:Y:S01]  /*18ab0*/  S2R R7, SR_TID.X ;  /* 0x0000000000077919 */ /* 0x003e220000002100 */
[----:B------:R-:W-:Y:S01]  /*18ac0*/  VIADD R15, R19, 0x1 ;  /* 0x00000001130f7836 */ /* 0x000fe20000000000 */
[----:B------:R-:W-:Y:S05]  /*18ad0*/  WARPSYNC.ALL ;  /* 0x0000000000007948 */ /* 0x000fea0003800000 */
[C---:B------:R-:W-:Y:S01]  /*18ae0*/  ISETP.NE.AND P3, PT, R15.reuse, 0x2, PT ;  /* 0x000000020f00780c */ /* 0x040fe20003f65270 */
[----:B------:R-:W-:Y:S02]  /*18af0*/  IMAD.MOV.U32 R9, RZ, RZ, -0x7fffffe0 ;  /* 0x80000020ff097424 */ /* 0x000fe400078e00ff */
[----:B------:R-:W-:Y:S01]  /*18b00*/  IMAD.MOV.U32 R121, RZ, RZ, -0x7fffffe0 ;  /* 0x80000020ff797424 */ /* 0x000fe200078e00ff */
[----:B------:R-:W-:Y:S01]  /*18b10*/  SEL R15, R15, RZ, P3 ;  /* 0x000000ff0f0f7207 */ /* 0x000fe20001800000 */
[----:B------:R-:W-:Y:S01]  /*18b20*/  IMAD.MOV.U32 R21, RZ, RZ, -0x7fffffe0 ;  /* 0x80000020ff157424 */ /* 0x000fe200078e00ff */
[----:B------:R-:W-:Y:S01]  /*18b30*/  R2UR UR27, R9 ;  /* 0x00000000091b72ca */ /* 0x000fe200000e0000 */
[----:B------:R-:W-:Y:S01]  /*18b40*/  IMAD.MOV.U32 R11, RZ, RZ, -0x7fffffe0 ;  /* 0x80000020ff0b7424 */ /* 0x000fe200078e00ff */
[----:B------:R-:W-:Y:S01]  /*18b50*/  R2UR UR19, R121 ;  /* 0x00000000791372ca */ /* 0x000fe200000e0000 */
[----:B------:R-:W-:Y:S01]  /*18b60*/  IMAD R8, R15, 0x600, R5 ;  /* 0x000006000f087824 */ /* 0x000fe200078e0205 */
[----:B------:R-:W-:-:S02]  /*18b70*/  R2UR UR7, R21 ;  /* 0x00000000150772ca */ /* 0x000fc400000e0000 */
[----:B------:R-:W-:Y:S01]  /*18b80*/  R2UR UR11, R11 ;  /* 0x000000000b0b72ca */ /* 0x000fe200000e0000 */
[C---:B------:R-:W-:Y:S01]  /*18b90*/  VIADD R120, R8.reuse, 0x400 ;  /* 0x0000040008787836 */ /* 0x040fe20000000000 */
[C---:B------:R-:W-:Y:S01]  /*18ba0*/  R2UR UR26, R8.reuse ;  /* 0x00000000081a72ca */ /* 0x040fe200000e0000 */
[C---:B------:R-:W-:Y:S01]  /*18bb0*/  VIADD R20, R8.reuse, 0x2 ;  /* 0x0000000208147836 */ /* 0x040fe20000000000 */
[----:B------:R-:W-:Y:S01]  /*18bc0*/  R2UR UR15, R21 ;  /* 0x00000000150f72ca */ /* 0x000fe200000e0000 */
[----:B------:R-:W-:Y:S01]  /*18bd0*/  VIADD R10, R8, 0x200 ;  /* 0x00000200080a7836 */ /* 0x000fe20000000000 */
[----:B------:R-:W-:Y:S02]  /*18be0*/  R2UR UR18, R120 ;  /* 0x00000000781272ca */ /* 0x000fe400000e0000 */
[----:B------:R-:W-:Y:S01]  /*18bf0*/  R2UR UR6, R20 ;  /* 0x00000000140672ca */ /* 0x000fe200000e0000 */
[----:B------:R-:W-:Y:S01]  /*18c00*/  VIADD R20, R8, 0x202 ;  /* 0x0000020208147836 */ /* 0x000fe20000000000 */
[----:B------:R-:W-:Y:S01]  /*18c10*/  R2UR UR10, R10 ;  /* 0x000000000a0a72ca */ /* 0x000fe200000e0000 */
[----:B------:R-:W-:Y:S01]  /*18c20*/  VIADD R8, R8, 0x402 ;  /* 0x0000040208087836 */ /* 0x000fe20000000000 */
[----:B------:R-:W-:-:S02]  /*18c30*/  R2UR UR23, R9 ;  /* 0x00000000091772ca */ /* 0x000fc400000e0000 */
[----:B0-----:R-:W-:Y:S02]  /*18c40*/  SHF.R.U32.HI R7, RZ, 0x7, R7 ;  /* 0x00000007ff077819 */ /* 0x001fe40000011607 */
[----:B------:R-:W-:Y:S02]  /*18c50*/  R2UR UR14, R20 ;  /* 0x00000000140e72ca */ /* 0x000fe400000e0000 */
[----:B------:R-:W-:Y:S01]  /*18c60*/  R2UR UR22, R8 ;  /* 0x00000000081672ca */ /* 0x000fe200000e0000 */
[----:B------:R-:W-:-:S05]  /*18c70*/  VIADD R7, R7, 0x8 ;  /* 0x0000000807077836 */ /* 0x000fca0000000000 */
        /* <DEDUP_REMOVED lines=22> */
.L_x_1626:
[----:B------:R-:W-:Y:S01]  /*18de0*/  SHF.L.U32 R6, R6, 0x1f, RZ ;  /* 0x0000001f06067819 */ /* 0x000fe200000006ff */
[----:B------:R-:W-:-:S04]  /*18df0*/  IMAD R7, R19, 0x8, R16 ;  /* 0x0000000813077824 */ /* 0x000fc800078e0210 */
[----:B------:R0:W1:Y:S01]  /*18e00*/  SYNCS.PHASECHK.TRANS64.TRYWAIT P2, [R7+URZ+0x2a850], R6 ;  /* 0x02a85006070075a7 */ /* 0x000062000804017f */
[----:B------:R-:W-:Y:S05]  /*18e10*/  @!P0 BRA `(.L_x_1627) ;  /* 0x0000000000048947 */ /* 0x000fea0003800000 */
[----:B------:R-:W-:Y:S01]  /*18e20*/  BPT.TRAP 0x1 ;  /* 0x000000040000795c */ /* 0x000fe20000300000 */
.L_x_1627:
[----:B-1----:R-:W-:Y:S05]  /*18e30*/  @P2 BRA `(.L_x_1625) ;  /* 0x0000000000082947 */ /* 0x002fea0003800000 */
[----:B------:R-:W1:Y:S02]  /*18e40*/  SYNCS.PHASECHK.TRANS64.TRYWAIT P2, [R7+URZ+0x2a850], R6 ;  /* 0x02a85006070075a7 */ /* 0x000e64000804017f */
[----:B-1----:R-:W-:Y:S05]  /*18e50*/  @!P2 BRA `(.L_x_1628) ;  /* 0x0000011c00f4a947 */ /* 0x002fea0003800000 */
.L_x_1625:
[----:B01----:R-:W-:Y:S01]  /*18e60*/  VIADD R6, R16, 0x400 ;  /* 0x0000040010067836 */ /* 0x003fe20000000000 */
[----:B------:R-:W-:Y:S05]  /*18e70*/  WARPSYNC.ALL ;  /* 0x0000000000007948 */ /* 0x000fea0003800000 */
[----:B------:R-:W-:-:S04]  /*18e80*/  SHF.R.U32.HI R6, RZ, 0x4, R6 ;  /* 0x00000004ff067819 */ /* 0x000fc80000011606 */
[----:B------:R-:W-:-:S04]  /*18e90*/  LOP3.LUT R6, R6, 0x3fff, RZ, 0xc0, !PT ;  /* 0x00003fff06067812 */ /* 0x000fc800078ec0ff */
[----:B------:R-:W-:-:S05]  /*18ea0*/  LOP3.LUT R6, R6, 0x10000, RZ, 0xfc, !PT ;  /* 0x0001000006067812 */ /* 0x000fca00078efcff */
[----:B------:R-:W-:Y:S01]  /*18eb0*/  IMAD R6, R19, 0x600, R6 ;  /* 0x0000060013067824 */ /* 0x000fe200078e0206 */
[----:B------:R-:W-:Y:S01]  /*18ec0*/  WARPGROUP.ARRIVE ;  /* 0x00000000000079c5 */ /* 0x000fe20000000000 */
[----:B------:R-:W-:Y:S02]  /*18ed0*/  IMAD.MOV.U32 R7, RZ, RZ, 0x40000040 ;  /* 0x40000040ff077424 */ /* 0x000fe400078e00ff */
[----:B------:R-:W-:Y:S01]  /*18ee0*/  FMUL.FTZ R20, R2, R123 ;  /* 0x0000007b02147220 */ /* 0x000fe20000410000 */
[C---:B------:R-:W-:Y:S01]  /*18ef0*/  VIADD R8, R6.reuse, 0x2 ;  /* 0x0000000206087836 */ /* 0x040fe20000000000 */
[----:B------:R-:W-:Y:S01]  /*18f00*/  R2UR UR6, R6 ;  /* 0x00000000060672ca */ /* 0x000fe200000e0000 */
[----:B------:R-:W-:Y:S01]  /*18f10*/  IMAD.MOV.U32 R9, RZ, RZ, 0x40000040 ;  /* 0x40000040ff097424 */ /* 0x000fe200078e00ff */
[----:B------:R-:W-:Y:S01]  /*18f20*/  R2UR UR7, R7 ;  /* 0x00000000070772ca */ /* 0x000fe200000e0000 */
        /* <DEDUP_REMOVED lines=12> */
[----:B------:R-:W-:Y:S01]  /*18ff0*/  QGMMA.64x192x32.F32.E4M3.E4M3 R24, R196, gdesc[UR4], R24, gsb0 ;  /* 0x02e00004c4187df3 */ /* 0x000fe20008000818 */
[----:B------:R-:W-:Y:S01]  /*19000*/  R2UR UR6, R8 ;  /* 0x00000000080672ca */ /* 0x000fe200000e0000 */
[----:B------:R-:W-:Y:S01]  /*19010*/  VIADD R8, R6, 0x4 ;  /* 0x0000000406087836 */ /* 0x000fe20000000000 */
[----:B------:R-:W-:Y:S01]  /*19020*/  R2UR UR7, R9 ;  /* 0x00000000090772ca */ /* 0x000fe200000e0000 */
[----:B------:R-:W-:-:S02]  /*19030*/  IMAD.MOV.U32 R9, RZ, RZ, 0x40000040 ;  /* 0x40000040ff097424 */ /* 0x000fc400078e00ff */
        /* <DEDUP_REMOVED lines=11> */
[----:B0-----:R-:W-:Y:S01]  /*190f0*/  FMNMX.FTZ R11, R7, R12, !PT ;  /* 0x0000000c070b7209 */ /* 0x001fe20007810000 */
        /* <DEDUP_REMOVED lines=18> */
[----:B------:R-:W-:Y:S01]  /*19220*/  FMUL.FTZ R183, R2, R183 ;  /* 0x000000b702b77220 */ /* 0x000fe20000410000 */
[----:B------:R-:W-:-:S03]  /*19230*/  UMOV UR43, UR30 ;  /* 0x0000001e002b7c82 */ /* 0x000fc60008000000 */
        /* <DEDUP_REMOVED lines=24> */
[----:B------:R-:W0:Y:S01]  /*193c0*/  S2R R199, SR_TID.X ;  /* 0x0000000000c77919 */ /* 0x000e220000002100 */
[----:B------:R-:W-:Y:S01]  /*193d0*/  QGMMA.64x192x32.F32.E4M3.E4M3 R24, R192, gdesc[UR4], R24, gsb0 ;  /* 0x02e00004c0187df3 */ /* 0x000fe20008000818 */
[----:B------:R-:W-:Y:S01]  /*193e0*/  R2UR UR6, R8 ;  /* 0x00000000080672ca */ /* 0x000fe200000e0000 */
[C---:B------:R-:W-:Y:S01]  /*193f0*/  FMUL.FTZ R8, R2.reuse, R121 ;  /* 0x0000007902087220 */ /* 0x040fe20000410000 */
[----:B------:R-:W-:Y:S01]  /*19400*/  R2UR UR7, R9 ;  /* 0x00000000090772ca */ /* 0x000fe200000e0000 */
        /* <DEDUP_REMOVED lines=19> */
[----:B------:R-:W-:Y:S01]  /*19540*/  FMUL.FTZ R157, R2, R162 ;  /* 0x000000a2029d7220 */ /* 0x000fe20000410000 */
[----:B------:R-:W3:Y:S01]  /*19550*/  MUFU.TANH R121, R121 ;  /* 0x0000007900797308 */ /* 0x000ee20000002400 */
[----:B-1----:R-:W-:Y:S01]  /*19560*/  FMNMX.FTZ R166, R8, R11, !PT ;  /* 0x0000000b08a67209 */ /* 0x002fe20007810000 */
[----:B------:R-:W-:Y:S01]  /*19570*/  FMUL.FTZ R162, R2, R167 ;  /* 0x000000a702a27220 */ /* 0x000fe20000410000 */
[----:B0-----:R-:W-:-:S02]  /*19580*/  SHF.R.U32.HI R199, RZ, 0x7, R199 ;  /* 0x00000007ffc77819 */ /* 0x001fc400000116c7 */
[----:B------:R-:W-:Y:S01]  /*19590*/  FMNMX.FTZ R167, R21, R166, !PT ;  /* 0x000000a615a77209 */ /* 0x000fe20007810000 */
[----:B------:R-:W-:Y:S02]  /*195a0*/  FMUL.FTZ R166, R2, R171 ;  /* 0x000000ab02a67220 */ /* 0x000fe40000410000 */
[----:B------:R-:W0:Y:S01]  /*195b0*/  MUFU.TANH R122, R122 ;  /* 0x0000007a007a7308 */ /* 0x000e220000002400 */
[----:B--2---:R-:W-:Y:S02]  /*195c0*/  FMNMX.FTZ R11, R9, R13, !PT ;  /* 0x0000000d090b7209 */ /* 0x004fe40007810000 */
[----:B------:R-:W-:Y:S02]  /*195d0*/  FMNMX.FTZ R168, R120, R167, !PT ;  /* 0x000000a778a87209 */ /* 0x000fe40007810000 */
[----:B------:R-:W-:Y:S02]  /*195e0*/  FMNMX.FTZ R10, R20, R11, !PT ;  /* 0x0000000b140a7209 */ /* 0x000fe40007810000 */
[----:B------:R-:W-:Y:S01]  /*195f0*/  FMNMX.FTZ R167, R123, R168, !PT ;  /* 0x000000a87ba77209 */ /* 0x000fe20007810000 */
[----:B------:R-:W1:Y:S01]  /*19600*/  MUFU.TANH R126, R126 ;  /* 0x0000007e007e7308 */ /* 0x000e620000002400 */
[----:B---3--:R-:W-:-:S02]  /*19610*/  FMNMX.FTZ R11, R121, R10, !PT ;  /* 0x0000000a790b7209 */ /* 0x008fc40007810000 */
[----:B------:R-:W-:-:S05]  /*19620*/  FMNMX.FTZ R168, R124, R167, !PT ;  /* 0x000000a77ca87209 */ /* 0x000fca0007810000 */
[----:B------:R-:W2:Y:S01]  /*19630*/  MUFU.TANH R127, R127 ;  /* 0x0000007f007f7308 */ /* 0x000ea20000002400 */
[----:B0-----:R-:W-:-:S04]  /*19640*/  FMNMX.FTZ R10, R122, R11, !PT ;  /* 0x0000000b7a0a7209 */ /* 0x001fc80007810000 */
[----:B------:R-:W-:-:S03]  /*19650*/  FMNMX.FTZ R11, R125, R10, !PT ;  /* 0x0000000a7d0b7209 */ /* 0x000fc60007810000 */
[----:B------:R-:W0:Y:S01]  /*19660*/  MUFU.TANH R131, R131 ;  /* 0x0000008300837308 */ /* 0x000e220000002400 */
[----:B-1----:R-:W-:-:S04]  /*19670*/  FMNMX.FTZ R10, R126, R11, !PT ;  /* 0x0000000b7e0a7209 */ /* 0x002fc80007810000 */
[----:B------:R-:W-:-:S03]  /*19680*/  FMNMX.FTZ R11, R129, R10, !PT ;  /* 0x0000000a810b7209 */ /* 0x000fc60007810000 */
[----:B------:R-:W1:Y:S01]  /*19690*/  MUFU.TANH R132, R132 ;  /* 0x0000008400847308 */ /* 0x000e620000002400 */
[----:B--2---:R-:W-:Y:S01]  /*196a0*/  FMNMX.FTZ R169, R127, R168, !PT ;  /* 0x000000a87fa97209 */ /* 0x004fe20007810000 */
[----:B------:R-:W-:Y:S01]  /*196b0*/  FMUL.FTZ R168, R2, R173 ;  /* 0x000000ad02a87220 */ /* 0x000fe20000410000 */
[----:B------:R-:W-:Y:S02]  /*196c0*/  FMNMX.FTZ R10, R130, R11, !PT ;  /* 0x0000000b820a7209 */ /* 0x000fe40007810000 */
[----:B------:R-:W-:Y:S02]  /*196d0*/  FMNMX.FTZ R170, R128, R169, !PT ;  /* 0x000000a980aa7209 */ /* 0x000fe40007810000 */
[----:B------:R-:W-:Y:S01]  /*196e0*/  FMNMX.FTZ R11, R133, R10, !PT ;  /* 0x0000000a850b7209 */ /* 0x000fe20007810000 */
[----:B------:R-:W2:Y:S01]  /*196f0*/  MUFU.TANH R137, R137 ;  /* 0x0000008900897308 */ /* 0x000ea20000002400 */
[----:B0-----:R-:W-:Y:S02]  /*19700*/  FMNMX.FTZ R169, R131, R170, !PT ;  /* 0x000000aa83a97209 */ /* 0x001fe40007810000 */
[----:B------:R-:W-:-:S05]  /*19710*/  FMNMX.FTZ R10, R134, R11, !PT ;  /* 0x0000000b860a7209 */ /* 0x000fca0007810000 */
[----:B------:R-:W-:Y:S01]  /*19720*/  MUFU.TANH R136, R136 ;  /* 0x0000008800887308 */ /* 0x000fe20000002400 */
[----:B-1----:R-:W-:-:S04]  /*19730*/  FMNMX.FTZ R170, R132, R169, !PT ;  /* 0x000000a984aa7209 */ /* 0x002fc80007810000 */
[----:B------:R-:W-:Y:S01]  /*19740*/  FMNMX.FTZ R171, R135, R170, !PT ;  /* 0x000000aa87ab7209 */ /* 0x000fe20007810000 */
[----:B------:R-:W-:Y:S02]  /*19750*/  FMUL.FTZ R170, R2, R175 ;  /* 0x000000af02aa7220 */ /* 0x000fe40000410000 */
[----:B------:R-:W0:Y:S01]  /*19760*/  MUFU.TANH R141, R141 ;  /* 0x0000008d008d7308 */ /* 0x000e220000002400 */
[----:B--2---:R-:W-:-:S04]  /*19770*/  FMNMX.FTZ R11, R137, R10, !PT ;  /* 0x0000000a890b7209 */ /* 0x004fc80007810000 */
[----:B------:R-:W-:-:S03]  /*19780*/  FMNMX.FTZ R10, R138, R11, !PT ;  /* 0x0000000b8a0a7209 */ /* 0x000fc60007810000 */
[----:B------:R-:W1:Y:S08]  /*19790*/  MUFU.TANH R142, R142 ;  /* 0x0000008e008e7308 */ /* 0x000e700000002400 */
[----:B------:R2:W-:Y:S01]  /*197a0*/  MUFU.TANH R167, R172 ;  /* 0x000000ac00a77308 */ /* 0x0005e20000002400 */
[----:B0-----:R-:W-:-:S07]  /*197b0*/  FMNMX.FTZ R11, R141, R10, !PT ;  /* 0x0000000a8d0b7209 */ /* 0x001fce0007810000 */
[----:B------:R-:W0:Y:S01]  /*197c0*/  MUFU.TANH R147, R147 ;  /* 0x0000009300937308 */ /* 0x000e220000002400 */
[----:B--2---:R-:W-:Y:S02]  /*197d0*/  FMNMX.FTZ R172, R136, R171, !PT ;  /* 0x000000ab88ac7209 */ /* 0x004fe40007810000 */
[----:B-1----:R-:W-:Y:S02]  /*197e0*/  FMNMX.FTZ R10, R142, R11, !PT ;  /* 0x0000000b8e0a7209 */ /* 0x002fe40007810000 */
[----:B------:R-:W-:Y:S02]  /*197f0*/  FMNMX.FTZ R171, R139, R172, !PT ;  /* 0x000000ac8bab7209 */ /* 0x000fe40007810000 */
[----:B------:R-:W-:Y:S01]  /*19800*/  FMNMX.FTZ R173, R145, R10, !PT ;  /* 0x0000000a91ad7209 */ /* 0x000fe20007810000 */
[----:B------:R-:W-:Y:S01]  /*19810*/  MUFU.TANH R146, R146 ;  /* 0x0000009200927308 */ /* 0x000fe20000002400 */
[----:B------:R-:W-:-:S04]  /*19820*/  FMNMX.FTZ R172, R140, R171, !PT ;  /* 0x000000ab8cac7209 */ /* 0x000fc80007810000 */
[----:B------:R-:W-:Y:S01]  /*19830*/  FMNMX.FTZ R11, R143, R172, !PT ;  /* 0x000000ac8f0b7209 */ /* 0x000fe20007810000 */
[----:B------:R-:W-:Y:S02]  /*19840*/  FMUL.FTZ R172, R2, R177 ;  /* 0x000000b102ac7220 */ /* 0x000fe40000410000 */
[----:B------:R-:W1:Y:S01]  /*19850*/  MUFU.TANH R151, R151 ;  /* 0x0000009700977308 */ /* 0x000e620000002400 */
[----:B------:R-:W-:-:S04]  /*19860*/  FMNMX.FTZ R10, R144, R11, !PT ;  /* 0x0000000b900a7209 */ /* 0x000fc80007810000 */
[----:B0-----:R-:W-:-:S03]  /*19870*/  FMNMX.FTZ R11, R147, R10, !PT ;  /* 0x0000000a930b7209 */ /* 0x001fc60007810000 */
[----:B------:R-:W0:Y:S01]  /*19880*/  MUFU.TANH R152, R152 ;  /* 0x0000009800987308 */ /* 0x000e220000002400 */
[----:B------:R-:W-:-:S07]  /*19890*/  FMNMX.FTZ R10, R148, R11, !PT ;  /* 0x0000000b940a7209 */ /* 0x000fce0007810000 */
[----:B------:R2:W-:Y:S01]  /*198a0*/  MUFU.TANH R169, R174 ;  /* 0x000000ae00a97308 */ /* 0x0005e20000002400 */
[----:B-1----:R-:W-:-:S07]  /*198b0*/  FMNMX.FTZ R11, R151, R10, !PT ;  /* 0x0000000a970b7209 */ /* 0x002fce0007810000 */
[----:B------:R-:W1:Y:S01]  /*198c0*/  MUFU.TANH R156, R156 ;  /* 0x0000009c009c7308 */ /* 0x000e620000002400 */
[----:B--2---:R-:W-:Y:S01]  /*198d0*/  FMNMX.FTZ R174, R146, R173, !PT ;  /* 0x000000ad92ae7209 */ /* 0x004fe20007810000 */
[----:B------:R-:W-:Y:S01]  /*198e0*/  FMUL.FTZ R173, R2, R178 ;  /* 0x000000b202ad7220 */ /* 0x000fe20000410000 */
[----:B0-----:R-:W-:Y:S02]  /*198f0*/  FMNMX.FTZ R10, R152, R11, !PT ;  /* 0x0000000b980a7209 */ /* 0x001fe40007810000 */
[----:B------:R-:W-:Y:S02]  /*19900*/  FMNMX.FTZ R175, R149, R174, !PT ;  /* 0x000000ae95af7209 */ /* 0x000fe40007810000 */
[----:B------:R-:W-:Y:S01]  /*19910*/  FMNMX.FTZ R11, R155, R10, !PT ;  /* 0x0000000a9b0b7209 */ /* 0x000fe20007810000 */
[----:B------:R-:W-:Y:S01]  /*19920*/  MUFU.TANH R157, R157 ;  /* 0x0000009d009d7308 */ /* 0x000fe20000002400 */
[----:B------:R-:W-:-:S04]  /*19930*/  FMNMX.FTZ R174, R150, R175, !PT ;  /* 0x000000af96ae7209 */ /* 0x000fc80007810000 */
[----:B------:R-:W-:-:S03]  /*19940*/  FMNMX.FTZ R175, R153, R174, !PT ;  /* 0x000000ae99af7209 */ /* 0x000fc60007810000 */
[----:B------:R-:W-:Y:S01]  /*19950*/  MUFU.TANH R161, R161 ;  /* 0x000000a100a17308 */ /* 0x000fe20000002400 */
[----:B-1----:R-:W-:-:S04]  /*19960*/  FMNMX.FTZ R10, R156, R11, !PT ;  /* 0x0000000b9c0a7209 */ /* 0x002fc80007810000 */
[----:B------:R-:W-:-:S03]  /*19970*/  FMNMX.FTZ R11, R159, R10, !PT ;  /* 0x0000000a9f0b7209 */ /* 0x000fc60007810000 */
[----:B------:R-:W0:Y:S01]  /*19980*/  MUFU.TANH R163, R163 ;  /* 0x000000a300a37308 */ /* 0x000e220000002400 */
[----:B------:R-:W-:-:S07]  /*19990*/  FMNMX.FTZ R10, R160, R11, !PT ;  /* 0x0000000ba00a7209 */ /* 0x000fce0007810000 */
[----:B------:R-:W-:Y:S08]  /*199a0*/  MUFU.TANH R162, R162 ;  /* 0x000000a200a27308 */ /* 0x000ff00000002400 */
[----:B------:R1:W-:Y:S01]  /*199b0*/  MUFU.TANH R171, R176 ;  /* 0x000000b000ab7308 */ /* 0x0003e20000002400 */
[----:B0-----:R-:W-:-:S07]  /*199c0*/  FMNMX.FTZ R11, R163, R10, !PT ;  /* 0x0000000aa30b7209 */ /* 0x001fce0007810000 */
[----:B------:R-:W0:Y:S01]  /*199d0*/  MUFU.TANH R164, R164 ;  /* 0x000000a400a47308 */ /* 0x000e220000002400 */
[----:B-1----:R-:W-:Y:S01]  /*199e0*/  FMNMX.FTZ R176, R154, R175, !PT ;  /* 0x000000af9ab07209 */ /* 0x002fe20007810000 */
[----:B------:R-:W-:-:S03]  /*199f0*/  FMUL.FTZ R175, R2, R180 ;  /* 0x000000b402af7220 */ /* 0x000fc60000410000 */
[----:B------:R-:W-:Y:S01]  /*19a00*/  FMNMX.FTZ R177, R157, R176, !PT ;  /* 0x000000b09db17209 */ /* 0x000fe20007810000 */
[----:B------:R-:W-:Y:S02]  /*19a10*/  WARPGROUP.DEPBAR.LE gsb0, 0x0 ;  /* 0x00008000000079c5 */ /* 0x000fe40000010000 */
[----:B------:R-:W-:Y:S01]  /*19a20*/  WARPGROUP.ARRIVE ;  /* 0x00000000000079c5 */ /* 0x000fe20000000000 */
[----:B------:R-:W-:Y:S01]  /*19a30*/  MUFU.TANH R165, R165 ;  /* 0x000000a500a57308 */ /* 0x000fe20000002400 */
[----:B------:R-:W-:-:S04]  /*19a40*/  FMNMX.FTZ R176, R158, R177, !PT ;  /* 0x000000b19eb07209 */ /* 0x000fc80007810000 */
[----:B------:R-:W-:Y:S01]  /*19a50*/  QGMMA.64x192x32.F32.E4M3.E4M3 R24, R188, gdesc[UR4], R24, gsb0 ;  /* 0x02e00004bc187df3 */ /* 0x000fe20008000818 */
[----:B------:R-:W-:Y:S02]  /*19a60*/  FMNMX.FTZ R177, R161, R176, !PT ;  /* 0x000000b0a1b17209 */ /* 0x000fe40007810000 */
[----:B------:R-:W-:Y:S01]  /*19a70*/  MUFU.TANH R166, R166 ;  /* 0x000000a600a67308 */ /* 0x000fe20000002400 */
[----:B0-----:R-:W-:Y:S02]  /*19a80*/  FMNMX.FTZ R10, R164, R11, !PT ;  /* 0x0000000ba40a7209 */ /* 0x001fe40007810000 */
[----:B------:R-:W-:Y:S01]  /*19a90*/  FMNMX.FTZ R178, R162, R177, !PT ;  /* 0x000000b1a2b27209 */ /* 0x000fe20007810000 */
[----:B------:R-:W-:Y:S01]  /*19aa0*/  FMUL.FTZ R177, R2, R182 ;  /* 0x000000b602b17220 */ /* 0x000fe20000410000 */
[----:B------:R-:W-:Y:S01]  /*19ab0*/  FMNMX.FTZ R11, R167, R10, !PT ;  /* 0x0000000aa70b7209 */ /* 0x000fe20007810000 */
[----:B------:R-:W-:Y:S02]  /*19ac0*/  IMAD.U32 R182, RZ, RZ, UR43 ;  /* 0x0000002bffb67e24 */ /* 0x000fe4000f8e00ff */
[----:B------:R-:W0:Y:S08]  /*19ad0*/  MUFU.TANH R168, R168 ;  /* 0x000000a800a87308 */ /* 0x000e300000002400 */
[----:B------:R-:W-:Y:S08]  /*19ae0*/  MUFU.TANH R170, R170 ;  /* 0x000000aa00aa7308 */ /* 0x000ff00000002400 */
[----:B------:R-:W1:Y:S01]  /*19af0*/  MUFU.TANH R172, R172 ;  /* 0x000000ac00ac7308 */ /* 0x000e620000002400 */
[----:B0-----:R-:W-:-:S04]  /*19b00*/  FMNMX.FTZ R10, R168, R11, !PT ;  /* 0x0000000ba80a7209 */ /* 0x001fc80007810000 */
[----:B------:R-:W-:-:S03]  /*19b10*/  FMNMX.FTZ R11, R171, R10, !PT ;  /* 0x0000000aab0b7209 */ /* 0x000fc60007810000 */
[----:B------:R-:W0:Y:S08]  /*19b20*/  MUFU.TANH R173, R173 ;  /* 0x000000ad00ad7308 */ /* 0x000e300000002400 */
[----:B------:R2:W-:Y:S01]  /*19b30*/  MUFU.TANH R174, R179 ;  /* 0x000000b300ae7308 */ /* 0x0005e20000002400 */
[----:B-1----:R-:W-:-:S07]  /*19b40*/  FMNMX.FTZ R10, R172, R11, !PT ;  /* 0x0000000bac0a7209 */ /* 0x002fce0007810000 */
[----:B------:R-:W1:Y:S01]  /*19b50*/  MUFU.TANH R175, R175 ;  /* 0x000000af00af7308 */ /* 0x000e620000002400 */
[----:B--2---:R-:W-:-:S04]  /*19b60*/  FMNMX.FTZ R179, R165, R178, !PT ;  /* 0x000000b2a5b37209 */ /* 0x004fc80007810000 */
[----:B------:R-:W-:-:S03]  /*19b70*/  FMNMX.FTZ R178, R166, R179, !PT ;  /* 0x000000b3a6b27209 */ /* 0x000fc60007810000 */
[----:B------:R-:W2:Y:S01]  /*19b80*/  MUFU.TANH R176, R181 ;  /* 0x000000b500b07308 */ /* 0x000ea20000002400 */
[----:B------:R-:W-:-:S04]  /*19b90*/  FMNMX.FTZ R179, R169, R178, !PT ;  /* 0x000000b2a9b37209 */ /* 0x000fc80007810000 */
[----:B------:R-:W-:-:S03]  /*19ba0*/  FMNMX.FTZ R180, R170, R179, !PT ;  /* 0x000000b3aab47209 */ /* 0x000fc60007810000 */
[----:B------:R-:W3:Y:S01]  /*19bb0*/  MUFU.TANH R177, R177 ;  /* 0x000000b100b17308 */ /* 0x000ee20000002400 */
[----:B0-----:R-:W-:Y:S02]  /*19bc0*/  FMNMX.FTZ R179, R173, R180, !PT ;  /* 0x000000b4adb37209 */ /* 0x001fe40007810000 */
[----:B-1----:R-:W-:Y:S01]  /*19bd0*/  FMNMX.FTZ R11, R175, R10, !PT ;  /* 0x0000000aaf0b7209 */ /* 0x002fe20007810000 */
[----:B------:R-:W-:Y:S01]  /*19be0*/  VIADD R10, R6, 0x6 ;  /* 0x00000006060a7836 */ /* 0x000fe20000000000 */
[----:B------:R-:W-:-:S03]  /*19bf0*/  FMNMX.FTZ R180, R174, R179, !PT ;  /* 0x000000b3aeb47209 */ /* 0x000fc60007810000 */
[----:B------:R-:W0:Y:S01]  /*19c00*/  MUFU.TANH R178, R183 ;  /* 0x000000b700b27308 */ /* 0x000e220000002400 */
[----:B--2---:R-:W-:Y:S02]  /*19c10*/  FMNMX.FTZ R11, R176, R11, !PT ;  /* 0x0000000bb00b7209 */ /* 0x004fe40007810000 */
[----:B------:R-:W-:Y:S02]  /*19c20*/  R2UR UR6, R10 ;  /* 0x000000000a0672ca */ /* 0x000fe400000e0000 */
[----:B---3--:R-:W-:Y:S02]  /*19c30*/  FMNMX.FTZ R179, R177, R180, !PT ;  /* 0x000000b4b1b37209 */ /* 0x008fe40007810000 */
[----:B------:R-:W1:Y:S02]  /*19c40*/  SHFL.BFLY PT, R180, R11, 0x2, 0x1f ;  /* 0x0c401f000bb47f89 */ /* 0x000e6400000e0000 */
[----:B0-----:R-:W-:-:S05]  /*19c50*/  FMNMX.FTZ R179, R178, R179, !PT ;  /* 0x000000b3b2b37209 */ /* 0x001fca0007810000 */
[----:B------:R-:W0:Y:S01]  /*19c60*/  SHFL.BFLY PT, R181, R179, 0x2, 0x1f ;  /* 0x0c401f00b3b57f89 */ /* 0x000e2200000e0000 */
[----:B-1----:R-:W-:Y:S01]  /*19c70*/  FMNMX.FTZ R180, R11, R180, !PT ;  /* 0x000000b40bb47209 */ /* 0x002fe20007810000 */
[----:B------:R-:W-:-:S05]  /*19c80*/  IMAD.MOV.U32 R11, RZ, RZ, 0x40000040 ;  /* 0x40000040ff0b7424 */ /* 0x000fca00078e00ff */
[----:B------:R-:W-:Y:S02]  /*19c90*/  R2UR UR7, R11 ;  /* 0x000000000b0772ca */ /* 0x000fe400000e0000 */
[----:B0-----:R-:W-:Y:S02]  /*19ca0*/  FMNMX.FTZ R6, R179, R181, !PT ;  /* 0x000000b5b3067209 */ /* 0x001fe40007810000 */
[----:B------:R-:W0:Y:S04]  /*19cb0*/  SHFL.BFLY PT, R181, R180, 0x1, 0x1f ;  /* 0x0c201f00b4b57f89 */ /* 0x000e2800000e0000 */
[----:B------:R-:W1:Y:S01]  /*19cc0*/  SHFL.BFLY PT, R183, R6, 0x1, 0x1f ;  /* 0x0c201f0006b77f89 */ /* 0x000e6200000e0000 */
[----:B0-----:R-:W-:Y:S02]  /*19cd0*/  FMNMX.FTZ R11, R180, R181, !PT ;  /* 0x000000b5b40b7209 */ /* 0x001fe40007810000 */
[----:B-1----:R-:W-:-:S03]  /*19ce0*/  FMNMX.FTZ R10, R6, R183, !PT ;  /* 0x000000b7060a7209 */ /* 0x002fc60007810000 */
[----:B------:R-:W-:-:S04]  /*19cf0*/  FADD.FTZ R12, -R11, R12 ;  /* 0x0000000c0b0c7221 */ /* 0x000fc80000010100 */
[----:B------:R-:W-:Y:S01]  /*19d00*/  FMUL.FTZ R179, R12, UR43 ;  /* 0x0000002b0cb37c20 */ /* 0x000fe20008410000 */
[----:B------:R-:W-:-:S03]  /*19d10*/  FADD.FTZ R12, -R10, R13 ;  /* 0x0000000d0a0c7221 */ /* 0x000fc60000010100 */
[----:B------:R0:W-:Y:S01]  /*19d20*/  MUFU.EX2 R13, R179 ;  /* 0x000000b3000d7308 */ /* 0x0001e20000000800 */
[----:B------:R-:W-:Y:S01]  /*19d30*/  FMUL.FTZ R181, R12, UR43 ;  /* 0x0000002b0cb57c20 */ /* 0x000fe20008410000 */
        /* <DEDUP_REMOVED lines=28> */
[----:B0-----:R-:W-:-:S02]  /*19f00*/  IMAD.U32 R179, RZ, RZ, UR43 ;  /* 0x0000002bffb37e24 */ /* 0x001fc4000f8e00ff */
[--C-:B------:R-:W-:Y:S01]  /*19f10*/  FFMA.FTZ R167, R168, UR43, -R12.reuse ;  /* 0x0000002ba8a77c23 */ /* 0x100fe2000801080c */
[----:B------:R-:W-:-:S01]  /*19f20*/  FFMA.FTZ R168, R171, UR43, -R12 ;  /* 0x0000002baba87c23 */ /* 0x000fc2000801080c */
[----:B------:R-:W-:Y:S01]  /*19f30*/  FFMA.FTZ R171, R172, UR43, -R12 ;  /* 0x0000002bacab7c23 */ /* 0x000fe2000801080c */
[----:B------:R-:W-:-:S01]  /*19f40*/  FFMA.FTZ R172, R10, R179, -8 ;  /* 0xc10000000aac7423 */ /* 0x000fc200000100b3 */
[----:B------:R-:W0:Y:S01]  /*19f50*/  MUFU.EX2 R180, R180 ;  /* 0x000000b400b47308 */ /* 0x000e220000000800 */
[----:B------:R-:W-:-:S01]  /*19f60*/  FFMA.FTZ R175, R175, UR43, -R12 ;  /* 0x0000002bafaf7c23 */ /* 0x000fc2000801080c */
[----:B------:R-:W-:Y:S01]  /*19f70*/  FFMA.FTZ R12, R176, UR43, -R12 ;  /* 0x0000002bb00c7c23 */ /* 0x000fe2000801080c */
[----:B------:R-:W-:-:S01]  /*19f80*/  FFMA.FTZ R9, R9, UR43, -R172 ;  /* 0x0000002b09097c23 */ /* 0x000fc200080108ac */
[--C-:B------:R-:W-:Y:S01]  /*19f90*/  FFMA.FTZ R20, R20, UR43, -R172.reuse ;  /* 0x0000002b14147c23 */ /* 0x100fe200080108ac */
[----:B------:R-:W-:-:S01]  /*19fa0*/  FFMA.FTZ R121, R121, UR43, -R172 ;  /* 0x0000002b79797c23 */ /* 0x000fc200080108ac */
[--C-:B------:R-:W-:Y:S01]  /*19fb0*/  FFMA.FTZ R122, R122, UR43, -R172.reuse ;  /* 0x0000002b7a7a7c23 */ /* 0x100fe200080108ac */
[----:B------:R-:W-:-:S01]  /*19fc0*/  FFMA.FTZ R125, R125, UR43, -R172 ;  /* 0x0000002b7d7d7c23 */ /* 0x000fc200080108ac */
[----:B------:R-:W-:-:S02]  /*19fd0*/  WARPGROUP.DEPBAR.LE gsb0, 0x0 ;  /* 0x00008000000079c5 */ /* 0x000fc40000010000 */
[----:B------:R-:W-:Y:S01]  /*19fe0*/  WARPGROUP.ARRIVE ;  /* 0x00000000000079c5 */ /* 0x000fe20000000000 */
[----:B------:R-:W-:Y:S01]  /*19ff0*/  MUFU.EX2 R6, R181 ;  /* 0x000000b500067308 */ /* 0x000fe20000000800 */
[----:B------:R-:W-:Y:S02]  /*1a000*/  @!P1 IMAD R176, R15, 0x8, R16 ;  /* 0x000000080fb09824 */ /* 0x000fe400078e0210 */
[--C-:B------:R-:W-:Y:S01]  /*1a010*/  FFMA.FTZ R126, R126, UR43, -R172.reuse ;  /* 0x0000002b7e7e7c23 */ /* 0x100fe200080108ac */
[----:B------:R-:W-:Y:S01]  /*1a020*/  IADD3 R179, -R199, 0xb, RZ ;  /* 0x0000000bc7b37810 */ /* 0x000fe20007ffe1ff */
[----:B------:R-:W-:Y:S01]  /*1a030*/  FFMA.FTZ R129, R129, UR43, -R172 ;  /* 0x0000002b81817c23 */ /* 0x000fe200080108ac */
[----:B------:R-:W-:Y:S01]  /*1a040*/  QGMMA.64x192x32.F32.E4M3.E4M3 R24, R184, gdesc[UR4], R24, gsb0 ;  /* 0x02e00004b8187df3 */ /* 0x000fe20008000818 */
[----:B------:R-:W-:Y:S02]  /*1a050*/  @!P1 VIADD R176, R176, 0x2a840 ;  /* 0x0002a840b0b09836 */ /* 0x000fe40000000000 */
[----:B0-----:R-:W-:Y:S01]  /*1a060*/  FFMA.FTZ R4, R13, R4, R180 ;  /* 0x000000040d047223 */ /* 0x001fe200000100b4 */
[----:B------:R-:W0:Y:S01]  /*1a070*/  MUFU.EX2 R9, R9 ;  /* 0x0000000900097308 */ /* 0x000e220000000800 */
[----:B------:R-:W-:-:S01]  /*1a080*/  FFMA.FTZ R130, R130, UR43, -R172 ;  /* 0x0000002b82827c23 */ /* 0x000fc200080108ac */
[----:B------:R-:W-:Y:S01]  /*1a090*/  FFMA.FTZ R133, R133, UR43, -R172 ;  /* 0x0000002b85857c23 */ /* 0x000fe200080108ac */
[----:B------:R-:W-:Y:S01]  /*1a0a0*/  @!P1 PRMT R176, RZ, 0x654, R176 ;  /* 0x00000654ffb09816 */ /* 0x000fe200000000b0 */
        /* <DEDUP_REMOVED lines=26> */
[----:B------:R-:W-:-:S02]  /*1a250*/  FFMA.FTZ R172, R178, UR43, -R172 ;  /* 0x0000002bb2ac7c23 */ /* 0x000fc400080108ac */
[----:B------:R-:W0:Y:S08]  /*1a260*/  MUFU.EX2 R121, R121 ;  /* 0x0000007900797308 */ /* 0x000e300000000800 */
[----:B------:R-:W-:Y:S08]  /*1a270*/  MUFU.EX2 R21, R21 ;  /* 0x0000001500157308 */ /* 0x000ff00000000800 */
[----:B------:R-:W3:Y:S08]  /*1a280*/  MUFU.EX2 R122, R122 ;  /* 0x0000007a007a7308 */ /* 0x000ef00000000800 */
[----:B------:R-:W-:Y:S08]  /*1a290*/  MUFU.EX2 R120, R120 ;  /* 0x0000007800787308 */ /* 0x000ff00000000800 */
[----:B------:R-:W4:Y:S08]  /*1a2a0*/  MUFU.EX2 R125, R125 ;  /* 0x0000007d007d7308 */ /* 0x000f300000000800 */
[----:B------:R-:W-:Y:S08]  /*1a2b0*/  MUFU.EX2 R123, R123 ;  /* 0x0000007b007b7308 */ /* 0x000ff00000000800 */
[----:B------:R-:W5:Y:S08]  /*1a2c0*/  MUFU.EX2 R126, R126 ;  /* 0x0000007e007e7308 */ /* 0x000f700000000800 */
        /* <DEDUP_REMOVED lines=14> */
[----:B------:R-:W-:Y:S01]  /*1a3b0*/  MUFU.EX2 R139, R139 ;  /* 0x0000008b008b7308 */ /* 0x000fe20000000800 */
[----:B------:R-:W-:-:S02]  /*1a3c0*/  WARPGROUP.DEPBAR.LE gsb0, 0x0 ;  /* 0x00008000000079c5 */ /* 0x000fc40000010000 */
[----:B------:R1:W-:Y:S06]  /*1a3d0*/  BAR.ARV R179, 0x100 ;  /* 0x000400b30000751d */ /* 0x0003ec0000002000 */
[----:B------:R3:W-:Y:S01]  /*1a3e0*/  @!P1 SYNCS.ARRIVE.TRANS64.RED.A1T0 RZ, [R176+URZ], RZ ;  /* 0x000000ffb0ff99a7 */ /* 0x0007e2000810043f */
[----:B------:R-:W5:Y:S01]  /*1a3f0*/  MUFU.EX2 R142, R142 ;  /* 0x0000008e008e7308 */ /* 0x000f620000000800 */
[----:B-1----:R-:W-:-:S01]  /*1a400*/  FADD.FTZ R179, R7, R4 ;  /* 0x0000000407b37221 */ /* 0x002fc20000010000 */
[----:B--2---:R-:W-:-:S04]  /*1a410*/  FADD.FTZ R4, R20, R3 ;  /* 0x0000000314047221 */ /* 0x004fc80000010000 */
[----:B0-----:R-:W-:Y:S01]  /*1a420*/  FADD.FTZ R3, R121, R4 ;  /* 0x0000000479037221 */ /* 0x001fe20000010000 */
[----:B---3--:R-:W-:-:S01]  /*1a430*/  FADD.FTZ R176, R8, R179 ;  /* 0x000000b308b07221 */ /* 0x008fc20000010000 */
[----:B------:R-:W-:Y:S02]  /*1a440*/  MUFU.EX2 R140, R140 ;  /* 0x0000008c008c7308 */ /* 0x000fe40000000800 */
[----:B------:R-:W-:-:S01]  /*1a450*/  FADD.FTZ R4, R122, R3 ;  /* 0x000000037a047221 */ /* 0x000fc20000010000 */
[----:B------:R-:W-:-:S03]  /*1a460*/  FADD.FTZ R179, R21, R176 ;  /* 0x000000b015b37221 */ /* 0x000fc60000010000 */
[----:B----4-:R-:W-:Y:S01]  /*1a470*/  FADD.FTZ R3, R125, R4 ;  /* 0x000000047d037221 */ /* 0x010fe20000010000 */
[----:B------:R-:W-:-:S01]  /*1a480*/  FADD.FTZ R176, R120, R179 ;  /* 0x000000b378b07221 */ /* 0x000fc20000010000 */
[----:B------:R-:W0:Y:S02]  /*1a490*/  MUFU.EX2 R145, R145 ;  /* 0x0000009100917308 */ /* 0x000e240000000800 */
[----:B-----5:R-:W-:-:S01]  /*1a4a0*/  FADD.FTZ R4, R126, R3 ;  /* 0x000000037e047221 */ /* 0x020fc20000010000 */
[----:B------:R-:W-:-:S03]  /*1a4b0*/  FADD.FTZ R179, R123, R176 ;  /* 0x000000b07bb37221 */ /* 0x000fc60000010000 */
[----:B------:R-:W-:Y:S01]  /*1a4c0*/  FADD.FTZ R3, R129, R4 ;  /* 0x0000000481037221 */ /* 0x000fe20000010000 */
[----:B------:R-:W-:-:S01]  /*1a4d0*/  FADD.FTZ R176, R124, R179 ;  /* 0x000000b37cb07221 */ /* 0x000fc20000010000 */
[----:B------:R-:W-:Y:S02]  /*1a4e0*/  MUFU.EX2 R143, R143 ;  /* 0x0000008f008f7308 */ /* 0x000fe40000000800 */
[----:B------:R-:W-:-:S01]  /*1a4f0*/  FADD.FTZ R4, R130, R3 ;  /* 0x0000000382047221 */ /* 0x000fc20000010000 */
[----:B------:R-:W-:-:S03]  /*1a500*/  FADD.FTZ R179, R127, R176 ;  /* 0x000000b07fb37221 */ /* 0x000fc60000010000 */
[----:B------:R-:W-:Y:S01]  /*1a510*/  FADD.FTZ R3, R133, R4 ;  /* 0x0000000485037221 */ /* 0x000fe20000010000 */
[----:B------:R-:W-:-:S01]  /*1a520*/  FADD.FTZ R176, R128, R179 ;  /* 0x000000b380b07221 */ /* 0x000fc20000010000 */
[----:B------:R-:W1:Y:S02]  /*1a530*/  MUFU.EX2 R146, R146 ;  /* 0x0000009200927308 */ /* 0x000e640000000800 */
[----:B------:R-:W-:-:S01]  /*1a540*/  FADD.FTZ R4, R134, R3 ;  /* 0x0000000386047221 */ /* 0x000fc20000010000 */
[----:B------:R-:W-:-:S03]  /*1a550*/  FADD.FTZ R179, R131, R176 ;  /* 0x000000b083b37221 */ /* 0x000fc60000010000 */
[----:B------:R-:W-:Y:S01]  /*1a560*/  FADD.FTZ R3, R137, R4 ;  /* 0x0000000489037221 */ /* 0x000fe20000010000 */
[----:B------:R-:W-:-:S01]  /*1a570*/  FADD.FTZ R176, R132, R179 ;  /* 0x000000b384b07221 */ /* 0x000fc20000010000 */
[----:B------:R-:W2:Y:S02]  /*1a580*/  MUFU.EX2 R144, R144 ;  /* 0x0000009000907308 */ /* 0x000ea40000000800 */
[----:B------:R-:W-:-:S01]  /*1a590*/  FADD.FTZ R4, R138, R3 ;  /* 0x000000038a047221 */ /* 0x000fc20000010000 */
[----:B------:R-:W-:-:S03]  /*1a5a0*/  FADD.FTZ R179, R135, R176 ;  /* 0x000000b087b37221 */ /* 0x000fc60000010000 */
[----:B------:R-:W-:Y:S01]  /*1a5b0*/  FADD.FTZ R3, R141, R4 ;  /* 0x000000048d037221 */ /* 0x000fe20000010000 */
[----:B------:R-:W-:-:S01]  /*1a5c0*/  FADD.FTZ R176, R136, R179 ;  /* 0x000000b388b07221 */ /* 0x000fc20000010000 */
[----:B------:R-:W3:Y:S02]  /*1a5d0*/  MUFU.EX2 R149, R149 ;  /* 0x0000009500957308 */ /* 0x000ee40000000800 */
[----:B------:R-:W-:-:S01]  /*1a5e0*/  FADD.FTZ R4, R142, R3 ;  /* 0x000000038e047221 */ /* 0x000fc20000010000 */
[----:B------:R-:W-:-:S03]  /*1a5f0*/  FADD.FTZ R179, R139, R176 ;  /* 0x000000b08bb37221 */ /* 0x000fc60000010000 */
[----:B0-----:R-:W-:Y:S01]  /*1a600*/  FADD.FTZ R3, R145, R4 ;  /* 0x0000000491037221 */ /* 0x001fe20000010000 */
[----:B------:R-:W-:-:S01]  /*1a610*/  FADD.FTZ R176, R140, R179 ;  /* 0x000000b38cb07221 */ /* 0x000fc20000010000 */
[----:B------:R-:W0:Y:S02]  /*1a620*/  MUFU.EX2 R147, R147 ;  /* 0x0000009300937308 */ /* 0x000e240000000800 */
[----:B-1----:R-:W-:-:S01]  /*1a630*/  FADD.FTZ R4, R146, R3 ;  /* 0x0000000392047221 */ /* 0x002fc20000010000 */
[----:B------:R-:W-:-:S04]  /*1a640*/  FADD.FTZ R179, R143, R176 ;  /* 0x000000b08fb37221 */ /* 0x000fc80000010000 */
[----:B--2---:R-:W-:Y:S01]  /*1a650*/  FADD.FTZ R176, R144, R179 ;  /* 0x000000b390b07221 */ /* 0x004fe20000010000 */
        /* <DEDUP_REMOVED lines=58> */
[----:B-1----:R-:W-:-:S03]  /*1aa00*/  FADD.FTZ R4, R12, R3 ;  /* 0x000000030c047221 */ /* 0x002fc60000010000 */
[----:B--2---:R-:W-:Y:S01]  /*1aa10*/  FADD.FTZ R3, R172, R179 ;  /* 0x000000b3ac037221 */ /* 0x004fe20000010000 */
[----:B------:R-:W-:Y:S06]  /*1aa20*/  @!P0 BRA `(.L_x_1629) ;  /* 0x0000000000048947 */ /* 0x000fec0003800000 */
[----:B------:R-:W-:Y:S01]  /*1aa30*/  BPT.TRAP 0x1 ;  /* 0x000000040000795c */ /* 0x000fe20000300000 */
.L_x_1629:
[----:B------:R-:W-:Y:S01]  /*1aa40*/  F2FP.SATFINITE.E4M3.F32.PACK_AB_MERGE_C R8, R21, R8, RZ ;  /* 0x000000081508723e */ /* 0x000fe200048070ff */
[-C--:B------:R-:W-:Y:S01]  /*1aa50*/  FMUL.FTZ R24, R24, R13.reuse ;  /* 0x0000000d18187220 */ /* 0x080fe20000410000 */
[----:B------:R-:W-:Y:S01]  /*1aa60*/  ISETP.GT.AND P2, PT, R0, R14, PT ;  /* 0x0000000e0000720c */ /* 0x000fe20003f44270 */
[----:B------:R-:W-:Y:S01]  /*1aa70*/  FMUL.FTZ R25, R25, R13 ;  /* 0x0000000d19197220 */ /* 0x000fe20000410000 */
[----:B------:R-:W-:Y:S01]  /*1aa80*/  F2FP.SATFINITE.E4M3.F32.PACK_AB_MERGE_C R196, R7, R180, R8 ;  /* 0x000000b407c4723e */ /* 0x000fe20004807008 */
[----:B------:R-:W-:Y:S01]  /*1aa90*/  IMAD R7, R19, 0x8, R16 ;  /* 0x0000000813077824 */ /* 0x000fe200078e0210 */
[----:B------:R-:W-:Y:S01]  /*1aaa0*/  F2FP.SATFINITE.E4M3.F32.PACK_AB_MERGE_C R12, R12, R175, RZ ;  /* 0x000000af0c0c723e */ /* 0x000fe200048070ff */
[----:B------:R-:W-:Y:S01]  /*1aab0*/  IMAD.U32 R8, RZ, RZ, UR36 ;  /* 0x00000024ff087e24 */ /* 0x000fe2000f8e00ff */
[----:B------:R-:W-:Y:S01]  /*1aac0*/  F2FP.SATFINITE.E4M3.F32.PACK_AB_MERGE_C R121, R122, R121, RZ ;  /* 0x000000797a79723e */ /* 0x000fe200048070ff */
[----:B------:R-:W-:Y:S01]  /*1aad0*/  VIADD R7, R7, 0x2a860 ;  /* 0x0002a86007077836 */ /* 0x000fe20000000000 */
[----:B------:R-:W-:Y:S01]  /*1aae0*/  F2FP.SATFINITE.E4M3.F32.PACK_AB_MERGE_C R124, R127, R124, RZ ;  /* 0x0000007c7f7c723e */ /* 0x000fe200048070ff */
[----:B------:R-:W-:Y:S01]  /*1aaf0*/  FMUL.FTZ R28, R28, R13 ;  /* 0x0000000d1c1c7220 */ /* 0x000fe20000410000 */
[----:B------:R-:W-:Y:S01]  /*1ab00*/  F2FP.SATFINITE.E4M3.F32.PACK_AB_MERGE_C R129, R130, R129, RZ ;  /* 0x000000818281723e */ /* 0x000fe200048070ff */
[-C--:B------:R-:W-:Y:S01]  /*1ab10*/  FMUL.FTZ R29, R29, R13.reuse ;  /* 0x0000000d1d1d7220 */ /* 0x080fe20000410000 */
[----:B------:R-:W-:Y:S01]  /*1ab20*/  PRMT R7, R8, 0x654, R7 ;  /* 0x0000065408077816 */ /* 0x000fe20000000007 */
[-C--:B------:R-:W-:Y:S01]  /*1ab30*/  FMUL.FTZ R32, R32, R13.reuse ;  /* 0x0000000d20207220 */ /* 0x080fe20000410000 */
        /* <DEDUP_REMOVED lines=123> */
[----:B0-----:R-:W-:Y:S06]  /*1b2f0*/  @P2 BRA `(.L_x_1630) ;  /* 0xffffffd400982947 */ /* 0x001fec000383ffff */
[----:B------:R-:W-:-:S07]  /*1b300*/  IMAD.MOV.U32 R19, RZ, RZ, R15 ;  /* 0x000000ffff137224 */ /* 0x000fce00078e000f */
.L_x_1619:
[----:B------:R-:W-:-:S13]  /*1b310*/  ISETP.GE.AND P2, PT, R0, R209, PT ;  /* 0x000000d10000720c */ /* 0x000fda0003f46270 */
[----:B------:R-:W-:Y:S05]  /*1b320*/  @!P2 BRA `(.L_x_1631) ;  /* 0x000000380090a947 */ /* 0x000fea0003800000 */
[----:B------:R-:W-:Y:S02]  /*1b330*/  IMAD.MOV.U32 R13, RZ, RZ, R10 ;  /* 0x000000ffff0d7224 */ /* 0x000fe400078e000a */
[----:B------:R-:W-:Y:S02]  /*1b340*/  IMAD.MOV.U32 R12, RZ, RZ, R11 ;  /* 0x000000ffff0c7224 */ /* 0x000fe400078e000b */
[----:B------:R-:W-:-:S07]  /*1b350*/  IMAD.MOV.U32 R6, RZ, RZ, R18 ;  /* 0x000000ffff067224 */ /* 0x000fce00078e0012 */
.L_x_1650:
        /* <DEDUP_REMOVED lines=8> */
.L_x_1633:
        /* <DEDUP_REMOVED lines=8> */
.L_x_1634:
[----:B------:R-:W-:Y:S04]  /*1b460*/  BSSY B0, `(.L_x_1632) ;  /* 0x0000004000007945 */ /* 0x000fe80003800000 */
[----:B-1----:R-:W-:Y:S05]  /*1b470*/  @P3 BRA `(.L_x_1635) ;  /* 0x0000000000083947 */ /* 0x002fea0003800000 */
[----:B------:R-:W1:Y:S02]  /*1b480*/  SYNCS.PHASECHK.TRANS64.TRYWAIT P3, [R7+URZ+0x2a830], R8 ;  /* 0x02a83008070075a7 */ /* 0x000e64000806017f */
[----:B-1----:R-:W-:Y:S05]  /*1b490*/  @!P3 BRA `(.L_x_1636) ;  /* 0x000000f80078b947 */ /* 0x002fea0003800000 */
.L_x_1635:
[----:B------:R-:W-:Y:S05]  /*1b4a0*/  BSYNC B0 ;  /* 0x0000000000007941 */ /* 0x000fea0003800000 */
.L_x_1632:
        /* <DEDUP_REMOVED lines=51> */
.L_x_1638:
[----:B------:R-:W-:Y:S01]  /*1b7e0*/  SHF.L.U32 R6, R6, 0x1f, RZ ;  /* 0x0000001f06067819 */ /* 0x000fe200000006ff */
[----:B------:R-:W-:-:S04]  /*1b7f0*/  IMAD R7, R19, 0x8, R16 ;  /* 0x0000000813077824 */ /* 0x000fc800078e0210 */
[----:B------:R0:W1:Y:S01]  /*1b800*/  SYNCS.PHASECHK.TRANS64.TRYWAIT P2, [R7+URZ+0x2a850], R6 ;  /* 0x02a85006070075a7 */ /* 0x000062000804017f */
[----:B------:R-:W-:Y:S05]  /*1b810*/  @!P0 BRA `(.L_x_1639) ;  /* 0x0000000000048947 */ /* 0x000fea0003800000 */
[----:B------:R-:W-:Y:S01]  /*1b820*/  BPT.TRAP 0x1 ;  /* 0x000000040000795c */ /* 0x000fe20000300000 */
.L_x_1639:
[----:B-1----:R-:W-:Y:S05]  /*1b830*/  @P2 BRA `(.L_x_1637) ;  /* 0x0000000000082947 */ /* 0x002fea0003800000 */
[----:B------:R-:W1:Y:S02]  /*1b840*/  SYNCS.PHASECHK.TRANS64.TRYWAIT P2, [R7+URZ+0x2a850], R6 ;  /* 0x02a85006070075a7 */ /* 0x000e64000804017f */
[----:B-1----:R-:W-:Y:S05]  /*1b850*/  @!P2 BRA `(.L_x_1640) ;  /* 0x000000f4009ca947 */ /* 0x002fea0003800000 */
.L_x_1637:
        /* <DEDUP_REMOVED lines=50> */
[----:B------:R-:W-:Y:S01]  /*1bb80*/  @!P1 IMAD R21, R14, 0x8, R16 ;  /* 0x000000080e159824 */ /* 0x000fe200078e0210 */
[----:B------:R-:W0:Y:S03]  /*1bb90*/  MUFU.TANH R10, R10 ;  /* 0x0000000a000a7308 */ /* 0x000e260000002400 */
[----:B------:R-:W-:-:S05]  /*1bba0*/  @!P1 VIADD R21, R21, 0x2a840 ;  /* 0x0002a84015159836 */ /* 0x000fca0000000000 */
        /* <DEDUP_REMOVED lines=58> */
[----:B------:R-:W-:Y:S01]  /*1bf50*/  QGMMA.64x192x32.F32.E4M3.E4M3 R24, R188, gdesc[UR4], R24, gsb0 ;  /* 0x02e00004bc187df3 */ /* 0x000fe20008000818 */
[----:B------:R-:W-:Y:S01]  /*1bf60*/  R2UR UR6, R6 ;  /* 0x00000000060672ca */ /* 0x000fe200000e0000 */
[----:B------:R-:W-:Y:S01]  /*1bf70*/  IMAD.IADD R6, R220, 0x1, R207 ;  /* 0x00000001dc067824 */ /* 0x000fe200078e02cf */
[----:B------:R-:W-:Y:S02]  /*1bf80*/  R2UR UR7, R7 ;  /* 0x00000000070772ca */ /* 0x000fe400000e0000 */
[----:B------:R-:W5:Y:S02]  /*1bf90*/  @P4 LDC R7, c[0x0][0x44c] ;  /* 0x00011300ff074b82 */ /* 0x000f640000000800 */
[----:B-----5:R-:W-:-:S05]  /*1bfa0*/  @P4 IMAD.HI.U32 R7, R6, R7, RZ ;  /* 0x0000000706074227 */ /* 0x020fca00078e00ff */
[----:B-1----:R-:W-:Y:S01]  /*1bfb0*/  @P4 SHF.R.U32.HI R6, RZ, R8, R7 ;  /* 0x00000008ff064219 */ /* 0x002fe20000011607 */
        /* <DEDUP_REMOVED lines=15> */
[----:B------:R-:W-:Y:S01]  /*1c0b0*/  IADD3 R176, -R173, 0x1, RZ ;  /* 0x00000001adb07810 */ /* 0x000fe20007ffe1ff */
[C---:B------:R-:W-:Y:S01]  /*1c0c0*/  FMUL.FTZ R120, R2.reuse, R126 ;  /* 0x0000007e02787220 */ /* 0x040fe20000410000 */
[C---:B------:R-:W-:Y:S01]  /*1c0d0*/  FMUL.FTZ R126, R2.reuse, R134 ;  /* 0x00000086027e7220 */ /* 0x040fe20000410000 */
[C---:B------:R-:W-:Y:S01]  /*1c0e0*/  FMUL.FTZ R134, R2.reuse, R142 ;  /* 0x0000008e02867220 */ /* 0x040fe20000410000 */
[C---:B------:R-:W-:Y:S01]  /*1c0f0*/  FMUL.FTZ R142, R2.reuse, R150 ;  /* 0x00000096028e7220 */ /* 0x040fe20000410000 */
[----:B------:R-:W-:Y:S01]  /*1c100*/  FMUL.FTZ R150, R2, R158 ;  /* 0x0000009e02967220 */ /* 0x000fe20000410000 */
[----:B------:R-:W1:Y:S01]  /*1c110*/  SHFL.IDX PT, R20, R6, RZ, 0x1c1f ;  /* 0x001c1fff06147589 */ /* 0x000e6200000e0000 */
[----:B------:R-:W-:-:S02]  /*1c120*/  IMAD R176, R203, -0x2, R176 ;  /* 0xfffffffecbb07824 */ /* 0x000fc400078e02b0 */
[C---:B------:R-:W-:Y:S01]  /*1c130*/  FMUL.FTZ R158, R2.reuse, R166 ;  /* 0x000000a6029e7220 */ /* 0x040fe20000410000 */
[C---:B------:R-:W-:Y:S01]  /*1c140*/  FMUL.FTZ R166, R2.reuse, R174 ;  /* 0x000000ae02a67220 */ /* 0x040fe20000410000 */
[C---:B------:R-:W-:Y:S01]  /*1c150*/  FMUL.FTZ R174, R2.reuse, R177 ;  /* 0x000000b102ae7220 */ /* 0x040fe20000410000 */
[C---:B------:R-:W-:Y:S01]  /*1c160*/  FMUL.FTZ R177, R2.reuse, R180 ;  /* 0x000000b402b17220 */ /* 0x040fe20000410000 */
[----:B------:R-:W-:Y:S01]  /*1c170*/  IADD3 R180, -R201, R176, R202 ;  /* 0x000000b0c9b47210 */ /* 0x000fe20007ffe1ca */
[----:B------:R-:W-:Y:S01]  /*1c180*/  FMUL.FTZ R176, R2, R183 ;  /* 0x000000b702b07220 */ /* 0x000fe20000410000 */
[----:B------:R-:W0:Y:S03]  /*1c190*/  MUFU.TANH R7, R7 ;  /* 0x0000000700077308 */ /* 0x000e260000002400 */
[C---:B------:R-:W-:Y:S02]  /*1c1a0*/  VIADD R179, R180.reuse, UR33 ;  /* 0x00000021b4b37c36 */ /* 0x040fe40008000000 */
[----:B------:R-:W-:-:S03]  /*1c1b0*/  VIADD R180, R180, UR35 ;  /* 0x00000023b4b47c36 */ /* 0x000fc60008000000 */
[----:B------:R-:W0:Y:S08]  /*1c1c0*/  MUFU.TANH R8, R8 ;  /* 0x0000000800087308 */ /* 0x000e300000002400 */
[----:B------:R-:W0:Y:S01]  /*1c1d0*/  MUFU.TANH R120, R120 ;  /* 0x0000007800787308 */ /* 0x000e220000002400 */
[--C-:B-1----:R-:W-:Y:S02]  /*1c1e0*/  IMAD.IADD R181, R179, 0x1, R20.reuse ;  /* 0x00000001b3b57824 */ /* 0x102fe400078e0214 */
        /* <DEDUP_REMOVED lines=19> */
[----:B------:R-:W-:Y:S07]  /*1c320*/  QGMMA.64x192x32.F32.E4M3.E4M3 R24, R184, gdesc[UR4], R24, gsb0 ;  /* 0x02e00004b8187df3 */ /* 0x000fee0008000818 */
[----:B------:R-:W0:Y:S08]  /*1c330*/  MUFU.TANH R168, R168 ;  /* 0x000000a800a87308 */ /* 0x000e300000002400 */
[----:B------:R-:W0:Y:S08]  /*1c340*/  MUFU.TANH R166, R166 ;  /* 0x000000a600a67308 */ /* 0x000e300000002400 */
[----:B------:R-:W0:Y:S08]  /*1c350*/  MUFU.TANH R172, R172 ;  /* 0x000000ac00ac7308 */ /* 0x000e300000002400 */
[----:B------:R-:W0:Y:S08]  /*1c360*/  MUFU.TANH R174, R174 ;  /* 0x000000ae00ae7308 */ /* 0x000e300000002400 */
[----:B------:R-:W0:Y:S08]  /*1c370*/  MUFU.TANH R177, R177 ;  /* 0x000000b100b17308 */ /* 0x000e300000002400 */
[----:B------:R-:W0:Y:S01]  /*1c380*/  MUFU.TANH R176, R176 ;  /* 0x000000b000b07308 */ /* 0x000e220000002400 */
[----:B------:R-:W-:-:S02]  /*1c390*/  WARPGROUP.DEPBAR.LE gsb0, 0x0 ;  /* 0x00008000000079c5 */ /* 0x000fc40000010000 */
[----:B------:R-:W-:-:S05]  /*1c3a0*/  IADD3 R184, -R199, 0xb, RZ ;  /* 0x0000000bc7b87810 */ /* 0x000fca0007ffe1ff */
[----:B------:R0:W-:Y:S06]  /*1c3b0*/  BAR.ARV R184, 0x100 ;  /* 0x000400b80000751d */ /* 0x0001ec0000002000 */
[----:B------:R0:W-:Y:S01]  /*1c3c0*/  @!P1 SYNCS.ARRIVE.TRANS64.RED.A1T0 RZ, [R21+URZ], RZ ;  /* 0x000000ff15ff99a7 */ /* 0x0001e2000810043f */
[----:B-1234-:R-:W-:Y:S05]  /*1c3d0*/  @!P5 BRA `(.L_x_1641) ;  /* 0x000000000058d947 */ /* 0x01efea0003800000 */
[----:B------:R-:W-:Y:S01]  /*1c3e0*/  IADD3 R183, -R201, R202, R20 ;  /* 0x000000cac9b77210 */ /* 0x000fe20007ffe114 */
[----:B------:R-:W-:Y:S03]  /*1c3f0*/  BSSY B0, `(.L_x_1642) ;  /* 0x0000010000007945 */ /* 0x000fe60003800000 */
[----:B------:R-:W-:-:S13]  /*1c400*/  ISETP.GT.AND P2, PT, R183, -0x1, PT ;  /* 0xffffffffb700780c */ /* 0x000fda0003f44270 */
[----:B------:R-:W-:Y:S05]  /*1c410*/  @P2 BRA `(.L_x_1643) ;  /* 0x0000000000202947 */ /* 0x000fea0003800000 */
[----:B0-----:R-:W-:Y:S01]  /*1c420*/  IMAD.U32 R184, RZ, RZ, UR29 ;  /* 0x0000001dffb87e24 */ /* 0x001fe2000f8e00ff */
[----:B------:R-:W-:-:S04]  /*1c430*/  LOP3.LUT R183, RZ, R183, RZ, 0x33, !PT ;  /* 0x000000b7ffb77212 */ /* 0x000fc800078e33ff */
[----:B------:R-:W-:-:S13]  /*1c440*/  ISETP.NE.AND P2, PT, R184, 0x1, PT ;  /* 0x00000001b800780c */ /* 0x000fda0003f45270 */
[----:B------:R-:W0:Y:S02]  /*1c450*/  @P2 LDC.64 R20, c[0x0][0x9e8] ;  /* 0x00027a00ff142b82 */ /* 0x000e240000000a00 */
[----:B0-----:R-:W-:-:S05]  /*1c460*/  @P2 IMAD.HI.U32 R20, R183, R20, RZ ;  /* 0x00000014b7142227 */ /* 0x001fca00078e00ff */
[----:B------:R-:W-:-:S04]  /*1c470*/  @P2 SHF.R.U32.HI R183, RZ, R21, R20 ;  /* 0x00000015ffb72219 */ /* 0x000fc80000011614 */
[----:B------:R-:W-:Y:S01]  /*1c480*/  LOP3.LUT R183, RZ, R183, RZ, 0x33, !PT ;  /* 0x000000b7ffb77212 */ /* 0x000fe200078e33ff */
[----:B------:R-:W-:Y:S06]  /*1c490*/  BRA `(.L_x_1644) ;  /* 0x0000000000147947 */ /* 0x000fec0003800000 */
.L_x_1643:
[----:B0-----:R-:W-:-:S05]  /*1c4a0*/  IMAD.U32 R184, RZ, RZ, UR29 ;  /* 0x0000001dffb87e24 */ /* 0x001fca000f8e00ff */
[----:B------:R-:W-:-:S13]  /*1c4b0*/  ISETP.NE.AND P2, PT, R184, 0x1, PT ;  /* 0x00000001b800780c */ /* 0x000fda0003f45270 */
[----:B------:R-:W0:Y:S02]  /*1c4c0*/  @P2 LDC.64 R20, c[0x0][0x9e8] ;  /* 0x00027a00ff142b82 */ /* 0x000e240000000a00 */
[----:B0-----:R-:W-:-:S05]  /*1c4d0*/  @P2 IMAD.HI.U32 R20, R183, R20, RZ ;  /* 0x00000014b7142227 */ /* 0x001fca00078e00ff */
[----:B------:R-:W-:-:S07]  /*1c4e0*/  @P2 SHF.R.U32.HI R183, RZ, R21, R20 ;  /* 0x00000015ffb72219 */ /* 0x000fce0000011614 */
.L_x_1644:
[----:B------:R-:W-:Y:S05]  /*1c4f0*/  BSYNC B0 ;  /* 0x0000000000007941 */ /* 0x000fea0003800000 */
.L_x_1642:
[----:B------:R-:W-:-:S04]  /*1c500*/  IMAD R20, R183, R184, -R173 ;  /* 0x000000b8b7147224 */ /* 0x000fc800078e0aad */
[----:B------:R-:W-:-:S05]  /*1c510*/  IMAD R21, R203, -0x2, R20 ;  /* 0xfffffffecb157824 */ /* 0x000fca00078e0214 */
[----:B------:R-:W-:Y:S02]  /*1c520*/  VIADDMNMX R181, R21, R184, R181, PT ;  /* 0x000000b815b57246 */ /* 0x000fe400038001b5 */
[----:B------:R-:W-:-:S07]  /*1c530*/  VIMNMX R182, R182, R21, !PT ;  /* 0x00000015b6b67248 */ /* 0x000fce0007fe0100 */
.L_x_1641:
[----:B------:R-:W-:Y:S01]  /*1c540*/  ISETP.GT.AND P2, PT, R0, -0x1, PT ;  /* 0xffffffff0000780c */ /* 0x000fe20003f44270 */
[----:B------:R-:W1:Y:S03]  /*1c550*/  SHFL.IDX PT, R6, R6, 0x1, 0x1c1f ;  /* 0x003c1f0006067f89 */ /* 0x000e6600000e0000 */
[----:B------:R-:W-:-:S04]  /*1c560*/  ISETP.GT.AND P3, PT, R182, RZ, P2 ;  /* 0x000000ffb600720c */ /* 0x000fc80001764270 */
[----:B------:R-:W-:-:S04]  /*1c570*/  ISETP.LT.OR P3, PT, R181, 0x1, P3 ;  /* 0x00000001b500780c */ /* 0x000fc80001f61670 */
[----:B0-----:R-:W-:Y:S02]  /*1c580*/  FSEL R20, R7, -INF , !P3 ;  /* 0xff80000007147808 */ /* 0x001fe40005800000 */
[----:B------:R-:W-:-:S04]  /*1c590*/  ISETP.GT.AND P3, PT, R182, 0x1, P2 ;  /* 0x00000001b600780c */ /* 0x000fc80001764270 */
[----:B------:R-:W-:-:S04]  /*1c5a0*/  ISETP.LT.OR P3, PT, R181, 0x2, P3 ;  /* 0x00000002b500780c */ /* 0x000fc80001f61670 */
[----:B------:R-:W-:Y:S02]  /*1c5b0*/  FSEL R9, R9, -INF , !P3 ;  /* 0xff80000009097808 */ /* 0x000fe40005800000 */
[----:B------:R-:W-:Y:S01]  /*1c5c0*/  ISETP.GT.AND P3, PT, R182, 0x8, P2 ;  /* 0x00000008b600780c */ /* 0x000fe20001764270 */
[--C-:B-1----:R-:W-:Y:S02]  /*1c5d0*/  IMAD.IADD R179, R179, 0x1, R6.reuse ;  /* 0x00000001b3b37824 */ /* 0x102fe400078e0206 */
        /* <DEDUP_REMOVED lines=103> */
.L_x_1647:
[----:B------:R-:W-:-:S05]  /*1cc50*/  IMAD.U32 R182, RZ, RZ, UR29 ;  /* 0x0000001dffb67e24 */ /* 0x000fca000f8e00ff */
[----:B------:R-:W-:-:S13]  /*1cc60*/  ISETP.NE.AND P3, PT, R182, 0x1, PT ;  /* 0x00000001b600780c */ /* 0x000fda0003f65270 */
[----:B------:R-:W0:Y:S02]  /*1cc70*/  @P3 LDC.64 R6, c[0x0][0x9e8] ;  /* 0x00027a00ff063b82 */ /* 0x000e240000000a00 */
[----:B0-----:R-:W-:-:S05]  /*1cc80*/  @P3 IMAD.HI.U32 R6, R11, R6, RZ ;  /* 0x000000060b063227 */ /* 0x001fca00078e00ff */
[----:B------:R-:W-:-:S07]  /*1cc90*/  @P3 SHF.R.U32.HI R11, RZ, R7, R6 ;  /* 0x00000007ff0b3219 */ /* 0x000fce0000011606 */
.L_x_1648:
[----:B------:R-:W-:Y:S05]  /*1cca0*/  BSYNC B0 ;  /* 0x0000000000007941 */ /* 0x000fea0003800000 */
.L_x_1646:
[----:B------:R-:W-:-:S04]  /*1ccb0*/  IMAD R6, R11, R182, -R173 ;  /* 0x000000b60b067224 */ /* 0x000fc800078e0aad */
[----:B------:R-:W-:-:S05]  /*1ccc0*/  IMAD R7, R203, -0x2, R6 ;  /* 0xfffffffecb077824 */ /* 0x000fca00078e0206 */
[----:B------:R-:W-:Y:S02]  /*1ccd0*/  VIADDMNMX R179, R7, R182, R179, PT ;  /* 0x000000b607b37246 */ /* 0x000fe400038001b3 */
[----:B------:R-:W-:-:S07]  /*1cce0*/  VIMNMX R180, R180, R7, !PT ;  /* 0x00000007b4b47248 */ /* 0x000fce0007fe0100 */
.L_x_1645:
[----:B------:R-:W-:Y:S01]  /*1ccf0*/  ISETP.GT.AND P3, PT, R180, 0x1, P2 ;  /* 0x00000001b400780c */ /* 0x000fe20001764270 */
[----:B------:R-:W-:-:S03]  /*1cd00*/  UMOV UR43, UR28 ;  /* 0x0000001c002b7c82 */ /* 0x000fc60008000000 */
[----:B------:R-:W-:-:S04]  /*1cd10*/  ISETP.LT.OR P3, PT, R179, 0x2, P3 ;  /* 0x00000002b300780c */ /* 0x000fc80001f61670 */
[----:B------:R-:W-:Y:S02]  /*1cd20*/  FSEL R6, R10, -INF , !P3 ;  /* 0xff8000000a067808 */ /* 0x000fe40005800000 */
[----:B------:R-:W-:Y:S02]  /*1cd30*/  ISETP.GT.AND P3, PT, R180, 0x8, P2 ;  /* 0x00000008b400780c */ /* 0x000fe40001764270 */
[----:B------:R-:W-:Y:S02]  /*1cd40*/  FMNMX.FTZ R10, R20, R12, !PT ;  /* 0x0000000c140a7209 */ /* 0x000fe40007810000 */
[----:B------:R-:W-:Y:S02]  /*1cd50*/  ISETP.LT.OR P3, PT, R179, 0x9, P3 ;  /* 0x00000009b300780c */ /* 0x000fe40001f61670 */
[----:B------:R-:W-:Y:S02]  /*1cd60*/  FMNMX.FTZ R10, R9, R10, !PT ;  /* 0x0000000a090a7209 */ /* 0x000fe40007810000 */
[----:B------:R-:W-:-:S02]  /*1cd70*/  FSEL R120, R120, -INF , !P3 ;  /* 0xff80000078787808 */ /* 0x000fc40005800000 */
[C---:B------:R-:W-:Y:S02]  /*1cd80*/  ISETP.GT.AND P3, PT, R180.reuse, 0x9, P2 ;  /* 0x00000009b400780c */ /* 0x040fe40001764270 */
        /* <DEDUP_REMOVED lines=138> */
[----:B------:R-:W-:-:S04]  /*1d630*/  FMNMX.FTZ R128, R120, R21, !PT ;  /* 0x0000001578807209 */ /* 0x000fc80007810000 */
        /* <DEDUP_REMOVED lines=59> */
[----:B0-----:R-:W-:Y:S01]  /*1d9f0*/  FMNMX.FTZ R179, R175, R180, !PT ;  /* 0x000000b4afb37209 */ /* 0x001fe20007810000 */
[--C-:B------:R-:W-:Y:S01]  /*1da00*/  FFMA.FTZ R165, R172, UR43, -R10.reuse ;  /* 0x0000002baca57c23 */ /* 0x100fe2000801080a */
[----:B------:R-:W-:-:S01]  /*1da10*/  FFMA.FTZ R168, R169, UR43, -R10 ;  /* 0x0000002ba9a87c23 */ /* 0x000fc2000801080a */
[--C-:B------:R-:W-:Y:S01]  /*1da20*/  FFMA.FTZ R172, R174, UR43, -R10.reuse ;  /* 0x0000002baeac7c23 */ /* 0x100fe2000801080a */
[----:B------:R-:W-:Y:S01]  /*1da30*/  FMNMX.FTZ R179, R176, R179, !PT ;  /* 0x000000b3b0b37209 */ /* 0x000fe20007810000 */
[--C-:B------:R-:W-:Y:S01]  /*1da40*/  FFMA.FTZ R169, R177, UR43, -R10.reuse ;  /* 0x0000002bb1a97c23 */ /* 0x100fe2000801080a */
[----:B------:R-:W-:-:S01]  /*1da50*/  FFMA.FTZ R174, R178, UR43, -R10 ;  /* 0x0000002bb2ae7c23 */ /* 0x000fc2000801080a */
[----:B------:R-:W-:Y:S01]  /*1da60*/  FSEL R177, R11, RZ, P3 ;  /* 0x000000ff0bb17208 */ /* 0x000fe20001800000 */
[----:B------:R-:W-:Y:S01]  /*1da70*/  MUFU.EX2 R132, R132 ;  /* 0x0000008400847308 */ /* 0x000fe20000000800 */
[----:B------:R-:W1:Y:S03]  /*1da80*/  SHFL.BFLY PT, R180, R179, 0x2, 0x1f ;  /* 0x0c401f00b3b47f89 */ /* 0x000e6600000e0000 */
[----:B------:R-:W-:-:S04]  /*1da90*/  FADD.FTZ R177, -R177, R12 ;  /* 0x0000000cb1b17221 */ /* 0x000fc80000010100 */
[----:B------:R-:W-:Y:S01]  /*1daa0*/  FMUL.FTZ R12, R177, UR43 ;  /* 0x0000002bb10c7c20 */ /* 0x000fe20008410000 */
[----:B------:R-:W-:Y:S08]  /*1dab0*/  MUFU.EX2 R136, R136 ;  /* 0x0000008800887308 */ /* 0x000ff00000000800 */
[----:B------:R-:W0:Y:S01]  /*1dac0*/  MUFU.EX2 R12, R12 ;  /* 0x0000000c000c7308 */ /* 0x000e220000000800 */
[----:B-1----:R-:W-:-:S07]  /*1dad0*/  FMNMX.FTZ R173, R179, R180, !PT ;  /* 0x000000b4b3ad7209 */ /* 0x002fce0007810000 */
[----:B------:R-:W-:Y:S01]  /*1dae0*/  MUFU.EX2 R140, R140 ;  /* 0x0000008c008c7308 */ /* 0x000fe20000000800 */
[----:B------:R-:W1:Y:S01]  /*1daf0*/  SHFL.BFLY PT, R180, R173, 0x1, 0x1f ;  /* 0x0c201f00adb47f89 */ /* 0x000e6200000e0000 */
[----:B0-----:R-:W-:-:S06]  /*1db00*/  FFMA.FTZ R179, R12, R4, R7 ;  /* 0x000000040cb37223 */ /* 0x001fcc0000010007 */
[----:B------:R-:W-:Y:S08]  /*1db10*/  MUFU.EX2 R144, R144 ;  /* 0x0000009000907308 */ /* 0x000ff00000000800 */
[----:B------:R-:W-:Y:S08]  /*1db20*/  MUFU.EX2 R148, R148 ;  /* 0x0000009400947308 */ /* 0x000ff00000000800 */
[----:B------:R-:W-:Y:S01]  /*1db30*/  MUFU.EX2 R152, R152 ;  /* 0x0000009800987308 */ /* 0x000fe20000000800 */
[----:B-1----:R-:W-:Y:S01]  /*1db40*/  FMNMX.FTZ R10, R173, R180, !PT ;  /* 0x000000b4ad0a7209 */ /* 0x002fe20007810000 */
[----:B------:R-:W-:-:S03]  /*1db50*/  IMAD.U32 R173, RZ, RZ, UR43 ;  /* 0x0000002bffad7e24 */ /* 0x000fc6000f8e00ff */
[C---:B------:R-:W-:Y:S01]  /*1db60*/  FSETP.NEU.FTZ.AND P2, PT, R10.reuse, -INF , PT ;  /* 0xff8000000a00780b */ /* 0x040fe20003f5d000 */
[----:B------:R-:W-:-:S02]  /*1db70*/  FFMA.FTZ R173, R10, R173, -8 ;  /* 0xc10000000aad7423 */ /* 0x000fc400000100ad */
[----:B------:R-:W-:Y:S03]  /*1db80*/  MUFU.EX2 R149, R149 ;  /* 0x0000009500957308 */ /* 0x000fe60000000800 */
[----:B------:R-:W-:-:S05]  /*1db90*/  FSEL R173, R173, RZ, P2 ;  /* 0x000000ffadad7208 */ /* 0x000fca0001000000 */
        /* <DEDUP_REMOVED lines=9> */
[----:B------:R-:W-:Y:S01]  /*1dc30*/  FSEL R142, R10, RZ, P2 ;  /* 0x000000ff0a8e7208 */ /* 0x000fe20001000000 */
[--C-:B------:R-:W-:Y:S01]  /*1dc40*/  FFMA.FTZ R8, R8, UR43, -R173.reuse ;  /* 0x0000002b08087c23 */ /* 0x100fe200080108ad */
[----:B------:R-:W-:Y:S01]  /*1dc50*/  MUFU.EX2 R177, R177 ;  /* 0x000000b100b17308 */ /* 0x000fe20000000800 */
[----:B------:R-:W-:-:S01]  /*1dc60*/  FFMA.FTZ R121, R121, UR43, -R173 ;  /* 0x0000002b79797c23 */ /* 0x000fc200080108ad */
[----:B------:R-:W-:Y:S01]  /*1dc70*/  FFMA.FTZ R125, R125, UR43, -R173 ;  /* 0x0000002b7d7d7c23 */ /* 0x000fe200080108ad */
[----:B------:R-:W-:-:S01]  /*1dc80*/  FADD.FTZ R142, -R142, R13 ;  /* 0x0000000d8e8e7221 */ /* 0x000fc20000010100 */
[--C-:B------:R-:W-:Y:S01]  /*1dc90*/  FFMA.FTZ R13, R143, UR43, -R173.reuse ;  /* 0x0000002b8f0d7c23 */ /* 0x100fe200080108ad */
[----:B------:R-:W-:-:S01]  /*1dca0*/  FFMA.FTZ R127, R127, UR43, -R173 ;  /* 0x0000002b7f7f7c23 */ /* 0x000fc200080108ad */
[--C-:B------:R-:W-:Y:S01]  /*1dcb0*/  FFMA.FTZ R131, R131, UR43, -R173.reuse ;  /* 0x0000002b83837c23 */ /* 0x100fe200080108ad */
[----:B------:R-:W-:Y:S01]  /*1dcc0*/  FMUL.FTZ R143, R142, UR43 ;  /* 0x0000002b8e8f7c20 */ /* 0x000fe20008410000 */
[----:B------:R-:W-:Y:S01]  /*1dcd0*/  MUFU.EX2 R8, R8 ;  /* 0x0000000800087308 */ /* 0x000fe20000000800 */
[----:B------:R-:W-:-:S01]  /*1dce0*/  FFMA.FTZ R142, R146, UR43, -R173 ;  /* 0x0000002b928e7c23 */ /* 0x000fc200080108ad */
[----:B------:R-:W-:Y:S01]  /*1dcf0*/  FADD.FTZ R146, R20, R179 ;  /* 0x000000b314927221 */ /* 0x000fe20000010000 */
[----:B------:R-:W-:-:S01]  /*1dd00*/  FFMA.FTZ R135, R135, UR43, -R173 ;  /* 0x0000002b87877c23 */ /* 0x000fc200080108ad */
[--C-:B------:R-:W-:Y:S01]  /*1dd10*/  FFMA.FTZ R139, R139, UR43, -R173.reuse ;  /* 0x0000002b8b8b7c23 */ /* 0x100fe200080108ad */
[----:B------:R-:W-:-:S01]  /*1dd20*/  FFMA.FTZ R147, R147, UR43, -R173 ;  /* 0x0000002b93937c23 */ /* 0x000fc200080108ad */
[----:B------:R-:W-:Y:S01]  /*1dd30*/  FADD.FTZ R179, R9, R146 ;  /* 0x0000009209b37221 */ /* 0x000fe20000010000 */
[----:B------:R-:W-:-:S01]  /*1dd40*/  FFMA.FTZ R150, R150, UR43, -R173 ;  /* 0x0000002b96967c23 */ /* 0x000fc200080108ad */
[----:B------:R-:W0:Y:S01]  /*1dd50*/  MUFU.EX2 R143, R143 ;  /* 0x0000008f008f7308 */ /* 0x000e220000000800 */
[----:B------:R-:W-:-:S01]  /*1dd60*/  FFMA.FTZ R151, R151, UR43, -R173 ;  /* 0x0000002b97977c23 */ /* 0x000fc200080108ad */
[----:B------:R-:W-:Y:S01]  /*1dd70*/  FADD.FTZ R146, R182, R179 ;  /* 0x000000b3b6927221 */ /* 0x000fe20000010000 */
[----:B------:R-:W-:-:S01]  /*1dd80*/  FFMA.FTZ R154, R154, UR43, -R173 ;  /* 0x0000002b9a9a7c23 */ /* 0x000fc200080108ad */
[--C-:B------:R-:W-:Y:S01]  /*1dd90*/  FFMA.FTZ R155, R155, UR43, -R173.reuse ;  /* 0x0000002b9b9b7c23 */ /* 0x100fe200080108ad */
[----:B------:R-:W-:-:S01]  /*1dda0*/  FFMA.FTZ R158, R158, UR43, -R173 ;  /* 0x0000002b9e9e7c23 */ /* 0x000fc200080108ad */
[----:B------:R-:W-:Y:S01]  /*1ddb0*/  FADD.FTZ R179, R15, R146 ;  /* 0x000000920fb37221 */ /* 0x000fe20000010000 */
[----:B------:R-:W-:-:S01]  /*1ddc0*/  FFMA.FTZ R159, R159, UR43, -R173 ;  /* 0x0000002b9f9f7c23 */ /* 0x000fc200080108ad */
[----:B------:R-:W1:Y:S01]  /*1ddd0*/  MUFU.EX2 R6, R6 ;  /* 0x0000000600067308 */ /* 0x000e620000000800 */
[----:B------:R-:W-:-:S01]  /*1dde0*/  FFMA.FTZ R162, R162, UR43, -R173 ;  /* 0x0000002ba2a27c23 */ /* 0x000fc200080108ad */
[----:B------:R-:W-:Y:S01]  /*1ddf0*/  FADD.FTZ R146, R122, R179 ;  /* 0x000000b37a927221 */ /* 0x000fe20000010000 */
[----:B------:R-:W-:-:S01]  /*1de00*/  FFMA.FTZ R163, R163, UR43, -R173 ;  /* 0x0000002ba3a37c23 */ /* 0x000fc200080108ad */
[--C-:B------:R-:W-:Y:S01]  /*1de10*/  FFMA.FTZ R166, R166, UR43, -R173.reuse ;  /* 0x0000002ba6a67c23 */ /* 0x100fe200080108ad */
[----:B------:R-:W-:-:S01]  /*1de20*/  FFMA.FTZ R167, R167, UR43, -R173 ;  /* 0x0000002ba7a77c23 */ /* 0x000fc200080108ad */
[----:B------:R-:W-:Y:S01]  /*1de30*/  FADD.FTZ R179, R21, R146 ;  /* 0x0000009215b37221 */ /* 0x000fe20000010000 */
[----:B------:R-:W-:-:S01]  /*1de40*/  FFMA.FTZ R170, R170, UR43, -R173 ;  /* 0x0000002baaaa7c23 */ /* 0x000fc200080108ad */
[----:B------:R-:W2:Y:S01]  /*1de50*/  MUFU.EX2 R121, R121 ;  /* 0x0000007900797308 */ /* 0x000ea20000000800 */
[----:B0-----:R-:W-:-:S01]  /*1de60*/  FFMA.FTZ R4, R143, R3, R8 ;  /* 0x000000038f047223 */ /* 0x001fc20000010008 */
[----:B------:R-:W-:Y:S01]  /*1de70*/  FADD.FTZ R146, R128, R179 ;  /* 0x000000b380927221 */ /* 0x000fe20000010000 */
[----:B------:R-:W-:-:S01]  /*1de80*/  FFMA.FTZ R171, R171, UR43, -R173 ;  /* 0x0000002babab7c23 */ /* 0x000fc200080108ad */
[----:B------:R-:W-:Y:S01]  /*1de90*/  FFMA.FTZ R175, R175, UR43, -R173 ;  /* 0x0000002bafaf7c23 */ /* 0x000fe200080108ad */
[----:B------:R-:W-:-:S01]  /*1dea0*/  FADD.FTZ R3, R177, R4 ;  /* 0x00000004b1037221 */ /* 0x000fc20000010000 */
[----:B------:R-:W-:Y:S01]  /*1deb0*/  FADD.FTZ R179, R123, R146 ;  /* 0x000000927bb37221 */ /* 0x000fe20000010000 */
[----:B------:R-:W-:-:S01]  /*1dec0*/  FFMA.FTZ R173, R176, UR43, -R173 ;  /* 0x0000002bb0ad7c23 */ /* 0x000fc200080108ad */
        /* <DEDUP_REMOVED lines=89> */
[----:B0-----:R-:W-:-:S03]  /*1e460*/  FADD.FTZ R4, R174, R3 ;  /* 0x00000003ae047221 */ /* 0x001fc60000010000 */
[----:B-1----:R-:W-:Y:S01]  /*1e470*/  FADD.FTZ R3, R146, R179 ;  /* 0x000000b392037221 */ /* 0x002fe20000010000 */
[----:B------:R-:W-:Y:S06]  /*1e480*/  @!P0 BRA `(.L_x_1649) ;  /* 0x0000000000048947 */ /* 0x000fec0003800000 */
[----:B------:R-:W-:Y:S01]  /*1e490*/  BPT.TRAP 0x1 ;  /* 0x000000040000795c */ /* 0x000fe20000300000 */
.L_x_1649:
        /* <DEDUP_REMOVED lines=137> */
[----:B0-----:R-:W-:Y:S02]  /*1ed30*/  IMAD.MOV.U32 R6, RZ, RZ, R18 ;  /* 0x000000ffff067224 */ /* 0x001fe400078e0012 */
[----:B------:R-:W-:Y:S01]  /*1ed40*/  IMAD.MOV.U32 R19, RZ, RZ, R14 ;  /* 0x000000ffff137224 */ /* 0x000fe200078e000e */
[----:B------:R-:W-:Y:S06]  /*1ed50*/  @P2 BRA `(.L_x_1650) ;  /* 0xffffffc400802947 */ /* 0x000fec000383ffff */
[----:B------:R-:W-:-:S07]  /*1ed60*/  IMAD.MOV.U32 R19, RZ, RZ, R14 ;  /* 0x000000ffff137224 */ /* 0x000fce00078e000e */
.L_x_1631:
[----:B------:R-:W-:Y:S05]  /*1ed70*/  WARPSYNC.ALL ;  /* 0x0000000000007948 */ /* 0x000fea0003800000 */
[----:B------:R-:W-:Y:S06]  /*1ed80*/  BAR.ARV 0x8, 0x180 ;  /* 0x0206000000007b1d */ /* 0x000fec0000002000 */
[----:B------:R-:W-:Y:S05]  /*1ed90*/  @!P0 BRA `(.L_x_1651) ;  /* 0x0000000000048947 */ /* 0x000fea0003800000 */
[----:B------:R-:W-:Y:S01]  /*1eda0*/  BPT.TRAP 0x1 ;  /* 0x000000040000795c */ /* 0x000fe20000300000 */
.L_x_1651:
[----:B------:R-:W-:Y:S01]  /*1edb0*/  IMAD R15, R19, 0x8, R16 ;  /* 0x00000008130f7824 */ /* 0x000fe200078e0210 */
[----:B------:R-:W-:-:S04]  /*1edc0*/  SHF.L.U32 R0, R18, 0x1f, RZ ;  /* 0x0000001f12007819 */ /* 0x000fc800000006ff */
[----:B------:R0:W1:Y:S01]  /*1edd0*/  SYNCS.PHASECHK.TRANS64.TRYWAIT P1, [R15+URZ+0x2a850], R0 ;  /* 0x02a850000f0075a7 */ /* 0x000062000802017f */
[----:B------:R-:W-:Y:S05]  /*1ede0*/  @!P0 BRA `(.L_x_1652) ;  /* 0x0000000000048947 */ /* 0x000fea0003800000 */
[----:B------:R-:W-:Y:S01]  /*1edf0*/  BPT.TRAP 0x1 ;  /* 0x000000040000795c */ /* 0x000fe20000300000 */
.L_x_1652:
[----:B------:R-:W-:-:S05]  /*1ee00*/  VIADD R16, R16, 0x400 ;  /* 0x0000040010107836 */ /* 0x000fca0000000000 */
[----:B------:R-:W-:-:S04]  /*1ee10*/  SHF.R.U32.HI R16, RZ, 0x4, R16 ;  /* 0x00000004ff107819 */ /* 0x000fc80000011610 */
[----:B------:R-:W-:-:S04]  /*1ee20*/  LOP3.LUT R16, R16, 0x3fff, RZ, 0xc0, !PT ;  /* 0x00003fff10107812 */ /* 0x000fc800078ec0ff */
[----:B------:R-:W-:Y:S01]  /*1ee30*/  LOP3.LUT R16, R16, 0x10000, RZ, 0xfc, !PT ;  /* 0x0001000010107812 */ /* 0x000fe200078efcff */
[----:B-1----:R-:W-:Y:S06]  /*1ee40*/  @P1 BRA `(.L_x_1653) ;  /* 0x0000000000081947 */ /* 0x002fec0003800000 */
[----:B------:R-:W1:Y:S02]  /*1ee50*/  SYNCS.PHASECHK.TRANS64.TRYWAIT P1, [R15+URZ+0x2a850], R0 ;  /* 0x02a850000f0075a7 */ /* 0x000e64000802017f */
[----:B-1----:R-:W-:Y:S05]  /*1ee60*/  @!P1 BRA `(.L_x_1654) ;  /* 0x000000c0002c9947 */ /* 0x002fea0003800000 */
.L_x_1653:
[----:B------:R-:W-:Y:S01]  /*1ee70*/  IMAD R6, R19, 0x600, R16 ;  /* 0x0000060013067824 */ /* 0x000fe200078e0210 */
[----:B------:R-:W-:Y:S05]  /*1ee80*/  WARPSYNC.ALL ;  /* 0x0000000000007948 */ /* 0x000fea0003800000 */
[----:B------:R-:W-:Y:S01]  /*1ee90*/  IMAD.MOV.U32 R7, RZ, RZ, 0x40000040 ;  /* 0x40000040ff077424 */ /* 0x000fe200078e00ff */
[C---:B------:R-:W-:Y:S01]  /*1eea0*/  R2UR UR6, R6.reuse ;  /* 0x00000000060672ca */ /* 0x040fe200000e0000 */
[----:B------:R-:W-:Y:S01]  /*1eeb0*/  WARPGROUP.ARRIVE ;  /* 0x00000000000079c5 */ /* 0x000fe20000000000 */
[----:B------:R-:W-:Y:S01]  /*1eec0*/  VIADD R8, R6, 0x2 ;  /* 0x0000000206087836 */ /* 0x000fe20000000000 */
[----:B------:R-:W-:Y:S01]  /*1eed0*/  ULDC.64 UR4, c[0x0][0x9a0] ;  /* 0x0002680000047ab9 */ /* 0x000fe20000000a00 */
[----:B------:R-:W-:Y:S01]  /*1eee0*/  R2UR UR7, R7 ;  /* 0x00000000070772ca */ /* 0x000fe200000e0000 */
[----:B------:R-:W-:Y:S01]  /*1eef0*/  IMAD.MOV.U32 R9, RZ, RZ, 0x40000040 ;  /* 0x40000040ff097424 */ /* 0x000fe200078e00ff */
[----:B------:R-:W-:-:S04]  /*1ef00*/  ISETP.NE.U32.AND P1, PT, RZ, UR4, PT ;  /* 0x00000004ff007c0c */ /* 0x000fc8000bf25070 */
[----:B------:R-:W-:-:S07]  /*1ef10*/  ISETP.NE.AND.EX P1, PT, RZ, UR5, PT, P1 ;  /* 0x00000005ff007c0c */ /* 0x000fce000bf25310 */
[----:B------:R-:W-:Y:S01]  /*1ef20*/  QGMMA.64x192x32.F32.E4M3.E4M3 R24, R196, gdesc[UR4], R24, gsb0 ;  /* 0x02e00004c4187df3 */ /* 0x000fe20008000818 */
[----:B------:R-:W-:Y:S02]  /*1ef30*/  R2UR UR6, R8 ;  /* 0x00000000080672ca */ /* 0x000fe400000e0000 */
[----:B------:R-:W-:-:S03]  /*1ef40*/  R2UR UR7, R9 ;  /* 0x00000000090772ca */ /* 0x000fc600000e0000 */
[----:B------:R-:W0:Y:S01]  /*1ef50*/  @P1 LDC.64 R12, c[0x0][0x9c8] ;  /* 0x00027200ff0c1b82 */ /* 0x000e220000000a00 */
[----:B------:R-:W-:Y:S02]  /*1ef60*/  @P1 SHF.R.S32.HI R5, RZ, 0x1f, R211 ;  /* 0x0000001fff051819 */ /* 0x000fe400000114d3 */
[----:B------:R-:W-:-:S05]  /*1ef70*/  @P1 SHF.R.S32.HI R7, RZ, 0x1f, R210 ;  /* 0x0000001fff071819 */ /* 0x000fca00000114d2 */
[----:B------:R-:W2:Y:S01]  /*1ef80*/  @P1 LDC.64 R8, c[0x0][0x9d0] ;  /* 0x00027400ff081b82 */ /* 0x000ea20000000a00 */
[----:B01----:R-:W-:-:S04]  /*1ef90*/  @P1 IMAD R0, R5, R12, RZ ;  /* 0x0000000c05001224 */ /* 0x003fc800078e02ff */
[C---:B------:R-:W-:Y:S02]  /*1efa0*/  @P1 IMAD R5, R211.reuse, R13, R0 ;  /* 0x0000000dd3051224 */ /* 0x040fe400078e0200 */
[----:B------:R-:W-:-:S04]  /*1efb0*/  @P1 IMAD.WIDE.U32 R12, R211, R12, RZ ;  /* 0x0000000cd30c1225 */ /* 0x000fc800078e00ff */
[----:B--2---:R-:W-:Y:S01]  /*1efc0*/  @P1 IMAD R0, R7, R8, RZ ;  /* 0x0000000807001224 */ /* 0x004fe200078e02ff */
[----:B------:R-:W-:-:S03]  /*1efd0*/  @P1 IADD3 R13, R13, R5, RZ ;  /* 0x000000050d0d1210 */ /* 0x000fc60007ffe0ff */
[C---:B------:R-:W-:Y:S02]  /*1efe0*/  @P1 IMAD R5, R210.reuse, R9, R0 ;  /* 0x00000009d2051224 */ /* 0x040fe400078e0200 */
[----:B------:R-:W-:-:S04]  /*1eff0*/  @P1 IMAD.WIDE.U32 R8, R210, R8, R12 ;  /* 0x00000008d2081225 */ /* 0x000fc800078e000c */
[----:B------:R-:W-:Y:S01]  /*1f000*/  @P1 IMAD.IADD R5, R9, 0x1, R5 ;  /* 0x0000000109051824 */ /* 0x000fe200078e0205 */
[----:B------:R-:W-:Y:S01]  /*1f010*/  @P1 LEA R12, P2, R8, UR4, 0x2 ;  /* 0x00000004080c1c11 */ /* 0x000fe2000f8410ff */
[----:B------:R-:W-:-:S03]  /*1f020*/  IMAD.MOV.U32 R0, RZ, RZ, 0x3f800000 ;  /* 0x3f800000ff007424 */ /* 0x000fc600078e00ff */
[----:B------:R-:W-:-:S05]  /*1f030*/  @P1 LEA.HI.X R13, R8, UR5, R5, 0x2, P2 ;  /* 0x00000005080d1c11 */ /* 0x000fca00090f1405 */
[----:B------:R0:W2:Y:S01]  /*1f040*/  @P1 LDG.E R0, desc[UR40][R12.64] ;  /* 0x000000280c001981 */ /* 0x0000a2000c1e1900 */
[----:B------:R-:W-:Y:S02]  /*1f050*/  VIADD R8, R6, 0x4 ;  /* 0x0000000406087836 */ /* 0x000fe40000000000 */
[----:B------:R-:W-:Y:S01]  /*1f060*/  IMAD.MOV.U32 R9, RZ, RZ, 0x40000040 ;  /* 0x40000040ff097424 */ /* 0x000fe200078e00ff */
[----:B------:R-:W-:Y:S02]  /*1f070*/  WARPGROUP.DEPBAR.LE gsb0, 0x0 ;  /* 0x00008000000079c5 */ /* 0x000fe40000010000 */
[----:B------:R-:W-:-:S06]  /*1f080*/  WARPGROUP.ARRIVE ;  /* 0x00000000000079c5 */ /* 0x000fcc0000000000 */
[----:B------:R-:W-:Y:S01]  /*1f090*/  QGMMA.64x192x32.F32.E4M3.E4M3 R24, R192, gdesc[UR4], R24, gsb0 ;  /* 0x02e00004c0187df3 */ /* 0x000fe20008000818 */
[----:B------:R-:W-:Y:S02]  /*1f0a0*/  R2UR UR6, R8 ;  /* 0x00000000080672ca */ /* 0x000fe400000e0000 */
[----:B------:R-:W-:Y:S01]  /*1f0b0*/  R2UR UR7, R9 ;  /* 0x00000000090772ca */ /* 0x000fe200000e0000 */
[----:B------:R-:W-:Y:S02]  /*1f0c0*/  VIADD R6, R6, 0x6 ;  /* 0x0000000606067836 */ /* 0x000fe40000000000 */
[----:B------:R-:W-:Y:S01]  /*1f0d0*/  IMAD.MOV.U32 R7, RZ, RZ, 0x40000040 ;  /* 0x40000040ff077424 */ /* 0x000fe200078e00ff */
[----:B------:R-:W1:Y:S01]  /*1f0e0*/  SHFL.BFLY PT, R5, R4, 0x2, 0x1f ;  /* 0x0c401f0004057f89 */ /* 0x000e6200000e0000 */
[----:B------:R-:W-:Y:S02]  /*1f0f0*/  WARPGROUP.DEPBAR.LE gsb0, 0x0 ;  /* 0x00008000000079c5 */ /* 0x000fe40000010000 */
[----:B------:R-:W-:-:S10]  /*1f100*/  WARPGROUP.ARRIVE ;  /* 0x00000000000079c5 */ /* 0x000fd40000000000 */
[----:B------:R-:W-:Y:S01]  /*1f110*/  QGMMA.64x192x32.F32.E4M3.E4M3 R24, R188, gdesc[UR4], R24, gsb0 ;  /* 0x02e00004bc187df3 */ /* 0x000fe20008000818 */
[----:B------:R-:W-:Y:S02]  /*1f120*/  R2UR UR6, R6 ;  /* 0x00000000060672ca */ /* 0x000fe400000e0000 */
[----:B------:R-:W-:Y:S01]  /*1f130*/  R2UR UR7, R7 ;  /* 0x00000000070772ca */ /* 0x000fe200000e0000 */
[----:B------:R-:W3:Y:S01]  /*1f140*/  SHFL.BFLY PT, R6, R3, 0x2, 0x1f ;  /* 0x0c401f0003067f89 */ /* 0x000ee200000e0000 */
[----:B-1----:R-:W-:-:S05]  /*1f150*/  FADD.FTZ R5, R5, R4 ;  /* 0x0000000405057221 */ /* 0x002fca0000010000 */
[----:B------:R-:W1:Y:S01]  /*1f160*/  SHFL.BFLY PT, R2, R5, 0x1, 0x1f ;  /* 0x0c201f0005027f89 */ /* 0x000e6200000e0000 */
[----:B---3--:R-:W-:-:S05]  /*1f170*/  FADD.FTZ R6, R6, R3 ;  /* 0x0000000306067221 */ /* 0x008fca0000010000 */
[----:B------:R-:W3:Y:S01]  /*1f180*/  SHFL.BFLY PT, R7, R6, 0x1, 0x1f ;  /* 0x0c201f0006077f89 */ /* 0x000ee200000e0000 */
[----:B-1----:R-:W-:-:S05]  /*1f190*/  FADD.FTZ R2, R5, R2 ;  /* 0x0000000205027221 */ /* 0x002fca0000010000 */
[C---:B------:R-:W-:Y:S01]  /*1f1a0*/  FSETP.NE.FTZ.AND P1, PT, R2.reuse, RZ, PT ;  /* 0x000000ff0200720b */ /* 0x040fe20003f35000 */
[----:B------:R-:W-:-:S05]  /*1f1b0*/  FMUL.FTZ R9, R2, 0.00390625 ;  /* 0x3b80000002097820 */ /* 0x000fca0000410000 */
[----:B------:R-:W-:Y:S01]  /*1f1c0*/  FSETP.NE.FTZ.AND P2, PT, R9, RZ, PT ;  /* 0x000000ff0900720b */ /* 0x000fe20003f55000 */
[----:B---3--:R-:W-:-:S01]  /*1f1d0*/  FADD.FTZ R8, R6, R7 ;  /* 0x0000000706087221 */ /* 0x008fc20000010000 */
[----:B------:R-:W-:-:S03]  /*1f1e0*/  IMAD.MOV.U32 R7, RZ, RZ, RZ ;  /* 0x000000ffff077224 */ /* 0x000fc600078e00ff */
[----:B------:R-:W-:-:S05]  /*1f1f0*/  FMUL.FTZ R4, R8, 0.00390625 ;  /* 0x3b80000008047820 */ /* 0x000fca0000410000 */
[----:B------:R-:W-:Y:S01]  /*1f200*/  FSETP.NE.FTZ.AND P3, PT, R4, RZ, PT ;  /* 0x000000ff0400720b */ /* 0x000fe20003f75000 */
[----:B------:R-:W-:Y:S01]  /*1f210*/  @P1 MUFU.RCP R7, R2 ;  /* 0x0000000200071308 */ /* 0x000fe20000001000 */
[----:B------:R-:W-:Y:S01]  /*1f220*/  FSETP.NE.FTZ.AND P1, PT, R8, RZ, PT ;  /* 0x000000ff0800720b */ /* 0x000fe20003f35000 */
[----:B------:R-:W-:-:S06]  /*1f230*/  IMAD.MOV.U32 R5, RZ, RZ, RZ ;  /* 0x000000ffff057224 */ /* 0x000fcc00078e00ff */
[----:B------:R-:W1:Y:S08]  /*1f240*/  @P2 MUFU.LG2 R3, R9 ;  /* 0x0000000900032308 */ /* 0x000e700000000c00 */
[----:B------:R-:W3:Y:S01]  /*1f250*/  @P3 MUFU.LG2 R4, R4 ;  /* 0x0000000400043308 */ /* 0x000ee20000000c00 */
[----:B------:R-:W-:Y:S02]  /*1f260*/  WARPGROUP.DEPBAR.LE gsb0, 0x0 ;  /* 0x00008000000079c5 */ /* 0x000fe40000010000 */
[----:B------:R-:W-:-:S06]  /*1f270*/  WARPGROUP.ARRIVE ;  /* 0x00000000000079c5 */ /* 0x000fcc0000000000 */
[----:B------:R-:W-:Y:S01]  /*1f280*/  QGMMA.64x192x32.F32.E4M3.E4M3 R24, R184, gdesc[UR4], R24, gsb0 ;  /* 0x02e00004b8187df3 */ /* 0x000fe20008000818 */
[----:B------:R-:W4:Y:S01]  /*1f290*/  @P1 MUFU.RCP R5, R8 ;  /* 0x0000000800051308 */ /* 0x000f220000001000 */
[----:B------:R-:W-:Y:S02]  /*1f2a0*/  IMAD.U32 R6, RZ, RZ, UR43 ;  /* 0x0000002bff067e24 */ /* 0x000fe4000f8e00ff */
[----:B0-----:R-:W-:Y:S02]  /*1f2b0*/  IMAD.U32 R12, RZ, RZ, UR43 ;  /* 0x0000002bff0c7e24 */ /* 0x001fe4000f8e00ff */
[----:B-1----:R-:W-:Y:S01]  /*1f2c0*/  @P2 FMUL.FTZ R3, R3, 0.69314718246459960938 ;  /* 0x3f31721803032820 */ /* 0x002fe20000410000 */
[----:B------:R-:W-:Y:S01]  /*1f2d0*/  @P2 FMUL.FTZ R2, R6, 0.69314718246459960938 ;  /* 0x3f31721806022820 */ /* 0x000fe20000410000 */
[----:B---3--:R-:W-:Y:S01]  /*1f2e0*/  @P3 FMUL.FTZ R9, R4, 0.69314718246459960938 ;  /* 0x3f31721804093820 */ /* 0x008fe20000410000 */
[----:B------:R-:W-:Y:S01]  /*1f2f0*/  @P3 FMUL.FTZ R6, R12, 0.69314718246459960938 ;  /* 0x3f3172180c063820 */ /* 0x000fe20000410000 */
[----:B------:R-:W-:-:S02]  /*1f300*/  IMAD.MOV.U32 R120, RZ, RZ, -0x800000 ;  /* 0xff800000ff787424 */ /* 0x000fc400078e00ff */
[----:B------:R-:W-:Y:S01]  /*1f310*/  @P2 FFMA.FTZ R120, R2, R11, R3 ;  /* 0x0000000b02782223 */ /* 0x000fe20000010003 */
[----:B------:R-:W-:Y:S02]  /*1f320*/  IMAD.MOV.U32 R121, RZ, RZ, -0x800000 ;  /* 0xff800000ff797424 */ /* 0x000fe400078e00ff */
[----:B--2---:R-:W-:Y:S01]  /*1f330*/  FMUL.FTZ R3, R7, R0 ;  /* 0x0000000007037220 */ /* 0x004fe20000410000 */
[----:B------:R-:W-:-:S01]  /*1f340*/  @P3 FFMA.FTZ R121, R6, R10, R9 ;  /* 0x0000000a06793223 */ /* 0x000fc20000010009 */
[----:B----4-:R-:W-:Y:S01]  /*1f350*/  FMUL.FTZ R0, R5, R0 ;  /* 0x0000000005007220 */ /* 0x010fe20000410000 */
[----:B------:R-:W-:Y:S02]  /*1f360*/  WARPGROUP.DEPBAR.LE gsb0, 0x0 ;  /* 0x00008000000079c5 */ /* 0x000fe40000010000 */
[----:B------:R-:W-:Y:S05]  /*1f370*/  @!P0 BRA `(.L_x_1655) ;  /* 0x0000000000048947 */ /* 0x000fea0003800000 */
[----:B------:R-:W-:Y:S01]  /*1f380*/  BPT.TRAP 0x1 ;  /* 0x000000040000795c */ /* 0x000fe20000300000 */
.L_x_1655:
        /* <DEDUP_REMOVED lines=107> */
.L_x_1543:
[----:B------:R-:W-:Y:S05]  /*1fa40*/  WARPSYNC.ALL ;  /* 0x0000000000007948 */ /* 0x000fea0003800000 */
[----:B------:R-:W0:Y:S08]  /*1fa50*/  S2UR UR36, SR_CgaCtaId ;  /* 0x00000000002479c3 */ /* 0x000e300000008800 */
[----:B------:R-:W-:Y:S06]  /*1fa60*/  BAR.SYNC.DEFER_BLOCKING 0x5, 0x180 ;  /* 0x0146000000007b1d */ /* 0x000fec0000010000 */
[----:B------:R-:W-:Y:S01]  /*1fa70*/  UMOV UR4, 0x400 ;  /* 0x0000040000047882 */ /* 0x000fe20000000000 */
[----:B------:R-:W-:Y:S01]  /*1fa80*/  BSSY B0, `(.L_x_1656) ;  /* 0x000030f000007945 */ /* 0x000fe20003800000 */
[----:B0-----:R-:W-:-:S06]  /*1fa90*/  ULEA UR4, UR36, UR4, 0x18 ;  /* 0x0000000424047291 */ /* 0x001fcc000f8ec03f */
[----:B------:R-:W-:-:S05]  /*1faa0*/  IMAD.U32 R16, RZ, RZ, UR4 ;  /* 0x00000004ff107e24 */ /* 0x000fca000f8e00ff */
[----:B------:R0:W1:Y:S01]  /*1fab0*/  LDS.128 R208, [R16+0x2a8d0] ;  /* 0x02a8d00010d07984 */ /* 0x0000620000000c00 */
[----:B------:R-:W-:Y:S06]  /*1fac0*/  BAR.ARV 0x4, 0x180 ;  /* 0x0106000000007b1d */ /* 0x000fec0000002000 */
[----:B------:R-:W-:Y:S05]  /*1fad0*/  @P0 BRA `(.L_x_1657) ;  /* 0x0000002000dc0947 */ /* 0x000fea0003800000 */
[----:B------:R-:W2:Y:S01]  /*1fae0*/  LDL R83, [R1+0x20] ;  /* 0x0000200001537983 */ /* 0x000ea20000100800 */
[----:B------:R-:W-:Y:S01]  /*1faf0*/  ULDC.64 UR4, c[0x4][0x38] ;  /* 0x01000e0000047ab9 */ /* 0x000fe20000000a00 */
[----:B-----5:R-:W3:Y:S02]  /*1fb00*/  S2R R24, SR_TID.X ;  /* 0x0000000000187919 */ /* 0x020ee40000002100 */
[----:B---3--:R-:W-:-:S05]  /*1fb10*/  IMAD.SHL.U32 R0, R24, 0x4, RZ ;  /* 0x0000000418007824 */ /* 0x008fca00078e00ff */
[----:B------:R-:W-:-:S04]  /*1fb20*/  LOP3.LUT R0, R0, 0xc, RZ, 0xc0, !PT ;  /* 0x0000000c00007812 */ /* 0x000fc800078ec0ff */
[----:B------:R-:W-:-:S05]  /*1fb30*/  IADD3 R2, P0, R0, UR4, RZ ;  /* 0x0000000400027c10 */ /* 0x000fca000ff1e0ff */
[----:B------:R-:W-:-:S05]  /*1fb40*/  IMAD.X R3, RZ, RZ, UR5, P0 ;  /* 0x00000005ff037e24 */ /* 0x000fca00080e06ff */
[----:B------:R3:W4:Y:S01]  /*1fb50*/  LDG.E.CONSTANT R0, desc[UR40][R2.64] ;  /* 0x0000002802007981 */ /* 0x000722000c1e9900 */
[----:B------:R-:W-:Y:S01]  /*1fb60*/  F2FP.BF16.F32.PACK_AB R55, R55, R60 ;  /* 0x0000003c3737723e */ /* 0x000fe200000010ff */
[----:B------:R-:W-:Y:S01]  /*1fb70*/  UMOV UR4, 0xffffffff ;  /* 0xffffffff00047882 */ /* 0x000fe20000000000 */
[----:B------:R-:W-:Y:S02]  /*1fb80*/  F2FP.BF16.F32.PACK_AB R104, R61, R104 ;  /* 0x000000683d68723e */ /* 0x000fe400000010ff */
[----:B------:R-:W-:Y:S02]  /*1fb90*/  F2FP.BF16.F32.PACK_AB R72, R11, R72 ;  /* 0x000000480b48723e */ /* 0x000fe400000010ff */
[----:B------:R-:W-:Y:S02]  /*1fba0*/  F2FP.BF16.F32.PACK_AB R95, R10, R81 ;  /* 0x000000510a5f723e */ /* 0x000fe400000010ff */
[----:B------:R-:W-:Y:S01]  /*1fbb0*/  F2FP.BF16.F32.PACK_AB R82, R82, R35 ;  /* 0x000000235252723e */ /* 0x000fe200000010ff */
[----:B---3--:R-:W3:Y:S01]  /*1fbc0*/  S2R R3, SR_SWINHI ;  /* 0x0000000000037919 */ /* 0x008ee20000002f00 */
[----:B------:R-:W-:-:S02]  /*1fbd0*/  F2FP.BF16.F32.PACK_AB R89, R111, R34 ;  /* 0x000000226f59723e */ /* 0x000fc400000010ff */
[----:B------:R-:W-:Y:S02]  /*1fbe0*/  F2FP.BF16.F32.PACK_AB R122, R122, R25 ;  /* 0x000000197a7a723e */ /* 0x000fe400000010ff */
[----:B------:R-:W-:Y:S02]  /*1fbf0*/  F2FP.BF16.F32.PACK_AB R38, R28, R33 ;  /* 0x000000211c26723e */ /* 0x000fe400000010ff */
[----:B------:R-:W-:Y:S02]  /*1fc00*/  F2FP.BF16.F32.PACK_AB R48, R29, R48 ;  /* 0x000000301d30723e */ /* 0x000fe400000010ff */
[----:B------:R-:W-:Y:S02]  /*1fc10*/  F2FP.BF16.F32.PACK_AB R56, R21, R56 ;  /* 0x000000381538723e */ /* 0x000fe400000010ff */
[----:B------:R-:W-:Y:S02]  /*1fc20*/  F2FP.BF16.F32.PACK_AB R84, R84, R31 ;  /* 0x0000001f5454723e */ /* 0x000fe400000010ff */
[----:B------:R-:W-:-:S02]  /*1fc30*/  F2FP.BF16.F32.PACK_AB R37, R37, R40 ;  /* 0x000000282525723e */ /* 0x000fc400000010ff */
[----:B------:R-:W-:Y:S02]  /*1fc40*/  LOP3.LUT P0, R2, R24, 0x3, RZ, 0xc0, !PT ;  /* 0x0000000318027812 */ /* 0x000fe4000780c0ff */
[----:B------:R-:W-:Y:S02]  /*1fc50*/  F2FP.BF16.F32.PACK_AB R123, R123, R32 ;  /* 0x000000207b7b723e */ /* 0x000fe400000010ff */
[----:B------:R-:W-:Y:S02]  /*1fc60*/  F2FP.BF16.F32.PACK_AB R40, R20, R41 ;  /* 0x000000291428723e */ /* 0x000fe400000010ff */
[----:B------:R-:W-:Y:S02]  /*1fc70*/  F2FP.BF16.F32.PACK_AB R93, R93, R30 ;  /* 0x0000001e5d5d723e */ /* 0x000fe400000010ff */
[----:B------:R-:W-:Y:S02]  /*1fc80*/  F2FP.BF16.F32.PACK_AB R5, R124, R5 ;  /* 0x000000057c05723e */ /* 0x000fe400000010ff */
[----:B------:R-:W-:-:S02]  /*1fc90*/  F2FP.BF16.F32.PACK_AB R70, R39, R108 ;  /* 0x0000006c2746723e */ /* 0x000fc400000010ff */
[----:B------:R-:W-:Y:S02]  /*1fca0*/  ISETP.EQ.OR P0, PT, R2, 0x3, !P0 ;  /* 0x000000030200780c */ /* 0x000fe40004702670 */
[----:B------:R-:W-:Y:S02]  /*1fcb0*/  F2FP.BF16.F32.PACK_AB R39, R12, R57 ;  /* 0x000000390c27723e */ /* 0x000fe400000010ff */
[----:B------:R-:W-:Y:S02]  /*1fcc0*/  F2FP.BF16.F32.PACK_AB R57, R79, R46 ;  /* 0x0000002e4f39723e */ /* 0x000fe400000010ff */
[----:B------:R-:W-:Y:S02]  /*1fcd0*/  MOV R60, R16 ;  /* 0x00000010003c7202 */ /* 0x000fe40000000f00 */
[----:B---3--:R-:W-:Y:S02]  /*1fce0*/  MOV R61, R3 ;  /* 0x00000003003d7202 */ /* 0x008fe40000000f00 */
[----:B------:R-:W-:-:S02]  /*1fcf0*/  F2FP.BF16.F32.PACK_AB R46, R13, R80 ;  /* 0x000000500d2e723e */ /* 0x000fc400000010ff */
[----:B------:R-:W-:Y:S02]  /*1fd00*/  F2FP.BF16.F32.PACK_AB R12, R15, R4 ;  /* 0x000000040f0c723e */ /* 0x000fe400000010ff */
[----:B------:R-:W-:Y:S02]  /*1fd10*/  F2FP.BF16.F32.PACK_AB R92, R92, R7 ;  /* 0x000000075c5c723e */ /* 0x000fe400000010ff */
[----:B------:R-:W-:Y:S02]  /*1fd20*/  F2FP.BF16.F32.PACK_AB R99, R36, R9 ;  /* 0x000000092463723e */ /* 0x000fe400000010ff */
[----:B------:R-:W-:Y:S02]  /*1fd30*/  SEL R13, R5, R122, P0 ;  /* 0x0000007a050d7207 */ /* 0x000fe40000000000 */
[----:B------:R-:W-:Y:S02]  /*1fd40*/  SEL R2, R122, R5, P0 ;  /* 0x000000057a027207 */ /* 0x000fe40000000000 */
        /* <DEDUP_REMOVED lines=52> */
[----:B------:R-:W-:Y:S01]  /*20090*/  LOP3.LUT R28, R28, R29, RZ, 0x3c, !PT ;  /* 0x0000001d1c1c7212 */ /* 0x000fe200078e3cff */
[--C-:B------:R-:W-:Y:S01]  /*200a0*/  IMAD.X R29, RZ, RZ, R11.reuse, P5 ;  /* 0x000000ffff1d7224 */ /* 0x100fe200028e060b */
[----:B------:R-:W-:Y:S01]  /*200b0*/  LOP3.LUT R20, R20, R21, RZ, 0x3c, !PT ;  /* 0x0000001514147212 */ /* 0x000fe200078e3cff */
[----:B------:R-:W-:Y:S01]  /*200c0*/  IMAD.X R21, RZ, RZ, R11, P3 ;  /* 0x000000ffff157224 */ /* 0x000fe200018e060b */
[----:B------:R-:W-:-:S02]  /*200d0*/  IADD3 R87, P4, R10, 0x40, RZ ;  /* 0x000000400a577810 */ /* 0x000fc40007f9e0ff */
[C---:B------:R-:W-:Y:S02]  /*200e0*/  IADD3 R15, P2, R10.reuse, 0x4020, RZ ;  /* 0x000040200a0f7810 */ /* 0x040fe40007f5e0ff */
[C---:B------:R-:W-:Y:S02]  /*200f0*/  IADD3 R9, P1, R10.reuse, 0x4000, RZ ;  /* 0x000040000a097810 */ /* 0x040fe40007f3e0ff */
[C---:B------:R-:W-:Y:S02]  /*20100*/  IADD3 R7, P5, R10.reuse, 0x60, RZ ;  /* 0x000000600a077810 */ /* 0x040fe40007fbe0ff */
[----:B------:R-:W-:Y:S02]  /*20110*/  IADD3 R5, P3, R10, 0x20, RZ ;  /* 0x000000200a057810 */ /* 0x000fe40007f7e0ff */
[----:B------:R-:W-:Y:S02]  /*20120*/  LOP3.LUT R86, R87, 0x380, RZ, 0xc0, !PT ;  /* 0x0000038057567812 */ /* 0x000fe400078ec0ff */
[----:B------:R-:W-:-:S02]  /*20130*/  LOP3.LUT R14, R15, 0x380, RZ, 0xc0, !PT ;  /* 0x000003800f0e7812 */ /* 0x000fc400078ec0ff */
[----:B------:R-:W-:Y:S02]  /*20140*/  LOP3.LUT R8, R9, 0x380, RZ, 0xc0, !PT ;  /* 0x0000038009087812 */ /* 0x000fe400078ec0ff */
[----:B------:R-:W-:Y:S02]  /*20150*/  LOP3.LUT R6, R7, 0x380, RZ, 0xc0, !PT ;  /* 0x0000038007067812 */ /* 0x000fe400078ec0ff */
[----:B------:R-:W-:Y:S02]  /*20160*/  LOP3.LUT R4, R5, 0x380, RZ, 0xc0, !PT ;  /* 0x0000038005047812 */ /* 0x000fe400078ec0ff */
[----:B------:R-:W-:Y:S02]  /*20170*/  LOP3.LUT R3, R10, 0x380, RZ, 0xc0, !PT ;  /* 0x000003800a037812 */ /* 0x000fe400078ec0ff */
[----:B------:R-:W-:Y:S02]  /*20180*/  SHF.R.U64 R86, R86, 0x3, RZ ;  /* 0x0000000356567819 */ /* 0x000fe400000012ff */
[----:B------:R-:W-:-:S02]  /*20190*/  SHF.R.U64 R14, R14, 0x3, RZ ;  /* 0x000000030e0e7819 */ /* 0x000fc400000012ff */
[----:B------:R-:W-:Y:S02]  /*201a0*/  SHF.R.U64 R8, R8, 0x3, RZ ;  /* 0x0000000308087819 */ /* 0x000fe400000012ff */
[----:B------:R-:W-:Y:S02]  /*201b0*/  SHF.R.U64 R6, R6, 0x3, RZ ;  /* 0x0000000306067819 */ /* 0x000fe400000012ff */
[----:B------:R-:W-:Y:S02]  /*201c0*/  SHF.R.U64 R4, R4, 0x3, RZ ;  /* 0x0000000304047819 */ /* 0x000fe400000012ff */
        /* <DEDUP_REMOVED lines=11> */
[----:B------:R-:W-:-:S02]  /*20280*/  LOP3.LUT R10, R3, R10, RZ, 0x3c, !PT ;  /* 0x0000000a030a7212 */ /* 0x000fc400078e3cff */
[----:B------:R-:W-:Y:S02]  /*20290*/  MOV R86, R86 ;  /* 0x0000005600567202 */ /* 0x000fe40000000f00 */
        /* <DEDUP_REMOVED lines=11> */
[----:B----4-:R-:W-:Y:S01]  /*20350*/  LOP3.LUT R3, R0, 0x2, RZ, 0x3c, !PT ;  /* 0x0000000200037812 */ /* 0x010fe200078e3cff */
[----:B------:R-:W-:Y:S06]  /*20360*/  BRA.DIV UR4, `(.L_x_1658) ;  /* 0x000000ae04007947 */ /* 0x000fec000b800000 */
[----:B------:R-:W-:Y:S01]  /*20370*/  SEL R21, R48, R27, P0 ;  /* 0x0000001b30157207 */ /* 0x000fe20000000000 */
[----:B------:R-:W-:Y:S01]  /*20380*/  SHFL.IDX PT, R6, R13, R0, 0x1c1f ;  /* 0x001c1f000d067589 */ /* 0x000fe200000e0000 */
[----:B------:R-:W-:Y:S02]  /*20390*/  SEL R24, R27, R48, P0 ;  /* 0x000000301b187207 */ /* 0x000fe40000000000 */
[----:B------:R-:W-:Y:S01]  /*203a0*/  SEL R27, R12, R41, P0 ;  /* 0x000000290c1b7207 */ /* 0x000fe20000000000 */
[----:B------:R-:W2:Y:S01]  /*203b0*/  SHFL.IDX PT, R5, R2, R3, 0x1c1f ;  /* 0x001c1f0302057589 */ /* 0x000ea200000e0000 */
        /* <DEDUP_REMOVED lines=38> */
[----:B------:R-:W3:Y:S01]  /*20620*/  SHFL.IDX PT, R7, R8, R3, 0x1c1f ;  /* 0x001c1f0308077589 */ /* 0x000ee200000e0000 */
        /* <DEDUP_REMOVED lines=14> */
[----:B------:R-:W5:Y:S01]  /*20710*/  SHFL.IDX PT, R29, R36, R3, 0x1c1f ;  /* 0x001c1f03241d7589 */ /* 0x000f6200000e0000 */
[----:B------:R-:W-:Y:S02]  /*20720*/  SEL R78, R63, R78, P0 ;  /* 0x0000004e3f4e7207 */ /* 0x000fe40000000000 */
[----:B------:R-:W-:Y:S01]  /*20730*/  SEL R59, R80, R65, P0 ;  /* 0x00000041503b7207 */ /* 0x000fe20000000000 */
[----:B------:R-:W-:Y:S01]  /*20740*/  SHFL.IDX PT, R42, R31, R0, 0x1c1f ;  /* 0x001c1f001f2a7589 */ /* 0x000fe200000e0000 */
[----:B------:R-:W-:-:S02]  /*20750*/  SEL R63, R82, R89, P0 ;  /* 0x00000059523f7207 */ /* 0x000fc40000000000 */
[----:B------:R-:W-:Y:S01]  /*20760*/  SEL R80, R65, R80, P0 ;  /* 0x0000005041507207 */ /* 0x000fe20000000000 */
[----:B------:R-:W0:Y:S01]  /*20770*/  SHFL.IDX PT, R31, R40, R3, 0x1c1f ;  /* 0x001c1f03281f7589 */ /* 0x000e2200000e0000 */
[----:B------:R-:W-:Y:S02]  /*20780*/  SEL R82, R89, R82, P0 ;  /* 0x0000005259527207 */ /* 0x000fe40000000000 */
[----:B------:R-:W-:Y:S01]  /*20790*/  SEL R65, R84, R93, P0 ;  /* 0x0000005d54417207 */ /* 0x000fe20000000000 */
[----:B------:R-:W1:Y:S01]  /*207a0*/  SHFL.IDX PT, R33, R44, R3, 0x1c1f ;  /* 0x001c1f032c217589 */ /* 0x000e6200000e0000 */
[----:B------:R-:W-:Y:S02]  /*207b0*/  SEL R84, R93, R84, P0 ;  /* 0x000000545d547207 */ /* 0x000fe40000000000 */
[----:B--2---:R-:W-:Y:S01]  /*207c0*/  SEL R4, R6, R5, P0 ;  /* 0x0000000506047207 */ /* 0x004fe20000000000 */
[----:B------:R-:W2:Y:S01]  /*207d0*/  SHFL.IDX PT, R37, R52, R3, 0x1c1f ;  /* 0x001c1f0334257589 */ /* 0x000ea200000e0000 */
[----:B---3--:R-:W-:-:S02]  /*207e0*/  SEL R8, R10, R7, P0 ;  /* 0x000000070a087207 */ /* 0x008fc40000000000 */
[----:B------:R-:W-:Y:S01]  /*207f0*/  SEL R6, R5, R6, P0 ;  /* 0x0000000605067207 */ /* 0x000fe20000000000 */
[----:B------:R-:W3:Y:S01]  /*20800*/  SHFL.IDX PT, R39, R56, R3, 0x1c1f ;  /* 0x001c1f0338277589 */ /* 0x000ee200000e0000 */
[----:B------:R-:W-:Y:S02]  /*20810*/  SEL R10, R7, R10, P0 ;  /* 0x0000000a070a7207 */ /* 0x000fe40000000000 */
[----:B------:R-:W-:Y:S01]  /*20820*/  SEL R12, R9, R20, P0 ;  /* 0x00000014090c7207 */ /* 0x000fe20000000000 */
[----:B------:R-:W-:Y:S01]  /*20830*/  SHFL.IDX PT, R26, R21, R0, 0x1c1f ;  /* 0x001c1f00151a7589 */ /* 0x000fe200000e0000 */
[----:B------:R-:W-:Y:S02]  /*20840*/  SEL R14, R20, R9, P0 ;  /* 0x00000009140e7207 */ /* 0x000fe40000000000 */
[----:B----4-:R-:W-:Y:S01]  /*20850*/  SEL R28, R30, R25, P0 ;  /* 0x000000191e1c7207 */ /* 0x010fe20000000000 */
[----:B------:R-:W4:Y:S01]  /*20860*/  SHFL.IDX PT, R64, R64, R3, 0x1c1f ;  /* 0x001c1f0340407589 */ /* 0x000f2200000e0000 */
[----:B------:R-:W-:-:S02]  /*20870*/  SEL R32, R34, R27, P0 ;  /* 0x0000001b22207207 */ /* 0x000fc40000000000 */
[----:B-----5:R-:W-:Y:S01]  /*20880*/  SEL R36, R38, R29, P0 ;  /* 0x0000001d26247207 */ /* 0x020fe20000000000 */
[----:B------:R-:W-:Y:S01]  /*20890*/  SHFL.IDX PT, R45, R45, R0, 0x1c1f ;  /* 0x001c1f002d2d7589 */ /* 0x000fe200000e0000 */
[----:B0-----:R-:W-:Y:S02]  /*208a0*/  SEL R40, R42, R31, P0 ;  /* 0x0000001f2a287207 */ /* 0x001fe40000000000 */
[----:B------:R-:W-:Y:S01]  /*208b0*/  SEL R48, R50, R35, P0 ;  /* 0x0000002332307207 */ /* 0x000fe20000000000 */
[----:B------:R-:W-:Y:S01]  /*208c0*/  SHFL.IDX PT, R47, R47, R0, 0x1c1f ;  /* 0x001c1f002f2f7589 */ /* 0x000fe200000e0000 */
[----:B-1----:R-:W-:Y:S02]  /*208d0*/  SEL R44, R46, R33, P0 ;  /* 0x000000212e2c7207 */ /* 0x002fe40000000000 */
[----:B------:R-:W-:Y:S01]  /*208e0*/  SEL R30, R25, R30, P0 ;  /* 0x0000001e191e7207 */ /* 0x000fe20000000000 */
[----:B------:R-:W-:Y:S01]  /*208f0*/  SHFL.IDX PT, R49, R49, R0, 0x1c1f ;  /* 0x001c1f0031317589 */ /* 0x000fe200000e0000 */
[----:B--2---:R-:W-:-:S02]  /*20900*/  SEL R52, R54, R37, P0 ;  /* 0x0000002536347207 */ /* 0x004fc40000000000 */
[----:B------:R-:W-:Y:S01]  /*20910*/  SEL R34, R27, R34, P0 ;  /* 0x000000221b227207 */ /* 0x000fe20000000000 */
[----:B------:R-:W-:Y:S01]  /*20920*/  SHFL.IDX PT, R51, R51, R0, 0x1c1f ;  /* 0x001c1f0033337589 */ /* 0x000fe200000e0000 */
[----:B---3--:R-:W-:Y:S02]  /*20930*/  SEL R56, R58, R39, P0 ;  /* 0x000000273a387207 */ /* 0x008fe40000000000 */
[----:B------:R-:W-:Y:S01]  /*20940*/  SEL R38, R29, R38, P0 ;  /* 0x000000261d267207 */ /* 0x000fe20000000000 */
[----:B------:R-:W-:Y:S01]  /*20950*/  SHFL.IDX PT, R53, R53, R0, 0x1c1f ;  /* 0x001c1f0035357589 */ /* 0x000fe200000e0000 */
        /* <DEDUP_REMOVED lines=10> */
[----:B----4-:R-:W-:Y:S01]  /*20a00*/  SEL R9, R43, R64, P0 ;  /* 0x000000402b097207 */ /* 0x010fe20000000000 */
[----:B------:R-:W2:Y:S01]  /*20a10*/  SHFL.IDX PT, R68, R68, R3, 0x1c1f ;  /* 0x001c1f0344447589 */ /* 0x000ea200000e0000 */
[----:B------:R-:W-:-:S03]  /*20a20*/  SEL R11, R64, R43, P0 ;  /* 0x0000002b400b7207 */ /* 0x000fc60000000000 */
[----:B------:R-:W3:Y:S04]  /*20a30*/  SHFL.IDX PT, R70, R70, R3, 0x1c1f ;  /* 0x001c1f0346467589 */ /* 0x000ee800000e0000 */
[----:B------:R-:W4:Y:S04]  /*20a40*/  SHFL.IDX PT, R72, R72, R3, 0x1c1f ;  /* 0x001c1f0348487589 */ /* 0x000f2800000e0000 */
[----:B------:R-:W5:Y:S04]  /*20a50*/  SHFL.IDX PT, R74, R74, R3, 0x1c1f ;  /* 0x001c1f034a4a7589 */ /* 0x000f6800000e0000 */
[----:B------:R-:W5:Y:S01]  /*20a60*/  SHFL.IDX PT, R76, R76, R3, 0x1c1f ;  /* 0x001c1f034c4c7589 */ /* 0x000f6200000e0000 */
[----:B0-----:R-:W-:-:S02]  /*20a70*/  SEL R24, R26, R21, P0 ;  /* 0x000000151a187207 */ /* 0x001fc40000000000 */
[----:B------:R-:W-:Y:S01]  /*20a80*/  SEL R26, R21, R26, P0 ;  /* 0x0000001a151a7207 */ /* 0x000fe20000000000 */
[----:B------:R-:W-:Y:S01]  /*20a90*/  SHFL.IDX PT, R57, R57, R0, 0x1c1f ;  /* 0x001c1f0039397589 */ /* 0x000fe200000e0000 */
        /* <DEDUP_REMOVED lines=8> */
[----:B------:R-:W0:Y:S01]  /*20b20*/  SHFL.IDX PT, R78, R78, R3, 0x1c1f ;  /* 0x001c1f034e4e7589 */ /* 0x000e2200000e0000 */
[----:B----4-:R-:W-:Y:S02]  /*20b30*/  SEL R33, R51, R72, P0 ;  /* 0x0000004833217207 */ /* 0x010fe40000000000 */
[----:B------:R-:W-:Y:S01]  /*20b40*/  SEL R35, R72, R51, P0 ;  /* 0x0000003348237207 */ /* 0x000fe20000000000 */
[----:B------:R-:W1:Y:S01]  /*20b50*/  SHFL.IDX PT, R80, R80, R3, 0x1c1f ;  /* 0x001c1f0350507589 */ /* 0x000e6200000e0000 */
[----:B-----5:R-:W-:Y:S02]  /*20b60*/  SEL R37, R53, R74, P0 ;  /* 0x0000004a35257207 */ /* 0x020fe40000000000 */
[----:B------:R-:W-:Y:S01]  /*20b70*/  SEL R39, R74, R53, P0 ;  /* 0x000000354a277207 */ /* 0x000fe20000000000 */
[----:B------:R-:W2:Y:S01]  /*20b80*/  SHFL.IDX PT, R82, R82, R3, 0x1c1f ;  /* 0x001c1f0352527589 */ /* 0x000ea200000e0000 */
[----:B------:R-:W-:-:S02]  /*20b90*/  SEL R41, R55, R76, P0 ;  /* 0x0000004c37297207 */ /* 0x000fc40000000000 */
[----:B------:R-:W-:Y:S01]  /*20ba0*/  SEL R43, R76, R55, P0 ;  /* 0x000000374c2b7207 */ /* 0x000fe20000000000 */
[----:B------:R-:W3:Y:S04]  /*20bb0*/  SHFL.IDX PT, R84, R84, R3, 0x1c1f ;  /* 0x001c1f0354547589 */ /* 0x000ee800000e0000 */
[----:B------:R4:W3:Y:S01]  /*20bc0*/  SHFL.IDX PT, R65, R65, R0, 0x1c1f ;  /* 0x001c1f0041417589 */ /* 0x0008e200000e0000 */
[----:B0-----:R-:W-:Y:S02]  /*20bd0*/  SEL R45, R57, R78, P0 ;  /* 0x0000004e392d7207 */ /* 0x001fe40000000000 */
[----:B------:R-:W-:Y:S01]  /*20be0*/  SEL R47, R78, R57, P0 ;  /* 0x000000394e2f7207 */ /* 0x000fe20000000000 */
[----:B----4-:R-:W-:Y:S01]  /*20bf0*/  IMAD.MOV.U32 R0, RZ, RZ, RZ ;  /* 0x000000ffff007224 */ /* 0x010fe200078e00ff */
[----:B-1----:R-:W-:-:S02]  /*20c00*/  SEL R49, R59, R80, P0 ;  /* 0x000000503b317207 */ /* 0x002fc40000000000 */
[----:B------:R-:W-:Y:S02]  /*20c10*/  SEL R51, R80, R59, P0 ;  /* 0x0000003b50337207 */ /* 0x000fe40000000000 */
[----:B--2---:R-:W-:Y:S02]  /*20c20*/  SEL R53, R63, R82, P0 ;  /* 0x000000523f357207 */ /* 0x004fe40000000000 */
[----:B------:R-:W-:-:S07]  /*20c30*/  SEL R55, R82, R63, P0 ;  /* 0x0000003f52377207 */ /* 0x000fce0000000000 */
.L_x_1906:
[----:B------:R-:W-:Y:S05]  /*20c40*/  WARPSYNC.ALL ;  /* 0x0000000000007948 */ /* 0x000fea0003800000 */
[----:B------:R-:W-:Y:S01]  /*20c50*/  BAR.SYNC.DEFER_BLOCKING 0x1, 0x100 ;  /* 0x0044000000007b1d */ /* 0x000fe20000010000 */
[----:B---3--:R-:W-:Y:S02]  /*20c60*/  SEL R57, R65, R84, P0 ;  /* 0x0000005441397207 */ /* 0x008fe40000000000 */
[----:B------:R-:W-:-:S03]  /*20c70*/  SEL R59, R84, R65, P0 ;  /* 0x00000041543b7207 */ /* 0x000fc60000000000 */
[----:B------:R-:W-:Y:S02]  /*20c80*/  ULDC.64 UR4, c[0x0][0xc00] ;  /* 0x0003000000047ab9 */ /* 0x000fe40000000a00 */
[----:B------:R-:W0:Y:S01]  /*20c90*/  LDC.64 R2, c[0x0][0xc00] ;  /* 0x00030000ff027b82 */ /* 0x000e220000000a00 */
[----:B------:R-:W-:-:S04]  /*20ca0*/  ISETP.NE.U32.AND P2, PT, RZ, UR4, PT ;  /* 0x00000004ff007c0c */ /* 0x000fc8000bf45070 */
[----:B------:R-:W-:Y:S01]  /*20cb0*/  ISETP.NE.AND.EX P2, PT, RZ, UR5, PT, P2 ;  /* 0x00000005ff007c0c */ /* 0x000fe2000bf45320 */
[----:B------:R-:W-:Y:S02]  /*20cc0*/  ULDC.64 UR4, c[0x0][0xc08] ;  /* 0x0003020000047ab9 */ /* 0x000fe40000000a00 */
[----:B------:R-:W-:Y:S01]  /*20cd0*/  ISETP.NE.U32.AND P0, PT, RZ, UR4, PT ;  /* 0x00000004ff007c0c */ /* 0x000fe2000bf05070 */
[----:B------:R-:W1:Y:S03]  /*20ce0*/  LDC R20, c[0x0][0xbe8] ;  /* 0x0002fa00ff147b82 */ /* 0x000e660000000800 */
[----:B------:R-:W-:Y:S01]  /*20cf0*/  ISETP.NE.AND.EX P0, PT, RZ, UR5, PT, P0 ;  /* 0x00000005ff007c0c */ /* 0x000fe2000bf05300 */
[----:B------:R0:W-:Y:S04]  /*20d00*/  STSM.16.M88.4 [R81], R4 ;  /* 0x0000000451007844 */ /* 0x0001e80000000200 */
[----:B------:R2:W-:Y:S04]  /*20d10*/  STSM.16.M88.4 [R87], R8 ;  /* 0x0000000857007844 */ /* 0x0005e80000000200 */
[----:B------:R3:W-:Y:S04]  /*20d20*/  STSM.16.M88.4 [R86], R12 ;  /* 0x0000000c56007844 */ /* 0x0007e80000000200 */
[----:B------:R3:W-:Y:S04]  /*20d30*/  STSM.16.M88.4 [R85], R24 ;  /* 0x0000001855007844 */ /* 0x0007e80000000200 */
[----:B------:R3:W-:Y:S01]  /*20d40*/  STSM.16.M88.4 [R83], R28 ;  /* 0x0000001c53007844 */ /* 0x0007e20000000200 */
[----:B0-----:R-:W-:-:S02]  /*20d50*/  IMAD.WIDE R4, R228, 0x4, R2 ;  /* 0x00000004e4047825 */ /* 0x001fc400078e0202 */
[----:B------:R-:W0:Y:S01]  /*20d60*/  @P0 LDC.64 R2, c[0x0][0xc08] ;  /* 0x00030200ff020b82 */ /* 0x000e220000000a00 */
        /* <DEDUP_REMOVED lines=8> */
[----:B0-----:R-:W-:-:S05]  /*20df0*/  @P0 IMAD.WIDE R2, R228, 0x4, R2 ;  /* 0x00000004e4020825 */ /* 0x001fca00078e0202 */
[----:B------:R-:W-:Y:S02]  /*20e00*/  ULDC UR4, c[0x0][0xa88] ;  /* 0x0002a20000047ab9 */ /* 0x000fe40000000800 */
[----:B------:R-:W-:Y:S01]  /*20e10*/  IMAD.U32 R7, RZ, RZ, UR4 ;  /* 0x00000004ff077e24 */ /* 0x000fe2000f8e00ff */
[----:B------:R3:W5:Y:S01]  /*20e20*/  @P2 LDG.E R0, desc[UR40][R4.64] ;  /* 0x0000002804002981 */ /* 0x000762000c1e1900 */
[----:B-1----:R-:W-:Y:S01]  /*20e30*/  ISETP.NE.AND P1, PT, R20, 0x1, PT ;  /* 0x000000011400780c */ /* 0x002fe20003f25270 */
[----:B------:R-:W-:-:S03]  /*20e40*/  IMAD.IADD R21, R220, 0x1, R207 ;  /* 0x00000001dc157824 */ /* 0x000fc600078e02cf */
[----:B------:R3:W5:Y:S09]  /*20e50*/  @P0 LDG.E R7, desc[UR40][R2.64] ;  /* 0x0000002802070981 */ /* 0x000772000c1e1900 */
[----:B------:R-:W0:Y:S08]  /*20e60*/  @P1 LDC R6, c[0x0][0xbec] ;  /* 0x0002fb00ff061b82 */ /* 0x000e300000000800 */
[----:B--2---:R-:W1:Y:S01]  /*20e70*/  @P1 LDC R11, c[0x0][0xbf0] ;  /* 0x0002fc00ff0b1b82 */ /* 0x004e620000000800 */
[----:B---3--:R-:W-:Y:S05]  /*20e80*/  @P0 BRA `(.L_x_1659) ;  /* 0x0000000000100947 */ /* 0x008fea0003800000 */
[----:B------:R-:W-:Y:S05]  /*20e90*/  @!P2 BRA `(.L_x_1659) ;  /* 0x00000000000ca947 */ /* 0x000fea0003800000 */
[----:B------:R-:W2:Y:S04]  /*20ea0*/  LDG.E R2, desc[UR40][R4.64] ;  /* 0x0000002804027981 */ /* 0x000ea8000c1e1900 */
[----:B-----5:R-:W2:Y:S02]  /*20eb0*/  LDG.E R7, desc[UR40][R4.64+0x4] ;  /* 0x0000042804077981 */ /* 0x020ea4000c1e1900 */
[----:B--2---:R-:W-:-:S07]  /*20ec0*/  IMAD.IADD R7, R7, 0x1, -R2 ;  /* 0x0000000107077824 */ /* 0x004fce00078e0a02 */
.L_x_1659:
[----:B------:R-:W2:Y:S01]  /*20ed0*/  LDL R10, [R1+0x1c] ;  /* 0x00001c00010a7983 */ /* 0x000ea20000100800 */
[----:B0-----:R-:W-:Y:S01]  /*20ee0*/  @P1 IMAD.HI.U32 R2, R21, R6, RZ ;  /* 0x0000000615021227 */ /* 0x001fe200078e00ff */
[----:B------:R-:W-:Y:S01]  /*20ef0*/  SHF.R.S32.HI R64, RZ, 0x1f, R227 ;  /* 0x0000001fff407819 */ /* 0x000fe200000114e3 */
[----:B------:R-:W-:Y:S01]  /*20f00*/  ULDC.64 UR4, c[0x0][0xb90] ;  /* 0x0002e40000047ab9 */ /* 0x000fe20000000a00 */
[----:B-----5:R-:W-:Y:S01]  /*20f10*/  SHF.R.S32.HI R3, RZ, 0x1f, R0 ;  /* 0x0000001fff037819 */ /* 0x020fe20000011400 */
[----:B------:R-:W-:Y:S01]  /*20f20*/  IMAD.MOV.U32 R9, RZ, RZ, R21 ;  /* 0x000000ffff097224 */ /* 0x000fe200078e0015 */
[----:B-1----:R-:W-:Y:S01]  /*20f30*/  @P1 SHF.R.U32.HI R9, RZ, R11, R2 ;  /* 0x0000000bff091219 */ /* 0x002fe20000011602 */
[----:B------:R-:W-:Y:S01]  /*20f40*/  IMAD R6, R64, UR4, RZ ;  /* 0x0000000440067c24 */ /* 0x000fe2000f8e02ff */
[----:B------:R-:W-:Y:S01]  /*20f50*/  SHF.R.S32.HI R62, RZ, 0x1f, R228 ;  /* 0x0000001fff3e7819 */ /* 0x000fe200000114e4 */
[----:B------:R-:W-:Y:S01]  /*20f60*/  IMAD.MOV.U32 R2, RZ, RZ, R0 ;  /* 0x000000ffff027224 */ /* 0x000fe200078e0000 */
[----:B------:R-:W-:Y:S01]  /*20f70*/  SEL R63, R228, RZ, !P2 ;  /* 0x000000ffe43f7207 */ /* 0x000fe20005000000 */
[C---:B------:R-:W-:Y:S01]  /*20f80*/  IMAD R11, R227.reuse, UR5, R6 ;  /* 0x00000005e30b7c24 */ /* 0x040fe2000f8e0206 */
[----:B------:R-:W-:Y:S01]  /*20f90*/  SEL R62, R62, RZ, !P2 ;  /* 0x000000ff3e3e7207 */ /* 0x000fe20005000000 */
[----:B------:R-:W-:Y:S01]  /*20fa0*/  IMAD.WIDE.U32 R4, R227, UR4, R2 ;  /* 0x00000004e3047c25 */ /* 0x000fe2000f8e0002 */
[----:B------:R-:W-:Y:S01]  /*20fb0*/  ULDC.64 UR4, c[0x0][0xb98] ;  /* 0x0002e60000047ab9 */ /* 0x000fe20000000a00 */
[----:B------:R-:W0:Y:S02]  /*20fc0*/  @P1 LDC R67, c[0x0][0xbf0] ;  /* 0x0002fc00ff431b82 */ /* 0x000e240000000800 */
[----:B------:R-:W-:-:S02]  /*20fd0*/  IMAD.MOV R15, RZ, RZ, -R9 ;  /* 0x000000ffff0f7224 */ /* 0x000fc400078e0a09 */
[----:B------:R-:W-:Y:S02]  /*20fe0*/  IMAD.IADD R5, R5, 0x1, R11 ;  /* 0x0000000105057824 */ /* 0x000fe400078e020b */
[----:B------:R-:W-:Y:S02]  /*20ff0*/  IMAD R13, R229, 0x40, R221 ;  /* 0x00000040e50d7824 */ /* 0x000fe400078e02dd */
[----:B------:R-:W-:Y:S02]  /*21000*/  IMAD R11, R20, R15, R21 ;  /* 0x0000000f140b7224 */ /* 0x000fe400078e0215 */
[----:B------:R-:W-:Y:S02]  /*21010*/  IMAD R2, R62, UR4, RZ ;  /* 0x000000043e027c24 */ /* 0x000fe4000f8e02ff */
[----:B------:R-:W-:-:S04]  /*21020*/  IMAD.WIDE.U32 R4, R63, UR4, R4 ;  /* 0x000000043f047c25 */ /* 0x000fc8000f8e0004 */
[----:B------:R-:W-:Y:S01]  /*21030*/  IMAD.WIDE R60, R13, 0x2, R60 ;  /* 0x000000020d3c7825 */ /* 0x000fe200078e023c */
[----:B------:R-:W-:Y:S02]  /*21040*/  SHF.R.S32.HI R13, RZ, 0x1f, R9 ;  /* 0x0000001fff0d7819 */ /* 0x000fe40000011409 */
[----:B------:R-:W-:Y:S01]  /*21050*/  IADD3 R4, P0, R9, R4, RZ ;  /* 0x0000000409047210 */ /* 0x000fe20007f1e0ff */
[----:B------:R-:W-:Y:S01]  /*21060*/  IMAD R6, R63, UR5, R2 ;  /* 0x000000053f067c24 */ /* 0x000fe2000f8e0202 */
[----:B------:R-:W-:Y:S01]  /*21070*/  SHF.R.S32.HI R2, RZ, 0x1f, R11 ;  /* 0x0000001fff027819 */ /* 0x000fe2000001140b */
[----:B------:R-:W-:Y:S01]  /*21080*/  ULDC.64 UR4, c[0x0][0xb88] ;  /* 0x0002e20000047ab9 */ /* 0x000fe20000000a00 */
[----:B------:R-:W-:Y:S01]  /*21090*/  IADD3 R9, P4, R60, 0x1000, RZ ;  /* 0x000010003c097810 */ /* 0x000fe20007f9e0ff */
[----:B------:R-:W-:Y:S01]  /*210a0*/  IMAD R65, R7, R20, RZ ;  /* 0x0000001407417224 */ /* 0x000fe200078e02ff */
[----:B------:R-:W-:Y:S01]  /*210b0*/  IADD3.X R5, R13, R5, R6, P0, !PT ;  /* 0x000000050d057210 */ /* 0x000fe200007fe406 */
[----:B------:R-:W-:Y:S01]  /*210c0*/  IMAD R2, R2, UR4, RZ ;  /* 0x0000000402027c24 */ /* 0x000fe2000f8e02ff */
[----:B------:R-:W-:-:S02]  /*210d0*/  IADD3 R25, P3, R60, 0x3000, RZ ;  /* 0x000030003c197810 */ /* 0x000fc40007f7e0ff */
[----:B------:R-:W-:Y:S01]  /*210e0*/  LOP3.LUT R8, R9, 0x380, RZ, 0xc0, !PT ;  /* 0x0000038009087812 */ /* 0x000fe200078ec0ff */
[----:B------:R-:W-:Y:S01]  /*210f0*/  IMAD R13, R11, UR5, R2 ;  /* 0x000000050b0d7c24 */ /* 0x000fe2000f8e0202 */
[----:B------:R-:W-:Y:S01]  /*21100*/  LOP3.LUT R24, R25, 0x380, RZ, 0xc0, !PT ;  /* 0x0000038019187812 */ /* 0x000fe200078ec0ff */
[----:B------:R-:W-:Y:S01]  /*21110*/  IMAD.WIDE.U32 R4, R11, UR4, R4 ;  /* 0x000000040b047c25 */ /* 0x000fe2000f8e0004 */
[----:B------:R-:W-:Y:S01]  /*21120*/  ULDC.64 UR4, c[0x0][0xb50] ;  /* 0x0002d40000047ab9 */ /* 0x000fe20000000a00 */
[----:B------:R-:W-:Y:S02]  /*21130*/  SHF.R.U64 R8, R8, 0x3, RZ ;  /* 0x0000000308087819 */ /* 0x000fe400000012ff */
[----:B------:R-:W-:Y:S01]  /*21140*/  IMAD.IADD R5, R5, 0x1, R13 ;  /* 0x0000000105057824 */ /* 0x000fe200078e020d */
[----:B------:R-:W-:Y:S02]  /*21150*/  IADD3 R13, P2, R60, 0x2000, RZ ;  /* 0x000020003c0d7810 */ /* 0x000fe40007f5e0ff */
[----:B------:R-:W-:-:S02]  /*21160*/  LEA R6, P0, R4, UR4, 0x2 ;  /* 0x0000000404067c11 */ /* 0x000fc4000f8010ff */
[----:B------:R-:W-:Y:S02]  /*21170*/  LOP3.LUT R12, R13, 0x380, RZ, 0xc0, !PT ;  /* 0x000003800d0c7812 */ /* 0x000fe400078ec0ff */
[----:B------:R-:W-:Y:S01]  /*21180*/  LEA.HI.X R4, R4, UR5, R5, 0x2, P0 ;  /* 0x0000000504047c11 */ /* 0x000fe200080f1405 */
[----:B------:R-:W-:Y:S01]  /*21190*/  SHFL.IDX PT, R50, R6, RZ, 0x1c1f ;  /* 0x001c1fff06327589 */ /* 0x000fe200000e0000 */
[----:B------:R-:W-:Y:S01]  /*211a0*/  SHF.R.U64 R12, R12, 0x3, RZ ;  /* 0x000000030c0c7819 */ /* 0x000fe200000012ff */
[----:B------:R-:W-:Y:S01]  /*211b0*/  ULDC.64 UR4, c[0x0][0xaa0] ;  /* 0x0002a80000047ab9 */ /* 0x000fe20000000a00 */
[----:B------:R-:W-:Y:S01]  /*211c0*/  IADD3 R33, P0, R60, 0x5000, RZ ;  /* 0x000050003c217810 */ /* 0x000fe20007f1e0ff */
[----:B------:R-:W1:Y:S01]  /*211d0*/  SHFL.IDX PT, R51, R4, RZ, 0x1c1f ;  /* 0x001c1fff04337589 */ /* 0x000e6200000e0000 */
[----:B------:R-:W-:Y:S01]  /*211e0*/  LOP3.LUT R12, R12, R13, RZ, 0x3c, !PT ;  /* 0x0000000d0c0c7212 */ /* 0x000fe200078e3cff */
[----:B------:R-:W-:Y:S01]  /*211f0*/  IMAD.X R13, RZ, RZ, R61, P2 ;  /* 0x000000ffff0d7224 */ /* 0x000fe200010e063d */
[----:B------:R-:W-:Y:S01]  /*21200*/  LOP3.LUT R32, R33, 0x380, RZ, 0xc0, !PT ;  /* 0x0000038021207812 */ /* 0x000fe200078ec0ff */
[----:B------:R-:W-:Y:S01]  /*21210*/  SHFL.IDX PT, R54, R6, 0x1, 0x1c1f ;  /* 0x003c1f0006367f89 */ /* 0x000fe200000e0000 */
[----:B------:R-:W-:-:S02]  /*21220*/  IADD3 R41, P2, R60, 0x7000, RZ ;  /* 0x000070003c297810 */ /* 0x000fc40007f5e0ff */
[----:B------:R-:W-:Y:S01]  /*21230*/  SHF.R.U64 R24, R24, 0x3, RZ ;  /* 0x0000000318187819 */ /* 0x000fe200000012ff */
[----:B------:R-:W3:Y:S01]  /*21240*/  SHFL.IDX PT, R55, R4, 0x1, 0x1c1f ;  /* 0x003c1f0004377f89 */ /* 0x000ee200000e0000 */
[----:B------:R-:W-:Y:S02]  /*21250*/  SHF.R.U64 R32, R32, 0x3, RZ ;  /* 0x0000000320207819 */ /* 0x000fe400000012ff */
[----:B------:R-:W-:Y:S02]  /*21260*/  LOP3.LUT R40, R41, 0x380, RZ, 0xc0, !PT ;  /* 0x0000038029287812 */ /* 0x000fe400078ec0ff */
[----:B------:R-:W-:Y:S01]  /*21270*/  LOP3.LUT R8, R8, R9, RZ, 0x3c, !PT ;  /* 0x0000000908087212 */ /* 0x000fe200078e3cff */
[--C-:B------:R-:W-:Y:S01]  /*21280*/  IMAD.X R9, RZ, RZ, R61.reuse, P4 ;  /* 0x000000ffff097224 */ /* 0x100fe200020e063d */
[----:B------:R-:W-:Y:S01]  /*21290*/  LOP3.LUT R24, R24, R25, RZ, 0x3c, !PT ;  /* 0x0000001918187212 */ /* 0x000fe200078e3cff */
[----:B------:R-:W-:Y:S01]  /*212a0*/  IMAD.X R25, RZ, RZ, R61, P3 ;  /* 0x000000ffff197224 */ /* 0x000fe200018e063d */
[----:B------:R-:W-:-:S02]  /*212b0*/  IADD3 R29, P5, R60, 0x4000, RZ ;  /* 0x000040003c1d7810 */ /* 0x000fc40007fbe0ff */
[C---:B------:R-:W-:Y:S02]  /*212c0*/  IADD3 R37, P4, R60.reuse, 0x6000, RZ ;  /* 0x000060003c257810 */ /* 0x040fe40007f9e0ff */
[----:B------:R-:W-:Y:S02]  /*212d0*/  IADD3 R45, P3, R60, 0x8000, RZ ;  /* 0x000080003c2d7810 */ /* 0x000fe40007f7e0ff */
[----:B------:R-:W-:Y:S01]  /*212e0*/  LOP3.LUT R32, R32, R33, RZ, 0x3c, !PT ;  /* 0x0000002120207212 */ /* 0x000fe200078e3cff */
[----:B------:R-:W-:Y:S01]  /*212f0*/  IMAD.X R33, RZ, RZ, R61, P0 ;  /* 0x000000ffff217224 */ /* 0x000fe200000e063d */
[----:B------:R-:W-:Y:S02]  /*21300*/  SHF.R.U64 R40, R40, 0x3, RZ ;  /* 0x0000000328287819 */ /* 0x000fe400000012ff */
[----:B------:R-:W-:Y:S02]  /*21310*/  LOP3.LUT P0, RZ, R233, 0x3, RZ, 0xc0, !PT ;  /* 0x00000003e9ff7812 */ /* 0x000fe4000780c0ff */
[----:B------:R-:W-:-:S02]  /*21320*/  LOP3.LUT R28, R29, 0x380, RZ, 0xc0, !PT ;  /* 0x000003801d1c7812 */ /* 0x000fc400078ec0ff */
[----:B------:R-:W-:Y:S02]  /*21330*/  LOP3.LUT R36, R37, 0x380, RZ, 0xc0, !PT ;  /* 0x0000038025247812 */ /* 0x000fe400078ec0ff */
[----:B------:R-:W-:Y:S02]  /*21340*/  LOP3.LUT R44, R45, 0x380, RZ, 0xc0, !PT ;  /* 0x000003802d2c7812 */ /* 0x000fe400078ec0ff */
[----:B------:R-:W-:Y:S01]  /*21350*/  LOP3.LUT R40, R40, R41, RZ, 0x3c, !PT ;  /* 0x0000002928287212 */ /* 0x000fe200078e3cff */
[----:B------:R-:W-:Y:S01]  /*21360*/  IMAD.X R41, RZ, RZ, R61, P2 ;  /* 0x000000ffff297224 */ /* 0x000fe200010e063d */
[----:B------:R-:W-:Y:S02]  /*21370*/  SHF.R.U64 R28, R28, 0x3, RZ ;  /* 0x000000031c1c7819 */ /* 0x000fe400000012ff */
[----:B------:R-:W-:Y:S02]  /*21380*/  SHF.R.U64 R36, R36, 0x3, RZ ;  /* 0x0000000324247819 */ /* 0x000fe400000012ff */
[----:B------:R-:W-:-:S02]  /*21390*/  SHF.R.U64 R44, R44, 0x3, RZ ;  /* 0x000000032c2c7819 */ /* 0x000fc400000012ff */
[----:B------:R-:W-:Y:S01]  /*213a0*/  LOP3.LUT R28, R28, R29, RZ, 0x3c, !PT ;  /* 0x0000001d1c1c7212 */ /* 0x000fe200078e3cff */
[--C-:B------:R-:W-:Y:S01]  /*213b0*/  IMAD.X R29, RZ, RZ, R61.reuse, P5 ;  /* 0x000000ffff1d7224 */ /* 0x100fe200028e063d */
[----:B------:R-:W-:Y:S01]  /*213c0*/  LOP3.LUT R36, R36, R37, RZ, 0x3c, !PT ;  /* 0x0000002524247212 */ /* 0x000fe200078e3cff */
[--C-:B------:R-:W-:Y:S01]  /*213d0*/  IMAD.X R37, RZ, RZ, R61.reuse, P4 ;  /* 0x000000ffff257224 */ /* 0x100fe200020e063d */
[----:B------:R-:W-:Y:S01]  /*213e0*/  LOP3.LUT R44, R44, R45, RZ, 0x3c, !PT ;  /* 0x0000002d2c2c7212 */ /* 0x000fe200078e3cff */
[----:B------:R-:W-:Y:S01]  /*213f0*/  IMAD.X R45, RZ, RZ, R61, P3 ;  /* 0x000000ffff2d7224 */ /* 0x000fe200018e063d */
[C---:B------:R-:W-:Y:S02]  /*21400*/  IADD3 R49, P5, R60.reuse, 0x9000, RZ ;  /* 0x000090003c317810 */ /* 0x040fe40007fbe0ff */
[C---:B------:R-:W-:Y:S02]  /*21410*/  IADD3 R53, P4, R60.reuse, 0xa000, RZ ;  /* 0x0000a0003c357810 */ /* 0x040fe40007f9e0ff */
[----:B------:R-:W-:-:S02]  /*21420*/  LOP3.LUT R7, R60, 0x380, RZ, 0xc0, !PT ;  /* 0x000003803c077812 */ /* 0x000fc400078ec0ff */
[----:B------:R-:W-:Y:S02]  /*21430*/  IADD3 R5, P3, R60, 0xb000, RZ ;  /* 0x0000b0003c057810 */ /* 0x000fe40007f7e0ff */
[----:B------:R-:W-:Y:S02]  /*21440*/  LOP3.LUT R48, R49, 0x380, RZ, 0xc0, !PT ;  /* 0x0000038031307812 */ /* 0x000fe400078ec0ff */
[----:B------:R-:W-:Y:S01]  /*21450*/  LOP3.LUT R52, R53, 0x380, RZ, 0xc0, !PT ;  /* 0x0000038035347812 */ /* 0x000fe200078ec0ff */
[----:B------:R-:W-:Y:S01]  /*21460*/  IMAD.X R57, RZ, RZ, R61, P3 ;  /* 0x000000ffff397224 */ /* 0x000fe200018e063d */
[----:B------:R-:W-:Y:S02]  /*21470*/  SHF.R.U64 R7, R7, 0x3, RZ ;  /* 0x0000000307077819 */ /* 0x000fe400000012ff */
[----:B------:R-:W-:Y:S02]  /*21480*/  SHF.R.U64 R48, R48, 0x3, RZ ;  /* 0x0000000330307819 */ /* 0x000fe400000012ff */
[----:B------:R-:W-:-:S02]  /*21490*/  SHF.R.U64 R52, R52, 0x3, RZ ;  /* 0x0000000334347819 */ /* 0x000fc400000012ff */
[----:B------:R-:W-:Y:S02]  /*214a0*/  LOP3.LUT R60, R7, R60, RZ, 0x3c, !PT ;  /* 0x0000003c073c7212 */ /* 0x000fe400078e3cff */
[----:B------:R-:W-:Y:S01]  /*214b0*/  LOP3.LUT R48, R48, R49, RZ, 0x3c, !PT ;  /* 0x0000003130307212 */ /* 0x000fe200078e3cff */
[--C-:B------:R-:W-:Y:S01]  /*214c0*/  IMAD.X R49, RZ, RZ, R61.reuse, P5 ;  /* 0x000000ffff317224 */ /* 0x100fe200028e063d */
[----:B------:R-:W-:Y:S01]  /*214d0*/  LOP3.LUT R52, R52, R53, RZ, 0x3c, !PT ;  /* 0x0000003534347212 */ /* 0x000fe200078e3cff */
[----:B------:R-:W-:Y:S02]  /*214e0*/  IMAD.X R53, RZ, RZ, R61, P4 ;  /* 0x000000ffff357224 */ /* 0x000fe400020e063d */
[----:B------:R-:W-:-:S04]  /*214f0*/  IMAD R3, R3, UR4, RZ ;  /* 0x0000000403037c24 */ /* 0x000fc8000f8e02ff */
[----:B------:R-:W-:Y:S01]  /*21500*/  IMAD R21, R0, UR5, R3 ;  /* 0x0000000500157c24 */ /* 0x000fe2000f8e0203 */
[----:B------:R-:W-:Y:S01]  /*21510*/  BSSY B1, `(.L_x_1660) ;  /* 0x000005b000017945 */ /* 0x000fe20003800000 */
[----:B------:R-:W-:Y:S02]  /*21520*/  SHF.R.S32.HI R66, RZ, 0x1f, R225 ;  /* 0x0000001fff427819 */ /* 0x000fe400000114e1 */
[----:B------:R-:W-:Y:S02]  /*21530*/  SHF.R.S32.HI R68, RZ, 0x1f, R224 ;  /* 0x0000001fff447819 */ /* 0x000fe400000114e0 */
[----:B------:R-:W-:Y:S01]  /*21540*/  SHF.R.S32.HI R69, RZ, 0x1f, R221 ;  /* 0x0000001fff457819 */ /* 0x000fe200000114dd */
[----:B--2---:R-:W-:-:S05]  /*21550*/  IMAD.IADD R2, R10, 0x1, R207 ;  /* 0x000000010a027824 */ /* 0x004fca00078e02cf */
[C---:B------:R-:W-:Y:S01]  /*21560*/  ISETP.GE.OR P2, PT, R2.reuse, R65, P0 ;  /* 0x000000410200720c */ /* 0x040fe20000746670 */
[----:B------:R-:W-:-:S05]  /*21570*/  VIADD R2, R2, 0x8 ;  /* 0x0000000802027836 */ /* 0x000fca0000000000 */
[----:B------:R-:W-:Y:S02]  /*21580*/  ISETP.GE.OR P0, PT, R2, R65, P0 ;  /* 0x000000410200720c */ /* 0x000fe40000706670 */
[----:B------:R-:W-:-:S04]  /*21590*/  LOP3.LUT R2, R5, 0x380, RZ, 0xc0, !PT ;  /* 0x0000038005027812 */ /* 0x000fc800078ec0ff */
[----:B------:R-:W-:Y:S01]  /*215a0*/  SHF.R.U64 R2, R2, 0x3, RZ ;  /* 0x0000000302027819 */ /* 0x000fe200000012ff */
[----:B-1----:R1:W-:Y:S03]  /*215b0*/  @!P2 ST.E desc[UR40][R50.64], R120 ;  /* 0x000000783200a985 */ /* 0x0023e6000c101928 */
[----:B------:R-:W-:-:S03]  /*215c0*/  LOP3.LUT R56, R2, R5, RZ, 0x3c, !PT ;  /* 0x0000000502387212 */ /* 0x000fc600078e3cff */
[----:B---3--:R2:W-:Y:S04]  /*215d0*/  @!P0 ST.E desc[UR40][R54.64], R121 ;  /* 0x0000007936008985 */ /* 0x0085e8000c101928 */
[----:B------:R3:W5:Y:S01]  /*215e0*/  LD.E.128 R4, desc[UR40][R60.64] ;  /* 0x000000283c047980 */ /* 0x000762000c101d00 */
[----:B------:R-:W-:Y:S01]  /*215f0*/  IMAD.WIDE.U32 R2, R0, UR4, RZ ;  /* 0x0000000400027c25 */ /* 0x000fe2000f8e00ff */
[----:B------:R-:W-:Y:S02]  /*21600*/  ULDC.64 UR4, c[0x0][0xae8] ;  /* 0x0002ba0000047ab9 */ /* 0x000fe40000000a00 */
[----:B------:R-:W5:Y:S04]  /*21610*/  LD.E.128 R8, desc[UR40][R8.64] ;  /* 0x0000002808087980 */ /* 0x000f68000c101d00 */
[----:B------:R-:W5:Y:S01]  /*21620*/  LD.E.128 R12, desc[UR40][R12.64] ;  /* 0x000000280c0c7980 */ /* 0x000f62000c101d00 */
[----:B---3--:R-:W3:Y:S01]  /*21630*/  @P1 LDC R61, c[0x0][0xbec] ;  /* 0x0002fb00ff3d1b82 */ /* 0x008ee20000000800 */
[----:B------:R-:W-:-:S02]  /*21640*/  IMAD R0, R226, 0x20, R229 ;  /* 0x00000020e2007824 */ /* 0x000fc400078e02e5 */
[----:B------:R-:W5:Y:S01]  /*21650*/  LD.E.128 R24, desc[UR40][R24.64] ;  /* 0x0000002818187980 */ /* 0x000f62000c101d00 */
[----:B------:R-:W-:Y:S02]  /*21660*/  IMAD.IADD R3, R3, 0x1, R21 ;  /* 0x0000000103037824 */ /* 0x000fe400078e0215 */
[----:B------:R-:W-:Y:S01]  /*21670*/  IMAD R60, R64, UR4, RZ ;  /* 0x00000004403c7c24 */ /* 0x000fe2000f8e02ff */
[----:B------:R-:W5:Y:S01]  /*21680*/  LD.E.128 R28, desc[UR40][R28.64] ;  /* 0x000000281c1c7980 */ /* 0x000f62000c101d00 */
[----:B------:R-:W-:Y:S02]  /*21690*/  IMAD.IADD R64, R207, 0x1, R0 ;  /* 0x00000001cf407824 */ /* 0x000fe400078e0200 */
[C---:B------:R-:W-:Y:S01]  /*216a0*/  IMAD R21, R227.reuse, UR5, R60 ;  /* 0x00000005e3157c24 */ /* 0x040fe2000f8e023c */
[----:B------:R-:W5:Y:S01]  /*216b0*/  LD.E.128 R32, desc[UR40][R32.64] ;  /* 0x0000002820207980 */ /* 0x000f62000c101d00 */
[----:B------:R-:W-:Y:S01]  /*216c0*/  IMAD.WIDE.U32 R2, R227, UR4, R2 ;  /* 0x00000004e3027c25 */ /* 0x000fe2000f8e0002 */
[----:B------:R-:W-:-:S02]  /*216d0*/  ULDC.64 UR4, c[0x0][0xaf0] ;  /* 0x0002bc0000047ab9 */ /* 0x000fc40000000a00 */
[----:B------:R-:W5:Y:S01]  /*216e0*/  LD.E.128 R36, desc[UR40][R36.64] ;  /* 0x0000002824247980 */ /* 0x000f62000c101d00 */
[----:B------:R-:W-:Y:S02]  /*216f0*/  IMAD.IADD R3, R3, 0x1, R21 ;  /* 0x0000000103037824 */ /* 0x000fe400078e0215 */
[----:B------:R-:W-:Y:S01]  /*21700*/  IMAD.MOV.U32 R21, RZ, RZ, R64 ;  /* 0x000000ffff157224 */ /* 0x000fe200078e0040 */
[----:B------:R-:W5:Y:S01]  /*21710*/  LD.E.128 R40, desc[UR40][R40.64] ;  /* 0x0000002828287980 */ /* 0x000f62000c101d00 */
[----:B------:R-:W-:-:S03]  /*21720*/  IMAD R60, R62, UR4, RZ ;  /* 0x000000043e3c7c24 */ /* 0x000fc6000f8e02ff */
[----:B------:R-:W5:Y:S01]  /*21730*/  LD.E.128 R44, desc[UR40][R44.64] ;  /* 0x000000282c2c7980 */ /* 0x000f62000c101d00 */
[----:B---3--:R-:W-:-:S03]  /*21740*/  @P1 IMAD.HI.U32 R0, R64, R61, RZ ;  /* 0x0000003d40001227 */ /* 0x008fc600078e00ff */
[----:B-1----:R-:W5:Y:S02]  /*21750*/  LD.E.128 R48, desc[UR40][R48.64] ;  /* 0x0000002830307980 */ /* 0x002f64000c101d00 */
[----:B0-----:R-:W-:Y:S01]  /*21760*/  @P1 SHF.R.U32.HI R21, RZ, R67, R0 ;  /* 0x00000043ff151219 */ /* 0x001fe20000011600 */
[C---:B------:R-:W-:Y:S01]  /*21770*/  IMAD R61, R63.reuse, UR5, R60 ;  /* 0x000000053f3d7c24 */ /* 0x040fe2000f8e023c */
[----:B--2---:R-:W5:Y:S01]  /*21780*/  LD.E.128 R52, desc[UR40][R52.64] ;  /* 0x0000002834347980 */ /* 0x004f62000c101d00 */
[----:B------:R-:W-:Y:S01]  /*21790*/  IMAD.WIDE.U32 R2, R63, UR4, R2 ;  /* 0x000000043f027c25 */ /* 0x000fe2000f8e0002 */
[--C-:B------:R-:W-:Y:S01]  /*217a0*/  SHF.R.S32.HI R0, RZ, 0x1f, R21.reuse ;  /* 0x0000001fff007819 */ /* 0x100fe20000011415 */
[----:B------:R-:W-:Y:S01]  /*217b0*/  ULDC.64 UR4, c[0x0][0xae0] ;  /* 0x0002b80000047ab9 */ /* 0x000fe20000000a00 */
[----:B------:R-:W5:Y:S01]  /*217c0*/  LD.E.128 R56, desc[UR40][R56.64] ;  /* 0x0000002838387980 */ /* 0x000f62000c101d00 */
[----:B------:R-:W-:Y:S02]  /*217d0*/  IMAD.MOV R63, RZ, RZ, -R21 ;  /* 0x000000ffff3f7224 */ /* 0x000fe400078e0a15 */
[----:B------:R-:W-:Y:S01]  /*217e0*/  IMAD.IADD R3, R3, 0x1, R61 ;  /* 0x0000000103037824 */ /* 0x000fe200078e023d */
[----:B------:R-:W-:Y:S01]  /*217f0*/  @!PT LDS RZ, [RZ] ;  /* 0x00000000fffff984 */ /* 0x000fe20000000800 */
[----:B------:R-:W-:Y:S01]  /*21800*/  @!PT LDS RZ, [RZ] ;  /* 0x00000000fffff984 */ /* 0x000fe20000000800 */
[----:B------:R-:W-:Y:S01]  /*21810*/  @!PT LDS RZ, [RZ] ;  /* 0x00000000fffff984 */ /* 0x000fe20000000800 */
[----:B------:R-:W-:Y:S01]  /*21820*/  @!PT LDS RZ, [RZ] ;  /* 0x00000000fffff984 */ /* 0x000fe20000000800 */
[----:B------:R0:W-:Y:S06]  /*21830*/  MEMBAR.ALL.CTA ;  /* 0x0000000000007992 */ /* 0x0001ec0000008000 */
[----:B0-----:R-:W0:Y:S01]  /*21840*/  FENCE.VIEW.ASYNC.S ;  /* 0x00000000000073c6 */ /* 0x001e220000000000 */
[----:B------:R-:W-:-:S02]  /*21850*/  IMAD R0, R0, UR4, RZ ;  /* 0x0000000400007c24 */ /* 0x000fc4000f8e02ff */
[----:B------:R-:W-:Y:S02]  /*21860*/  IMAD R61, R20, R63, R64 ;  /* 0x0000003f143d7224 */ /* 0x000fe400078e0240 */
[C---:B------:R-:W-:Y:S02]  /*21870*/  IMAD R63, R21.reuse, UR5, R0 ;  /* 0x00000005153f7c24 */ /* 0x040fe4000f8e0200 */
[----:B------:R-:W-:Y:S01]  /*21880*/  IMAD.WIDE.U32 R2, R21, UR4, R2 ;  /* 0x0000000415027c25 */ /* 0x000fe2000f8e0002 */
[----:B------:R-:W-:Y:S01]  /*21890*/  SHF.R.S32.HI R0, RZ, 0x1f, R61 ;  /* 0x0000001fff007819 */ /* 0x000fe2000001143d */
[----:B------:R-:W-:Y:S02]  /*218a0*/  ULDC.64 UR4, c[0x0][0xad8] ;  /* 0x0002b60000047ab9 */ /* 0x000fe40000000a00 */
[----:B------:R-:W-:Y:S02]  /*218b0*/  IMAD.IADD R64, R229, 0x1, R207 ;  /* 0x00000001e5407824 */ /* 0x000fe400078e02cf */
[----:B------:R-:W-:-:S02]  /*218c0*/  IMAD.IADD R3, R3, 0x1, R63 ;  /* 0x0000000103037824 */ /* 0x000fc400078e023f */
[----:B------:R-:W-:Y:S01]  /*218d0*/  IMAD R20, R0, UR4, RZ ;  /* 0x0000000400147c24 */ /* 0x000fe2000f8e02ff */
[CC--:B------:R-:W-:Y:S01]  /*218e0*/  ISETP.GE.AND P2, PT, R64.reuse, R65.reuse, PT ;  /* 0x000000414000720c */ /* 0x0c0fe20003f46270 */
[----:B------:R-:W-:Y:S02]  /*218f0*/  VIADD R0, R64, 0x20 ;  /* 0x0000002040007836 */ /* 0x000fe40000000000 */
[C---:B------:R-:W-:Y:S02]  /*21900*/  IMAD R21, R61.reuse, UR5, R20 ;  /* 0x000000053d157c24 */ /* 0x040fe4000f8e0214 */
[----:B------:R-:W-:Y:S01]  /*21910*/  IMAD.WIDE.U32 R2, R61, UR4, R2 ;  /* 0x000000043d027c25 */ /* 0x000fe2000f8e0002 */
[----:B------:R-:W-:Y:S01]  /*21920*/  ISETP.GE.AND P1, PT, R0, R65, PT ;  /* 0x000000410000720c */ /* 0x000fe20003f26270 */
[----:B------:R-:W-:Y:S02]  /*21930*/  ULDC.64 UR4, c[0x0][0xa80] ;  /* 0x0002a00000047ab9 */ /* 0x000fe40000000a00 */
[----:B------:R-:W-:Y:S01]  /*21940*/  VIADD R0, R16, 0x2a820 ;  /* 0x0002a82010007836 */ /* 0x000fe20000000000 */
[----:B------:R-:W-:Y:S01]  /*21950*/  LEA R62, P3, R2, UR4, 0x1 ;  /* 0x00000004023e7c11 */ /* 0x000fe2000f8608ff */
[----:B------:R-:W-:-:S02]  /*21960*/  IMAD.IADD R3, R3, 0x1, R21 ;  /* 0x0000000103037824 */ /* 0x000fc400078e0215 */
[----:B------:R-:W-:Y:S01]  /*21970*/  VIADD R20, R64, 0x40 ;  /* 0x0000004040147836 */ /* 0x000fe20000000000 */
[----:B------:R-:W-:Y:S01]  /*21980*/  PRMT R0, RZ, 0x654, R0 ;  /* 0x00000654ff007816 */ /* 0x000fe20000000000 */
[----:B0-----:R0:W1:Y:S01]  /*21990*/  SHFL.IDX PT, R60, R62, RZ, 0x181f ;  /* 0x00181fff3e3c7589 */ /* 0x00106200000e0000 */
[----:B------:R-:W-:Y:S02]  /*219a0*/  LEA.HI.X R63, R2, UR5, R3, 0x1, P3 ;  /* 0x00000005023f7c11 */ /* 0x000fe400098f0c03 */
[----:B------:R2:W-:Y:S01]  /*219b0*/  SYNCS.ARRIVE.TRANS64.RED.A1T0 RZ, [R0+URZ], RZ ;  /* 0x000000ff00ff79a7 */ /* 0x0005e2000810043f */
[----:B------:R-:W-:Y:S02]  /*219c0*/  ISETP.GE.AND P0, PT, R20, R65, PT ;  /* 0x000000411400720c */ /* 0x000fe40003f06270 */
[----:B--2---:R0:W2:Y:S01]  /*219d0*/  SHFL.IDX PT, R0, R63, RZ, 0x181f ;  /* 0x00181fff3f007589 */ /* 0x0040a200000e0000 */
[----:B------:R-:W-:Y:S10]  /*219e0*/  @P2 BRA `(.L_x_1661) ;  /* 0x0000000000342947 */ /* 0x000ff40003800000 */
[----:B------:R-:W-:Y:S02]  /*219f0*/  ULDC UR4, c[0x0][0xac8] ;  /* 0x0002b20000047ab9 */ /* 0x000fe40000000800 */
[----:B------:R-:W-:Y:S02]  /*21a00*/  ISETP.GE.AND P4, PT, R221, UR4, PT ;  /* 0x00000004dd007c0c */ /* 0x000fe4000bf86270 */
[----:B------:R-:W-:Y:S02]  /*21a10*/  ISETP.GE.AND P3, PT, R224, UR4, PT ;  /* 0x00000004e0007c0c */ /* 0x000fe4000bf66270 */
[----:B------:R-:W-:-:S09]  /*21a20*/  ISETP.GE.AND P2, PT, R225, UR4, PT ;  /* 0x00000004e1007c0c */ /* 0x000fd2000bf46270 */
[----:B-1----:R-:W-:-:S04]  /*21a30*/  @!P4 LEA R2, P5, R221, R60, 0x1 ;  /* 0x0000003cdd02c211 */ /* 0x002fc800078a08ff */
[----:B--2---:R-:W-:Y:S02]  /*21a40*/  @!P4 LEA.HI.X R3, R221, R0, R69, 0x1, P5 ;  /* 0x00000000dd03c211 */ /* 0x004fe400028f0c45 */
[----:B------:R-:W-:-:S03]  /*21a50*/  @!P3 LEA R20, P5, R224, R60, 0x1 ;  /* 0x0000003ce014b211 */ /* 0x000fc600078a08ff */
[----:B-----5:R3:W-:Y:S01]  /*21a60*/  @!P4 ST.E.128 desc[UR40][R2.64], R4 ;  /* 0x000000040200c985 */ /* 0x0207e2000c101d28 */
[----:B------:R-:W-:Y:S02]  /*21a70*/  @!P3 LEA.HI.X R21, R224, R0, R68, 0x1, P5 ;  /* 0x00000000e015b211 */ /* 0x000fe400028f0c44 */
[----:B------:R-:W-:-:S03]  /*21a80*/  @!P2 LEA R60, P5, R225, R60, 0x1 ;  /* 0x0000003ce13ca211 */ /* 0x000fc600078a08ff */
[----:B------:R3:W-:Y:S01]  /*21a90*/  @!P3 ST.E.128 desc[UR40][R20.64], R28 ;  /* 0x0000001c1400b985 */ /* 0x0007e2000c101d28 */
[----:B------:R-:W-:-:S05]  /*21aa0*/  @!P2 LEA.HI.X R61, R225, R0, R66, 0x1, P5 ;  /* 0x00000000e13da211 */ /* 0x000fca00028f0c42 */
[----:B------:R3:W-:Y:S04]  /*21ab0*/  @!P2 ST.E.128 desc[UR40][R60.64], R44 ;  /* 0x0000002c3c00a985 */ /* 0x0007e8000c101d28 */
.L_x_1661:
[----:B------:R-:W-:Y:S05]  /*21ac0*/  BSYNC B1 ;  /* 0x0000000000017941 */ /* 0x000fea0003800000 */
.L_x_1660:
        /* <DEDUP_REMOVED lines=17> */
.L_x_1663:
[----:B------:R-:W-:Y:S05]  /*21be0*/  BSYNC B1 ;  /* 0x0000000000017941 */ /* 0x000fea0003800000 */
.L_x_1662:
        /* <DEDUP_REMOVED lines=17> */
.L_x_1665:
[----:B------:R-:W-:Y:S05]  /*21d00*/  BSYNC B1 ;  /* 0x0000000000017941 */ /* 0x000fea0003800000 */
.L_x_1664:
[----:B0-----:R-:W-:Y:S01]  /*21d10*/  VIADD R0, R64, 0x60 ;  /* 0x0000006040007836 */ /* 0x001fe20000000000 */
[----:B---3--:R3:W0:Y:S04]  /*21d20*/  SHFL.IDX PT, R6, R63, 0x3, 0x181f ;  /* 0x00781f003f067f89 */ /* 0x00862800000e0000 */
[----:B------:R-:W-:Y:S01]  /*21d30*/  ISETP.GE.AND P0, PT, R0, R65, PT ;  /* 0x000000410000720c */ /* 0x000fe20003f06270 */
[----:B--2-4-:R-:W4:-:S12]  /*21d40*/  SHFL.IDX PT, R62, R62, 0x3, 0x181f ;  /* 0x00781f003e3e7f89 */ /* 0x014f1800000e0000 */
[----:B---3--:R-:W-:Y:S05]  /*21d50*/  @P0 BRA `(.L_x_1666) ;  /* 0x0000000c00840947 */ /* 0x008fea0003800000 */
[----:B------:R-:W-:Y:S02]  /*21d60*/  ULDC UR4, c[0x0][0xac8] ;  /* 0x0002b20000047ab9 */ /* 0x000fe40000000800 */
[----:B------:R-:W-:Y:S02]  /*21d70*/  ISETP.GE.AND P2, PT, R221, UR4, PT ;  /* 0x00000004dd007c0c */ /* 0x000fe4000bf46270 */
[----:B------:R-:W-:-:S11]  /*21d80*/  ISETP.GE.AND P3, PT, R224, UR4, PT ;  /* 0x00000004e0007c0c */ /* 0x000fd6000bf66270 */
[CC--:B----4-:R-:W-:Y:S02]  /*21d90*/  @!P2 LEA R2, P0, R221.reuse, R62.reuse, 0x1 ;  /* 0x0000003edd02a211 */ /* 0x0d0fe400078008ff */
[C---:B------:R-:W-:Y:S02]  /*21da0*/  @!P3 LEA R4, P1, R224.reuse, R62, 0x1 ;  /* 0x0000003ee004b211 */ /* 0x040fe400078208ff */
[-C--:B0-----:R-:W-:Y:S02]  /*21db0*/  @!P2 LEA.HI.X R3, R221, R6.reuse, R69, 0x1, P0 ;  /* 0x00000006dd03a211 */ /* 0x081fe400000f0c45 */
[----:B------:R-:W-:Y:S02]  /*21dc0*/  @!P3 LEA.HI.X R5, R224, R6, R68, 0x1, P1 ;  /* 0x00000006e005b211 */ /* 0x000fe400008f0c44 */
[----:B------:R-:W-:Y:S01]  /*21dd0*/  ISETP.GE.AND P0, PT, R225, UR4, PT ;  /* 0x00000004e1007c0c */ /* 0x000fe2000bf06270 */
[----:B------:R3:W-:Y:S04]  /*21de0*/  @!P2 ST.E.128 desc[UR40][R2.64], R24 ;  /* 0x000000180200a985 */ /* 0x0007e8000c101d28 */
[----:B------:R3:W-:Y:S08]  /*21df0*/  @!P3 ST.E.128 desc[UR40][R4.64], R40 ;  /* 0x000000280400b985 */ /* 0x0007f0000c101d28 */
[----:B------:R-:W-:Y:S05]  /*21e00*/  @P0 BRA `(.L_x_1666) ;  /* 0x0000000c00580947 */ /* 0x000fea0003800000 */
[----:B---3--:R-:W-:-:S04]  /*21e10*/  LEA R2, P0, R225, R62, 0x1 ;  /* 0x0000003ee1027211 */ /* 0x008fc800078008ff */
[----:B------:R-:W-:-:S05]  /*21e20*/  LEA.HI.X R3, R225, R6, R66, 0x1, P0 ;  /* 0x00000006e1037211 */ /* 0x000fca00000f0c42 */
[----:B------:R0:W-:Y:S01]  /*21e30*/  ST.E.128 desc[UR40][R2.64], R56 ;  /* 0x0000003802007985 */ /* 0x0001e2000c101d28 */
[----:B------:R-:W-:Y:S05]  /*21e40*/  BRA `(.L_x_1666) ;  /* 0x0000000c00487947 */ /* 0x000fea0003800000 */
.L_x_1657:
[----:B------:R-:W-:Y:S01]  /*21e50*/  ULDC.64 UR4, c[0x0][0xc00] ;  /* 0x0003000000047ab9 */ /* 0x000fe20000000a00 */
[----:B------:R-:W2:Y:S01]  /*21e60*/  LDC.64 R2, c[0x0][0xc00] ;  /* 0x00030000ff027b82 */ /* 0x000ea20000000a00 */
[----:B------:R-:W-:Y:S01]  /*21e70*/  ISETP.NE.U32.AND P0, PT, RZ, UR4, PT ;  /* 0x00000004ff007c0c */ /* 0x000fe2000bf05070 */
[----:B------:R-:W-:-:S03]  /*21e80*/  IMAD.MOV.U32 R0, RZ, RZ, RZ ;  /* 0x000000ffff007224 */ /* 0x000fc600078e00ff */
[----:B------:R-:W-:Y:S01]  /*21e90*/  ISETP.NE.AND.EX P0, PT, RZ, UR5, PT, P0 ;  /* 0x00000005ff007c0c */ /* 0x000fe2000bf05300 */
[----:B------:R-:W-:Y:S02]  /*21ea0*/  ULDC.64 UR4, c[0x0][0xc08] ;  /* 0x0003020000047ab9 */ /* 0x000fe40000000a00 */
[----:B------:R-:W-:Y:S01]  /*21eb0*/  ISETP.NE.U32.AND P1, PT, RZ, UR4, PT ;  /* 0x00000004ff007c0c */ /* 0x000fe2000bf25070 */
[----:B------:R-:W3:Y:S03]  /*21ec0*/  LDC R21, c[0x0][0xbe8] ;  /* 0x0002fa00ff157b82 */ /* 0x000ee60000000800 */
[----:B------:R-:W-:Y:S01]  /*21ed0*/  ISETP.NE.AND.EX P1, PT, RZ, UR5, PT, P1 ;  /* 0x00000005ff007c0c */ /* 0x000fe2000bf25310 */
[----:B--2---:R-:W-:-:S12]  /*21ee0*/  IMAD.WIDE R2, R228, 0x4, R2 ;  /* 0x00000004e4027825 */ /* 0x004fd800078e0202 */
[----:B------:R-:W2:Y:S01]  /*21ef0*/  @P1 LDC.64 R4, c[0x0][0xc08] ;  /* 0x00030200ff041b82 */ /* 0x000ea20000000a00 */
[----:B------:R-:W-:Y:S02]  /*21f00*/  ULDC UR4, c[0x0][0xa88] ;  /* 0x0002a20000047ab9 */ /* 0x000fe40000000800 */
[----:B------:R-:W-:Y:S01]  /*21f10*/  IMAD.U32 R6, RZ, RZ, UR4 ;  /* 0x00000004ff067e24 */ /* 0x000fe2000f8e00ff */
[----:B------:R4:W5:Y:S01]  /*21f20*/  @P0 LDG.E R0, desc[UR40][R2.64] ;  /* 0x0000002802000981 */ /* 0x000962000c1e1900 */
[----:B------:R-:W0:Y:S01]  /*21f30*/  S2R R7, SR_TID.X ;  /* 0x0000000000077919 */ /* 0x000e220000002100 */
[----:B--2---:R-:W-:-:S05]  /*21f40*/  @P1 IMAD.WIDE R4, R228, 0x4, R4 ;  /* 0x00000004e4041825 */ /* 0x004fca00078e0204 */
[----:B------:R4:W5:Y:S01]  /*21f50*/  @P1 LDG.E R6, desc[UR40][R4.64] ;  /* 0x0000002804061981 */ /* 0x000962000c1e1900 */
[----:B---3--:R-:W-:Y:S01]  /*21f60*/  ISETP.NE.AND P2, PT, R21, 0x1, PT ;  /* 0x000000011500780c */ /* 0x008fe20003f45270 */
[----:B0-----:R-:W-:-:S12]  /*21f70*/  VIADD R7, R7, 0xffffff80 ;  /* 0xffffff8007077836 */ /* 0x001fd80000000000 */
[----:B------:R-:W0:Y:S01]  /*21f80*/  @P2 LDC R20, c[0x0][0xbec] ;  /* 0x0002fb00ff142b82 */ /* 0x000e220000000800 */
[----:B------:R-:W-:Y:S02]  /*21f90*/  ISETP.GE.AND P3, PT, R7, 0x80, PT ;  /* 0x000000800700780c */ /* 0x000fe40003f66270 */
[----:B------:R-:W-:-:S05]  /*21fa0*/  SHF.R.S32.HI R7, RZ, 0x1f, R228 ;  /* 0x0000001fff077819 */ /* 0x000fca00000114e4 */
[----:B------:R-:W2:Y:S01]  /*21fb0*/  @P2 LDC R25, c[0x0][0xbf0] ;  /* 0x0002fc00ff192b82 */ /* 0x000ea20000000800 */
[----:B----4-:R-:W-:Y:S05]  /*21fc0*/  @P1 BRA `(.L_x_1667) ;  /* 0x0000000000101947 */ /* 0x010fea0003800000 */
[----:B------:R-:W-:Y:S05]  /*21fd0*/  @!P0 BRA `(.L_x_1667) ;  /* 0x00000000000c8947 */ /* 0x000fea0003800000 */
[----:B------:R-:W3:Y:S04]  /*21fe0*/  LDG.E R5, desc[UR40][R2.64] ;  /* 0x0000002802057981 */ /* 0x000ee8000c1e1900 */
[----:B-----5:R-:W3:Y:S02]  /*21ff0*/  LDG.E R6, desc[UR40][R2.64+0x4] ;  /* 0x0000042802067981 */ /* 0x020ee4000c1e1900 */
[----:B---3--:R-:W-:-:S07]  /*22000*/  IMAD.IADD R6, R6, 0x1, -R5 ;  /* 0x0000000106067824 */ /* 0x008fce00078e0a05 */
.L_x_1667:
[----:B------:R-:W-:Y:S01]  /*22010*/  BSSY B1, `(.L_x_1668) ;  /* 0x000002d000017945 */ /* 0x000fe20003800000 */
[----:B------:R-:W-:Y:S02]  /*22020*/  SHF.R.S32.HI R10, RZ, 0x1f, R227 ;  /* 0x0000001fff0a7819 */ /* 0x000fe400000114e3 */
[----:B------:R-:W-:Y:S02]  /*22030*/  SEL R13, R228, RZ, !P0 ;  /* 0x000000ffe40d7207 */ /* 0x000fe40004000000 */
[----:B------:R-:W-:Y:S02]  /*22040*/  SEL R12, R7, RZ, !P0 ;  /* 0x000000ff070c7207 */ /* 0x000fe40004000000 */
[----:B-----5:R-:W-:Y:S01]  /*22050*/  SHF.R.S32.HI R11, RZ, 0x1f, R0 ;  /* 0x0000001fff0b7819 */ /* 0x020fe20000011400 */
[----:B------:R-:W-:Y:S06]  /*22060*/  @P3 BRA `(.L_x_1669) ;  /* 0x00000000009c3947 */ /* 0x000fec0003800000 */
[----:B------:R-:W3:Y:S01]  /*22070*/  S2R R3, SR_TID.X ;  /* 0x0000000000037919 */ /* 0x000ee20000002100 */
[----:B------:R-:W4:Y:S02]  /*22080*/  LDC R14, c[0x0][0xbe8] ;  /* 0x0002fa00ff0e7b82 */ /* 0x000f240000000800 */
[----:B----4-:R-:W-:Y:S01]  /*22090*/  IMAD R2, R6, R14, RZ ;  /* 0x0000000e06027224 */ /* 0x010fe200078e02ff */
[----:B---3--:R-:W-:-:S04]  /*220a0*/  IADD3 R9, R207, -0x80, R3 ;  /* 0xffffff80cf097810 */ /* 0x008fc80007ffe003 */
[----:B------:R-:W-:-:S13]  /*220b0*/  ISETP.GE.AND P0, PT, R9, R2, PT ;  /* 0x000000020900720c */ /* 0x000fda0003f06270 */
[----:B------:R-:W-:Y:S05]  /*220c0*/  @P0 BRA `(.L_x_1669) ;  /* 0x0000000000840947 */ /* 0x000fea0003800000 */
[----:B------:R-:W-:Y:S01]  /*220d0*/  ISETP.NE.AND P0, PT, R14, 0x1, PT ;  /* 0x000000010e00780c */ /* 0x000fe20003f05270 */
[----:B------:R-:W-:Y:S01]  /*220e0*/  ULDC.64 UR4, c[0x0][0xb90] ;  /* 0x0002e40000047ab9 */ /* 0x000fe20000000a00 */
[----:B------:R-:W-:Y:S02]  /*220f0*/  IMAD.MOV.U32 R2, RZ, RZ, R0 ;  /* 0x000000ffff027224 */ /* 0x000fe400078e0000 */
[----:B------:R-:W-:Y:S02]  /*22100*/  IMAD R8, R10, UR4, RZ ;  /* 0x000000040a087c24 */ /* 0x000fe4000f8e02ff */
[----:B------:R-:W-:Y:S02]  /*22110*/  IMAD.MOV.U32 R3, RZ, RZ, R11 ;  /* 0x000000ffff037224 */ /* 0x000fe400078e000b */
[----:B------:R-:W-:Y:S02]  /*22120*/  IMAD.MOV.U32 R5, RZ, RZ, R9 ;  /* 0x000000ffff057224 */ /* 0x000fe400078e0009 */
[----:B------:R-:W-:-:S03]  /*22130*/  IMAD.WIDE.U32 R2, R227, UR4, R2 ;  /* 0x00000004e3027c25 */ /* 0x000fc6000f8e0002 */
[----:B------:R-:W3:Y:S01]  /*22140*/  @P0 LDC R4, c[0x0][0xbec] ;  /* 0x0002fb00ff040b82 */ /* 0x000ee20000000800 */
[----:B------:R-:W-:Y:S01]  /*22150*/  IMAD R7, R227, UR5, R8 ;  /* 0x00000005e3077c24 */ /* 0x000fe2000f8e0208 */
[----:B------:R-:W-:-:S03]  /*22160*/  ULDC.64 UR4, c[0x0][0xb98] ;  /* 0x0002e60000047ab9 */ /* 0x000fc60000000a00 */
[----:B------:R-:W-:-:S03]  /*22170*/  IMAD.IADD R3, R3, 0x1, R7 ;  /* 0x0000000103037824 */ /* 0x000fc600078e0207 */
[----:B------:R-:W4:Y:S01]  /*22180*/  @P0 LDC R15, c[0x0][0xbf0] ;  /* 0x0002fc00ff0f0b82 */ /* 0x000f220000000800 */
[----:B------:R-:W-:-:S04]  /*22190*/  IMAD.WIDE.U32 R2, R13, UR4, R2 ;  /* 0x000000040d027c25 */ /* 0x000fc8000f8e0002 */
[----:B---3--:R-:W-:-:S05]  /*221a0*/  @P0 IMAD.HI.U32 R4, R9, R4, RZ ;  /* 0x0000000409040227 */ /* 0x008fca00078e00ff */
[----:B----4-:R-:W-:Y:S01]  /*221b0*/  @P0 SHF.R.U32.HI R5, RZ, R15, R4 ;  /* 0x0000000fff050219 */ /* 0x010fe20000011604 */
[----:B------:R-:W-:-:S03]  /*221c0*/  IMAD R4, R12, UR4, RZ ;  /* 0x000000040c047c24 */ /* 0x000fc6000f8e02ff */
[----:B------:R-:W-:Y:S01]  /*221d0*/  IADD3 R2, P0, R5, R2, RZ ;  /* 0x0000000205027210 */ /* 0x000fe20007f1e0ff */
[----:B------:R-:W-:Y:S02]  /*221e0*/  IMAD.MOV R7, RZ, RZ, -R5 ;  /* 0x000000ffff077224 */ /* 0x000fe400078e0a05 */
[----:B------:R-:W-:Y:S01]  /*221f0*/  IMAD R8, R13, UR5, R4 ;  /* 0x000000050d087c24 */ /* 0x000fe2000f8e0204 */
[----:B------:R-:W-:Y:S01]  /*22200*/  ULDC.64 UR4, c[0x0][0xb88] ;  /* 0x0002e20000047ab9 */ /* 0x000fe20000000a00 */
[----:B------:R-:W-:Y:S01]  /*22210*/  IMAD R7, R14, R7, R9 ;  /* 0x000000070e077224 */ /* 0x000fe200078e0209 */
[----:B------:R-:W-:-:S04]  /*22220*/  SHF.R.S32.HI R9, RZ, 0x1f, R5 ;  /* 0x0000001fff097819 */ /* 0x000fc80000011405 */
        /* <DEDUP_REMOVED lines=8> */
[----:B------:R-:W-:Y:S01]  /*222b0*/  LEA.HI.X R5, R2, UR5, R3, 0x2, P0 ;  /* 0x0000000502057c11 */ /* 0x000fe200080f1403 */
[----:B------:R-:W-:-:S05]  /*222c0*/  IMAD.MOV.U32 R3, RZ, RZ, -0x800000 ;  /* 0xff800000ff037424 */ /* 0x000fca00078e00ff */
[----:B------:R3:W-:Y:S02]  /*222d0*/  STG.E desc[UR40][R4.64], R3 ;  /* 0x0000000304007986 */ /* 0x0007e4000c101928 */
.L_x_1669:
[----:B------:R-:W-:Y:S05]  /*222e0*/  BSYNC B1 ;  /* 0x0000000000017941 */ /* 0x000fea0003800000 */
.L_x_1668:
[----:B------:R-:W-:Y:S02]  /*222f0*/  ULDC.64 UR4, c[0x0][0xaa0] ;  /* 0x0002a80000047ab9 */ /* 0x000fe40000000a00 */
[----:B---3--:R-:W-:-:S04]  /*22300*/  IMAD R3, R11, UR4, RZ ;  /* 0x000000040b037c24 */ /* 0x008fc8000f8e02ff */
[C---:B------:R-:W-:Y:S02]  /*22310*/  IMAD R5, R0.reuse, UR5, R3 ;  /* 0x0000000500057c24 */ /* 0x040fe4000f8e0203 */
[----:B------:R-:W-:Y:S01]  /*22320*/  IMAD.WIDE.U32 R2, R0, UR4, RZ ;  /* 0x0000000400027c25 */ /* 0x000fe2000f8e00ff */
[----:B------:R-:W-:-:S03]  /*22330*/  ULDC.64 UR4, c[0x0][0xae8] ;  /* 0x0002ba0000047ab9 */ /* 0x000fc60000000a00 */
[----:B------:R-:W-:Y:S02]  /*22340*/  IMAD R0, R226, 0x20, R229 ;  /* 0x00000020e2007824 */ /* 0x000fe400078e02e5 */
[----:B------:R-:W-:Y:S02]  /*22350*/  IMAD.IADD R3, R3, 0x1, R5 ;  /* 0x0000000103037824 */ /* 0x000fe400078e0205 */
[----:B------:R-:W-:Y:S02]  /*22360*/  IMAD.IADD R9, R207, 0x1, R0 ;  /* 0x00000001cf097824 */ /* 0x000fe400078e0200 */
[----:B------:R-:W-:Y:S02]  /*22370*/  IMAD R4, R10, UR4, RZ ;  /* 0x000000040a047c24 */ /* 0x000fe4000f8e02ff */
[----:B0-----:R-:W-:-:S04]  /*22380*/  @P2 IMAD.HI.U32 R0, R9, R20, RZ ;  /* 0x0000001409002227 */ /* 0x001fc800078e00ff */
[C---:B------:R-:W-:Y:S02]  /*22390*/  IMAD R7, R227.reuse, UR5, R4 ;  /* 0x00000005e3077c24 */ /* 0x040fe4000f8e0204 */
[----:B------:R-:W-:Y:S01]  /*223a0*/  IMAD.WIDE.U32 R2, R227, UR4, R2 ;  /* 0x00000004e3027c25 */ /* 0x000fe2000f8e0002 */
[----:B------:R-:W-:-:S03]  /*223b0*/  ULDC.64 UR4, c[0x0][0xaf0] ;  /* 0x0002bc0000047ab9 */ /* 0x000fc60000000a00 */
[----:B------:R-:W-:Y:S01]  /*223c0*/  IMAD.MOV.U32 R5, RZ, RZ, R9 ;  /* 0x000000ffff057224 */ /* 0x000fe200078e0009 */
[----:B--2---:R-:W-:Y:S01]  /*223d0*/  @P2 SHF.R.U32.HI R5, RZ, R25, R0 ;  /* 0x00000019ff052219 */ /* 0x004fe20000011600 */
[----:B------:R-:W-:Y:S02]  /*223e0*/  IMAD R4, R12, UR4, RZ ;  /* 0x000000040c047c24 */ /* 0x000fe4000f8e02ff */
[----:B------:R-:W-:Y:S01]  /*223f0*/  IMAD.IADD R3, R3, 0x1, R7 ;  /* 0x0000000103037824 */ /* 0x000fe200078e0207 */
[----:B------:R-:W-:Y:S01]  /*22400*/  SHF.R.S32.HI R0, RZ, 0x1f, R5 ;  /* 0x0000001fff007819 */ /* 0x000fe20000011405 */
[C---:B------:R-:W-:Y:S02]  /*22410*/  IMAD R7, R13.reuse, UR5, R4 ;  /* 0x000000050d077c24 */ /* 0x040fe4000f8e0204 */
[----:B------:R-:W-:Y:S01]  /*22420*/  IMAD.WIDE.U32 R2, R13, UR4, R2 ;  /* 0x000000040d027c25 */ /* 0x000fe2000f8e0002 */
[----:B------:R-:W-:-:S03]  /*22430*/  ULDC.64 UR4, c[0x0][0xae0] ;  /* 0x0002b80000047ab9 */ /* 0x000fc60000000a00 */
[----:B------:R-:W-:Y:S02]  /*22440*/  IMAD.MOV R4, RZ, RZ, -R5 ;  /* 0x000000ffff047224 */ /* 0x000fe400078e0a05 */
[----:B------:R-:W-:Y:S02]  /*22450*/  IMAD.IADD R3, R3, 0x1, R7 ;  /* 0x0000000103037824 */ /* 0x000fe400078e0207 */
        /* <DEDUP_REMOVED lines=16> */
[----:B------:R0:W2:Y:S04]  /*22560*/  SHFL.IDX PT, R0, R3, RZ, 0x181f ;  /* 0x00181fff03007589 */ /* 0x0000a800000e0000 */
[----:B------:R0:W3:Y:S02]  /*22570*/  SHFL.IDX PT, R14, R2, RZ, 0x181f ;  /* 0x00181fff020e7589 */ /* 0x0000e400000e0000 */
.L_x_1909:
[----:B------:R-:W-:Y:S01]  /*22580*/  IMAD R21, R6, R21, RZ ;  /* 0x0000001506157224 */ /* 0x000fe200078e02ff */
[----:B------:R-:W-:Y:S01]  /*22590*/  BSSY B1, `(.L_x_1671) ;  /* 0x0000014000017945 */ /* 0x000fe20003800000 */
[----:B------:R-:W-:-:S05]  /*225a0*/  IMAD.IADD R6, R229, 0x1, R207 ;  /* 0x00000001e5067824 */ /* 0x000fca00078e02cf */
[----:B------:R-:W-:-:S13]  /*225b0*/  ISETP.GE.AND P0, PT, R6, R21, PT ;  /* 0x000000150600720c */ /* 0x000fda0003f06270 */
[----:B------:R-:W-:Y:S05]  /*225c0*/  @P0 BRA `(.L_x_1672) ;  /* 0x0000000000400947 */ /* 0x000fea0003800000 */
[----:B------:R-:W-:Y:S01]  /*225d0*/  ULDC UR4, c[0x0][0xac8] ;  /* 0x0002b20000047ab9 */ /* 0x000fe20000000800 */
[----:B------:R-:W-:Y:S02]  /*225e0*/  SHF.R.S32.HI R11, RZ, 0x1f, R221 ;  /* 0x0000001fff0b7819 */ /* 0x000fe400000114dd */
[----:B------:R-:W-:Y:S02]  /*225f0*/  ISETP.GE.AND P3, PT, R221, UR4, PT ;  /* 0x00000004dd007c0c */ /* 0x000fe4000bf66270 */
[----:B------:R-:W-:Y:S02]  /*22600*/  ISETP.GE.AND P4, PT, R224, UR4, PT ;  /* 0x00000004e0007c0c */ /* 0x000fe4000bf86270 */
[----:B------:R-:W-:Y:S02]  /*22610*/  ISETP.GE.AND P5, PT, R225, UR4, PT ;  /* 0x00000004e1007c0c */ /* 0x000fe4000bfa6270 */
[----:B------:R-:W-:Y:S02]  /*22620*/  SHF.R.S32.HI R10, RZ, 0x1f, R224 ;  /* 0x0000001fff0a7819 */ /* 0x000fe400000114e0 */
[----:B------:R-:W-:-:S05]  /*22630*/  SHF.R.S32.HI R7, RZ, 0x1f, R225 ;  /* 0x0000001fff077819 */ /* 0x000fca00000114e1 */
[-C--:B---3--:R-:W-:Y:S02]  /*22640*/  @!P3 LEA R4, P0, R221, R14.reuse, 0x1 ;  /* 0x0000000edd04b211 */ /* 0x088fe400078008ff */
[CC--:B------:R-:W-:Y:S02]  /*22650*/  @!P4 LEA R8, P1, R224.reuse, R14.reuse, 0x1 ;  /* 0x0000000ee008c211 */ /* 0x0c0fe400078208ff */
[----:B------:R-:W-:Y:S02]  /*22660*/  @!P5 LEA R14, P2, R225, R14, 0x1 ;  /* 0x0000000ee10ed211 */ /* 0x000fe400078408ff */
[-C--:B--2---:R-:W-:Y:S02]  /*22670*/  @!P3 LEA.HI.X R5, R221, R0.reuse, R11, 0x1, P0 ;  /* 0x00000000dd05b211 */ /* 0x084fe400000f0c0b */
[-C--:B------:R-:W-:Y:S02]  /*22680*/  @!P4 LEA.HI.X R9, R224, R0.reuse, R10, 0x1, P1 ;  /* 0x00000000e009c211 */ /* 0x080fe400008f0c0a */
[----:B------:R-:W-:Y:S01]  /*22690*/  @!P5 LEA.HI.X R15, R225, R0, R7, 0x1, P2 ;  /* 0x00000000e10fd211 */ /* 0x000fe200010f0c07 */
[----:B------:R4:W-:Y:S04]  /*226a0*/  @!P3 ST.E.128 desc[UR40][R4.64], RZ ;  /* 0x000000ff0400b985 */ /* 0x0009e8000c101d28 */
[----:B------:R4:W-:Y:S04]  /*226b0*/  @!P4 ST.E.128 desc[UR40][R8.64], RZ ;  /* 0x000000ff0800c985 */ /* 0x0009e8000c101d28 */
[----:B------:R4:W-:Y:S02]  /*226c0*/  @!P5 ST.E.128 desc[UR40][R14.64], RZ ;  /* 0x000000ff0e00d985 */ /* 0x0009e4000c101d28 */
.L_x_1672:
[----:B------:R-:W-:Y:S05]  /*226d0*/  BSYNC B1 ;  /* 0x0000000000017941 */ /* 0x000fea0003800000 */
.L_x_1671:
[----:B------:R-:W-:-:S03]  /*226e0*/  UMOV UR4, 0xffffffff ;  /* 0xffffffff00047882 */ /* 0x000fc60000000000 */
[----:B------:R-:W-:Y:S05]  /*226f0*/  BRA.DIV UR4, `(.L_x_1673) ;  /* 0x000000a2044c7947 */ /* 0x000fea000b800000 */
[----:B--2---:R2:W0:Y:S04]  /*22700*/  SHFL.IDX PT, R0, R3, 0x1, 0x181f ;  /* 0x00381f0003007f89 */ /* 0x00442800000e0000 */
[----:B---34-:R2:W3:Y:S02]  /*22710*/  SHFL.IDX PT, R14, R2, 0x1, 0x181f ;  /* 0x00381f00020e7f89 */ /* 0x0184e400000e0000 */
.L_x_1913:
[----:B------:R-:W-:Y:S01]  /*22720*/  VIADD R4, R6, 0x20 ;  /* 0x0000002006047836 */ /* 0x000fe20000000000 */
[----:B------:R-:W-:Y:S04]  /*22730*/  BSSY B1, `(.L_x_1674) ;  /* 0x0000013000017945 */ /* 0x000fe80003800000 */
        /* <DEDUP_REMOVED lines=18> */
.L_x_1675:
[----:B------:R-:W-:Y:S05]  /*22860*/  BSYNC B1 ;  /* 0x0000000000017941 */ /* 0x000fea0003800000 */
.L_x_1674:
[----:B------:R-:W-:-:S03]  /*22870*/  UMOV UR4, 0xffffffff ;  /* 0xffffffff00047882 */ /* 0x000fc60000000000 */
[----:B------:R-:W-:Y:S05]  /*22880*/  BRA.DIV UR4, `(.L_x_1676) ;  /* 0x000000a204307947 */ /* 0x000fea000b800000 */
[----:B0-----:R0:W0:Y:S04]  /*22890*/  SHFL.IDX PT, R0, R3, 0x2, 0x181f ;  /* 0x00581f0003007f89 */ /* 0x00102800000e0000 */
[----:B---34-:R3:W4:Y:S02]  /*228a0*/  SHFL.IDX PT, R14, R2, 0x2, 0x181f ;  /* 0x00581f00020e7f89 */ /* 0x01872400000e0000 */
.L_x_1917:
        /* <DEDUP_REMOVED lines=11> */
[-C--:B----4-:R-:W-:Y:S02]  /*22960*/  @!P3 LEA R4, P0, R221, R14.reuse, 0x1 ;  /* 0x0000000edd04b211 */ /* 0x090fe400078008ff */
        /* <DEDUP_REMOVED lines=8> */
.L_x_1678:
[----:B------:R-:W-:Y:S05]  /*229f0*/  BSYNC B1 ;  /* 0x0000000000017941 */ /* 0x000fea0003800000 */
.L_x_1677:
[----:B------:R-:W-:-:S03]  /*22a00*/  UMOV UR4, 0xffffffff ;  /* 0xffffffff00047882 */ /* 0x000fc60000000000 */
[----:B------:R-:W-:Y:S05]  /*22a10*/  BRA.DIV UR4, `(.L_x_1679) ;  /* 0x000000a204147947 */ /* 0x000fea000b800000 */
[----:B0-----:R0:W0:Y:S04]  /*22a20*/  SHFL.IDX PT, R0, R3, 0x3, 0x181f ;  /* 0x00781f0003007f89 */ /* 0x00102800000e0000 */
[----:B----4-:R4:W0:Y:S02]  /*22a30*/  SHFL.IDX PT, R14, R2, 0x3, 0x181f ;  /* 0x00781f00020e7f89 */ /* 0x01082400000e0000 */
.L_x_1921:
[----:B--234-:R-:W-:-:S05]  /*22a40*/  VIADD R2, R6, 0x60 ;  /* 0x0000006006027836 */ /* 0x01cfca0000000000 */
        /* <DEDUP_REMOVED lines=9> */
[-C--:B0-----:R-:W-:Y:S02]  /*22ae0*/  @!P3 LEA R2, P0, R221, R14.reuse, 0x1 ;  /* 0x0000000edd02b211 */ /* 0x081fe400078008ff */
[CC--:B------:R-:W-:Y:S02]  /*22af0*/  @!P4 LEA R4, P1, R224.reuse, R14.reuse, 0x1 ;  /* 0x0000000ee004c211 */ /* 0x0c0fe400078208ff */
[----:B------:R-:W-:Y:S02]  /*22b00*/  @!P5 LEA R14, P2, R225, R14, 0x1 ;  /* 0x0000000ee10ed211 */ /* 0x000fe400078408ff */
[-C--:B------:R-:W-:Y:S02]  /*22b10*/  @!P3 LEA.HI.X R3, R221, R0.reuse, R9, 0x1, P0 ;  /* 0x00000000dd03b211 */ /* 0x080fe400000f0c09 */
[-C--:B------:R-:W-:Y:S02]  /*22b20*/  @!P4 LEA.HI.X R5, R224, R0.reuse, R8, 0x1, P1 ;  /* 0x00000000e005c211 */ /* 0x080fe400008f0c08 */
[----:B------:R-:W-:Y:S01]  /*22b30*/  @!P5 LEA.HI.X R15, R225, R0, R7, 0x1, P2 ;  /* 0x00000000e10fd211 */ /* 0x000fe200010f0c07 */
[----:B------:R2:W-:Y:S04]  /*22b40*/  @!P3 ST.E.128 desc[UR40][R2.64], RZ ;  /* 0x000000ff0200b985 */ /* 0x0005e8000c101d28 */
[----:B------:R2:W-:Y:S04]  /*22b50*/  @!P4 ST.E.128 desc[UR40][R4.64], RZ ;  /* 0x000000ff0400c985 */ /* 0x0005e8000c101d28 */
[----:B------:R2:W-:Y:S02]  /*22b60*/  @!P5 ST.E.128 desc[UR40][R14.64], RZ ;  /* 0x000000ff0e00d985 */ /* 0x0005e4000c101d28 */
.L_x_1666:
[----:B------:R-:W-:Y:S05]  /*22b70*/  BSYNC B0 ;  /* 0x0000000000007941 */ /* 0x000fea0003800000 */
.L_x_1656:
[----:B------:R-:W-:Y:S02]  /*22b80*/  ULDC UR4, c[0x0][0xc3c] ;  /* 0x00030f0000047ab9 */ /* 0x000fe40000000800 */
[----:B-1----:R-:W-:-:S13]  /*22b90*/  ISETP.GE.AND P0, PT, R211, UR4, PT ;  /* 0x00000004d3007c0c */ /* 0x002fda000bf06270 */
[----:B------:R-:W-:Y:S05]  /*22ba0*/  @!P0 BRA `(.L_x_1680) ;  /* 0xfffffde400c48947 */ /* 0x000fea000383ffff */
[----:B------:R-:W-:Y:S05]  /*22bb0*/  BRA `(.L_x_1461) ;  /* 0x0000007800b07947 */ /* 0x000fea0003800000 */
.L_x_1459:
        /* <DEDUP_REMOVED lines=18> */
.L_x_1681:
[----:B------:R-:W1:Y:S01]  /*22ce0*/  S2R R0, SR_TID.X ;  /* 0x0000000000007919 */ /* 0x000e620000002100 */
[----:B------:R-:W-:Y:S01]  /*22cf0*/  ULDC UR4, c[0x0][0xc3c] ;  /* 0x00030f0000047ab9 */ /* 0x000fe20000000800 */
[----:B------:R-:W2:Y:S01]  /*22d00*/  S2UR UR6, SR_CTAID.X ;  /* 0x00000000000679c3 */ /* 0x000ea20000002500 */
[----:B------:R-:W-:Y:S01]  /*22d10*/  ULDC UR5, c[0x0][0xc38] ;  /* 0x00030e0000057ab9 */ /* 0x000fe20000000800 */
[----:B-1----:R-:W-:-:S04]  /*22d20*/  LOP3.LUT R0, R0, 0x1f, RZ, 0xc0, !PT ;  /* 0x0000001f00007812 */ /* 0x002fc800078ec0ff */
[----:B------:R-:W-:-:S04]  /*22d30*/  ISETP.NE.AND P0, PT, R0, 0x1f, PT ;  /* 0x0000001f0000780c */ /* 0x000fc80003f05270 */
[----:B------:R-:W-:-:S13]  /*22d40*/  ISETP.GE.OR P1, PT, R0, UR4, !P0 ;  /* 0x0000000400007c0c */ /* 0x000fda000c726670 */
[----:B0-----:R-:W0:Y:S02]  /*22d50*/  @!P1 LDC.64 R2, c[0x0][0xc80] ;  /* 0x00032000ff029b82 */ /* 0x001e240000000a00 */
[----:B0-----:R-:W-:-:S05]  /*22d60*/  @!P1 IMAD.WIDE.U32 R2, R0, 0x4, R2 ;  /* 0x0000000400029825 */ /* 0x001fca00078e0002 */
[----:B------:R-:W3:Y:S01]  /*22d70*/  @!P1 LDG.E R4, desc[UR40][R2.64] ;  /* 0x0000002802049981 */ /* 0x000ee2000c1e1900 */
[C---:B------:R-:W-:Y:S01]  /*22d80*/  ISETP.NE.AND P1, PT, R0.reuse, RZ, PT ;  /* 0x000000ff0000720c */ /* 0x040fe20003f25270 */
[----:B------:R-:W-:Y:S01]  /*22d90*/  UMOV UR4, URZ ;  /* 0x0000003f00047c82 */ /* 0x000fe20008000000 */
[C---:B------:R-:W-:Y:S01]  /*22da0*/  ISETP.GE.U32.AND P2, PT, R0.reuse, 0x2, PT ;  /* 0x000000020000780c */ /* 0x040fe20003f46070 */
[----:B------:R-:W-:Y:S01]  /*22db0*/  IMAD.MOV.U32 R16, RZ, RZ, RZ ;  /* 0x000000ffff107224 */ /* 0x000fe200078e00ff */
[C---:B------:R-:W-:Y:S02]  /*22dc0*/  ISETP.GE.U32.AND P3, PT, R0.reuse, 0x4, PT ;  /* 0x000000040000780c */ /* 0x040fe40003f66070 */
[C---:B------:R-:W-:Y:S02]  /*22dd0*/  ISETP.GE.U32.AND P4, PT, R0.reuse, 0x8, PT ;  /* 0x000000080000780c */ /* 0x040fe40003f86070 */
[----:B------:R-:W-:Y:S01]  /*22de0*/  ISETP.GE.U32.AND P5, PT, R0, 0x10, PT ;  /* 0x000000100000780c */ /* 0x000fe20003fa6070 */
        /* <DEDUP_REMOVED lines=16> */
[----:B0-----:R-:W-:-:S04]  /*22ef0*/  IMAD R6, R6, UR5, RZ ;  /* 0x0000000506067c24 */ /* 0x001fc8000f8e02ff */
[----:B------:R-:W-:Y:S01]  /*22f00*/  IMAD.MOV.U32 R3, RZ, RZ, R6 ;  /* 0x000000ffff037224 */ /* 0x000fe200078e0006 */
[----:B--2---:R-:W-:-:S13]  /*22f10*/  ISETP.GT.AND P6, PT, R6, UR6, PT ;  /* 0x0000000606007c0c */ /* 0x004fda000bfc4270 */
[----:B------:R-:W-:Y:S05]  /*22f20*/  @P6 BRA `(.L_x_1683) ;  /* 0x00000000009c6947 */ /* 0x000fea0003800000 */
[----:B------:R-:W0:Y:S01]  /*22f30*/  LDC R5, c[0x0][0xc3c] ;  /* 0x00030f00ff057b82 */ /* 0x000e220000000800 */
[----:B------:R-:W-:Y:S01]  /*22f40*/  IMAD.MOV.U32 R6, RZ, RZ, R3 ;  /* 0x000000ffff067224 */ /* 0x000fe200078e0003 */
[----:B------:R-:W-:Y:S01]  /*22f50*/  UMOV UR4, URZ ;  /* 0x0000003f00047c82 */ /* 0x000fe20008000000 */
[----:B------:R-:W-:Y:S01]  /*22f60*/  ULDC UR7, c[0x0][0xc3c] ;  /* 0x00030f0000077ab9 */ /* 0x000fe20000000800 */
[----:B------:R-:W-:-:S05]  /*22f70*/  ULDC UR5, c[0x0][0xc38] ;  /* 0x00030e0000057ab9 */ /* 0x000fca0000000800 */
.L_x_1687:
[----:B------:R-:W-:Y:S01]  /*22f80*/  UIADD3 UR4, UR4, 0x1f, URZ ;  /* 0x0000001f04047890 */ /* 0x000fe2000fffe03f */
[----:B------:R-:W-:-:S05]  /*22f90*/  IMAD.U32 R19, RZ, RZ, UR7 ;  /* 0x00000007ff137e24 */ /* 0x000fca000f8e00ff */
        /* <DEDUP_REMOVED lines=10> */
.L_x_1686:
[----:B------:R-:W-:Y:S05]  /*23040*/  BSYNC B0 ;  /* 0x0000000000007941 */ /* 0x000fea0003800000 */
.L_x_1685:
        /* <DEDUP_REMOVED lines=17> */
[----:B------:R-:W-:-:S05]  /*23160*/  IMAD.IADD R6, R3, 0x1, R6 ;  /* 0x0000000103067824 */ /* 0x000fca00078e0206 */
[----:B------:R-:W-:-:S13]  /*23170*/  ISETP.GT.AND P6, PT, R6, UR6, PT ;  /* 0x0000000606007c0c */ /* 0x000fda000bfc4270 */
[----:B------:R-:W-:Y:S05]  /*23180*/  @!P6 BRA `(.L_x_1687) ;  /* 0xfffffffc007ce947 */ /* 0x000fea000383ffff */
[----:B------:R-:W-:-:S07]  /*23190*/  IMAD.MOV.U32 R5, RZ, RZ, R9 ;  /* 0x000000ffff057224 */ /* 0x000fce00078e0009 */
.L_x_1683:
[----:B------:R-:W-:-:S04]  /*231a0*/  IMAD.IADD R6, R6, 0x1, -R3 ;  /* 0x0000000106067824 */ /* 0x000fc800078e0a03 */
[----:B------:R-:W-:-:S05]  /*231b0*/  IMAD R2, R5, UR5, R6 ;  /* 0x0000000505027c24 */ /* 0x000fca000f8e0206 */
[----:B------:R-:W-:Y:S02]  /*231c0*/  ISETP.GT.AND P0, PT, R2, UR6, PT ;  /* 0x0000000602007c0c */ /* 0x000fe4000bf04270 */
[----:B------:R-:W0:Y:S11]  /*231d0*/  LDC.64 R2, c[0x0][0xc90] ;  /* 0x00032400ff027b82 */ /* 0x000e360000000a00 */
[----:B------:R-:W-:-:S04]  /*231e0*/  VOTE.ANY R11, PT, !P0 ;  /* 0x00000000000b7806 */ /* 0x000fc800040e0100 */
[----:B------:R-:W1:Y:S02]  /*231f0*/  POPC R7, R11 ;  /* 0x0000000b00077309 */ /* 0x000e640000000000 */
[----:B-1----:R-:W-:-:S04]  /*23200*/  VIADD R19, R7, UR4 ;  /* 0x0000000407137c36 */ /* 0x002fc80008000000 */
[----:B0-----:R-:W-:-:S05]  /*23210*/  IMAD.WIDE R2, R19, 0x4, R2 ;  /* 0x0000000413027825 */ /* 0x001fca00078e0202 */
[----:B------:R-:W2:Y:S01]  /*23220*/  LDG.E R9, desc[UR40][R2.64] ;  /* 0x0000002802097981 */ /* 0x000ea2000c1e1900 */
[----:B------:R-:W-:-:S03]  /*23230*/  ISETP.NE.AND P0, PT, R11, RZ, PT ;  /* 0x000000ff0b00720c */ /* 0x000fc60003f05270 */
[----:B------:R-:W2:Y:S02]  /*23240*/  SHFL.IDX PT, R4, R4, R7, 0x1f ;  /* 0x00001f0704047589 */ /* 0x000ea400000e0000 */
[----:B--2---:R-:W-:-:S05]  /*23250*/  IMAD R8, R4, R9, RZ ;  /* 0x0000000904087224 */ /* 0x004fca00078e02ff */
[----:B------:R-:W-:-:S04]  /*23260*/  IABS R10, R8 ;  /* 0x00000008000a7213 */ /* 0x000fc80000000000 */
[----:B------:R-:W0:Y:S08]  /*23270*/  I2F.RP R12, R10 ;  /* 0x0000000a000c7306 */ /* 0x000e300000209400 */
[----:B0-----:R-:W0:Y:S02]  /*23280*/  MUFU.RCP R12, R12 ;  /* 0x0000000c000c7308 */ /* 0x001e240000001000 */
[----:B0-----:R-:W-:-:S06]  /*23290*/  VIADD R13, R12, 0xffffffe ;  /* 0x0ffffffe0c0d7836 */ /* 0x001fcc0000000000 */
[----:B------:R0:W1:Y:S01]  /*232a0*/  F2I.FTZ.U32.TRUNC.NTZ R3, R13 ;  /* 0x0000000d00037305 */ /* 0x000062000021f000 */
[----:B------:R-:W-:Y:S05]  /*232b0*/  @!P0 BRA `(.L_x_1688) ;  /* 0x0000000000088947 */ /* 0x000fea0003800000 */
[----:B------:R-:W-:-:S06]  /*232c0*/  VIADD R16, R7, 0xffffffff ;  /* 0xffffffff07107836 */ /* 0x000fcc0000000000 */
[----:B------:R2:W3:Y:S02]  /*232d0*/  SHFL.IDX PT, R16, R5, R16, 0x1f ;  /* 0x00001f1005107589 */ /* 0x0004e400000e0000 */
.L_x_1688:
[--C-:B-12---:R-:W-:Y:S02]  /*232e0*/  IMAD.MOV R5, RZ, RZ, -R3.reuse ;  /* 0x000000ffff057224 */ /* 0x106fe400078e0a03 */
[----:B---3--:R-:W-:Y:S01]  /*232f0*/  IMAD R16, R16, UR5, R6 ;  /* 0x0000000510107c24 */ /* 0x008fe2000f8e0206 */
[----:B------:R-:W-:Y:S01]  /*23300*/  IABS R6, R8 ;  /* 0x0000000800067213 */ /* 0x000fe20000000000 */
[----:B------:R-:W-:Y:S02]  /*23310*/  IMAD R5, R5, R10, RZ ;  /* 0x0000000a05057224 */ /* 0x000fe400078e02ff */
[----:B------:R-:W-:Y:S02]  /*23320*/  IMAD.MOV.U32 R2, RZ, RZ, RZ ;  /* 0x000000ffff027224 */ /* 0x000fe400078e00ff */
[----:B------:R-:W-:Y:S02]  /*23330*/  IMAD.MOV R6, RZ, RZ, -R6 ;  /* 0x000000ffff067224 */ /* 0x000fe400078e0a06 */
        /* <DEDUP_REMOVED lines=19> */
[----:B------:R-:W-:-:S04]  /*23470*/  VIADDMNMX R9, R10, UR5, R9, PT ;  /* 0x000000050a097c46 */ /* 0x000fc8000b800109 */
[-C--:B------:R-:W-:Y:S02]  /*23480*/  IABS R7, R9.reuse ;  /* 0x0000000900077213 */ /* 0x080fe40000000000 */
[----:B------:R-:W-:Y:S02]  /*23490*/  IABS R8, R9 ;  /* 0x0000000900087213 */ /* 0x000fe40000000000 */
[----:B------:R-:W1:Y:S03]  /*234a0*/  I2F.RP R10, R7 ;  /* 0x00000007000a7306 */ /* 0x000e660000209400 */
[----:B------:R-:W-:-:S05]  /*234b0*/  IMAD.MOV R8, RZ, RZ, -R8 ;  /* 0x000000ffff087224 */ /* 0x000fca00078e0a08 */
[----:B-1----:R-:W1:Y:S02]  /*234c0*/  MUFU.RCP R10, R10 ;  /* 0x0000000a000a7308 */ /* 0x002e640000001000 */
[----:B-1----:R-:W-:-:S06]  /*234d0*/  VIADD R3, R10, 0xffffffe ;  /* 0x0ffffffe0a037836 */ /* 0x002fcc0000000000 */
[----:B------:R-:W1:Y:S02]  /*234e0*/  F2I.FTZ.U32.TRUNC.NTZ R3, R3 ;  /* 0x0000000300037305 */ /* 0x000e64000021f000 */
[----:B-1----:R-:W-:-:S04]  /*234f0*/  IMAD.MOV R2, RZ, RZ, -R3 ;  /* 0x000000ffff027224 */ /* 0x002fc800078e0a03 */
[----:B------:R-:W-:Y:S02]  /*23500*/  IMAD R11, R2, R7, RZ ;  /* 0x00000007020b7224 */ /* 0x000fe400078e02ff */
[----:B------:R-:W-:-:S04]  /*23510*/  IMAD.MOV.U32 R2, RZ, RZ, RZ ;  /* 0x000000ffff027224 */ /* 0x000fc800078e00ff */
[----:B------:R-:W-:Y:S01]  /*23520*/  IMAD.HI.U32 R2, R3, R11, R2 ;  /* 0x0000000b03027227 */ /* 0x000fe200078e0002 */
[----:B------:R-:W-:Y:S02]  /*23530*/  IABS R11, R5 ;  /* 0x00000005000b7213 */ /* 0x000fe40000000000 */
[C---:B------:R-:W-:Y:S01]  /*23540*/  LOP3.LUT R3, R5.reuse, R9, RZ, 0x3c, !PT ;  /* 0x0000000905037212 */ /* 0x040fe200078e3cff */
[----:B------:R-:W-:Y:S02]  /*23550*/  IMAD.IADD R5, R5, 0x1, R6 ;  /* 0x0000000105057824 */ /* 0x000fe400078e0206 */
[----:B------:R-:W-:Y:S01]  /*23560*/  IMAD.HI.U32 R2, R2, R11, RZ ;  /* 0x0000000b02027227 */ /* 0x000fe200078e00ff */
[----:B------:R-:W-:-:S03]  /*23570*/  ISETP.GE.AND P2, PT, R3, RZ, PT ;  /* 0x000000ff0300720c */ /* 0x000fc60003f46270 */
[----:B------:R-:W-:-:S05]  /*23580*/  IMAD R8, R2, R8, R11 ;  /* 0x0000000802087224 */ /* 0x000fca00078e020b */
[----:B------:R-:W-:-:S13]  /*23590*/  ISETP.GT.U32.AND P1, PT, R7, R8, PT ;  /* 0x000000080700720c */ /* 0x000fda0003f24070 */
[----:B------:R-:W-:Y:S02]  /*235a0*/  @!P1 IMAD.IADD R8, R8, 0x1, -R7 ;  /* 0x0000000108089824 */ /* 0x000fe400078e0a07 */
[----:B------:R-:W-:Y:S01]  /*235b0*/  @!P1 VIADD R2, R2, 0x1 ;  /* 0x0000000102029836 */ /* 0x000fe20000000000 */
[----:B------:R-:W-:Y:S02]  /*235c0*/  ISETP.NE.AND P1, PT, R9, RZ, PT ;  /* 0x000000ff0900720c */ /* 0x000fe40003f25270 */
[----:B------:R-:W-:-:S13]  /*235d0*/  ISETP.GE.U32.AND P0, PT, R8, R7, PT ;  /* 0x000000070800720c */ /* 0x000fda0003f06070 */
[----:B------:R-:W-:-:S04]  /*235e0*/  @P0 VIADD R2, R2, 0x1 ;  /* 0x0000000102020836 */ /* 0x000fc80000000000 */
[----:B------:R-:W-:Y:S01]  /*235f0*/  @!P2 IMAD.MOV R2, RZ, RZ, -R2 ;  /* 0x000000ffff02a224 */ /* 0x000fe200078e0a02 */
[----:B------:R-:W-:Y:S01]  /*23600*/  @!P1 LOP3.LUT R2, RZ, R9, RZ, 0x33, !PT ;  /* 0x00000009ff029212 */ /* 0x000fe200078e33ff */
[----:B------:R-:W-:-:S03]  /*23610*/  IMAD.MOV R9, RZ, RZ, -R9 ;  /* 0x000000ffff097224 */ /* 0x000fc600078e0a09 */
[----:B------:R-:W-:Y:S01]  /*23620*/  LOP3.LUT R17, RZ, R2, RZ, 0x33, !PT ;  /* 0x00000002ff117212 */ /* 0x000fe200078e33ff */
[----:B------:R-:W-:-:S04]  /*23630*/  IMAD R18, R2, R9, R5 ;  /* 0x0000000902127224 */ /* 0x000fc800078e0205 */
[----:B------:R-:W-:Y:S01]  /*23640*/  IMAD.IADD R17, R4, 0x1, R17 ;  /* 0x0000000104117824 */ /* 0x000fe200078e0211 */
[----:B------:R-:W-:Y:S06]  /*23650*/  BRA `(.L_x_1689) ;  /* 0x00000000000c7947 */ /* 0x000fec0003800000 */
.L_x_1684:
[----:B------:R-:W-:Y:S02]  /*23660*/  IMAD.MOV.U32 R17, RZ, RZ, RZ ;  /* 0x000000ffff117224 */ /* 0x000fe400078e00ff */
[----:B------:R-:W-:Y:S02]  /*23670*/  IMAD.U32 R16, RZ, RZ, UR6 ;  /* 0x00000006ff107e24 */ /* 0x000fe4000f8e00ff */
[----:B------:R-:W-:-:S07]  /*23680*/  IMAD.MOV.U32 R18, RZ, RZ, RZ ;  /* 0x000000ffff127224 */ /* 0x000fce00078e00ff */
.L_x_1689:
[----:B------:R-:W-:-:S13]  /*23690*/  ISETP.NE.AND P0, PT, R0, RZ, PT ;  /* 0x000000ff0000720c */ /* 0x000fda0003f05270 */
[----:B------:R-:W1:Y:S01]  /*236a0*/  @!P0 S2R R3, SR_CgaCtaId ;  /* 0x0000000000038919 */ /* 0x000e620000008800 */
[----:B------:R-:W-:-:S04]  /*236b0*/  @!P0 MOV R0, 0x400 ;  /* 0x0000040000008802 */ /* 0x000fc80000000f00 */
[----:B-1----:R-:W-:-:S05]  /*236c0*/  @!P0 LEA R0, R3, R0, 0x18 ;  /* 0x0000000003008211 */ /* 0x002fca00078ec0ff */
[----:B------:R2:W-:Y:S01]  /*236d0*/  @!P0 STS.128 [R0+0x2a8d0], R16 ;  /* 0x02a8d01000008388 */ /* 0x0005e20000000c00 */
[----:B------:R-:W-:Y:S06]  /*236e0*/  BAR.ARV 0x5, 0x180 ;  /* 0x0146000000007b1d */ /* 0x000fec0000002000 */
.L_x_1682:
        /* <DEDUP_REMOVED lines=16> */
[----:B-1----:R-:W-:Y:S01]  /*237f0*/  IMAD.SHL.U32 R0, R9, 0x40, RZ ;  /* 0x0000004009007824 */ /* 0x002fe200078e00ff */
[----:B------:R-:W-:-:S02]  /*23800*/  SHF.R.U32.HI R3, RZ, 0x1, R9 ;  /* 0x00000001ff037819 */ /* 0x000fc40000011609 */
[C---:B------:R-:W-:Y:S02]  /*23810*/  LOP3.LUT R8, R9.reuse, 0x7f, RZ, 0xc0, !PT ;  /* 0x0000007f09087812 */ /* 0x040fe400078ec0ff */
[----:B0-----:R-:W-:Y:S02]  /*23820*/  LOP3.LUT R2, R0, 0x180, RZ, 0xc0, !PT ;  /* 0x0000018000027812 */ /* 0x001fe400078ec0ff */
[----:B------:R-:W-:Y:S02]  /*23830*/  SHF.R.U32.HI R7, RZ, 0x5, R8 ;  /* 0x00000005ff077819 */ /* 0x000fe40000011608 */
[----:B------:R-:W-:Y:S01]  /*23840*/  LOP3.LUT R2, R2, 0x30, R3, 0xf8, !PT ;  /* 0x0000003002027812 */ /* 0x000fe200078ef803 */
[C---:B------:R-:W-:Y:S01]  /*23850*/  IMAD.SHL.U32 R3, R9.reuse, 0x8, RZ ;  /* 0x0000000809037824 */ /* 0x040fe200078e00ff */
[----:B------:R-:W-:-:S04]  /*23860*/  R2P PR, R9, 0x6 ;  /* 0x0000000609007804 */ /* 0x000fc80000000000 */
        /* <DEDUP_REMOVED lines=16> */
[----:B0-----:R-:W-:-:S05]  /*23970*/  IMAD.U32 R4, RZ, RZ, UR4 ;  /* 0x00000004ff047e24 */ /* 0x001fca000f8e00ff */
[----:B------:R0:W-:Y:S01]  /*23980*/  STL [R1], R4 ;  /* 0x0000000401007387 */ /* 0x0001e20000100800 */
[----:B-1----:R-:W-:-:S05]  /*23990*/  IMAD.SHL.U32 R3, R9, 0x2, RZ ;  /* 0x0000000209037824 */ /* 0x002fca00078e00ff */
[----:B------:R-:W-:Y:S01]  /*239a0*/  LOP3.LUT R0, R0, 0x30, R3, 0x78, !PT ;  /* 0x0000003000007812 */ /* 0x000fe200078e7803 */
[----:B------:R-:W-:-:S03]  /*239b0*/  IMAD.MOV.U32 R3, RZ, RZ, 0x40 ;  /* 0x00000040ff037424 */ /* 0x000fc600078e00ff */
[----:B------:R-:W-:Y:S02]  /*239c0*/  IADD3 R0, R4, R7, R0 ;  /* 0x0000000704007210 */ /* 0x000fe40007ffe000 */
[----:B0-----:R-:W-:Y:S01]  /*239d0*/  LOP3.LUT R4, R2, 0x30, RZ, 0xc0, !PT ;  /* 0x0000003002047812 */ /* 0x001fe200078ec0ff */
[----:B------:R-:W-:Y:S01]  /*239e0*/  IMAD.MOV.U32 R2, RZ, RZ, 0x20 ;  /* 0x00000020ff027424 */ /* 0x000fe200078e00ff */
[----:B------:R-:W-:Y:S01]  /*239f0*/  SEL R3, R3, 0xffffffc0, !P2 ;  /* 0xffffffc003037807 */ /* 0x000fe20005000000 */
[----:B------:R0:W-:Y:S03]  /*23a00*/  STL [R1+0x3c], R0 ;  /* 0x00003c0001007387 */ /* 0x0001e60000100800 */
[----:B------:R-:W-:-:S05]  /*23a10*/  SEL R6, R2, 0xffffffe0, !P1 ;  /* 0xffffffe002067807 */ /* 0x000fca0004800000 */
[----:B------:R-:W-:Y:S01]  /*23a20*/  STL [R1+0x18], R6 ;  /* 0x0000180601007387 */ /* 0x000fe20000100800 */
[----:B0-----:R-:W-:-:S03]  /*23a30*/  IMAD.SHL.U32 R0, R9, 0x20, RZ ;  /* 0x0000002009007824 */ /* 0x001fc600078e00ff */
[----:B------:R0:W-:Y:S02]  /*23a40*/  STL [R1+0x30], R3 ;  /* 0x0000300301007387 */ /* 0x0001e40000100800 */
[----:B------:R-:W-:Y:S01]  /*23a50*/  LOP3.LUT R2, R5, 0x60, R0, 0xf8, !PT ;  /* 0x0000006005027812 */ /* 0x000fe200078ef800 */
[----:B------:R-:W-:Y:S01]  /*23a60*/  IMAD.MOV.U32 R0, RZ, RZ, 0x1 ;  /* 0x00000001ff007424 */ /* 0x000fe200078e00ff */
[----:B------:R-:W-:Y:S01]  /*23a70*/  STL [R1+0x58], RZ ;  /* 0x000058ff01007387 */ /* 0x000fe20000100800 */
[----:B------:R-:W-:-:S03]  /*23a80*/  LOP3.LUT R2, R4, 0x40, RZ, 0xfc, !PT ;  /* 0x0000004004027812 */ /* 0x000fc600078efcff */
[----:B------:R1:W-:Y:S01]  /*23a90*/  STL [R1+0x10], R0 ;  /* 0x0000100001007387 */ /* 0x0003e20000100800 */
[----:B0-----:R-:W-:-:S03]  /*23aa0*/  IMAD.MOV.U32 R3, RZ, RZ, 0x1 ;  /* 0x00000001ff037424 */ /* 0x001fc600078e00ff */
[----:B------:R0:W-:Y:S04]  /*23ab0*/  STL [R1+0x8], RZ ;  /* 0x000008ff01007387 */ /* 0x0001e80000100800 */
[----:B------:R0:W-:Y:S01]  /*23ac0*/  STL [R1+0x4], RZ ;  /* 0x000004ff01007387 */ /* 0x0001e20000100800 */
[----:B-1----:R-:W-:-:S03]  /*23ad0*/  LOP3.LUT R0, R4, 0x80, RZ, 0xfc, !PT ;  /* 0x0000008004007812 */ /* 0x002fc600078efcff */
[----:B------:R0:W-:Y:S04]  /*23ae0*/  STL [R1+0xc], R3 ;  /* 0x00000c0301007387 */ /* 0x0001e80000100800 */
.L_x_1822:
[----:B------:R-:W-:Y:S05]  /*23af0*/  YIELD ;  /* 0x0000000000007946 */ /* 0x000fea0003800000 */
[----:B------:R-:W-:Y:S01]  /*23b00*/  ULDC.64 UR4, c[0x0][0xa28] ;  /* 0x00028a0000047ab9 */ /* 0x000fe20000000a00 */
[----:B------:R-:W-:Y:S02]  /*23b10*/  CS2R R6, SRZ ;  /* 0x0000000000067805 */ /* 0x000fe4000001ff00 */
[----:B------:R-:W-:Y:S01]  /*23b20*/  ISETP.NE.U32.AND P0, PT, RZ, UR4, PT ;  /* 0x00000004ff007c0c */ /* 0x000fe2000bf05070 */
[----:B-1--4-:R-:W1:Y:S01]  /*23b30*/  LDC.64 R12, c[0x0][0xa00] ;  /* 0x00028000ff0c7b82 */ /* 0x012e620000000a00 */
[----:B------:R-:W-:Y:S01]  /*23b40*/  ULDC.64 UR6, c[0x0][0xa08] ;  /* 0x0002820000067ab9 */ /* 0x000fe20000000a00 */
[----:B------:R-:W-:Y:S01]  /*23b50*/  ULDC.64 UR8, c[0x0][0xa10] ;  /* 0x0002840000087ab9 */ /* 0x000fe20000000a00 */
[----:B------:R-:W-:Y:S01]  /*23b60*/  ISETP.NE.AND.EX P0, PT, RZ, UR5, PT, P0 ;  /* 0x00000005ff007c0c */ /* 0x000fe2000bf05300 */
[----:B------:R-:W-:-:S04]  /*23b70*/  ULDC.64 UR4, c[0x0][0xa18] ;  /* 0x0002860000047ab9 */ /* 0x000fc80000000a00 */
[----:B------:R-:W2:Y:S08]  /*23b80*/  LDC.64 R4, c[0x0][0xa08] ;  /* 0x00028200ff047b82 */ /* 0x000eb00000000a00 */
[----:B0-----:R-:W0:Y:S02]  /*23b90*/  @P0 LDC.64 R2, c[0x0][0xa28] ;  /* 0x00028a00ff020b82 */ /* 0x001e240000000a00 */
[----:B0-----:R-:W-:-:S05]  /*23ba0*/  @P0 IMAD.WIDE R2, R19, 0x4, R2 ;  /* 0x0000000413020825 */ /* 0x001fca00078e0202 */
[----:B------:R0:W5:Y:S01]  /*23bb0*/  @P0 LDG.E R6, desc[UR40][R2.64] ;  /* 0x0000002802060981 */ /* 0x000162000c1e1900 */
[----:B------:R-:W-:Y:S01]  /*23bc0*/  ISETP.NE.U32.AND P0, PT, RZ, UR4, PT ;  /* 0x00000004ff007c0c */ /* 0x000fe2000bf05070 */
[----:B-1----:R-:W-:Y:S01]  /*23bd0*/  IMAD.WIDE R12, R19, 0x4, R12 ;  /* 0x00000004130c7825 */ /* 0x002fe200078e020c */
[----:B------:R-:W-:Y:S02]  /*23be0*/  ISETP.NE.U32.AND P2, PT, RZ, UR6, PT ;  /* 0x00000006ff007c0c */ /* 0x000fe4000bf45070 */
[----:B------:R-:W-:Y:S01]  /*23bf0*/  ISETP.NE.AND.EX P0, PT, RZ, UR5, PT, P0 ;  /* 0x00000005ff007c0c */ /* 0x000fe2000bf05300 */
[----:B------:R-:W-:Y:S01]  /*23c00*/  ULDC.64 UR4, c[0x0][0xa00] ;  /* 0x0002800000047ab9 */ /* 0x000fe20000000a00 */
[----:B------:R-:W-:Y:S01]  /*23c10*/  ISETP.NE.U32.AND P4, PT, RZ, UR8, PT ;  /* 0x00000008ff007c0c */ /* 0x000fe2000bf85070 */
[----:B------:R-:W-:Y:S01]  /*23c20*/  IMAD.MOV.U32 R8, RZ, RZ, RZ ;  /* 0x000000ffff087224 */ /* 0x000fe200078e00ff */
[----:B------:R-:W-:Y:S01]  /*23c30*/  ISETP.NE.U32.AND P1, PT, RZ, UR4, PT ;  /* 0x00000004ff007c0c */ /* 0x000fe2000bf25070 */
[----:B0-----:R-:W0:Y:S01]  /*23c40*/  LDC.64 R2, c[0x0][0xa10] ;  /* 0x00028400ff027b82 */ /* 0x001e220000000a00 */
[----:B---3--:R-:W-:-:S02]  /*23c50*/  IMAD.MOV.U32 R0, RZ, RZ, RZ ;  /* 0x000000ffff007224 */ /* 0x008fc400078e00ff */
[----:B------:R-:W-:Y:S01]  /*23c60*/  ISETP.NE.AND.EX P3, PT, RZ, UR5, PT, P1 ;  /* 0x00000005ff007c0c */ /* 0x000fe2000bf65310 */
[----:B--2---:R-:W-:-:S04]  /*23c70*/  IMAD.WIDE R4, R19, 0x4, R4 ;  /* 0x0000000413047825 */ /* 0x004fc800078e0204 */
[----:B------:R-:W1:Y:S01]  /*23c80*/  @P0 LDC.64 R10, c[0x0][0xa18] ;  /* 0x00028600ff0a0b82 */ /* 0x000e620000000a00 */
[----:B------:R-:W-:Y:S01]  /*23c90*/  ULDC UR4, c[0x0][0x288] ;  /* 0x0000a20000047ab9 */ /* 0x000fe20000000800 */
[----:B------:R-:W-:Y:S02]  /*23ca0*/  ISETP.NE.AND.EX P1, PT, RZ, UR7, PT, P2 ;  /* 0x00000007ff007c0c */ /* 0x000fe4000bf25320 */
[----:B------:R-:W-:-:S04]  /*23cb0*/  ISETP.NE.AND.EX P2, PT, RZ, UR9, PT, P4 ;  /* 0x00000009ff007c0c */ /* 0x000fc8000bf45340 */
[----:B------:R-:W2:Y:S07]  /*23cc0*/  @P3 LDG.E R7, desc[UR40][R12.64] ;  /* 0x000000280c073981 */ /* 0x000eae000c1e1900 */
[----:B------:R-:W5:Y:S01]  /*23cd0*/  @P1 LDG.E R8, desc[UR40][R4.64] ;  /* 0x0000002804081981 */ /* 0x000f62000c1e1900 */
[----:B0-----:R-:W-:-:S05]  /*23ce0*/  IMAD.WIDE R2, R19, 0x4, R2 ;  /* 0x0000000413027825 */ /* 0x001fca00078e0202 */
[----:B------:R-:W5:Y:S01]  /*23cf0*/  @P2 LDG.E R0, desc[UR40][R2.64] ;  /* 0x0000002802002981 */ /* 0x000f62000c1e1900 */
[----:B-1----:R-:W-:-:S03]  /*23d00*/  @P0 IMAD.WIDE R10, R19, 0x4, R10 ;  /* 0x00000004130a0825 */ /* 0x002fc600078e020a */
        /* <DEDUP_REMOVED lines=12> */
[----:B--2---:R0:W-:Y:S01]  /*23dd0*/  STL [R1+0x40], R7 ;  /* 0x0000400701007387 */ /* 0x0041e20000100800 */
[----:B------:R-:W-:Y:S02]  /*23de0*/  IMAD.MOV.U32 R11, RZ, RZ, R7 ;  /* 0x000000ffff0b7224 */ /* 0x000fe400078e0007 */
[----:B0-----:R-:W-:Y:S01]  /*23df0*/  IMAD.U32 R7, RZ, RZ, UR4 ;  /* 0x00000004ff077e24 */ /* 0x001fe2000f8e00ff */
[----:B------:R-:W-:Y:S06]  /*23e00*/  @P0 BRA `(.L_x_1691) ;  /* 0x0000000000140947 */ /* 0x000fec0003800000 */
[----:B------:R-:W-:Y:S05]  /*23e10*/  @!P3 BRA `(.L_x_1691) ;  /* 0x000000000010b947 */ /* 0x000fea0003800000 */
[----:B------:R-:W2:Y:S04]  /*23e20*/  LDG.E R9, desc[UR40][R12.64] ;  /* 0x000000280c097981 */ /* 0x000ea8000c1e1900 */
[----:B------:R-:W2:Y:S02]  /*23e30*/  LDG.E R12, desc[UR40][R12.64+0x4] ;  /* 0x000004280c0c7981 */ /* 0x000ea4000c1e1900 */
[----:B--2---:R-:W-:-:S05]  /*23e40*/  IMAD.IADD R11, R12, 0x1, -R9 ;  /* 0x000000010c0b7824 */ /* 0x004fca00078e0a09 */
[----:B------:R0:W-:Y:S02]  /*23e50*/  STL [R1+0x40], R11 ;  /* 0x0000400b01007387 */ /* 0x0001e40000100800 */
.L_x_1691:
[----:B-----5:R-:W-:Y:S01]  /*23e60*/  IMAD.IADD R8, R8, 0x1, R6 ;  /* 0x0000000108087824 */ /* 0x020fe200078e0206 */
[----:B------:R-:W-:Y:S02]  /*23e70*/  ULDC.64 UR4, c[0x0][0xa20] ;  /* 0x0002880000047ab9 */ /* 0x000fe40000000a00 */
[----:B------:R-:W-:Y:S02]  /*23e80*/  ISETP.NE.U32.AND P0, PT, RZ, UR4, PT ;  /* 0x00000004ff007c0c */ /* 0x000fe4000bf05070 */
[----:B------:R1:W-:Y:S02]  /*23e90*/  STL [R1+0x28], R8 ;  /* 0x0000280801007387 */ /* 0x0003e40000100800 */
[----:B------:R-:W-:-:S13]  /*23ea0*/  ISETP.NE.AND.EX P0, PT, RZ, UR5, PT, P0 ;  /* 0x00000005ff007c0c */ /* 0x000fda000bf05300 */
[----:B-1----:R-:W-:Y:S05]  /*23eb0*/  @!P0 BRA `(.L_x_1692) ;  /* 0x0000000000108947 */ /* 0x002fea0003800000 */
[----:B------:R-:W1:Y:S02]  /*23ec0*/  LDC.64 R4, c[0x0][0xa20] ;  /* 0x00028800ff047b82 */ /* 0x000e640000000a00 */
[----:B-1----:R-:W-:-:S05]  /*23ed0*/  IMAD.WIDE R4, R19, 0x4, R4 ;  /* 0x0000000413047825 */ /* 0x002fca00078e0204 */
[----:B------:R1:W5:Y:S01]  /*23ee0*/  LDG.E R7, desc[UR40][R4.64] ;  /* 0x0000002804077981 */ /* 0x000362000c1e1900 */
[----:B------:R-:W-:Y:S05]  /*23ef0*/  BRA `(.L_x_1693) ;  /* 0x0000000000107947 */ /* 0x000fea0003800000 */
.L_x_1692:
[----:B------:R-:W-:Y:S05]  /*23f00*/  @!P1 BRA `(.L_x_1693) ;  /* 0x00000000000c9947 */ /* 0x000fea0003800000 */
[----:B------:R-:W2:Y:S04]  /*23f10*/  LDG.E R7, desc[UR40][R4.64] ;  /* 0x0000002804077981 */ /* 0x000ea8000c1e1900 */
[----:B------:R-:W2:Y:S02]  /*23f20*/  LDG.E R4, desc[UR40][R4.64+0x4] ;  /* 0x0000042804047981 */ /* 0x000ea4000c1e1900 */
[----:B--2---:R-:W-:-:S07]  /*23f30*/  IMAD.IADD R7, R4, 0x1, -R7 ;  /* 0x0000000104077824 */ /* 0x004fce00078e0a07 */
.L_x_1693:
[----:B-1----:R-:W2:Y:S04]  /*23f40*/  @P2 LDG.E R4, desc[UR40][R2.64] ;  /* 0x0000002802042981 */ /* 0x002ea8000c1e1900 */
[----:B------:R1:W2:Y:S01]  /*23f50*/  @P2 LDG.E R2, desc[UR40][R2.64+0x4] ;  /* 0x0000042802022981 */ /* 0x0002a2000c1e1900 */
[----:B------:R-:W-:Y:S02]  /*23f60*/  IMAD.SHL.U32 R12, R17, 0x80, RZ ;  /* 0x00000080110c7824 */ /* 0x000fe400078e00ff */
[----:B-----5:R-:W-:-:S03]  /*23f70*/  IMAD.IADD R9, R7, 0x1, -R6 ;  /* 0x0000000107097824 */ /* 0x020fc600078e0a06 */
[----:B------:R3:W-:Y:S01]  /*23f80*/  STL [R1+0x34], R12 ;  /* 0x0000340c01007387 */ /* 0x0007e20000100800 */
[----:B-1----:R-:W1:Y:S02]  /*23f90*/  LDC R3, c[0x0][0x448] ;  /* 0x00011200ff037b82 */ /* 0x002e640000000800 */
[----:B-1----:R-:W-:-:S13]  /*23fa0*/  ISETP.NE.AND P1, PT, R3, 0x1, PT ;  /* 0x000000010300780c */ /* 0x002fda0003f25270 */
[----:B------:R-:W1:Y:S08]  /*23fb0*/  @P1 LDC R3, c[0x0][0x44c] ;  /* 0x00011300ff031b82 */ /* 0x000e700000000800 */
[----:B------:R-:W4:Y:S01]  /*23fc0*/  @P1 LDC R5, c[0x0][0x450] ;  /* 0x00011400ff051b82 */ /* 0x000f220000000800 */
[----:B--2---:R-:W-:Y:S02]  /*23fd0*/  @P2 IMAD.IADD R10, R2, 0x1, -R4 ;  /* 0x00000001020a2824 */ /* 0x004fe400078e0a04 */
[----:B------:R-:W-:-:S02]  /*23fe0*/  VIADD R2, R12, 0x7f ;  /* 0x0000007f0c027836 */ /* 0x000fc40000000000 */
[----:B------:R-:W-:Y:S02]  /*23ff0*/  IMAD.IADD R7, R9, 0x1, R10 ;  /* 0x0000000109077824 */ /* 0x000fe400078e020a */
[----:B-1----:R-:W-:-:S03]  /*24000*/  @P1 IMAD.HI.U32 R3, R2, R3, RZ ;  /* 0x0000000302031227 */ /* 0x002fc600078e00ff */
[C---:B------:R-:W-:Y:S01]  /*24010*/  IADD3 R17, R7.reuse, 0x1, -R11 ;  /* 0x0000000107117810 */ /* 0x040fe20007ffe80b */
[----:B------:R-:W-:Y:S01]  /*24020*/  IMAD.MOV.U32 R6, RZ, RZ, R2 ;  /* 0x000000ffff067224 */ /* 0x000fe200078e0002 */
[----:B----4-:R-:W-:Y:S01]  /*24030*/  @P1 SHF.R.U32.HI R6, RZ, R5, R3 ;  /* 0x00000005ff061219 */ /* 0x010fe20000011603 */
[----:B------:R-:W-:-:S04]  /*24040*/  VIADD R2, R7, 0x7f ;  /* 0x0000007f07027836 */ /* 0x000fc80000000000 */
[----:B------:R-:W-:Y:S01]  /*24050*/  IMAD.IADD R6, R17, 0x1, R6 ;  /* 0x0000000111067824 */ /* 0x000fe200078e0206 */
[----:B------:R-:W-:-:S04]  /*24060*/  SHF.R.S32.HI R3, RZ, 0x1f, R2 ;  /* 0x0000001fff037819 */ /* 0x000fc80000011402 */
[----:B------:R-:W-:Y:S02]  /*24070*/  LEA.HI R21, R3, R2, RZ, 0x7 ;  /* 0x0000000203157211 */ /* 0x000fe400078f38ff */
[----:B------:R-:W1:Y:S02]  /*24080*/  LDC.64 R2, c[0x0][0x9e0] ;  /* 0x00027800ff027b82 */ /* 0x000e640000000a00 */
[----:B------:R-:W-:Y:S02]  /*24090*/  SHF.R.S32.HI R21, RZ, 0x7, R21 ;  /* 0x00000007ff157819 */ /* 0x000fe40000011415 */
[----:B-1----:R-:W-:Y:S01]  /*240a0*/  ISETP.GE.AND P3, PT, R3, 0x1, PT ;  /* 0x000000010300780c */ /* 0x002fe20003f66270 */
[----:B------:R-:W-:-:S12]  /*240b0*/  IMAD.IADD R8, R6, 0x1, R2 ;  /* 0x0000000106087824 */ /* 0x000fd800078e0202 */
[----:B---3--:R-:W-:Y:S05]  /*240c0*/  @!P3 BRA `(.L_x_1694) ;  /* 0x000000000048b947 */ /* 0x008fea0003800000 */
        /* <DEDUP_REMOVED lines=11> */
.L_x_1696:
[----:B------:R-:W-:-:S13]  /*24180*/  ISETP.NE.AND P0, PT, R3, 0x1, PT ;  /* 0x000000010300780c */ /* 0x000fda0003f05270 */
[----:B------:R-:W1:Y:S02]  /*24190*/  @P0 LDC.64 R4, c[0x0][0x9e8] ;  /* 0x00027a00ff040b82 */ /* 0x000e640000000a00 */
[----:B-1----:R-:W-:-:S05]  /*241a0*/  @P0 IMAD.HI.U32 R4, R2, R4, RZ ;  /* 0x0000000402040227 */ /* 0x002fca00078e00ff */
[----:B------:R-:W-:-:S07]  /*241b0*/  @P0 SHF.R.U32.HI R2, RZ, R5, R4 ;  /* 0x00000005ff020219 */ /* 0x000fce0000011604 */
.L_x_1697:
[----:B------:R-:W-:Y:S05]  /*241c0*/  BSYNC B0 ;  /* 0x0000000000007941 */ /* 0x000fea0003800000 */
.L_x_1695:
[----:B------:R-:W-:-:S05]  /*241d0*/  IMAD R2, R2, R3, R3 ;  /* 0x0000000302027224 */ /* 0x000fca00078e0203 */
[----:B------:R-:W-:-:S07]  /*241e0*/  VIMNMX R8, R8, R2, PT ;  /* 0x0000000208087248 */ /* 0x000fce0003fe0100 */
.L_x_1694:
[----:B------:R-:W1:Y:S01]  /*241f0*/  @P1 LDC R4, c[0x0][0x44c] ;  /* 0x00011300ff041b82 */ /* 0x000e620000000800 */
[----:B------:R-:W-:Y:S01]  /*24200*/  IMAD.MOV.U32 R2, RZ, RZ, R12 ;  /* 0x000000ffff027224 */ /* 0x000fe200078e000c */
[----:B------:R-:W-:Y:S01]  /*24210*/  ULDC UR4, c[0x0][0x9dc] ;  /* 0x0002770000047ab9 */ /* 0x000fe20000000800 */
[----:B------:R-:W-:-:S05]  /*24220*/  IMAD.IADD R20, R7, 0x1, -R11 ;  /* 0x0000000107147824 */ /* 0x000fca00078e0a0b */
[----:B------:R-:W2:Y:S01]  /*24230*/  @P1 LDC R5, c[0x0][0x450] ;  /* 0x00011400ff051b82 */ /* 0x000ea20000000800 */
        /* <DEDUP_REMOVED lines=15> */
.L_x_1700:
[----:B------:R-:W-:-:S13]  /*24330*/  ISETP.NE.AND P0, PT, R3, 0x1, PT ;  /* 0x000000010300780c */ /* 0x000fda0003f05270 */
[----:B------:R-:W1:Y:S02]  /*24340*/  @P0 LDC.64 R4, c[0x0][0x9e8] ;  /* 0x00027a00ff040b82 */ /* 0x000e640000000a00 */
[----:B-1----:R-:W-:-:S05]  /*24350*/  @P0 IMAD.HI.U32 R4, R2, R4, RZ ;  /* 0x0000000402040227 */ /* 0x002fca00078e00ff */
[----:B------:R-:W-:-:S07]  /*24360*/  @P0 SHF.R.U32.HI R2, RZ, R5, R4 ;  /* 0x00000005ff020219 */ /* 0x000fce0000011604 */
.L_x_1701:
[----:B------:R-:W-:Y:S05]  /*24370*/  BSYNC B0 ;  /* 0x0000000000007941 */ /* 0x000fea0003800000 */
.L_x_1699:
[----:B------:R-:W-:-:S05]  /*24380*/  IMAD R2, R2, R3, RZ ;  /* 0x0000000302027224 */ /* 0x000fca00078e02ff */
[----:B------:R-:W-:-:S07]  /*24390*/  VIMNMX R6, R6, R2, !PT ;  /* 0x0000000206067248 */ /* 0x000fce0007fe0100 */
.L_x_1698:
[----:B------:R-:W-:Y:S01]  /*243a0*/  VIADD R8, R8, 0x7f ;  /* 0x0000007f08087836 */ /* 0x000fe20000000000 */
[----:B------:R-:W-:Y:S04]  /*243b0*/  BSSY B0, `(.L_x_1702) ;  /* 0x000016b000007945 */ /* 0x000fe80003800000 */
[----:B------:R-:W-:-:S04]  /*243c0*/  SHF.R.S32.HI R2, RZ, 0x1f, R8 ;  /* 0x0000001fff027819 */ /* 0x000fc80000011408 */
[----:B------:R-:W-:Y:S02]  /*243d0*/  LEA.HI R4, R2, R8, RZ, 0x7 ;  /* 0x0000000802047211 */ /* 0x000fe400078f38ff */
[----:B------:R-:W-:Y:S02]  /*243e0*/  SHF.R.S32.HI R2, RZ, 0x1f, R6 ;  /* 0x0000001fff027819 */ /* 0x000fe40000011406 */
[----:B------:R-:W-:Y:S02]  /*243f0*/  SHF.R.S32.HI R4, RZ, 0x7, R4 ;  /* 0x00000007ff047819 */ /* 0x000fe40000011404 */
[----:B------:R-:W-:-:S04]  /*24400*/  LEA.HI R2, R2, R6, RZ, 0x7 ;  /* 0x0000000602027211 */ /* 0x000fc800078f38ff */
[----:B------:R-:W-:-:S04]  /*24410*/  SHF.R.S32.HI R2, RZ, 0x7, R2 ;  /* 0x00000007ff027819 */ /* 0x000fc80000011402 */
[----:B------:R-:W-:Y:S02]  /*24420*/  VIMNMX R3, RZ, R2, !PT ;  /* 0x00000002ff037248 */ /* 0x000fe40007fe0100 */
[----:B------:R-:W-:-:S03]  /*24430*/  VIMNMX R2, R21, R4, PT ;  /* 0x0000000415027248 */ /* 0x000fc60003fe0100 */
[--C-:B------:R-:W-:Y:S02]  /*24440*/  IMAD R3, R3, 0x80, -R9.reuse ;  /* 0x0000008003037824 */ /* 0x100fe400078e0a09 */
[----:B------:R-:W-:-:S03]  /*24450*/  IMAD R2, R2, 0x80, -R9 ;  /* 0x0000008002027824 */ /* 0x000fc600078e0a09 */
[----:B------:R-:W-:Y:S02]  /*24460*/  VIMNMX R3, RZ, R3, !PT ;  /* 0x00000003ff037248 */ /* 0x000fe40007fe0100 */
[----:B------:R-:W-:-:S04]  /*24470*/  VIMNMX R2, R2, R10, PT ;  /* 0x0000000a02027248 */ /* 0x000fc80003fe0100 */
[----:B------:R-:W-:Y:S02]  /*24480*/  ISETP.GT.AND P0, PT, R2, R3, PT ;  /* 0x000000030200720c */ /* 0x000fe40003f04270 */
[----:B------:R-:W-:-:S05]  /*24490*/  SHF.R.U32.HI R3, RZ, 0x7, R3 ;  /* 0x00000007ff037819 */ /* 0x000fca0000011603 */
[----:B------:R-:W-:-:S06]  /*244a0*/  IMAD.MOV.U32 R9, RZ, RZ, R3 ;  /* 0x000000ffff097224 */ /* 0x000fcc00078e0003 */
[----:B------:R-:W-:-:S05]  /*244b0*/  @P0 VIADD R2, R2, 0x7f ;  /* 0x0000007f02020836 */ /* 0x000fca0000000000 */
[----:B------:R-:W-:-:S04]  /*244c0*/  @P0 SHF.R.S32.HI R4, RZ, 0x1f, R2 ;  /* 0x0000001fff040819 */ /* 0x000fc80000011402 */
[----:B------:R-:W-:-:S04]  /*244d0*/  @P0 LEA.HI R2, R4, R2, RZ, 0x7 ;  /* 0x0000000204020211 */ /* 0x000fc800078f38ff */
[----:B------:R-:W-:Y:S02]  /*244e0*/  @P0 SHF.R.S32.HI R9, RZ, 0x7, R2 ;  /* 0x00000007ff090819 */ /* 0x000fe40000011402 */
[----:B------:R-:W-:Y:S02]  /*244f0*/  PLOP3.LUT P0, PT, PT, PT, PT, 0x80, 0x0 ;  /* 0x000000000000781c */ /* 0x000fe40003f0f070 */
[----:B------:R-:W-:-:S13]  /*24500*/  ISETP.GT.AND P1, PT, R9, R3, PT ;  /* 0x000000030900720c */ /* 0x000fda0003f24270 */
[----:B------:R-:W-:Y:S05]  /*24510*/  @!P1 BRA `(.L_x_1703) ;  /* 0x0000001400509947 */ /* 0x000fea0003800000 */
[----:B------:R-:W-:Y:S01]  /*24520*/  UMOV UR4, 0xffffffff ;  /* 0xffffffff00047882 */ /* 0x000fe20000000000 */
[----:B------:R-:W-:Y:S02]  /*24530*/  SEL R2, R19, RZ, !P2 ;  /* 0x000000ff13027207 */ /* 0x000fe40005000000 */
[----:B------:R-:W-:Y:S05]  /*24540*/  BRA.DIV UR4, `(.L_x_1704) ;  /* 0x0000008604907947 */ /* 0x000fea000b800000 */
[----:B------:R-:W1:Y:S02]  /*24550*/  S2R R4, SR_TID.X ;  /* 0x0000000000047919 */ /* 0x000e640000002100 */
[----:B-1----:R-:W-:-:S04]  /*24560*/  SHF.R.U32.HI R4, RZ, 0x5, R4 ;  /* 0x00000005ff047819 */ /* 0x002fc80000011604 */
[----:B------:R-:W-:-:S05]  /*24570*/  LOP3.LUT R4, R4, 0x3, RZ, 0xc0, !PT ;  /* 0x0000000304047812 */ /* 0x000fca00078ec0ff */
[----:B------:R1:W2:Y:S02]  /*24580*/  SHFL.IDX PT, R14, R4, RZ, 0x1f ;  /* 0x00001fff040e7589 */ /* 0x0002a400000e0000 */
.L_x_1924:
[----:B--2---:R-:W-:Y:S02]  /*24590*/  ISETP.NE.AND P0, PT, R14, RZ, PT ;  /* 0x000000ff0e00720c */ /* 0x004fe40003f05270 */
[----:B------:R-:W-:-:S11]  /*245a0*/  PLOP3.LUT P6, PT, PT, PT, PT, 0x8, 0x0 ;  /* 0x000000000000781c */ /* 0x000fd60003fce170 */
[----:B------:R-:W-:Y:S05]  /*245b0*/  @P0 BRA `(.L_x_1705) ;  /* 0x00000000000c0947 */ /* 0x000fea0003800000 */
[----:B------:R-:W-:-:S03]  /*245c0*/  UMOV UR4, 0xffffffff ;  /* 0xffffffff00047882 */ /* 0x000fc60000000000 */
[----:B------:R-:W-:Y:S05]  /*245d0*/  BRA.DIV UR4, `(.L_x_1706) ;  /* 0x0000008604a07947 */ /* 0x000fea000b800000 */
[----:B------:R-:W-:-:S13]  /*245e0*/  ELECT P6, URZ, PT ;  /* 0x00000000003f782f */ /* 0x000fda00038c0000 */
.L_x_1705:
[----:B-1----:R-:W2:Y:S04]  /*245f0*/  LDL R4, [R1+0x58] ;  /* 0x0000580001047983 */ /* 0x002ea80000100800 */
[----:B------:R-:W3:Y:S01]  /*24600*/  LDL R6, [R1] ;  /* 0x0000000001067983 */ /* 0x000ee20000100800 */
[----:B------:R-:W-:Y:S01]  /*24610*/  BSSY B1, `(.L_x_1707) ;  /* 0x0000008000017945 */ /* 0x000fe20003800000 */
[----:B--2---:R-:W-:-:S05]  /*24620*/  VIADD R4, R4, 0x1 ;  /* 0x0000000104047836 */ /* 0x004fca0000000000 */
[----:B------:R-:W-:-:S04]  /*24630*/  LEA.HI R5, R4, R4, RZ, 0x1 ;  /* 0x0000000404057211 */ /* 0x000fc800078f08ff */
[----:B------:R-:W-:-:S05]  /*24640*/  LOP3.LUT R5, R5, 0xfffffffe, RZ, 0xc0, !PT ;  /* 0xfffffffe05057812 */ /* 0x000fca00078ec0ff */
[----:B------:R-:W-:-:S05]  /*24650*/  IMAD.IADD R4, R4, 0x1, -R5 ;  /* 0x0000000104047824 */ /* 0x000fca00078e0a05 */
[----:B------:R-:W-:-:S04]  /*24660*/  SHF.L.U32 R4, R4, 0x1f, RZ ;  /* 0x0000001f04047819 */ /* 0x000fc800000006ff */
[----:B---3--:R-:W1:Y:S02]  /*24670*/  SYNCS.PHASECHK.TRANS64.TRYWAIT P0, [R6+URZ+0x2a820], R4 ;  /* 0x02a82004060075a7 */ /* 0x008e64000800017f */
[----:B-1----:R-:W-:Y:S05]  /*24680*/  @!P0 BRA `(.L_x_1708) ;  /* 0x0000008400948947 */ /* 0x002fea0003800000 */
.L_x_1927:
[----:B------:R-:W-:Y:S05]  /*24690*/  BSYNC B1 ;  /* 0x0000000000017941 */ /* 0x000fea0003800000 */
.L_x_1707:
[----:B------:R-:W-:Y:S04]  /*246a0*/  BSSY B1, `(.L_x_1709) ;  /* 0x0000091000017945 */ /* 0x000fe80003800000 */
[----:B------:R-:W-:Y:S05]  /*246b0*/  @!P6 BRA `(.L_x_1710) ;  /* 0x00000008003ce947 */ /* 0x000fea0003800000 */
[----:B------:R-:W2:Y:S04]  /*246c0*/  LDL R6, [R1] ;  /* 0x0000000001067983 */ /* 0x000ea80000100800 */
[----:B------:R-:W3:Y:S01]  /*246d0*/  LDL R7, [R1+0x8] ;  /* 0x0000080001077983 */ /* 0x000ee20000100800 */
[----:B-1----:R-:W1:Y:S01]  /*246e0*/  S2R R5, SR_TID.X ;  /* 0x0000000000057919 */ /* 0x002e620000002100 */
[----:B--2---:R-:W-:Y:S02]  /*246f0*/  IMAD.MOV.U32 R8, RZ, RZ, R6 ;  /* 0x000000ffff087224 */ /* 0x004fe400078e0006 */
[----:B------:R-:W2:Y:S02]  /*24700*/  LDL R6, [R1+0x10] ;  /* 0x0000100001067983 */ /* 0x000ea40000100800 */
[----:B---3--:R-:W-:Y:S01]  /*24710*/  IMAD R7, R7, 0x8, R8 ;  /* 0x0000000807077824 */ /* 0x008fe200078e0208 */
[----:B-1----:R-:W-:Y:S01]  /*24720*/  LOP3.LUT R5, R5, 0x7f, RZ, 0xc0, !PT ;  /* 0x0000007f05057812 */ /* 0x002fe200078ec0ff */
[----:B------:R-:W-:Y:S03]  /*24730*/  BSSY B2, `(.L_x_1711) ;  /* 0x0000005000027945 */ /* 0x000fe60003800000 */
[----:B------:R-:W-:-:S02]  /*24740*/  ISETP.NE.AND P1, PT, R5, RZ, PT ;  /* 0x000000ff0500720c */ /* 0x000fc40003f25270 */
[----:B--2---:R-:W-:-:S04]  /*24750*/  SHF.L.U32 R10, R6, 0x1f, RZ ;  /* 0x0000001f060a7819 */ /* 0x004fc800000006ff */
[----:B------:R-:W1:Y:S02]  /*24760*/  SYNCS.PHASECHK.TRANS64.TRYWAIT P0, [R7+URZ+0x2a8a0], R10 ;  /* 0x02a8a00a070075a7 */ /* 0x000e64000800017f */
[----:B-1----:R-:W-:Y:S05]  /*24770*/  @!P0 BRA `(.L_x_1712) ;  /* 0x0000008400708947 */ /* 0x002fea0003800000 */
.L_x_1928:
[----:B------:R-:W-:Y:S05]  /*24780*/  BSYNC B2 ;  /* 0x0000000000027941 */ /* 0x000fea0003800000 */
.L_x_1711:
        /* <DEDUP_REMOVED lines=9> */
.L_x_1714:
[----:B------:R-:W-:Y:S05]  /*24820*/  BSYNC B2 ;  /* 0x0000000000027941 */ /* 0x000fea0003800000 */
.L_x_1713:
[----:B------:R-:W2:Y:S04]  /*24830*/  LDL R6, [R1] ;  /* 0x0000000001067983 */ /* 0x000ea80000100800 */
        /* <DEDUP_REMOVED lines=11> */
[----:B------:R-:W-:Y:S02]  /*248f0*/  VIADD R4, R7, 0x2a890 ;  /* 0x0002a89007047836 */ /* 0x000fe40000000000 */
[----:B------:R-:W-:-:S07]  /*24900*/  VIADD R6, R8, 0x1e400 ;  /* 0x0001e40008067836 */ /* 0x000fce0000000000 */
.L_x_1715:
        /* <DEDUP_REMOVED lines=16> */
.L_x_1716:
        /* <DEDUP_REMOVED lines=16> */
.L_x_1717:
        /* <DEDUP_REMOVED lines=10> */
[----:B------:R-:W2:Y:S01]  /*24bb0*/  SYNCS.PHASECHK.TRANS64.TRYWAIT P0, [R7+URZ+0x2a8c0], R10 ;  /* 0x02a8c00a070075a7 */ /* 0x000ea2000800017f */
[----:B------:R-:W-:Y:S04]  /*24bc0*/  BSSY B2, `(.L_x_1718) ;  /* 0x0000002000027945 */ /* 0x000fe80003800000 */
[----:B--2---:R-:W-:Y:S05]  /*24bd0*/  @!P0 BRA `(.L_x_1719) ;  /* 0x00000080006c8947 */ /* 0x004fea0003800000 */
.L_x_1929:
[----:B------:R-:W-:Y:S05]  /*24be0*/  BSYNC B2 ;  /* 0x0000000000027941 */ /* 0x000fea0003800000 */
.L_x_1718:
[----:B------:R-:W-:Y:S01]  /*24bf0*/  BSSY B2, `(.L_x_1720) ;  /* 0x000000b000027945 */ /* 0x000fe20003800000 */
[----:B-12---:R-:W-:Y:S02]  /*24c00*/  IMAD.MOV.U32 R10, RZ, RZ, 0x0 ;  /* 0x00000000ff0a7424 */ /* 0x006fe400078e00ff */
[----:B0-----:R-:W-:Y:S01]  /*24c10*/  IMAD.MOV.U32 R11, RZ, RZ, 0x12f00000 ;  /* 0x12f00000ff0b7424 */ /* 0x001fe200078e00ff */
        /* <DEDUP_REMOVED lines=8> */
.L_x_1721:
[----:B------:R-:W-:Y:S05]  /*24ca0*/  BSYNC B2 ;  /* 0x0000000000027941 */ /* 0x000fea0003800000 */
.L_x_1720:
        /* <DEDUP_REMOVED lines=8> */
.L_x_1722:
        /* <DEDUP_REMOVED lines=15> */
.L_x_1723:
        /* <DEDUP_REMOVED lines=15> */
.L_x_1724:
        /* <DEDUP_REMOVED lines=10> */
.L_x_1710:
[----:B------:R-:W-:Y:S05]  /*24fb0*/  BSYNC B1 ;  /* 0x0000000000017941 */ /* 0x000fea0003800000 */
.L_x_1709:
[----:B-1----:R-:W2:Y:S04]  /*24fc0*/  LDL.LU R4, [R1+0x8] ;  /* 0x0000080001047983 */ /* 0x002ea80000300800 */
[----:B------:R-:W3:Y:S01]  /*24fd0*/  LDL.LU R6, [R1+0x10] ;  /* 0x0000100001067983 */ /* 0x000ee20000300800 */
[----:B------:R-:W-:Y:S01]  /*24fe0*/  VIADD R9, R9, 0xfffffffe ;  /* 0xfffffffe09097836 */ /* 0x000fe20000000000 */
[----:B------:R-:W-:-:S04]  /*24ff0*/  PLOP3.LUT P0, PT, PT, PT, PT, 0x8, 0x0 ;  /* 0x000000000000781c */ /* 0x000fc80003f0e170 */
[----:B------:R-:W-:Y:S01]  /*25000*/  ISETP.GE.AND P2, PT, R9, R3, PT ;  /* 0x000000030900720c */ /* 0x000fe20003f46270 */
[----:B--2---:R-:W-:-:S05]  /*25010*/  VIADD R4, R4, 0x1 ;  /* 0x0000000104047836 */ /* 0x004fca0000000000 */
[----:B------:R-:W-:-:S04]  /*25020*/  ISETP.NE.AND P1, PT, R4, 0x2, PT ;  /* 0x000000020400780c */ /* 0x000fc80003f25270 */
[----:B------:R-:W-:Y:S02]  /*25030*/  SEL R5, RZ, 0x1, P1 ;  /* 0x00000001ff057807 */ /* 0x000fe40000800000 */
[----:B------:R-:W-:Y:S02]  /*25040*/  SEL R4, R4, RZ, P1 ;  /* 0x000000ff04047207 */ /* 0x000fe40000800000 */
[----:B---3--:R-:W-:-:S03]  /*25050*/  LOP3.LUT R6, R6, R5, RZ, 0x3c, !PT ;  /* 0x0000000506067212 */ /* 0x008fc600078e3cff */
[----:B------:R1:W-:Y:S04]  /*25060*/  STL [R1+0x8], R4 ;  /* 0x0000080401007387 */ /* 0x0003e80000100800 */
[----:B------:R1:W-:Y:S01]  /*25070*/  STL [R1+0x10], R6 ;  /* 0x0000100601007387 */ /* 0x0003e20000100800 */
[----:B------:R-:W-:Y:S05]  /*25080*/  @!P2 BRA `(.L_x_1703) ;  /* 0x000000080074a947 */ /* 0x000fea0003800000 */
.L_x_1741:
[----:B------:R-:W-:Y:S05]  /*25090*/  YIELD ;  /* 0x0000000000007946 */ /* 0x000fea0003800000 */
[----:B------:R-:W-:Y:S04]  /*250a0*/  BSSY B1, `(.L_x_1725) ;  /* 0x000008f000017945 */ /* 0x000fe80003800000 */
[----:B--2---:R-:W-:Y:S05]  /*250b0*/  @!P6 BRA `(.L_x_1726) ;  /* 0x000000080034e947 */ /* 0x004fea0003800000 */
[----:B------:R-:W2:Y:S04]  /*250c0*/  LDL R7, [R1] ;  /* 0x0000000001077983 */ /* 0x000ea80000100800 */
[----:B-1----:R-:W2:Y:S04]  /*250d0*/  LDL R6, [R1+0x8] ;  /* 0x0000080001067983 */ /* 0x002ea80000100800 */
[----:B------:R-:W3:Y:S01]  /*250e0*/  LDL R5, [R1+0x10] ;  /* 0x0000100001057983 */ /* 0x000ee20000100800 */
[----:B------:R-:W1:Y:S01]  /*250f0*/  S2R R4, SR_TID.X ;  /* 0x0000000000047919 */ /* 0x000e620000002100 */
[----:B------:R-:W-:Y:S01]  /*25100*/  BSSY B2, `(.L_x_1727) ;  /* 0x0000007000027945 */ /* 0x000fe20003800000 */
[----:B-1----:R-:W-:-:S04]  /*25110*/  LOP3.LUT R4, R4, 0x7f, RZ, 0xc0, !PT ;  /* 0x0000007f04047812 */ /* 0x002fc800078ec0ff */
[----:B------:R-:W-:Y:S01]  /*25120*/  ISETP.NE.AND P2, PT, R4, RZ, PT ;  /* 0x000000ff0400720c */ /* 0x000fe20003f45270 */
[----:B--2---:R-:W-:Y:S01]  /*25130*/  IMAD R8, R6, 0x8, R7 ;  /* 0x0000000806087824 */ /* 0x004fe200078e0207 */
[----:B---3--:R-:W-:-:S04]  /*25140*/  SHF.L.U32 R7, R5, 0x1f, RZ ;  /* 0x0000001f05077819 */ /* 0x008fc800000006ff */
[----:B------:R-:W1:Y:S02]  /*25150*/  SYNCS.PHASECHK.TRANS64.TRYWAIT P1, [R8+URZ+0x2a8a0], R7 ;  /* 0x02a8a007080075a7 */ /* 0x000e64000802017f */
[----:B-1----:R-:W-:Y:S05]  /*25160*/  @!P1 BRA `(.L_x_1728) ;  /* 0x0000007c001c9947 */ /* 0x002fea0003800000 */
.L_x_1930:
[----:B------:R-:W-:Y:S05]  /*25170*/  BSYNC B2 ;  /* 0x0000000000027941 */ /* 0x000fea0003800000 */
.L_x_1727:
        /* <DEDUP_REMOVED lines=9> */
.L_x_1730:
[----:B------:R-:W-:Y:S05]  /*25210*/  BSYNC B2 ;  /* 0x0000000000027941 */ /* 0x000fea0003800000 */
.L_x_1729:
[----:B------:R-:W2:Y:S04]  /*25220*/  LDL R5, [R1] ;  /* 0x0000000001057983 */ /* 0x000ea80000100800 */
[----:B------:R-:W2:Y:S01]  /*25230*/  LDL R4, [R1+0x8] ;  /* 0x0000080001047983 */ /* 0x000ea20000100800 */
[----:B------:R-:W-:Y:S01]  /*25240*/  IMAD.MOV.U32 R12, RZ, RZ, RZ ;  /* 0x000000ffff0c7224 */ /* 0x000fe200078e00ff */
[----:B------:R-:W-:Y:S01]  /*25250*/  UIADD3 UR4, UP0, UR42, 0x570, URZ ;  /* 0x000005702a047890 */ /* 0x000fe2000ff1e03f */
[----:B------:R-:W-:Y:S01]  /*25260*/  PLOP3.LUT P1, PT, PT, PT, PT, 0x80, 0x0 ;  /* 0x000000000000781c */ /* 0x000fe20003f2f070 */
[----:B------:R-:W-:Y:S01]  /*25270*/  UMOV UR6, 0x0 ;  /* 0x0000000000067882 */ /* 0x000fe20000000000 */
[----:B------:R-:W-:Y:S01]  /*25280*/  UMOV UR7, 0x12f00000 ;  /* 0x12f0000000077882 */ /* 0x000fe20000000000 */
[----:B------:R-:W-:Y:S01]  /*25290*/  R2UR UR10, R12 ;  /* 0x000000000c0a72ca */ /* 0x000fe200000e0000 */
[----:B------:R-:W-:Y:S01]  /*252a0*/  UIADD3.X UR5, URZ, UR43, URZ, UP0, !UPT ;  /* 0x0000002b3f057290 */ /* 0x000fe200087fe43f */
[----:B--2---:R-:W-:-:S02]  /*252b0*/  IMAD R6, R4, 0x6000, R5 ;  /* 0x0000600004067824 */ /* 0x004fc400078e0205 */
[----:B------:R-:W-:Y:S02]  /*252c0*/  IMAD R5, R9, 0x80, R0 ;  /* 0x0000008009057824 */ /* 0x000fe400078e0200 */
[----:B------:R-:W-:Y:S02]  /*252d0*/  VIADD R4, R8, 0x2a890 ;  /* 0x0002a89008047836 */ /* 0x000fe40000000000 */
[----:B------:R-:W-:-:S07]  /*252e0*/  VIADD R10, R6, 0x1e400 ;  /* 0x0001e400060a7836 */ /* 0x000fce0000000000 */
.L_x_1731:
        /* <DEDUP_REMOVED lines=16> */
.L_x_1732:
        /* <DEDUP_REMOVED lines=16> */
.L_x_1733:
        /* <DEDUP_REMOVED lines=13> */
.L_x_1931:
[----:B------:R-:W-:Y:S05]  /*255c0*/  BSYNC B2 ;  /* 0x0000000000027941 */ /* 0x000fea0003800000 */
.L_x_1734:
[----:B------:R-:W-:Y:S01]  /*255d0*/  BSSY B2, `(.L_x_1736) ;  /* 0x000000b000027945 */ /* 0x000fe20003800000 */
[----:B------:R-:W-:Y:S01]  /*255e0*/  MOV R10, 0x0 ;  /* 0x00000000000a7802 */ /* 0x000fe20000000f00 */
[----:B0-----:R-:W-:Y:S02]  /*255f0*/  IMAD.MOV.U32 R11, RZ, RZ, 0x12f00000 ;  /* 0x12f00000ff0b7424 */ /* 0x001fe400078e00ff */
[----:B------:R-:W-:Y:S05]  /*25600*/  @P2 BRA `(.L_x_1737) ;  /* 0x00000000001c2947 */ /* 0x000fea0003800000 */
[----:B------:R-:W0:Y:S02]  /*25610*/  S2R R4, SR_TID.X ;  /* 0x0000000000047919 */ /* 0x000e240000002100 */
[----:B0-----:R-:W-:Y:S01]  /*25620*/  LOP3.LUT R15, R4, 0x1f, RZ, 0xc0, !PT ;  /* 0x0000001f040f7812 */ /* 0x001fe200078ec0ff */
[----:B------:R-:W-:-:S03]  /*25630*/  IMAD.MOV.U32 R4, RZ, RZ, 0x6000 ;  /* 0x00006000ff047424 */ /* 0x000fc600078e00ff */
[----:B------:R-:W-:Y:S01]  /*25640*/  ISETP.NE.AND P1, PT, R15, RZ, PT ;  /* 0x000000ff0f00720c */ /* 0x000fe20003f25270 */
[----:B------:R0:W-:-:S12]  /*25650*/  SYNCS.ARRIVE.TRANS64 RZ, [R8+URZ+0x2a8b0], R4 ;  /* 0x02a8b00408ff79a7 */ /* 0x0001d8000800003f */
[----:B0-----:R-:W-:Y:S05]  /*25660*/  @!P1 BRA `(.L_x_1737) ;  /* 0x0000000000049947 */ /* 0x001fea0003800000 */
[----:B------:R-:W-:Y:S01]  /*25670*/  BPT.TRAP 0x1 ;  /* 0x000000040000795c */ /* 0x000fe20000300000 */
.L_x_1737:
[----:B------:R-:W-:Y:S05]  /*25680*/  BSYNC B2 ;  /* 0x0000000000027941 */ /* 0x000fea0003800000 */
.L_x_1736:
[----:B------:R-:W-:Y:S01]  /*25690*/  R2UR UR10, R12 ;  /* 0x000000000c0a72ca */ /* 0x000fe200000e0000 */
[----:B------:R-:W-:Y:S01]  /*256a0*/  UIADD3 UR4, UP0, UR42, 0x670, URZ ;  /* 0x000006702a047890 */ /* 0x000fe2000ff1e03f */
[----:B------:R-:W-:Y:S01]  /*256b0*/  R2UR UR6, R10 ;  /* 0x000000000a0672ca */ /* 0x000fe200000e0000 */
[----:B-12---:R-:W-:Y:S01]  /*256c0*/  VIADD R8, R8, 0x2a8b0 ;  /* 0x0002a8b008087836 */ /* 0x006fe20000000000 */
[----:B------:R-:W-:Y:S01]  /*256d0*/  R2UR UR7, R11 ;  /* 0x000000000b0772ca */ /* 0x000fe200000e0000 */
[----:B------:R-:W-:Y:S01]  /*256e0*/  VIADD R4, R6, 0xc400 ;  /* 0x0000c40006047836 */ /* 0x000fe20000000000 */
[----:B------:R-:W-:Y:S01]  /*256f0*/  PLOP3.LUT P1, PT, PT, PT, PT, 0x80, 0x0 ;  /* 0x000000000000781c */ /* 0x000fe20003f2f070 */
[----:B------:R-:W-:-:S12]  /*25700*/  UIADD3.X UR5, URZ, UR43, URZ, UP0, !UPT ;  /* 0x0000002b3f057290 */ /* 0x000fd800087fe43f */
.L_x_1738:
        /* <DEDUP_REMOVED lines=15> */
.L_x_1739:
        /* <DEDUP_REMOVED lines=15> */
.L_x_1740:
        /* <DEDUP_REMOVED lines=10> */
.L_x_1726:
[----:B------:R-:W-:Y:S05]  /*25990*/  BSYNC B1 ;  /* 0x0000000000017941 */ /* 0x000fea0003800000 */
.L_x_1725:
[----:B-1----:R-:W2:Y:S04]  /*259a0*/  LDL.LU R4, [R1+0x8] ;  /* 0x0000080001047983 */ /* 0x002ea80000300800 */
        /* <DEDUP_REMOVED lines=11> */
.L_x_1703:
[----:B------:R-:W-:Y:S05]  /*25a60*/  BSYNC B0 ;  /* 0x0000000000007941 */ /* 0x000fea0003800000 */
.L_x_1702:
[----:B------:R-:W3:Y:S01]  /*25a70*/  LDL R8, [R1+0x34] ;  /* 0x0000340001087983 */ /* 0x000ee20000100800 */
[----:B------:R-:W4:Y:S01]  /*25a80*/  LDC R0, c[0x0][0x448] ;  /* 0x00011200ff007b82 */ /* 0x000f220000000800 */
[----:B------:R-:W-:Y:S07]  /*25a90*/  @!P0 WARPSYNC.ALL ;  /* 0x0000000000008948 */ /* 0x000fee0003800000 */
[----:B------:R-:W-:Y:S01]  /*25aa0*/  @!P0 BAR.SYNC.DEFER_BLOCKING 0xc, 0x180 ;  /* 0x0306000000008b1d */ /* 0x000fe20000010000 */
[----:B----4-:R-:W-:-:S13]  /*25ab0*/  ISETP.NE.AND P1, PT, R0, 0x1, PT ;  /* 0x000000010000780c */ /* 0x010fda0003f25270 */
[----:B------:R-:W4:Y:S08]  /*25ac0*/  @P1 LDC R2, c[0x0][0x44c] ;  /* 0x00011300ff021b82 */ /* 0x000f300000000800 */
[----:B------:R-:W5:Y:S01]  /*25ad0*/  @P1 LDC R3, c[0x0][0x450] ;  /* 0x00011400ff031b82 */ /* 0x000f620000000800 */
[----:B---3--:R-:W-:-:S04]  /*25ae0*/  VIADD R0, R8, 0x7f ;  /* 0x0000007f08007836 */ /* 0x008fc80000000000 */
[----:B----4-:R-:W-:-:S05]  /*25af0*/  @P1 IMAD.HI.U32 R2, R0, R2, RZ ;  /* 0x0000000200021227 */ /* 0x010fca00078e00ff */
[----:B-----5:R-:W-:Y:S02]  /*25b00*/  @P1 SHF.R.U32.HI R0, RZ, R3, R2 ;  /* 0x00000003ff001219 */ /* 0x020fe40000011602 */
[----:B------:R-:W3:Y:S03]  /*25b10*/  LDC.64 R2, c[0x0][0x9e0] ;  /* 0x00027800ff027b82 */ /* 0x000ee60000000a00 */
[----:B------:R-:W-:Y:S01]  /*25b20*/  IMAD.IADD R0, R17, 0x1, R0 ;  /* 0x0000000111007824 */ /* 0x000fe200078e0200 */
[----:B---3--:R-:W-:-:S03]  /*25b30*/  ISETP.GE.AND P2, PT, R3, 0x1, PT ;  /* 0x000000010300780c */ /* 0x008fc60003f46270 */
[----:B-1----:R-:W-:-:S10]  /*25b40*/  IMAD.IADD R6, R0, 0x1, R2 ;  /* 0x0000000100067824 */ /* 0x002fd400078e0202 */
[----:B------:R-:W-:Y:S05]  /*25b50*/  @!P2 BRA `(.L_x_1742) ;  /* 0x000000000048a947 */ /* 0x000fea0003800000 */
[C---:B------:R-:W-:Y:S01]  /*25b60*/  ISETP.GT.AND P0, PT, R0.reuse, RZ, PT ;  /* 0x000000ff0000720c */ /* 0x040fe20003f04270 */
[----:B------:R-:W-:Y:S01]  /*25b70*/  BSSY B0, `(.L_x_1743) ;  /* 0x000000e000007945 */ /* 0x000fe20003800000 */
[----:B------:R-:W-:-:S11]  /*25b80*/  VIADD R2, R0, 0xffffffff ;  /* 0xffffffff00027836 */ /* 0x000fd60000000000 */
[----:B------:R-:W-:Y:S05]  /*25b90*/  @P0 BRA `(.L_x_1744) ;  /* 0x00000000001c0947 */ /* 0x000fea0003800000 */
[----:B------:R-:W-:Y:S01]  /*25ba0*/  ISETP.NE.AND P0, PT, R3, 0x1, PT ;  /* 0x000000010300780c */ /* 0x000fe20003f05270 */
[----:B------:R-:W-:-:S12]  /*25bb0*/  IMAD.MOV R0, RZ, RZ, -R0 ;  /* 0x000000ffff007224 */ /* 0x000fd800078e0a00 */
[----:B--2---:R-:W1:Y:S02]  /*25bc0*/  @P0 LDC.64 R4, c[0x0][0x9e8] ;  /* 0x00027a00ff040b82 */ /* 0x004e640000000a00 */
[----:B-1----:R-:W-:-:S05]  /*25bd0*/  @P0 IMAD.HI.U32 R4, R0, R4, RZ ;  /* 0x0000000400040227 */ /* 0x002fca00078e00ff */
[----:B------:R-:W-:-:S04]  /*25be0*/  @P0 SHF.R.U32.HI R0, RZ, R5, R4 ;  /* 0x00000005ff000219 */ /* 0x000fc80000011604 */
[----:B------:R-:W-:Y:S01]  /*25bf0*/  LOP3.LUT R2, RZ, R0, RZ, 0x33, !PT ;  /* 0x00000000ff027212 */ /* 0x000fe200078e33ff */
[----:B------:R-:W-:Y:S06]  /*25c00*/  BRA `(.L_x_1745) ;  /* 0x0000000000107947 */ /* 0x000fec0003800000 */
.L_x_1744:
[----:B------:R-:W-:-:S13]  /*25c10*/  ISETP.NE.AND P0, PT, R3, 0x1, PT ;  /* 0x000000010300780c */ /* 0x000fda0003f05270 */
[----:B--2---:R-:W1:Y:S02]  /*25c20*/  @P0 LDC.64 R4, c[0x0][0x9e8] ;  /* 0x00027a00ff040b82 */ /* 0x004e640000000a00 */
[----:B-1----:R-:W-:-:S05]  /*25c30*/  @P0 IMAD.HI.U32 R4, R2, R4, RZ ;  /* 0x0000000402040227 */ /* 0x002fca00078e00ff */
[----:B------:R-:W-:-:S07]  /*25c40*/  @P0 SHF.R.U32.HI R2, RZ, R5, R4 ;  /* 0x00000005ff020219 */ /* 0x000fce0000011604 */
.L_x_1745:
[----:B------:R-:W-:Y:S05]  /*25c50*/  BSYNC B0 ;  /* 0x0000000000007941 */ /* 0x000fea0003800000 */
.L_x_1743:
[----:B------:R-:W-:-:S05]  /*25c60*/  IMAD R2, R2, R3, R3 ;  /* 0x0000000302027224 */ /* 0x000fca00078e0203 */
[----:B------:R-:W-:-:S07]  /*25c70*/  VIMNMX R6, R6, R2, PT ;  /* 0x0000000206067248 */ /* 0x000fce0003fe0100 */
.L_x_1742:
[----:B------:R-:W-:Y:S01]  /*25c80*/  VIADD R6, R6, 0x7f ;  /* 0x0000007f06067836 */ /* 0x000fe20000000000 */
[----:B------:R-:W1:Y:S01]  /*25c90*/  @P1 LDC R2, c[0x0][0x44c] ;  /* 0x00011300ff021b82 */ /* 0x000e620000000800 */
[----:B------:R-:W-:-:S03]  /*25ca0*/  ULDC UR4, c[0x0][0x9dc] ;  /* 0x0002770000047ab9 */ /* 0x000fc60000000800 */
[----:B------:R-:W-:-:S04]  /*25cb0*/  SHF.R.S32.HI R0, RZ, 0x1f, R6 ;  /* 0x0000001fff007819 */ /* 0x000fc80000011406 */
[----:B--2---:R-:W2:Y:S01]  /*25cc0*/  @P1 LDC R4, c[0x0][0x450] ;  /* 0x00011400ff041b82 */ /* 0x004ea20000000800 */
[----:B------:R-:W-:-:S04]  /*25cd0*/  LEA.HI R0, R0, R6, RZ, 0x7 ;  /* 0x0000000600007211 */ /* 0x000fc800078f38ff */
[----:B------:R-:W-:-:S04]  /*25ce0*/  SHF.R.S32.HI R0, RZ, 0x7, R0 ;  /* 0x00000007ff007819 */ /* 0x000fc80000011400 */
[----:B------:R-:W-:Y:S01]  /*25cf0*/  VIMNMX R7, R21, R0, PT ;  /* 0x0000000015077248 */ /* 0x000fe20003fe0100 */
[----:B------:R-:W-:-:S04]  /*25d00*/  IMAD.MOV.U32 R0, RZ, RZ, R8 ;  /* 0x000000ffff007224 */ /* 0x000fc800078e0008 */
[----:B------:R3:W-:Y:S01]  /*25d10*/  STL [R1+0x48], R7 ;  /* 0x0000480701007387 */ /* 0x0007e20000100800 */
[----:B-1----:R-:W-:-:S05]  /*25d20*/  @P1 IMAD.HI.U32 R2, R8, R2, RZ ;  /* 0x0000000208021227 */ /* 0x002fca00078e00ff */
[----:B--2---:R-:W-:-:S05]  /*25d30*/  @P1 SHF.R.U32.HI R0, RZ, R4, R2 ;  /* 0x00000004ff001219 */ /* 0x004fca0000011602 */
[----:B------:R-:W-:-:S04]  /*25d40*/  IMAD.IADD R0, R20, 0x1, R0 ;  /* 0x0000000114007824 */ /* 0x000fc800078e0200 */
[----:B------:R-:W-:Y:S01]  /*25d50*/  VIADD R2, R0, -UR4 ;  /* 0x8000000400027c36 */ /* 0x000fe20008000000 */
[----:B---3--:R-:W-:Y:S06]  /*25d60*/  @!P2 BRA `(.L_x_1746) ;  /* 0x000000000044a947 */ /* 0x008fec0003800000 */
        /* <DEDUP_REMOVED lines=10> */
.L_x_1748:
[----:B------:R-:W-:-:S13]  /*25e10*/  ISETP.NE.AND P0, PT, R3, 0x1, PT ;  /* 0x000000010300780c */ /* 0x000fda0003f05270 */
[----:B------:R-:W1:Y:S02]  /*25e20*/  @P0 LDC.64 R4, c[0x0][0x9e8] ;  /* 0x00027a00ff040b82 */ /* 0x000e640000000a00 */
[----:B-1----:R-:W-:-:S05]  /*25e30*/  @P0 IMAD.HI.U32 R4, R0, R4, RZ ;  /* 0x0000000400040227 */ /* 0x002fca00078e00ff */
[----:B------:R-:W-:-:S07]  /*25e40*/  @P0 SHF.R.U32.HI R0, RZ, R5, R4 ;  /* 0x00000005ff000219 */ /* 0x000fce0000011604 */
.L_x_1749:
[----:B------:R-:W-:Y:S05]  /*25e50*/  BSYNC B0 ;  /* 0x0000000000007941 */ /* 0x000fea0003800000 */
.L_x_1747:
[----:B------:R-:W-:-:S05]  /*25e60*/  IMAD R0, R0, R3, RZ ;  /* 0x0000000300007224 */ /* 0x000fca00078e02ff */
[----:B------:R-:W-:-:S07]  /*25e70*/  VIMNMX R2, R2, R0, !PT ;  /* 0x0000000002027248 */ /* 0x000fce0007fe0100 */
.L_x_1746:
[----:B------:R-:W-:-:S04]  /*25e80*/  SHF.R.S32.HI R0, RZ, 0x1f, R2 ;  /* 0x0000001fff007819 */ /* 0x000fc80000011402 */
[----:B------:R-:W-:-:S04]  /*25e90*/  LEA.HI R0, R0, R2, RZ, 0x7 ;  /* 0x0000000200007211 */ /* 0x000fc800078f38ff */
[----:B------:R-:W-:-:S04]  /*25ea0*/  SHF.R.S32.HI R0, RZ, 0x7, R0 ;  /* 0x00000007ff007819 */ /* 0x000fc80000011400 */
[----:B------:R-:W-:-:S04]  /*25eb0*/  VIMNMX R3, RZ, R0, !PT ;  /* 0x00000000ff037248 */ /* 0x000fc80007fe0100 */
[----:B------:R-:W-:Y:S01]  /*25ec0*/  ISETP.GT.AND P0, PT, R7, R3, PT ;  /* 0x000000030700720c */ /* 0x000fe20003f04270 */
[----:B------:R1:W-:-:S12]  /*25ed0*/  STL [R1+0x24], R3 ;  /* 0x0000240301007387 */ /* 0x0003d80000100800 */
[----:B-1----:R-:W-:Y:S05]  /*25ee0*/  @P0 BRA `(.L_x_1750) ;  /* 0x0000000000440947 */ /* 0x002fea0003800000 */
[----:B------:R-:W1:Y:S02]  /*25ef0*/  S2R R3, SR_TID.X ;  /* 0x0000000000037919 */ /* 0x000e640000002100 */
[----:B-1----:R-:W-:-:S04]  /*25f00*/  LOP3.LUT R3, R3, 0x7f, RZ, 0xc0, !PT ;  /* 0x0000007f03037812 */ /* 0x002fc800078ec0ff */
[----:B------:R-:W-:-:S13]  /*25f10*/  ISETP.NE.AND P0, PT, R3, RZ, PT ;  /* 0x000000ff0300720c */ /* 0x000fda0003f05270 */
[----:B------:R-:W-:Y:S05]  /*25f20*/  @P0 BRA `(.L_x_1751) ;  /* 0x0000003400ac0947 */ /* 0x000fea0003800000 */
[----:B------:R-:W1:Y:S01]  /*25f30*/  S2R R2, SR_LANEID ;  /* 0x0000000000027919 */ /* 0x000e620000000000 */
[----:B------:R-:W-:Y:S01]  /*25f40*/  VOTEU.ANY UR4, UPT, PT ;  /* 0x0000000000047886 */ /* 0x000fe200038e0100 */
[----:B------:R-:W2:Y:S01]  /*25f50*/  LDC.64 R4, c[0x0][0xc60] ;  /* 0x00031800ff047b82 */ /* 0x000ea20000000a00 */
[----:B------:R-:W1:Y:S02]  /*25f60*/  FLO.U32 R0, UR4 ;  /* 0x0000000400007d00 */ /* 0x000e6400080e0000 */
[----:B-1----:R-:W-:-:S06]  /*25f70*/  ISETP.EQ.U32.AND P0, PT, R0, R2, PT ;  /* 0x000000020000720c */ /* 0x002fcc0003f02070 */
[----:B------:R-:W2:Y:S07]  /*25f80*/  POPC R2, UR4 ;  /* 0x0000000400027d09 */ /* 0x000eae0008000000 */
[----:B--2---:R-:W2:Y:S04]  /*25f90*/  @P0 ATOMG.E.ADD.STRONG.GPU PT, R2, desc[UR40][R4.64], R2 ;  /* 0x00000002040209a8 */ /* 0x004ea800081ee1e8 */
[----:B--2---:R1:W2:Y:S02]  /*25fa0*/  SHFL.IDX PT, R2, R2, R0, 0x1f ;  /* 0x00001f0002027589 */ /* 0x0042a400000e0000 */
[----:B-1----:R-:W1:Y:S02]  /*25fb0*/  S2R R0, SR_LTMASK ;  /* 0x0000000000007919 */ /* 0x002e640000003900 */
[----:B-1----:R-:W-:-:S06]  /*25fc0*/  LOP3.LUT R0, R0, UR4, RZ, 0xc0, !PT ;  /* 0x0000000400007c12 */ /* 0x002fcc000f8ec0ff */
[----:B------:R-:W2:Y:S02]  /*25fd0*/  POPC R0, R0 ;  /* 0x0000000000007309 */ /* 0x000ea40000000000 */
[----:B--2---:R-:W-:Y:S01]  /*25fe0*/  IADD3 R16, R2, UR38, R0 ;  /* 0x0000002602107c10 */ /* 0x004fe2000fffe000 */
[----:B------:R-:W-:Y:S06]  /*25ff0*/  BRA `(.L_x_1751) ;  /* 0x0000003400787947 */ /* 0x000fec0003800000 */
.L_x_1750:
[----:B------:R-:W2:Y:S01]  /*26000*/  LDL R17, [R1] ;  /* 0x0000000001117983 */ /* 0x000ea20000100800 */
[----:B------:R-:W-:Y:S01]  /*26010*/  BSSY B6, `(.L_x_1752) ;  /* 0x0000014000067945 */ /* 0x000fe20003800000 */
[----:B--2---:R-:W-:-:S05]  /*26020*/  VIADD R0, R17, 0x1e400 ;  /* 0x0001e40011007836 */ /* 0x004fca0000000000 */
        /* <DEDUP_REMOVED lines=12> */
[----:B0-----:R-:W-:Y:S02]  /*260f0*/  IMAD.U32 R11, RZ, RZ, UR5 ;  /* 0x00000005ff0b7e24 */ /* 0x001fe4000f8e00ff */
[----:B------:R-:W-:Y:S02]  /*26100*/  IMAD.MOV.U32 R8, RZ, RZ, 0x70 ;  /* 0x00000070ff087424 */ /* 0x000fe400078e00ff */
[----:B------:R-:W-:Y:S02]  /*26110*/  IMAD.MOV.U32 R12, RZ, RZ, 0x1 ;  /* 0x00000001ff0c7424 */ /* 0x000fe400078e00ff */
[----:B------:R-:W-:-:S07]  /*26120*/  IMAD.MOV.U32 R13, RZ, RZ, RZ ;  /* 0x000000ffff0d7224 */ /* 0x000fce00078e00ff */
[----:B------:R-:W-:-:S07]  /*26130*/  LEPC R20, `(.L_x_1753) ;  /* 0x000000001014794e */ /* 0x000fce0000000000 */
[----:B-1----:R-:W-:Y:S05]  /*26140*/  CALL.ABS.NOINC R2 ;  /* 0x0000000002007343 */ /* 0x002fea0003c00000 */
.L_x_1753:
[----:B------:R-:W-:Y:S05]  /*26150*/  BSYNC B6 ;  /* 0x0000000000067941 */ /* 0x000fea0003800000 */
.L_x_1752:
[----:B------:R-:W-:Y:S02]  /*26160*/  IMAD.MOV.U32 R2, RZ, RZ, R17 ;  /* 0x000000ffff027224 */ /* 0x000fe400078e0011 */
[----:B------:R-:W2:Y:S01]  /*26170*/  LDL.LU R17, [R1+0x1c] ;  /* 0x00001c0001117983 */ /* 0x000ea20000300800 */
[----:B------:R-:W-:Y:S01]  /*26180*/  BSSY B6, `(.L_x_1754) ;  /* 0x0000017000067945 */ /* 0x000fe20003800000 */
[----:B------:R-:W-:-:S05]  /*26190*/  VIADD R0, R2, 0xc400 ;  /* 0x0000c40002007836 */ /* 0x000fca0000000000 */
        /* <DEDUP_REMOVED lines=20> */
[----:B-12---:R-:W-:Y:S05]  /*262e0*/  CALL.ABS.NOINC R2 ;  /* 0x0000000002007343 */ /* 0x006fea0003c00000 */
.L_x_1755:
[----:B------:R-:W-:Y:S05]  /*262f0*/  BSYNC B6 ;  /* 0x0000000000067941 */ /* 0x000fea0003800000 */
.L_x_1754:
        /* <DEDUP_REMOVED lines=21> */
.L_x_1757:
[----:B------:R-:W-:Y:S05]  /*26450*/  BSYNC B6 ;  /* 0x0000000000067941 */ /* 0x000fea0003800000 */
.L_x_1756:
        /* <DEDUP_REMOVED lines=19> */
.L_x_1759:
[----:B------:R-:W-:Y:S05]  /*26590*/  BSYNC B6 ;  /* 0x0000000000067941 */ /* 0x000fea0003800000 */
.L_x_1758:
[----:B------:R-:W-:Y:S01]  /*265a0*/  ULDC.64 UR4, c[0x0][0x9f8] ;  /* 0x00027e0000047ab9 */ /* 0x000fe20000000a00 */
[----:B------:R-:W-:Y:S01]  /*265b0*/  IMAD.MOV.U32 R8, RZ, RZ, R19 ;  /* 0x000000ffff087224 */ /* 0x000fe200078e0013 */
[----:B------:R-:W-:-:S04]  /*265c0*/  ISETP.NE.U32.AND P0, PT, RZ, UR4, PT ;  /* 0x00000004ff007c0c */ /* 0x000fc8000bf05070 */
[----:B------:R-:W-:Y:S01]  /*265d0*/  ISETP.NE.AND.EX P0, PT, RZ, UR5, PT, P0 ;  /* 0x00000005ff007c0c */ /* 0x000fe2000bf05300 */
[----:B------:R-:W-:-:S12]  /*265e0*/  ULDC.64 UR4, c[0x0][0xa08] ;  /* 0x0002820000047ab9 */ /* 0x000fd80000000a00 */
[----:B------:R-:W2:Y:S02]  /*265f0*/  @P0 LDC.64 R2, c[0x0][0x9f8] ;  /* 0x00027e00ff020b82 */ /* 0x000ea40000000a00 */
[----:B--2---:R-:W-:-:S05]  /*26600*/  @P0 IMAD.WIDE R2, R19, 0x4, R2 ;  /* 0x0000000413020825 */ /* 0x004fca00078e0202 */
[----:B------:R2:W3:Y:S02]  /*26610*/  @P0 LDG.E R8, desc[UR40][R2.64] ;  /* 0x0000002802080981 */ /* 0x0004e4000c1e1900 */
[----:B--2---:R-:W2:Y:S02]  /*26620*/  LDC.64 R2, c[0x0][0x418] ;  /* 0x00010600ff027b82 */ /* 0x004ea40000000a00 */
[----:B--2---:R-:W-:Y:S01]  /*26630*/  LOP3.LUT P0, RZ, R2, UR4, RZ, 0xfc, !PT ;  /* 0x0000000402ff7c12 */ /* 0x004fe2000f80fcff */
[----:B------:R-:W-:-:S03]  /*26640*/  UMOV UR4, 0xffffffff ;  /* 0xffffffff00047882 */ /* 0x000fc60000000000 */
[----:B------:R-:W-:Y:S02]  /*26650*/  LOP3.LUT P0, RZ, R3, UR5, RZ, 0xfc, P0 ;  /* 0x0000000503ff7c12 */ /* 0x000fe4000800fcff */
[----:B---3--:R-:W-:Y:S01]  /*26660*/  SHF.R.S32.HI R9, RZ, 0x1f, R8 ;  /* 0x0000001fff097819 */ /* 0x008fe20000011408 */
[----:B------:R2:W-:Y:S01]  /*26670*/  STL [R1+0x14], R8 ;  /* 0x0000140801007387 */ /* 0x0005e20000100800 */
[----:B-1----:R-:W-:-:S03]  /*26680*/  SEL R17, R8, RZ, !P0 ;  /* 0x000000ff08117207 */ /* 0x002fc60004000000 */
[----:B------:R2:W-:Y:S01]  /*26690*/  STL [R1+0x20], R9 ;  /* 0x0000200901007387 */ /* 0x0005e20000100800 */
[----:B------:R-:W-:Y:S05]  /*266a0*/  BRA.DIV UR4, `(.L_x_1760) ;  /* 0x0000006604f47947 */ /* 0x000fea000b800000 */
[----:B------:R-:W1:Y:S02]  /*266b0*/  S2R R0, SR_TID.X ;  /* 0x0000000000007919 */ /* 0x000e640000002100 */
[----:B-1----:R-:W-:-:S04]  /*266c0*/  SHF.R.U32.HI R0, RZ, 0x5, R0 ;  /* 0x00000005ff007819 */ /* 0x002fc80000011600 */
[----:B------:R-:W-:-:S05]  /*266d0*/  LOP3.LUT R0, R0, 0x3, RZ, 0xc0, !PT ;  /* 0x0000000300007812 */ /* 0x000fca00078ec0ff */
[----:B------:R1:W3:Y:S02]  /*266e0*/  SHFL.IDX PT, R14, R0, RZ, 0x1f ;  /* 0x00001fff000e7589 */ /* 0x0002e400000e0000 */
.L_x_1934:
[----:B-1----:R-:W4:Y:S01]  /*266f0*/  LDL.LU R0, [R1+0x1c] ;  /* 0x00001c0001007983 */ /* 0x002f220000300800 */
[----:B------:R-:W-:Y:S02]  /*26700*/  PLOP3.LUT P1, PT, PT, PT, PT, 0x8, 0x0 ;  /* 0x000000000000781c */ /* 0x000fe40003f2e170 */
[----:B---3--:R-:W-:Y:S02]  /*26710*/  ISETP.NE.AND P0, PT, R14, RZ, PT ;  /* 0x000000ff0e00720c */ /* 0x008fe40003f05270 */
[----:B----4-:R-:W-:-:S09]  /*26720*/  LOP3.LUT R0, R0, 0xfffffffe, RZ, 0xc0, !PT ;  /* 0xfffffffe00007812 */ /* 0x010fd200078ec0ff */
[----:B------:R-:W-:-:S05]  /*26730*/  @P1 LOP3.LUT R0, R0, 0x1, RZ, 0xfc, !PT ;  /* 0x0000000100001812 */ /* 0x000fca00078efcff */
[----:B------:R1:W-:Y:S01]  /*26740*/  STL [R1+0x1c], R0 ;  /* 0x00001c0001007387 */ /* 0x0003e20000100800 */
[----:B------:R-:W-:Y:S05]  /*26750*/  @P0 BRA `(.L_x_1761) ;  /* 0x0000000400bc0947 */ /* 0x000fea0003800000 */
[----:B------:R-:W-:-:S03]  /*26760*/  UMOV UR4, 0xffffffff ;  /* 0xffffffff00047882 */ /* 0x000fc60000000000 */
[----:B------:R-:W-:Y:S05]  /*26770*/  BRA.DIV UR4, `(.L_x_1762) ;  /* 0x0000006604f47947 */ /* 0x000fea000b800000 */
[----:B------:R-:W-:-:S13]  /*26780*/  ELECT P6, URZ, PT ;  /* 0x00000000003f782f */ /* 0x000fda00038c0000 */
.L_x_1937:
[----:B------:R-:W-:Y:S05]  /*26790*/  @!P6 BRA `(.L_x_1761) ;  /* 0x0000000400ace947 */ /* 0x000fea0003800000 */
[----:B-1----:R-:W3:Y:S01]  /*267a0*/  LDL R0, [R1+0x48] ;  /* 0x0000480001007983 */ /* 0x002ee20000100800 */
[----:B------:R-:W-:-:S04]  /*267b0*/  ISETP.NE.U32.AND P0, PT, R2, RZ, PT ;  /* 0x000000ff0200720c */ /* 0x000fc80003f05070 */
[----:B------:R-:W-:Y:S01]  /*267c0*/  ISETP.NE.AND.EX P0, PT, R3, RZ, PT, P0 ;  /* 0x000000ff0300720c */ /* 0x000fe20003f05300 */
[----:B---3--:R-:W-:-:S12]  /*267d0*/  VIADD R0, R0, 0xffffffff ;  /* 0xffffffff00007836 */ /* 0x008fd80000000000 */
[----:B------:R-:W-:Y:S05]  /*267e0*/  @!P0 BRA `(.L_x_1763) ;  /* 0x0000000000448947 */ /* 0x000fea0003800000 */
[----:B------:R-:W1:Y:S01]  /*267f0*/  LDC R7, c[0x0][0x43c] ;  /* 0x00010f00ff077b82 */ /* 0x000e620000000800 */
[----:B------:R-:W-:Y:S01]  /*26800*/  ULDC.64 UR4, c[0x0][0x428] ;  /* 0x00010a0000047ab9 */ /* 0x000fe20000000a00 */
[----:B-1----:R-:W-:-:S13]  /*26810*/  ISETP.NE.AND P0, PT, R7, 0x1, PT ;  /* 0x000000010700780c */ /* 0x002fda0003f05270 */
[----:B------:R-:W1:Y:S02]  /*26820*/  @P0 LDC.64 R4, c[0x0][0x440] ;  /* 0x00011000ff040b82 */ /* 0x000e640000000a00 */
        /* <DEDUP_REMOVED lines=13> */
.L_x_1763:
[----:B--2---:R-:W2:Y:S04]  /*26900*/  LDL R9, [R1] ;  /* 0x0000000001097983 */ /* 0x004ea80000100800 */
[----:B-1----:R-:W2:Y:S04]  /*26910*/  LDL R2, [R1+0x4] ;  /* 0x0000040001027983 */ /* 0x002ea80000100800 */
[----:B------:R-:W3:Y:S01]  /*26920*/  LDL R3, [R1+0xc] ;  /* 0x00000c0001037983 */ /* 0x000ee20000100800 */
[----:B------:R-:W1:Y:S02]  /*26930*/  S2R R8, SR_TID.X ;  /* 0x0000000000087919 */ /* 0x000e640000002100 */
[----:B-1----:R-:W-:-:S04]  /*26940*/  LOP3.LUT R8, R8, 0x7f, RZ, 0xc0, !PT ;  /* 0x0000007f08087812 */ /* 0x002fc800078ec0ff */
[----:B------:R-:W-:Y:S01]  /*26950*/  ISETP.NE.AND P1, PT, R8, RZ, PT ;  /* 0x000000ff0800720c */ /* 0x000fe20003f25270 */
[----:B--2---:R-:W-:Y:S01]  /*26960*/  IMAD R2, R2, 0x8, R9 ;  /* 0x0000000802027824 */ /* 0x004fe200078e0209 */
[----:B---3--:R-:W-:-:S04]  /*26970*/  SHF.L.U32 R4, R3, 0x1f, RZ ;  /* 0x0000001f03047819 */ /* 0x008fc800000006ff */
[----:B------:R-:W1:Y:S02]  /*26980*/  SYNCS.PHASECHK.TRANS64.TRYWAIT P0, [R2+URZ+0x2a880], R4 ;  /* 0x02a88004020075a7 */ /* 0x000e64000800017f */
[----:B-1----:R-:W-:Y:S05]  /*26990*/  @!P0 BRA `(.L_x_1764) ;  /* 0x00000064008c8947 */ /* 0x002fea0003800000 */
.L_x_1938:
        /* <DEDUP_REMOVED lines=8> */
.L_x_1765:
[----:B------:R-:W2:Y:S04]  /*26a20*/  LDL R6, [R1] ;  /* 0x0000000001067983 */ /* 0x000ea80000100800 */
[----:B------:R-:W2:Y:S04]  /*26a30*/  LDL R3, [R1+0x4] ;  /* 0x0000040001037983 */ /* 0x000ea80000100800 */
[----:B------:R-:W3:Y:S01]  /*26a40*/  LDL R5, [R1+0x28] ;  /* 0x0000280001057983 */ /* 0x000ee20000100800 */
[----:B------:R-:W-:Y:S01]  /*26a50*/  R2UR UR9, R2 ;  /* 0x00000000020972ca */ /* 0x000fe200000e0000 */
[----:B------:R-:W-:Y:S01]  /*26a60*/  UIADD3 UR4, UP0, UR42, 0x470, URZ ;  /* 0x000004702a047890 */ /* 0x000fe2000ff1e03f */
[----:B------:R-:W-:Y:S01]  /*26a70*/  R2UR UR12, R18 ;  /* 0x00000000120c72ca */ /* 0x000fe200000e0000 */
[----:B------:R-:W-:Y:S01]  /*26a80*/  UMOV UR10, URZ ;  /* 0x0000003f000a7c82 */ /* 0x000fe20008000000 */
[----:B-----5:R-:W-:Y:S01]  /*26a90*/  R2UR UR13, R17 ;  /* 0x00000000110d72ca */ /* 0x020fe200000e0000 */
[----:B------:R-:W-:Y:S01]  /*26aa0*/  UIADD3.X UR5, URZ, UR43, URZ, UP0, !UPT ;  /* 0x0000002b3f057290 */ /* 0x000fe200087fe43f */
[----:B------:R-:W-:Y:S01]  /*26ab0*/  UMOV UR6, 0x0 ;  /* 0x0000000000067882 */ /* 0x000fe20000000000 */
[----:B------:R-:W-:Y:S01]  /*26ac0*/  UMOV UR7, 0x14f00000 ;  /* 0x14f0000000077882 */ /* 0x000fe20000000000 */
[----:B------:R-:W-:-:S05]  /*26ad0*/  UMOV UR16, 0x40 ;  /* 0x0000004000107882 */ /* 0x000fca0000000000 */
[----:B------:R-:W-:Y:S01]  /*26ae0*/  UIADD3 UR9, UR9, 0x2a870, URZ ;  /* 0x0002a87009097890 */ /* 0x000fe2000fffe03f */
[----:B--2---:R-:W-:Y:S02]  /*26af0*/  IMAD R3, R3, 0x6000, R6 ;  /* 0x0000600003037824 */ /* 0x004fe400078e0206 */
[----:B---3--:R-:W-:-:S03]  /*26b00*/  IMAD R0, R0, 0x80, R5 ;  /* 0x0000008000007824 */ /* 0x008fc600078e0205 */
[----:B------:R-:W-:Y:S02]  /*26b10*/  R2UR UR15, R3 ;  /* 0x00000000030f72ca */ /* 0x000fe400000e0000 */
[----:B------:R-:W-:-:S11]  /*26b20*/  R2UR UR11, R0 ;  /* 0x00000000000b72ca */ /* 0x000fd600000e0000 */
[----:B------:R-:W-:Y:S02]  /*26b30*/  UIADD3 UR8, UR15, 0xc400, URZ ;  /* 0x0000c4000f087890 */ /* 0x000fe4000fffe03f */
[----:B------:R-:W-:Y:S02]  /*26b40*/  UIADD3 UR14, UR15, 0xe400, URZ ;  /* 0x0000e4000f0e7890 */ /* 0x000fe4000fffe03f */
[----:B------:R-:W-:-:S05]  /*26b50*/  UIADD3 UR15, UR15, 0x10400, URZ ;  /* 0x000104000f0f7890 */ /* 0x000fca000fffe03f */
[----:B------:R2:W-:Y:S02]  /*26b60*/  UTMALDG.4D [UR8], [UR4], desc[UR6] ;  /* 0x00000608040075b4 */ /* 0x0005e40008019000 */
[----:B--2---:R-:W-:Y:S01]  /*26b70*/  UMOV UR8, UR14 ;  /* 0x0000000e00087c82 */ /* 0x004fe20008000000 */
[----:B------:R-:W-:Y:S01]  /*26b80*/  UMOV UR10, UR16 ;  /* 0x00000010000a7c82 */ /* 0x000fe20008000000 */
[----:B------:R-:W-:Y:S01]  /*26b90*/  UMOV UR14, 0x80 ;  /* 0x00000080000e7882 */ /* 0x000fe20000000000 */
[----:B------:R2:W-:Y:S02]  /*26ba0*/  UTMALDG.4D [UR8], [UR4], desc[UR6] ;  /* 0x00000608040075b4 */ /* 0x0005e40008019000 */
[----:B--2---:R-:W-:Y:S01]  /*26bb0*/  UMOV UR8, UR15 ;  /* 0x0000000f00087c82 */ /* 0x004fe20008000000 */
[----:B------:R-:W-:Y:S02]  /*26bc0*/  UMOV UR10, UR14 ;  /* 0x0000000e000a7c82 */ /* 0x000fe40008000000 */
[----:B------:R2:W-:Y:S01]  /*26bd0*/  UTMALDG.4D [UR8], [UR4], desc[UR6] ;  /* 0x00000608040075b4 */ /* 0x0005e20008019000 */
[----:B------:R-:W3:Y:S02]  /*26be0*/  SYNCS.PHASECHK.TRANS64.TRYWAIT P0, [R2+URZ+0x2a840], R4 ;  /* 0x02a84004020075a7 */ /* 0x000ee4000800017f */
[----:B--23--:R-:W-:Y:S05]  /*26bf0*/  @!P0 BRA `(.L_x_1766) ;  /* 0x0000006400088947 */ /* 0x00cfea0003800000 */
.L_x_1939:
        /* <DEDUP_REMOVED lines=8> */
.L_x_1767:
[----:B-12---:R-:W2:Y:S01]  /*26c80*/  LDL.LU R4, [R1+0x1c] ;  /* 0x00001c0001047983 */ /* 0x006ea20000300800 */
        /* <DEDUP_REMOVED lines=8> */
[----:B------:R-:W-:Y:S01]  /*26d10*/  R2UR UR13, R17 ;  /* 0x00000000110d72ca */ /* 0x000fe200000e0000 */
[----:B------:R-:W-:Y:S01]  /*26d20*/  UMOV UR7, 0x14f00000 ;  /* 0x14f0000000077882 */ /* 0x000fe20000000000 */
[----:B------:R-:W-:Y:S01]  /*26d30*/  PLOP3.LUT P0, PT, PT, PT, PT, 0x80, 0x0 ;  /* 0x000000000000781c */ /* 0x000fe20003f0f070 */
[----:B------:R-:W-:-:S02]  /*26d40*/  UMOV UR16, 0x40 ;  /* 0x0000004000107882 */ /* 0x000fc40000000000 */
[----:B------:R-:W-:Y:S02]  /*26d50*/  UIADD3 UR8, UR15, 0x1e400, URZ ;  /* 0x0001e4000f087890 */ /* 0x000fe4000fffe03f */
        /* <DEDUP_REMOVED lines=11> */
[----:B--2---:R-:W-:-:S04]  /*26e10*/  LOP3.LUT R4, R4, 0xfffffffe, RZ, 0xc0, !PT ;  /* 0xfffffffe04047812 */ /* 0x004fc800078ec0ff */
[----:B------:R-:W-:-:S05]  /*26e20*/  @P0 LOP3.LUT R4, R4, 0x1, RZ, 0xfc, !PT ;  /* 0x0000000104040812 */ /* 0x000fca00078efcff */
[----:B------:R3:W-:Y:S01]  /*26e30*/  STL [R1+0x1c], R4 ;  /* 0x00001c0401007387 */ /* 0x0007e20000100800 */
[----:B------:R-:W-:Y:S01]  /*26e40*/  NOP ;  /* 0x0000000000007918 */ /* 0x000fe20000000000 */
.L_x_1761:
[----:B---3--:R-:W3:Y:S04]  /*26e50*/  LDL R4, [R1] ;  /* 0x0000000001047983 */ /* 0x008ee80000100800 */
[----:B------:R-:W1:Y:S01]  /*26e60*/  LDL.LU R3, [R1+0x44] ;  /* 0x0000440001037983 */ /* 0x000e620000300800 */
[----:B------:R-:W-:Y:S05]  /*26e70*/  WARPSYNC.ALL ;  /* 0x0000000000007948 */ /* 0x000fea0003800000 */
[----:B------:R-:W-:Y:S01]  /*26e80*/  ULDC.64 UR4, c[0x0][0x298] ;  /* 0x0000a60000047ab9 */ /* 0x000fe20000000a00 */
[----:B------:R-:W-:Y:S01]  /*26e90*/  BSSY B6, `(.L_x_1768) ;  /* 0x000001c000067945 */ /* 0x000fe20003800000 */
[----:B------:R-:W-:Y:S01]  /*26ea0*/  BAR.SYNC.DEFER_BLOCKING 0x8, 0x180 ;  /* 0x0206000000007b1d */ /* 0x000fe20000010000 */
[----:B-1----:R-:W-:-:S05]  /*26eb0*/  SHF.R.S32.HI R0, RZ, 0x1f, R3 ;  /* 0x0000001fff007819 */ /* 0x002fca0000011403 */
[----:B------:R-:W-:Y:S02]  /*26ec0*/  IMAD R2, R0, UR4, RZ ;  /* 0x0000000400027c24 */ /* 0x000fe4000f8e02ff */
[----:B---3--:R-:W-:Y:S02]  /*26ed0*/  VIADD R0, R4, 0x18400 ;  /* 0x0001840004007836 */ /* 0x008fe40000000000 */
[C---:B------:R-:W-:Y:S02]  /*26ee0*/  IMAD R2, R3.reuse, UR5, R2 ;  /* 0x0000000503027c24 */ /* 0x040fe4000f8e0202 */
[----:B------:R-:W-:Y:S01]  /*26ef0*/  IMAD.WIDE.U32 R4, R3, UR4, RZ ;  /* 0x0000000403047c25 */ /* 0x000fe2000f8e00ff */
[----:B------:R-:W-:-:S03]  /*26f00*/  LOP3.LUT P0, RZ, R0, 0x1bf, RZ, 0xc0, !PT ;  /* 0x000001bf00ff7812 */ /* 0x000fc6000780c0ff */
[----:B------:R-:W-:Y:S01]  /*26f10*/  IMAD.IADD R0, R5, 0x1, R2 ;  /* 0x0000000105007824 */ /* 0x000fe200078e0202 */
[----:B------:R1:W-:Y:S04]  /*26f20*/  STL.64 [R1+0x50], R4 ;  /* 0x0000500401007387 */ /* 0x0003e80000100a00 */
[----:B------:R1:W-:Y:S05]  /*26f30*/  STL [R1+0x44], R0 ;  /* 0x0000440001007387 */ /* 0x0003ea0000100800 */
        /* <DEDUP_REMOVED lines=11> */
[----:B0-----:R-:W-:Y:S02]  /*26ff0*/  IMAD.U32 R11, RZ, RZ, UR9 ;  /* 0x00000009ff0b7e24 */ /* 0x001fe4000f8e00ff */
[----:B--2---:R-:W-:Y:S02]  /*27000*/  IMAD.MOV.U32 R8, RZ, RZ, 0x70 ;  /* 0x00000070ff087424 */ /* 0x004fe400078e00ff */
[----:B------:R-:W-:Y:S02]  /*27010*/  IMAD.MOV.U32 R12, RZ, RZ, 0x1 ;  /* 0x00000001ff0c7424 */ /* 0x000fe400078e00ff */
[----:B------:R-:W-:-:S07]  /*27020*/  IMAD.MOV.U32 R13, RZ, RZ, RZ ;  /* 0x000000ffff0d7224 */ /* 0x000fce00078e00ff */
[----:B------:R-:W-:-:S07]  /*27030*/  LEPC R20, `(.L_x_1769) ;  /* 0x000000001014794e */ /* 0x000fce0000000000 */
[----:B-1----:R-:W-:Y:S05]  /*27040*/  CALL.ABS.NOINC R2 ;  /* 0x0000000002007343 */ /* 0x002fea0003c00000 */
.L_x_1769:
[----:B------:R-:W-:Y:S05]  /*27050*/  BSYNC B6 ;  /* 0x0000000000067941 */ /* 0x000fea0003800000 */
.L_x_1768:
[----:B-1----:R-:W3:Y:S01]  /*27060*/  LDL.LU R0, [R1+0x44] ;  /* 0x0000440001007983 */ /* 0x002ee20000300800 */
[----:B------:R-:W1:Y:S01]  /*27070*/  LDC R7, c[0x0][0x448] ;  /* 0x00011200ff077b82 */ /* 0x000e620000000800 */
[----:B------:R-:W-:Y:S01]  /*27080*/  ULDC.64 UR4, c[0x0][0x2d8] ;  /* 0x0000b60000047ab9 */ /* 0x000fe20000000a00 */
[----:B------:R-:W-:Y:S01]  /*27090*/  ULDC.64 UR6, c[0x0][0x280] ;  /* 0x0000a00000067ab9 */ /* 0x000fe20000000a00 */
[----:B------:R-:W3:Y:S04]  /*270a0*/  LDL.LU.64 R2, [R1+0x50] ;  /* 0x0000500001027983 */ /* 0x000ee80000300a00 */
[----:B------:R-:W4:Y:S01]  /*270b0*/  LDL R12, [R1+0x34] ;  /* 0x00003400010c7983 */ /* 0x000f220000100800 */
[----:B------:R-:W0:Y:S01]  /*270c0*/  S2R R5, SR_TID.X ;  /* 0x0000000000057919 */ /* 0x000e220000002100 */
[----:B------:R-:W2:Y:S01]  /*270d0*/  S2R R6, SR_TID.X ;  /* 0x0000000000067919 */ /* 0x000ea20000002100 */
[----:B0-----:R-:W-:-:S04]  /*270e0*/  LOP3.LUT R5, R5, 0x7f, RZ, 0xc0, !PT ;  /* 0x0000007f05057812 */ /* 0x001fc800078ec0ff */
[----:B------:R-:W-:Y:S01]  /*270f0*/  SHF.R.U32.HI R5, RZ, 0x2, R5 ;  /* 0x00000002ff057819 */ /* 0x000fe20000011605 */
[----:B--2---:R-:W-:-:S05]  /*27100*/  IMAD.SHL.U32 R8, R6, 0x20, RZ ;  /* 0x0000002006087824 */ /* 0x004fca00078e00ff */
[----:B------:R-:W-:Y:S01]  /*27110*/  LOP3.LUT R8, R5, 0x60, R8, 0xf8, !PT ;  /* 0x0000006005087812 */ /* 0x000fe200078ef808 */
[----:B------:R-:W0:Y:S02]  /*27120*/  S2R R10, SR_TID.X ;  /* 0x00000000000a7919 */ /* 0x000e240000002100 */
[----:B0-----:R-:W-:-:S05]  /*27130*/  IMAD.SHL.U32 R10, R10, 0x10, RZ ;  /* 0x000000100a0a7824 */ /* 0x001fca00078e00ff */
[----:B------:R-:W-:-:S04]  /*27140*/  LOP3.LUT R10, R10, 0x30, RZ, 0xc0, !PT ;  /* 0x000000300a0a7812 */ /* 0x000fc800078ec0ff */
[C---:B------:R-:W-:Y:S02]  /*27150*/  LOP3.LUT R11, R10.reuse, 0x40, RZ, 0xfc, !PT ;  /* 0x000000400a0b7812 */ /* 0x040fe400078efcff */
[----:B------:R-:W-:Y:S01]  /*27160*/  LOP3.LUT R10, R10, 0x80, RZ, 0xfc, !PT ;  /* 0x000000800a0a7812 */ /* 0x000fe200078efcff */
[----:B---3--:R-:W-:Y:S01]  /*27170*/  IMAD.MOV.U32 R3, RZ, RZ, R0 ;  /* 0x000000ffff037224 */ /* 0x008fe200078e0000 */
[----:B------:R-:W-:-:S05]  /*27180*/  SHF.R.S32.HI R0, RZ, 0x1f, R18 ;  /* 0x0000001fff007819 */ /* 0x000fca0000011412 */
[----:B------:R-:W-:Y:S02]  /*27190*/  IMAD R0, R0, UR4, RZ ;  /* 0x0000000400007c24 */ /* 0x000fe4000f8e02ff */
[----:B------:R-:W-:-:S04]  /*271a0*/  IMAD.WIDE.U32 R2, R18, UR4, R2 ;  /* 0x0000000412027c25 */ /* 0x000fc8000f8e0002 */
[----:B------:R-:W-:Y:S01]  /*271b0*/  IMAD R0, R18, UR5, R0 ;  /* 0x0000000512007c24 */ /* 0x000fe2000f8e0200 */
[----:B------:R-:W-:Y:S02]  /*271c0*/  ULDC.64 UR4, c[0x0][0xa00] ;  /* 0x0002800000047ab9 */ /* 0x000fe40000000a00 */
[----:B------:R-:W-:Y:S01]  /*271d0*/  ISETP.NE.U32.AND P0, PT, RZ, UR4, PT ;  /* 0x00000004ff007c0c */ /* 0x000fe2000bf05070 */
[----:B------:R-:W-:Y:S01]  /*271e0*/  IMAD.IADD R3, R3, 0x1, R0 ;  /* 0x0000000103037824 */ /* 0x000fe200078e0200 */
[----:B------:R-:W-:Y:S02]  /*271f0*/  SHF.R.S32.HI R0, RZ, 0x1f, R19 ;  /* 0x0000001fff007819 */ /* 0x000fe40000011413 */
[----:B------:R-:W-:Y:S01]  /*27200*/  ISETP.NE.AND.EX P0, PT, RZ, UR5, PT, P0 ;  /* 0x00000005ff007c0c */ /* 0x000fe2000bf05300 */
[----:B------:R-:W-:-:S03]  /*27210*/  ULDC.64 UR4, c[0x0][0x2e0] ;  /* 0x0000b80000047ab9 */ /* 0x000fc60000000a00 */
[----:B------:R-:W-:Y:S02]  /*27220*/  SEL R4, R0, RZ, !P0 ;  /* 0x000000ff00047207 */ /* 0x000fe40004000000 */
[----:B------:R-:W-:Y:S02]  /*27230*/  SEL R0, R19, RZ, !P0 ;  /* 0x000000ff13007207 */ /* 0x000fe40004000000 */
[----:B-1----:R-:W-:-:S13]  /*27240*/  ISETP.NE.AND P0, PT, R7, 0x1, PT ;  /* 0x000000010700780c */ /* 0x002fda0003f05270 */
[----:B------:R-:W0:Y:S08]  /*27250*/  @P0 LDC R5, c[0x0][0x44c] ;  /* 0x00011300ff050b82 */ /* 0x000e300000000800 */
[----:B------:R-:W1:Y:S01]  /*27260*/  @P0 LDC R6, c[0x0][0x450] ;  /* 0x00011400ff060b82 */ /* 0x000e620000000800 */
[----:B------:R-:W-:Y:S02]  /*27270*/  IMAD R4, R4, UR4, RZ ;  /* 0x0000000404047c24 */ /* 0x000fe4000f8e02ff */
[----:B------:R-:W-:-:S04]  /*27280*/  IMAD.WIDE.U32 R2, R0, UR4, R2 ;  /* 0x0000000400027c25 */ /* 0x000fc8000f8e0002 */
[----:B------:R-:W-:Y:S01]  /*27290*/  IMAD R0, R0, UR5, R4 ;  /* 0x0000000500007c24 */ /* 0x000fe2000f8e0204 */
[----:B------:R-:W-:Y:S01]  /*272a0*/  ULDC.64 UR4, c[0x0][0x2d0] ;  /* 0x0000b40000047ab9 */ /* 0x000fe20000000a00 */
[----:B----4-:R-:W-:Y:S02]  /*272b0*/  IMAD.IADD R4, R8, 0x1, R12 ;  /* 0x0000000108047824 */ /* 0x010fe400078e020c */
[----:B------:R-:W-:Y:S02]  /*272c0*/  IMAD.IADD R3, R3, 0x1, R0 ;  /* 0x0000000103037824 */ /* 0x000fe400078e0200 */
[----:B0-----:R-:W-:Y:S01]  /*272d0*/  @P0 IMAD.HI.U32 R5, R4, R5, RZ ;  /* 0x0000000504050227 */ /* 0x001fe200078e00ff */
[----:B------:R-:W0:Y:S03]  /*272e0*/  S2R R8, SR_TID.X ;  /* 0x0000000000087919 */ /* 0x000e260000002100 */
[----:B------:R-:W-:Y:S01]  /*272f0*/  IMAD.MOV.U32 R0, RZ, RZ, R4 ;  /* 0x000000ffff007224 */ /* 0x000fe200078e0004 */
[----:B-1----:R-:W-:-:S05]  /*27300*/  @P0 SHF.R.U32.HI R0, RZ, R6, R5 ;  /* 0x00000006ff000219 */ /* 0x002fca0000011605 */
[----:B------:R-:W-:-:S04]  /*27310*/  IMAD.MOV R5, RZ, RZ, -R0 ;  /* 0x000000ffff057224 */ /* 0x000fc800078e0a00 */
[----:B------:R-:W-:Y:S01]  /*27320*/  IMAD R4, R7, R5, R4 ;  /* 0x0000000507047224 */ /* 0x000fe200078e0204 */
[----:B------:R-:W-:Y:S01]  /*27330*/  SHF.R.S32.HI R5, RZ, 0x1f, R0 ;  /* 0x0000001fff057819 */ /* 0x000fe20000011400 */
        /* <DEDUP_REMOVED lines=8> */
[----:B------:R-:W-:Y:S01]  /*273c0*/  ULDC UR4, c[0x0][0x2b8] ;  /* 0x0000ae0000047ab9 */ /* 0x000fe20000000800 */
[----:B0-----:R-:W-:Y:S01]  /*273d0*/  IMAD.SHL.U32 R9, R8, 0x10, RZ ;  /* 0x0000001008097824 */ /* 0x001fe200078e00ff */
[----:B------:R-:W-:Y:S02]  /*273e0*/  ISETP.GE.AND P2, PT, R10, UR4, PT ;  /* 0x000000040a007c0c */ /* 0x000fe4000bf46270 */
[----:B------:R-:W-:Y:S02]  /*273f0*/  LOP3.LUT R10, R8, 0x7f, RZ, 0xc0, !PT ;  /* 0x0000007f080a7812 */ /* 0x000fe400078ec0ff */
[----:B------:R0:W5:Y:S01]  /*27400*/  LDL R8, [R1+0x3c] ;  /* 0x00003c0001087983 */ /* 0x0001620000100800 */
[----:B------:R-:W-:Y:S01]  /*27410*/  LOP3.LUT R9, R9, 0x30, RZ, 0xc0, !PT ;  /* 0x0000003009097812 */ /* 0x000fe200078ec0ff */
[----:B------:R-:W-:Y:S01]  /*27420*/  IMAD R0, R4, UR5, R0 ;  /* 0x0000000504007c24 */ /* 0x000fe2000f8e0200 */
[----:B------:R-:W-:-:S02]  /*27430*/  IADD3 R4, P3, R2, UR6, RZ ;  /* 0x0000000602047c10 */ /* 0x000fc4000ff7e0ff */
[----:B------:R-:W-:Y:S02]  /*27440*/  ISETP.GE.AND P0, PT, R9, UR4, PT ;  /* 0x0000000409007c0c */ /* 0x000fe4000bf06270 */
[----:B------:R-:W-:Y:S01]  /*27450*/  ISETP.GE.AND P1, PT, R11, UR4, PT ;  /* 0x000000040b007c0c */ /* 0x000fe2000bf26270 */
[----:B------:R-:W-:Y:S01]  /*27460*/  UMOV UR4, 0xffffffff ;  /* 0xffffffff00047882 */ /* 0x000fe20000000000 */
[----:B------:R-:W-:Y:S02]  /*27470*/  IADD3.X R3, R3, UR7, R0, P3, !PT ;  /* 0x0000000703037c10 */ /* 0x000fe40009ffe400 */
[----:B------:R-:W-:Y:S01]  /*27480*/  SHF.R.U32.HI R10, RZ, 0x2, R10 ;  /* 0x00000002ff0a7819 */ /* 0x000fe2000001160a */
[----:B0-----:R-:W-:Y:S08]  /*27490*/  BRA.DIV UR4, `(.L_x_1770) ;  /* 0x0000005a04f47947 */ /* 0x001ff0000b800000 */
[----:B------:R-:W2:Y:S04]  /*274a0*/  LDL.LU R6, [R1+0x40] ;  /* 0x0000400001067983 */ /* 0x000ea80000300800 */
[----:B------:R-:W3:Y:S01]  /*274b0*/  LDL.LU R11, [R1+0x34] ;  /* 0x00003400010b7983 */ /* 0x000ee20000300800 */
[----:B--2---:R-:W-:-:S03]  /*274c0*/  IMAD R2, R6, R7, RZ ;  /* 0x0000000706027224 */ /* 0x004fc600078e02ff */
[----:B------:R-:W0:Y:S01]  /*274d0*/  SHFL.IDX PT, R7, R4, RZ, 0x1c1f ;  /* 0x001c1fff04077589 */ /* 0x000e2200000e0000 */
[----:B---3--:R-:W-:-:S03]  /*274e0*/  IMAD.IADD R0, R10, 0x1, R11 ;  /* 0x000000010a007824 */ /* 0x008fc600078e020b */
[----:B------:R-:W1:Y:S01]  /*274f0*/  SHFL.IDX PT, R6, R3, RZ, 0x1c1f ;  /* 0x001c1fff03067589 */ /* 0x000e6200000e0000 */
[C---:B------:R-:W-:Y:S01]  /*27500*/  VIADD R5, R0.reuse, 0x20 ;  /* 0x0000002000057836 */ /* 0x040fe20000000000 */
[----:B------:R-:W-:-:S13]  /*27510*/  ISETP.GE.AND P4, PT, R0, R2, PT ;  /* 0x000000020000720c */ /* 0x000fda0003f86270 */
[----:B0-----:R-:W-:-:S05]  /*27520*/  @!P4 IADD3 R7, P3, R9, R7, RZ ;  /* 0x000000070907c210 */ /* 0x001fca0007f7e0ff */
[----:B-1----:R-:W-:Y:S01]  /*27530*/  @!P4 IMAD.X R6, RZ, RZ, R6, P3 ;  /* 0x000000ffff06c224 */ /* 0x002fe200018e0606 */
[----:B------:R-:W-:Y:S02]  /*27540*/  ISETP.GE.AND P3, PT, R5, R2, PT ;  /* 0x000000020500720c */ /* 0x000fe40003f66270 */
[----:B------:R-:W0:Y:S02]  /*27550*/  SHFL.IDX PT, R5, R4, 0x1, 0x1c1f ;  /* 0x003c1f0004057f89 */ /* 0x000e2400000e0000 */
[----:B------:R-:W-:-:S04]  /*27560*/  @!P4 LOP3.LUT R7, R7, R6, RZ, 0x3c, !PT ;  /* 0x000000060707c212 */ /* 0x000fc800078e3cff */
        /* <DEDUP_REMOVED lines=8> */
[----:B------:R-:W-:Y:S02]  /*275f0*/  @!P3 IMAD.MOV.U32 R7, RZ, RZ, R6 ;  /* 0x000000ffff07b224 */ /* 0x000fe400078e0006 */
[----:B------:R-:W-:Y:S02]  /*27600*/  @!P3 IMAD.MOV.U32 R6, RZ, RZ, R5 ;  /* 0x000000ffff06b224 */ /* 0x000fe400078e0005 */
[----:B------:R-:W-:-:S03]  /*27610*/  VIADD R5, R0, 0x40 ;  /* 0x0000004000057836 */ /* 0x000fc60000000000 */
        /* <DEDUP_REMOVED lines=8> */
[----:B------:R-:W-:Y:S02]  /*276a0*/  @!P3 IMAD.MOV.U32 R7, RZ, RZ, R6 ;  /* 0x000000ffff07b224 */ /* 0x000fe400078e0006 */
[----:B------:R-:W-:Y:S02]  /*276b0*/  @!P3 IMAD.MOV.U32 R6, RZ, RZ, R5 ;  /* 0x000000ffff06b224 */ /* 0x000fe400078e0005 */
[----:B------:R1:W2:Y:S04]  /*276c0*/  SHFL.IDX PT, R5, R3, 0x3, 0x1c1f ;  /* 0x007c1f0003057f89 */ /* 0x0002a800000e0000 */
[----:B------:R1:W-:Y:S04]  /*276d0*/  @!P3 LDGSTS.E.BYPASS.LTC128B.128 [R8+0x19400], desc[UR40][R6.64], !P0 ;  /* 0x194000000608bfae */ /* 0x0003e8000c101d68 */
[----:B------:R1:W-:Y:S04]  /*276e0*/  @!P3 LDGSTS.E.BYPASS.LTC128B.128 [R8+0x1b400], desc[UR40][R6.64+0x40], !P1 ;  /* 0x1b4000400608bfae */ /* 0x0003e8000c901d68 */
[----:B------:R1:W-:Y:S04]  /*276f0*/  @!P3 LDGSTS.E.BYPASS.LTC128B.128 [R8+0x1d400], desc[UR40][R6.64+0x80], !P2 ;  /* 0x1d4000800608bfae */ /* 0x0003e8000d101d68 */
[----:B------:R1:W3:Y:S02]  /*27700*/  SHFL.IDX PT, R3, R4, 0x3, 0x1c1f ;  /* 0x007c1f0004037f89 */ /* 0x0002e400000e0000 */
.L_x_1948:
        /* <DEDUP_REMOVED lines=12> */
.L_x_1772:
[----:B------:R-:W-:Y:S05]  /*277d0*/  BSYNC B0 ;  /* 0x0000000000007941 */ /* 0x000fea0003800000 */
.L_x_1771:
[----:B01--4-:R0:W5:Y:S01]  /*277e0*/  LDL R8, [R1] ;  /* 0x0000000001087983 */ /* 0x0131620000100800 */
[----:B------:R-:W-:Y:S01]  /*277f0*/  PLOP3.LUT P0, PT, PT, PT, PT, 0x80, 0x0 ;  /* 0x000000000000781c */ /* 0x000fe20003f0f070 */
[----:B------:R-:W-:-:S12]  /*27800*/  NOP ;  /* 0x0000000000007918 */ /* 0x000fd80000000000 */
.L_x_1773:
[----:B------:R-:W4:Y:S01]  /*27810*/  LDL R2, [R1] ;  /* 0x0000000001027983 */ /* 0x000f220000100800 */
        /* <DEDUP_REMOVED lines=16> */
[----:B------:R-:W3:Y:S03]  /*27920*/  SYNCS.PHASECHK.TRANS64.TRYWAIT P0, [R2+URZ+0x2a820], R0 ;  /* 0x02a82000020075a7 */ /* 0x000ee6000800017f */
[----:B-1-3--:R-:W-:Y:S05]  /*27930*/  @!P0 BRA `(.L_x_1775) ;  /* 0x0000005c00348947 */ /* 0x00afea0003800000 */
.L_x_1949:
[----:B------:R-:W-:Y:S05]  /*27940*/  BSYNC B0 ;  /* 0x0000000000007941 */ /* 0x000fea0003800000 */
.L_x_1774:
[----:B-1----:R-:W3:Y:S04]  /*27950*/  LDL.LU R2, [R1+0x48] ;  /* 0x0000480001027983 */ /* 0x002ee80000300800 */
[----:B------:R-:W4:Y:S01]  /*27960*/  LDL R3, [R1+0x24] ;  /* 0x0000240001037983 */ /* 0x000f220000100800 */
[----:B---3--:R-:W-:-:S05]  /*27970*/  VIADD R2, R2, 0xfffffffe ;  /* 0xfffffffe02027836 */ /* 0x008fca0000000000 */
[----:B----4-:R-:W-:-:S13]  /*27980*/  ISETP.GE.AND P0, PT, R2, R3, PT ;  /* 0x000000030200720c */ /* 0x010fda0003f06270 */
[----:B------:R-:W-:Y:S05]  /*27990*/  @!P0 BRA `(.L_x_1776) ;  /* 0x0000001000c48947 */ /* 0x000fea0003800000 */
[----:B------:R1:W5:Y:S04]  /*279a0*/  LDL.LU R0, [R1+0x4] ;  /* 0x0000040001007983 */ /* 0x0003680000300800 */
[----:B------:R1:W5:Y:S02]  /*279b0*/  LDL.LU R3, [R1+0xc] ;  /* 0x00000c0001037983 */ /* 0x0003640000300800 */
.L_x_1800:
[----:B------:R-:W3:Y:S01]  /*279c0*/  LDL R4, [R1+0x1c] ;  /* 0x00001c0001047983 */ /* 0x000ee20000100800 */
[----:B--2--5:R-:W-:Y:S01]  /*279d0*/  VIADD R5, R0, 0x1 ;  /* 0x0000000100057836 */ /* 0x024fe20000000000 */
[----:B------:R-:W-:Y:S05]  /*279e0*/  YIELD ;  /* 0x0000000000007946 */ /* 0x000fea0003800000 */
[C---:B------:R-:W-:Y:S01]  /*279f0*/  ISETP.NE.AND P0, PT, R5.reuse, 0x2, PT ;  /* 0x000000020500780c */ /* 0x040fe20003f05270 */
[----:B------:R-:W-:Y:S03]  /*27a00*/  BSSY B0, `(.L_x_1777) ;  /* 0x00000ac000007945 */ /* 0x000fe60003800000 */
[----:B------:R-:W-:-:S02]  /*27a10*/  SEL R10, R5, RZ, P0 ;  /* 0x000000ff050a7207 */ /* 0x000fc40000000000 */
[----:B---3--:R-:W-:Y:S02]  /*27a20*/  LOP3.LUT P1, RZ, R4, 0x1, RZ, 0xc0, !PT ;  /* 0x0000000104ff7812 */ /* 0x008fe4000782c0ff */
[----:B------:R-:W-:-:S04]  /*27a30*/  SEL R4, RZ, 0x1, P0 ;  /* 0x00000001ff047807 */ /* 0x000fc80000000000 */
[----:B------:R-:W-:-:S05]  /*27a40*/  LOP3.LUT R9, R3, R4, RZ, 0x3c, !PT ;  /* 0x0000000403097212 */ /* 0x000fca00078e3cff */
        /* <DEDUP_REMOVED lines=11> */
[----:B------:R-:W2:Y:S01]  /*27b00*/  LDL R11, [R1+0x14] ;  /* 0x00001400010b7983 */ /* 0x000ea20000100800 */
[----:B----4-:R-:W-:-:S13]  /*27b10*/  ISETP.NE.AND P0, PT, R7, 0x1, PT ;  /* 0x000000010700780c */ /* 0x010fda0003f05270 */
[----:B------:R-:W4:Y:S02]  /*27b20*/  @P0 LDC.64 R4, c[0x0][0x440] ;  /* 0x00011000ff040b82 */ /* 0x000f240000000a00 */
[----:B----4-:R-:W-:-:S04]  /*27b30*/  @P0 IMAD.HI.U32 R6, R2, R4, RZ ;  /* 0x0000000402060227 */ /* 0x010fc800078e00ff */
[----:B------:R-:W-:Y:S01]  /*27b40*/  IMAD.MOV.U32 R4, RZ, RZ, R2 ;  /* 0x000000ffff047224 */ /* 0x000fe200078e0002 */
[----:B------:R-:W-:-:S04]  /*27b50*/  @P0 SHF.R.U32.HI R4, RZ, R5, R6 ;  /* 0x00000005ff040219 */ /* 0x000fc80000011606 */
[--C-:B------:R-:W-:Y:S01]  /*27b60*/  SHF.R.S32.HI R5, RZ, 0x1f, R4.reuse ;  /* 0x0000001fff057819 */ /* 0x100fe20000011404 */
[----:B------:R-:W-:-:S04]  /*27b70*/  IMAD.MOV R8, RZ, RZ, -R4 ;  /* 0x000000ffff087224 */ /* 0x000fc800078e0a04 */
[----:B------:R-:W-:Y:S02]  /*27b80*/  IMAD R8, R7, R8, R2 ;  /* 0x0000000807087224 */ /* 0x000fe400078e0202 */
[----:B---3--:R-:W-:-:S04]  /*27b90*/  IMAD R6, R12, UR6, RZ ;  /* 0x000000060c067c24 */ /* 0x008fc8000f8e02ff */
[C---:B--2---:R-:W-:Y:S02]  /*27ba0*/  IMAD R6, R11.reuse, UR7, R6 ;  /* 0x000000070b067c24 */ /* 0x044fe4000f8e0206 */
[----:B------:R-:W-:-:S05]  /*27bb0*/  IMAD.WIDE.U32 R4, R11, UR6, R4 ;  /* 0x000000060b047c25 */ /* 0x000fca000f8e0004 */
[----:B------:R-:W-:Y:S02]  /*27bc0*/  IADD3 R5, R6, R5, RZ ;  /* 0x0000000506057210 */ /* 0x000fe40007ffe0ff */
[----:B------:R-:W-:-:S04]  /*27bd0*/  LEA R6, P0, R4, UR4, 0x2 ;  /* 0x0000000404067c11 */ /* 0x000fc8000f8010ff */
[----:B------:R-:W-:-:S05]  /*27be0*/  LEA.HI.X R7, R4, UR5, R5, 0x2, P0 ;  /* 0x0000000504077c11 */ /* 0x000fca00080f1405 */
[----:B------:R3:W5:Y:S04]  /*27bf0*/  LDG.E R17, desc[UR40][R6.64] ;  /* 0x0000002806117981 */ /* 0x000768000c1e1900 */
.L_x_1779:
[----:B------:R-:W3:Y:S01]  /*27c00*/  LDL R5, [R1] ;  /* 0x0000000001057983 */ /* 0x000ee20000100800 */
[----:B------:R-:W4:Y:S01]  /*27c10*/  S2R R4, SR_TID.X ;  /* 0x0000000000047919 */ /* 0x000f220000002100 */
[----:B------:R-:W-:Y:S01]  /*27c20*/  BSSY B1, `(.L_x_1780) ;  /* 0x0000007000017945 */ /* 0x000fe20003800000 */
[----:B----4-:R-:W-:-:S04]  /*27c30*/  LOP3.LUT R4, R4, 0x7f, RZ, 0xc0, !PT ;  /* 0x0000007f04047812 */ /* 0x010fc800078ec0ff */
[----:B------:R-:W-:Y:S01]  /*27c40*/  ISETP.NE.AND P1, PT, R4, RZ, PT ;  /* 0x000000ff0400720c */ /* 0x000fe20003f25270 */
[----:B---3--:R-:W-:Y:S01]  /*27c50*/  IMAD R6, R10, 0x8, R5 ;  /* 0x000000080a067824 */ /* 0x008fe200078e0205 */
[----:B------:R-:W-:-:S04]  /*27c60*/  SHF.L.U32 R5, R9, 0x1f, RZ ;  /* 0x0000001f09057819 */ /* 0x000fc800000006ff */
[----:B------:R-:W3:Y:S02]  /*27c70*/  SYNCS.PHASECHK.TRANS64.TRYWAIT P0, [R6+URZ+0x2a880], R5 ;  /* 0x02a88005060075a7 */ /* 0x000ee4000800017f */
[----:B---3--:R-:W-:Y:S05]  /*27c80*/  @!P0 BRA `(.L_x_1781) ;  /* 0x0000005800788947 */ /* 0x008fea0003800000 */
.L_x_1950:
[----:B------:R-:W-:Y:S05]  /*27c90*/  BSYNC B1 ;  /* 0x0000000000017941 */ /* 0x000fea0003800000 */
.L_x_1780:
[----:B------:R-:W-:Y:S04]  /*27ca0*/  BSSY B1, `(.L_x_1782) ;  /* 0x0000009000017945 */ /* 0x000fe80003800000 */
[----:B------:R-:W-:Y:S05]  /*27cb0*/  @P1 BRA `(.L_x_1783) ;  /* 0x00000000001c1947 */ /* 0x000fea0003800000 */
[----:B------:R-:W4:Y:S02]  /*27cc0*/  S2R R4, SR_TID.X ;  /* 0x0000000000047919 */ /* 0x000f240000002100 */
[----:B----4-:R-:W-:Y:S01]  /*27cd0*/  LOP3.LUT R7, R4, 0x1f, RZ, 0xc0, !PT ;  /* 0x0000001f04077812 */ /* 0x010fe200078ec0ff */
[----:B------:R-:W-:-:S03]  /*27ce0*/  IMAD.MOV.U32 R4, RZ, RZ, 0x6000 ;  /* 0x00006000ff047424 */ /* 0x000fc600078e00ff */
[----:B------:R-:W-:Y:S01]  /*27cf0*/  ISETP.NE.AND P0, PT, R7, RZ, PT ;  /* 0x000000ff0700720c */ /* 0x000fe20003f05270 */
[----:B------:R4:W-:-:S12]  /*27d00*/  SYNCS.ARRIVE.TRANS64 RZ, [R6+URZ+0x2a870], R4 ;  /* 0x02a8700406ff79a7 */ /* 0x0009d8000800003f */
[----:B----4-:R-:W-:Y:S05]  /*27d10*/  @!P0 BRA `(.L_x_1783) ;  /* 0x0000000000048947 */ /* 0x010fea0003800000 */
[----:B------:R-:W-:Y:S01]  /*27d20*/  BPT.TRAP 0x1 ;  /* 0x000000040000795c */ /* 0x000fe20000300000 */
.L_x_1783:
[----:B------:R-:W-:Y:S05]  /*27d30*/  BSYNC B1 ;  /* 0x0000000000017941 */ /* 0x000fea0003800000 */
.L_x_1782:
[----:B--2---:R-:W2:Y:S04]  /*27d40*/  LDL R9, [R1] ;  /* 0x0000000001097983 */ /* 0x004ea80000100800 */
[----:B------:R-:W2:Y:S04]  /*27d50*/  LDL R4, [R1+0x4] ;  /* 0x0000040001047983 */ /* 0x000ea80000100800 */
        /* <DEDUP_REMOVED lines=9> */
[----:B----4-:R-:W-:Y:S02]  /*27df0*/  IMAD R8, R8, 0x80, R7 ;  /* 0x0000008008087824 */ /* 0x010fe400078e0207 */
[----:B------:R-:W-:Y:S02]  /*27e00*/  VIADD R7, R6, 0x2a870 ;  /* 0x0002a87006077836 */ /* 0x000fe40000000000 */
[----:B------:R-:W-:-:S07]  /*27e10*/  VIADD R9, R4, 0xc400 ;  /* 0x0000c40004097836 */ /* 0x000fce0000000000 */
.L_x_1784:
[----:B------:R-:W-:-:S13]  /*27e20*/  @P0 ELECT P2, URZ, PT ;  /* 0x00000000003f082f */ /* 0x000fda0003840000 */
[----:B-----5:R-:W-:Y:S02]  /*27e30*/  @P2 R2UR UR13, R17 ;  /* 0x00000000110d22ca */ /* 0x020fe400000e0000 */
        /* <DEDUP_REMOVED lines=14> */
.L_x_1785:
        /* <DEDUP_REMOVED lines=16> */
.L_x_1786:
        /* <DEDUP_REMOVED lines=13> */
.L_x_1951:
[----:B------:R-:W-:Y:S05]  /*280f0*/  BSYNC B1 ;  /* 0x0000000000017941 */ /* 0x000fea0003800000 */
.L_x_1787:
[----:B------:R-:W-:Y:S01]  /*28100*/  BSSY B1, `(.L_x_1789) ;  /* 0x000000b000017945 */ /* 0x000fe20003800000 */
[----:B------:R-:W-:Y:S02]  /*28110*/  IMAD.MOV.U32 R10, RZ, RZ, 0x0 ;  /* 0x00000000ff0a7424 */ /* 0x000fe400078e00ff */
[----:B------:R-:W-:Y:S01]  /*28120*/  IMAD.MOV.U32 R11, RZ, RZ, 0x14f00000 ;  /* 0x14f00000ff0b7424 */ /* 0x000fe200078e00ff */
[----:B------:R-:W-:Y:S06]  /*28130*/  @P1 BRA `(.L_x_1790) ;  /* 0x00000000001c1947 */ /* 0x000fec0003800000 */
[----:B------:R-:W4:Y:S01]  /*28140*/  S2R R7, SR_TID.X ;  /* 0x0000000000077919 */ /* 0x000f220000002100 */
[----:B--23--:R-:W-:-:S04]  /*28150*/  IMAD.MOV.U32 R5, RZ, RZ, 0x6000 ;  /* 0x00006000ff057424 */ /* 0x00cfc800078e00ff */
[----:B------:R2:W-:Y:S01]  /*28160*/  SYNCS.ARRIVE.TRANS64 RZ, [R6+URZ+0x2a830], R5 ;  /* 0x02a8300506ff79a7 */ /* 0x0005e2000800003f */
[----:B----4-:R-:W-:-:S04]  /*28170*/  LOP3.LUT R7, R7, 0x1f, RZ, 0xc0, !PT ;  /* 0x0000001f07077812 */ /* 0x010fc800078ec0ff */
[----:B------:R-:W-:-:S13]  /*28180*/  ISETP.NE.AND P0, PT, R7, RZ, PT ;  /* 0x000000ff0700720c */ /* 0x000fda0003f05270 */
[----:B--2---:R-:W-:Y:S05]  /*28190*/  @!P0 BRA `(.L_x_1790) ;  /* 0x0000000000048947 */ /* 0x004fea0003800000 */
[----:B------:R-:W-:Y:S01]  /*281a0*/  BPT.TRAP 0x1 ;  /* 0x000000040000795c */ /* 0x000fe20000300000 */
.L_x_1790:
[----:B------:R-:W-:Y:S05]  /*281b0*/  BSYNC B1 ;  /* 0x0000000000017941 */ /* 0x000fea0003800000 */
.L_x_1789:
[----:B------:R-:W-:Y:S01]  /*281c0*/  R2UR UR10, R14 ;  /* 0x000000000e0a72ca */ /* 0x000fe200000e0000 */
[----:B------:R-:W-:Y:S01]  /*281d0*/  UIADD3 UR4, UP0, UR42, 0x370, URZ ;  /* 0x000003702a047890 */ /* 0x000fe2000ff1e03f */
[----:B------:R-:W-:Y:S01]  /*281e0*/  R2UR UR6, R10 ;  /* 0x000000000a0672ca */ /* 0x000fe200000e0000 */
[----:B--23--:R-:W-:Y:S01]  /*281f0*/  VIADD R6, R6, 0x2a830 ;  /* 0x0002a83006067836 */ /* 0x00cfe20000000000 */
[----:B------:R-:W-:Y:S01]  /*28200*/  R2UR UR7, R11 ;  /* 0x000000000b0772ca */ /* 0x000fe200000e0000 */
[----:B------:R-:W-:Y:S01]  /*28210*/  VIADD R5, R4, 0x1e400 ;  /* 0x0001e40004057836 */ /* 0x000fe20000000000 */
[----:B------:R-:W-:Y:S01]  /*28220*/  PLOP3.LUT P0, PT, PT, PT, PT, 0x80, 0x0 ;  /* 0x000000000000781c */ /* 0x000fe20003f0f070 */
[----:B------:R-:W-:-:S12]  /*28230*/  UIADD3.X UR5, URZ, UR43, URZ, UP0, !UPT ;  /* 0x0000002b3f057290 */ /* 0x000fd800087fe43f */
.L_x_1791:
        /* <DEDUP_REMOVED lines=10> */
[----:B------:R-:W-:Y:S01]  /*282e0*/  R2UR UR10, R13 ;  /* 0x000000000d0a72ca */ /* 0x000fe200000e0000 */
[----:B------:R-:W-:Y:S01]  /*282f0*/  VIADD R5, R4, 0x20400 ;  /* 0x0002040004057836 */ /* 0x000fe20000000000 */
[----:B------:R-:W-:Y:S02]  /*28300*/  R2UR UR6, R10 ;  /* 0x000000000a0672ca */ /* 0x000fe400000e0000 */
[----:B------:R-:W-:Y:S02]  /*28310*/  R2UR UR7, R11 ;  /* 0x000000000b0772ca */ /* 0x000fe400000e0000 */
[----:B------:R-:W-:-:S13]  /*28320*/  PLOP3.LUT P0, PT, PT, PT, PT, 0x80, 0x0 ;  /* 0x000000000000781c */ /* 0x000fda0003f0f070 */
.L_x_1792:
        /* <DEDUP_REMOVED lines=15> */
.L_x_1793:
        /* <DEDUP_REMOVED lines=9> */
[----:B---3--:R-:W-:Y:S05]  /*284b0*/  @P0 BRA.U.ANY `(.L_x_1793) ;  /* 0xfffffffd00d80947 */ /* 0x008fea000393ffff */
.L_x_1778:
[----:B------:R-:W-:Y:S05]  /*284c0*/  BSYNC B0 ;  /* 0x0000000000007941 */ /* 0x000fea0003800000 */
.L_x_1777:
[----:B------:R-:W-:-:S06]  /*284d0*/  UISETP.NE.AND UP0, UPT, UR36, 0x3, UPT ;  /* 0x000000032400788c */ /* 0x000fcc000bf05270 */
[----:B------:R-:W-:-:S13]  /*284e0*/  PLOP3.LUT P0, PT, PT, PT, UP0, 0x80, 0x0 ;  /* 0x000000000000781c */ /* 0x000fda0003f0f008 */
[----:B------:R-:W-:Y:S05]  /*284f0*/  @!P0 BRA `(.L_x_1794) ;  /* 0x0000000000048947 */ /* 0x000fea0003800000 */
[----:B------:R-:W-:Y:S01]  /*28500*/  BPT.TRAP 0x1 ;  /* 0x000000040000795c */ /* 0x000fe20000300000 */
.L_x_1794:
[----:B------:R-:W3:Y:S01]  /*28510*/  LDL R5, [R1] ;  /* 0x0000000001057983 */ /* 0x000ee20000100800 */
[----:B------:R-:W-:Y:S01]  /*28520*/  IMAD.U32 R4, RZ, RZ, UR39 ;  /* 0x00000027ff047e24 */ /* 0x000fe2000f8e00ff */
[----:B------:R-:W-:Y:S04]  /*28530*/  BSSY B0, `(.L_x_1795) ;  /* 0x0000007000007945 */ /* 0x000fe80003800000 */
[----:B------:R-:W-:Y:S02]  /*28540*/  ISETP.NE.AND P1, PT, R4, 0x3, PT ;  /* 0x000000030400780c */ /* 0x000fe40003f25270 */
[----:B------:R-:W-:-:S04]  /*28550*/  LOP3.LUT R4, R3, 0x1, RZ, 0x3c, !PT ;  /* 0x0000000103047812 */ /* 0x000fc800078e3cff */
[----:B------:R-:W-:Y:S01]  /*28560*/  SHF.L.U32 R4, R4, 0x1f, RZ ;  /* 0x0000001f04047819 */ /* 0x000fe200000006ff */
[----:B---3--:R-:W-:-:S04]  /*28570*/  IMAD R13, R0, 0x8, R5 ;  /* 0x00000008000d7824 */ /* 0x008fc800078e0205 */
[----:B------:R-:W3:Y:S02]  /*28580*/  SYNCS.PHASECHK.TRANS64.TRYWAIT P0, [R13+URZ+0x2a870], R4 ;  /* 0x02a870040d0075a7 */ /* 0x000ee4000800017f */
[----:B---3--:R-:W-:Y:S05]  /*28590*/  @!P0 BRA `(.L_x_1796) ;  /* 0x00000050005c8947 */ /* 0x008fea0003800000 */
.L_x_1952:
[----:B------:R-:W-:Y:S05]  /*285a0*/  BSYNC B0 ;  /* 0x0000000000007941 */ /* 0x000fea0003800000 */
.L_x_1795:
[----:B------:R-:W-:Y:S05]  /*285b0*/  @!P1 BRA `(.L_x_1797) ;  /* 0x0000000000049947 */ /* 0x000fea0003800000 */
[----:B------:R-:W-:Y:S01]  /*285c0*/  BPT.TRAP 0x1 ;  /* 0x000000040000795c */ /* 0x000fe20000300000 */
.L_x_1797:
[----:B---3--:R-:W-:Y:S01]  /*285d0*/  SHF.L.U32 R4, R3, 0x1f, RZ ;  /* 0x0000001f03047819 */ /* 0x008fe200000006ff */
[----:B------:R-:W-:-:S03]  /*285e0*/  IMAD R3, R0, 0x6000, RZ ;  /* 0x0000600000037824 */ /* 0x000fc600078e02ff */
[----:B------:R-:W3:Y:S02]  /*285f0*/  SYNCS.PHASECHK.TRANS64.TRYWAIT P0, [R13+URZ+0x2a860], R4 ;  /* 0x02a860040d0075a7 */ /* 0x000ee4000800017f */
[----:B---3--:R-:W-:Y:S05]  /*28600*/  @!P0 BRA `(.L_x_1798) ;  /* 0x0000005000548947 */ /* 0x008fea0003800000 */
.L_x_1953:
[----:B------:R-:W4:Y:S04]  /*28610*/  LDL R0, [R1+0x38] ;  /* 0x0000380001007983 */ /* 0x000f280000100800 */
[----:B------:R-:W5:Y:S04]  /*28620*/  LDL R14, [R1+0x2c] ;  /* 0x00002c00010e7983 */ /* 0x000f680000100800 */
[----:B------:R-:W5:Y:S01]  /*28630*/  LDL R12, [R1] ;  /* 0x00000000010c7983 */ /* 0x000f620000100800 */
[----:B------:R-:W-:Y:S05]  /*28640*/  WARPSYNC.ALL ;  /* 0x0000000000007948 */ /* 0x000fea0003800000 */
[----:B------:R-:W2:Y:S01]  /*28650*/  LDL R15, [R1+0x30] ;  /* 0x00003000010f7983 */ /* 0x000ea20000100800 */
[----:B----4-:R-:W-:-:S02]  /*28660*/  LOP3.LUT R0, R3, R0, RZ, 0xfc, !PT ;  /* 0x0000000003007212 */ /* 0x010fc400078efcff */
[----:B-----5:R-:W-:-:S03]  /*28670*/  IADD3 R3, R12, R3, R14 ;  /* 0x000000030c037210 */ /* 0x020fc60007ffe00e */
[----:B------:R-:W-:Y:S01]  /*28680*/  IMAD.IADD R0, R12, 0x1, R0 ;  /* 0x000000010c007824 */ /* 0x000fe200078e0200 */
[----:B------:R-:W4:Y:S04]  /*28690*/  LDL R14, [R1+0x18] ;  /* 0x00001800010e7983 */ /* 0x000f280000100800 */
[----:B---3--:R-:W3:Y:S02]  /*286a0*/  LDSM.16.MT88.4 R4, [R0+0xc400] ;  /* 0x00c400000004783b */ /* 0x008ee40000004200 */
[C-C-:B---3--:R-:W-:Y:S02]  /*286b0*/  PRMT R8, R4.reuse, 0x6420, R5.reuse ;  /* 0x0000642004087816 */ /* 0x148fe40000000005 */
[----:B--2---:R-:W-:Y:S02]  /*286c0*/  PRMT R9, R4, 0x7531, R5 ;  /* 0x0000753104097816 */ /* 0x004fe40000000005 */
[----:B------:R-:W-:-:S02]  /*286d0*/  PRMT R10, R6, 0x6420, R7 ;  /* 0x00006420060a7816 */ /* 0x000fc40000000007 */
[----:B------:R-:W-:-:S05]  /*286e0*/  PRMT R11, R6, 0x7531, R7 ;  /* 0x00007531060b7816 */ /* 0x000fca0000000007 */
[----:B------:R-:W-:Y:S04]  /*286f0*/  STSM.16.M88.4 [R3+0x400], R8 ;  /* 0x0004000803007844 */ /* 0x000fe80000000200 */
[----:B------:R-:W2:Y:S02]  /*28700*/  LDSM.16.MT88.4 R4, [R0+0xe400] ;  /* 0x00e400000004783b */ /* 0x000ea40000004200 */
[C-C-:B--2---:R-:W-:Y:S02]  /*28710*/  PRMT R8, R4.reuse, 0x6420, R5.reuse ;  /* 0x0000642004087816 */ /* 0x144fe40000000005 */
[----:B------:R-:W-:Y:S02]  /*28720*/  PRMT R9, R4, 0x7531, R5 ;  /* 0x0000753104097816 */ /* 0x000fe40000000005 */
        /* <DEDUP_REMOVED lines=13> */
[----:B------:R-:W-:Y:S02]  /*28800*/  PRMT R11, R6, 0x7531, R7 ;  /* 0x00007531060b7816 */ /* 0x000fe40000000007 */
[----:B----4-:R-:W-:-:S05]  /*28810*/  IADD3 R12, R14, 0x400, R3 ;  /* 0x000004000e0c7810 */ /* 0x010fca0007ffe003 */
[----:B------:R-:W-:Y:S04]  /*28820*/  STSM.16.M88.4 [R12], R8 ;  /* 0x000000080c007844 */ /* 0x000fe80000000200 */
        /* <DEDUP_REMOVED lines=12> */
[----:B------:R-:W2:Y:S01]  /*288f0*/  LDSM.16.MT88.4 R4, [R0+0xd400] ;  /* 0x00d400000004783b */ /* 0x000ea20000004200 */
[----:B------:R-:W-:Y:S02]  /*28900*/  IADD3 R3, R15, 0x400, R3 ;  /* 0x000004000f037810 */ /* 0x000fe40007ffe003 */
[C-C-:B--2---:R-:W-:Y:S02]  /*28910*/  PRMT R8, R4.reuse, 0x6420, R5.reuse ;  /* 0x0000642004087816 */ /* 0x144fe40000000005 */
[----:B------:R-:W-:Y:S02]  /*28920*/  PRMT R9, R4, 0x7531, R5 ;  /* 0x0000753104097816 */ /* 0x000fe40000000005 */
[----:B------:R-:W-:-:S02]  /*28930*/  PRMT R10, R6, 0x6420, R7 ;  /* 0x00006420060a7816 */ /* 0x000fc40000000007 */
[----:B------:R-:W-:-:S05]  /*28940*/  PRMT R11, R6, 0x7531, R7 ;  /* 0x00007531060b7816 */ /* 0x000fca0000000007 */
        /* <DEDUP_REMOVED lines=12> */
[----:B------:R2:W-:Y:S04]  /*28a10*/  STSM.16.M88.4 [R3+0x4000], R8 ;  /* 0x0040000803007844 */ /* 0x0005e80000000200 */
[----:B------:R-:W3:Y:S01]  /*28a20*/  LDSM.16.MT88.4 R4, [R0+0xdc00] ;  /* 0x00dc00000004783b */ /* 0x000ee20000004200 */
[----:B--2---:R-:W-:Y:S01]  /*28a30*/  IMAD.IADD R3, R14, 0x1, R3 ;  /* 0x000000010e037824 */ /* 0x004fe200078e0203 */
[C-C-:B---3--:R-:W-:Y:S02]  /*28a40*/  PRMT R8, R4.reuse, 0x6420, R5.reuse ;  /* 0x0000642004087816 */ /* 0x148fe40000000005 */
        /* <DEDUP_REMOVED lines=21> */
[----:B---3--:R-:W3:Y:S01]  /*28ba0*/  FENCE.VIEW.ASYNC.S ;  /* 0x00000000000073c6 */ /* 0x008ee20000000000 */
[----:B------:R-:W-:Y:S05]  /*28bb0*/  @!P1 BRA `(.L_x_1799) ;  /* 0x0000000000049947 */ /* 0x000fea0003800000 */
[----:B------:R-:W-:Y:S01]  /*28bc0*/  BPT.TRAP 0x1 ;  /* 0x000000040000795c */ /* 0x000fe20000300000 */
.L_x_1799:
[----:B------:R-:W2:Y:S01]  /*28bd0*/  S2R R0, SR_TID.X ;  /* 0x0000000000007919 */ /* 0x000ea20000002100 */
[----:B---3--:R3:W-:Y:S01]  /*28be0*/  SYNCS.ARRIVE.TRANS64.A1T0 RZ, [R13+URZ+0x2a850], RZ ;  /* 0x02a850ff0dff79a7 */ /* 0x0087e2000810003f */
[----:B--2---:R-:W-:Y:S02]  /*28bf0*/  LOP3.LUT R3, R0, 0x7f, RZ, 0xc0, !PT ;  /* 0x0000007f00037812 */ /* 0x004fe400078ec0ff */
[----:B------:R-:W2:Y:S01]  /*28c00*/  LDL R0, [R1+0x24] ;  /* 0x0000240001007983 */ /* 0x000ea20000100800 */
[----:B------:R-:W-:Y:S01]  /*28c10*/  BAR.SYNC.DEFER_BLOCKING 0x2, 0x80 ;  /* 0x0082000000007b1d */ /* 0x000fe20000010000 */
[----:B------:R-:W-:-:S05]  /*28c20*/  ISETP.NE.AND P0, PT, R3, RZ, PT ;  /* 0x000000ff0300720c */ /* 0x000fca0003f05270 */
[----:B------:R4:W5:Y:S08]  /*28c30*/  LDL R3, [R1+0xc] ;  /* 0x00000c0001037983 */ /* 0x0009700000100800 */
[----:B---3--:R-:W-:-:S05]  /*28c40*/  @!P0 VIADD R13, R13, 0x2a880 ;  /* 0x0002a8800d0d8836 */ /* 0x008fca0000000000 */
[----:B------:R-:W-:-:S04]  /*28c50*/  @!P0 PRMT R13, RZ, 0x654, R13 ;  /* 0x00000654ff0d8816 */ /* 0x000fc8000000000d */
[----:B------:R4:W-:Y:S01]  /*28c60*/  @!P0 SYNCS.ARRIVE.TRANS64.RED.A1T0 RZ, [R13+URZ], RZ ;  /* 0x000000ff0dff89a7 */ /* 0x0009e2000810043f */
[C---:B--2---:R-:W-:Y:S01]  /*28c70*/  ISETP.GT.AND P0, PT, R2.reuse, R0, PT ;  /* 0x000000000200720c */ /* 0x044fe20003f04270 */
[----:B------:R-:W-:Y:S01]  /*28c80*/  VIADD R2, R2, 0xffffffff ;  /* 0xffffffff02027836 */ /* 0x000fe20000000000 */
[----:B------:R4:W5:Y:S11]  /*28c90*/  LDL R0, [R1+0x4] ;  /* 0x0000040001007983 */ /* 0x0009760000100800 */
[----:B----4-:R-:W-:Y:S05]  /*28ca0*/  @P0 BRA `(.L_x_1800) ;  /* 0xffffffec00440947 */ /* 0x010fea000383ffff */
.L_x_1776:
[----:B------:R-:W3:Y:S01]  /*28cb0*/  S2R R4, SR_TID.X ;  /* 0x0000000000047919 */ /* 0x000ee20000002100 */
[----:B------:R-:W-:Y:S01]  /*28cc0*/  BSSY B0, `(.L_x_1801) ;  /* 0x0000010000007945 */ /* 0x000fe20003800000 */
[----:B---3--:R-:W-:-:S04]  /*28cd0*/  LOP3.LUT R4, R4, 0x7f, RZ, 0xc0, !PT ;  /* 0x0000007f04047812 */ /* 0x008fc800078ec0ff */
[----:B------:R-:W-:-:S13]  /*28ce0*/  ISETP.NE.AND P0, PT, R4, RZ, PT ;  /* 0x000000ff0400720c */ /* 0x000fda0003f05270 */
[----:B------:R-:W-:Y:S05]  /*28cf0*/  @P0 BRA `(.L_x_1802) ;  /* 0x0000000000300947 */ /* 0x000fea0003800000 */
[----:B------:R-:W3:Y:S01]  /*28d00*/  S2R R2, SR_LANEID ;  /* 0x0000000000027919 */ /* 0x000ee20000000000 */
[----:B------:R-:W-:Y:S01]  /*28d10*/  VOTEU.ANY UR4, UPT, PT ;  /* 0x0000000000047886 */ /* 0x000fe200038e0100 */
[----:B--2---:R-:W2:Y:S01]  /*28d20*/  LDC.64 R4, c[0x0][0xc60] ;  /* 0x00031800ff047b82 */ /* 0x004ea20000000a00 */
[----:B-----5:R-:W3:Y:S02]  /*28d30*/  FLO.U32 R0, UR4 ;  /* 0x0000000400007d00 */ /* 0x020ee400080e0000 */
[----:B---3--:R-:W-:-:S06]  /*28d40*/  ISETP.EQ.U32.AND P1, PT, R0, R2, PT ;  /* 0x000000020000720c */ /* 0x008fcc0003f22070 */
[----:B------:R-:W2:Y:S07]  /*28d50*/  POPC R2, UR4 ;  /* 0x0000000400027d09 */ /* 0x000eae0008000000 */
[----:B--2---:R-:W2:Y:S04]  /*28d60*/  @P1 ATOMG.E.ADD.STRONG.GPU PT, R2, desc[UR40][R4.64], R2 ;  /* 0x00000002040219a8 */ /* 0x004ea800081ee1e8 */
[----:B--2---:R2:W3:Y:S02]  /*28d70*/  SHFL.IDX PT, R2, R2, R0, 0x1f ;  /* 0x00001f0002027589 */ /* 0x0044e400000e0000 */
[----:B--2---:R-:W2:Y:S02]  /*28d80*/  S2R R0, SR_LTMASK ;  /* 0x0000000000007919 */ /* 0x004ea40000003900 */
[----:B--2---:R-:W-:-:S06]  /*28d90*/  LOP3.LUT R0, R0, UR4, RZ, 0xc0, !PT ;  /* 0x0000000400007c12 */ /* 0x004fcc000f8ec0ff */
[----:B------:R-:W3:Y:S02]  /*28da0*/  POPC R0, R0 ;  /* 0x0000000000007309 */ /* 0x000ee40000000000 */
[----:B---3--:R-:W-:-:S07]  /*28db0*/  IADD3 R16, R2, UR38, R0 ;  /* 0x0000002602107c10 */ /* 0x008fce000fffe000 */
.L_x_1802:
[----:B------:R-:W-:Y:S05]  /*28dc0*/  BSYNC B0 ;  /* 0x0000000000007941 */ /* 0x000fea0003800000 */
.L_x_1801:
[----:B------:R-:W-:-:S06]  /*28dd0*/  UISETP.NE.AND UP0, UPT, UR36, 0x3, UPT ;  /* 0x000000032400788c */ /* 0x000fcc000bf05270 */
[----:B------:R-:W-:-:S13]  /*28de0*/  PLOP3.LUT P1, PT, PT, PT, UP0, 0x80, 0x0 ;  /* 0x000000000000781c */ /* 0x000fda0003f2f008 */
[----:B------:R-:W-:Y:S05]  /*28df0*/  @!P1 BRA `(.L_x_1803) ;  /* 0x0000000000049947 */ /* 0x000fea0003800000 */
[----:B------:R-:W-:Y:S01]  /*28e00*/  BPT.TRAP 0x1 ;  /* 0x000000040000795c */ /* 0x000fe20000300000 */
.L_x_1803:
[----:B------:R-:W3:Y:S04]  /*28e10*/  LDL R4, [R1+0xc] ;  /* 0x00000c0001047983 */ /* 0x000ee80000100800 */
[----:B-----5:R-:W4:Y:S04]  /*28e20*/  LDL R3, [R1] ;  /* 0x0000000001037983 */ /* 0x020f280000100800 */
[----:B------:R-:W4:Y:S01]  /*28e30*/  LDL R2, [R1+0x4] ;  /* 0x0000040001027983 */ /* 0x000f220000100800 */
[----:B------:R-:W-:Y:S01]  /*28e40*/  IMAD.U32 R0, RZ, RZ, UR39 ;  /* 0x00000027ff007e24 */ /* 0x000fe2000f8e00ff */
[----:B------:R-:W-:Y:S04]  /*28e50*/  BSSY B0, `(.L_x_1804) ;  /* 0x0000007000007945 */ /* 0x000fe80003800000 */
[----:B------:R-:W-:-:S02]  /*28e60*/  ISETP.NE.AND P2, PT, R0, 0x3, PT ;  /* 0x000000030000780c */ /* 0x000fc40003f45270 */
[----:B---3--:R-:W-:-:S04]  /*28e70*/  LOP3.LUT R0, R4, 0x1, RZ, 0x3c, !PT ;  /* 0x0000000104007812 */ /* 0x008fc800078e3cff */
[----:B------:R-:W-:Y:S01]  /*28e80*/  SHF.L.U32 R0, R0, 0x1f, RZ ;  /* 0x0000001f00007819 */ /* 0x000fe200000006ff */
[----:B----4-:R-:W-:-:S04]  /*28e90*/  IMAD R12, R2, 0x8, R3 ;  /* 0x00000008020c7824 */ /* 0x010fc800078e0203 */
[----:B------:R-:W3:Y:S02]  /*28ea0*/  SYNCS.PHASECHK.TRANS64.TRYWAIT P1, [R12+URZ+0x2a870], R0 ;  /* 0x02a870000c0075a7 */ /* 0x000ee4000802017f */
[----:B---3--:R-:W-:Y:S05]  /*28eb0*/  @!P1 BRA `(.L_x_1805) ;  /* 0x00000048003c9947 */ /* 0x008fea0003800000 */
.L_x_1954:
[----:B------:R-:W-:Y:S05]  /*28ec0*/  BSYNC B0 ;  /* 0x0000000000007941 */ /* 0x000fea0003800000 */
.L_x_1804:
[----:B------:R-:W-:Y:S05]  /*28ed0*/  @!P2 BRA `(.L_x_1806) ;  /* 0x000000000004a947 */ /* 0x000fea0003800000 */
[----:B------:R-:W-:Y:S01]  /*28ee0*/  BPT.TRAP 0x1 ;  /* 0x000000040000795c */ /* 0x000fe20000300000 */
.L_x_1806:
[----:B---3--:R-:W3:Y:S02]  /*28ef0*/  LDL R0, [R1+0xc] ;  /* 0x00000c0001007983 */ /* 0x008ee40000100800 */
[----:B---3--:R-:W-:-:S04]  /*28f00*/  SHF.L.U32 R0, R0, 0x1f, RZ ;  /* 0x0000001f00007819 */ /* 0x008fc800000006ff */
[----:B------:R-:W3:Y:S02]  /*28f10*/  SYNCS.PHASECHK.TRANS64.TRYWAIT P1, [R12+URZ+0x2a860], R0 ;  /* 0x02a860000c0075a7 */ /* 0x000ee4000802017f */
[----:B---3--:R-:W-:Y:S05]  /*28f20*/  @!P1 BRA `(.L_x_1807) ;  /* 0x0000004800349947 */ /* 0x008fea0003800000 */
.L_x_1955:
[----:B------:R-:W4:Y:S04]  /*28f30*/  LDL R13, [R1+0x4] ;  /* 0x00000400010d7983 */ /* 0x000f280000100800 */
[----:B------:R-:W3:Y:S04]  /*28f40*/  LDL R4, [R1+0x38] ;  /* 0x0000380001047983 */ /* 0x000ee80000100800 */
[----:B------:R-:W5:Y:S04]  /*28f50*/  LDL R14, [R1+0x2c] ;  /* 0x00002c00010e7983 */ /* 0x000f680000100800 */
[----:B------:R-:W5:Y:S01]  /*28f60*/  LDL R3, [R1] ;  /* 0x0000000001037983 */ /* 0x000f620000100800 */
[----:B------:R-:W-:Y:S05]  /*28f70*/  WARPSYNC.ALL ;  /* 0x0000000000007948 */ /* 0x000fea0003800000 */
[----:B------:R-:W2:Y:S01]  /*28f80*/  LDL R15, [R1+0x30] ;  /* 0x00003000010f7983 */ /* 0x000ea20000100800 */
[----:B----4-:R-:W-:-:S05]  /*28f90*/  IMAD R2, R13, 0x6000, RZ ;  /* 0x000060000d027824 */ /* 0x010fca00078e02ff */
[----:B---3--:R-:W-:Y:S02]  /*28fa0*/  LOP3.LUT R0, R2, R4, RZ, 0xfc, !PT ;  /* 0x0000000402007212 */ /* 0x008fe400078efcff */
[C---:B-----5:R-:W-:Y:S02]  /*28fb0*/  IADD3 R2, R3.reuse, R2, R14 ;  /* 0x0000000203027210 */ /* 0x060fe40007ffe00e */
[----:B------:R-:W3:Y:S01]  /*28fc0*/  LDL R14, [R1+0x18] ;  /* 0x00001800010e7983 */ /* 0x000ee20000100800 */
[----:B------:R-:W-:-:S05]  /*28fd0*/  IMAD.IADD R0, R3, 0x1, R0 ;  /* 0x0000000103007824 */ /* 0x000fca00078e0200 */
[----:B--2---:R-:W2:Y:S02]  /*28fe0*/  LDSM.16.MT88.4 R4, [R0+0xc400] ;  /* 0x00c400000004783b */ /* 0x004ea40000004200 */
[C-C-:B--2---:R-:W-:Y:S02]  /*28ff0*/  PRMT R8, R4.reuse, 0x6420, R5.reuse ;  /* 0x0000642004087816 */ /* 0x144fe40000000005 */
[----:B------:R-:W-:Y:S02]  /*29000*/  PRMT R9, R4, 0x7531, R5 ;  /* 0x0000753104097816 */ /* 0x000fe40000000005 */
[C-C-:B------:R-:W-:Y:S02]  /*29010*/  PRMT R10, R6.reuse, 0x6420, R7.reuse ;  /* 0x00006420060a7816 */ /* 0x140fe40000000007 */
        /* <DEDUP_REMOVED lines=19> */
[----:B---3--:R-:W-:-:S05]  /*29150*/  IADD3 R3, R14, 0x400, R2 ;  /* 0x000004000e037810 */ /* 0x008fca0007ffe002 */
        /* <DEDUP_REMOVED lines=59> */
.L_x_1808:
[----:B------:R-:W4:Y:S01]  /*29510*/  LDL.LU R3, [R1+0xc] ;  /* 0x00000c0001037983 */ /* 0x000f220000300800 */
[----:B---3--:R3:W-:Y:S01]  /*29520*/  SYNCS.ARRIVE.TRANS64.A1T0 RZ, [R12+URZ+0x2a850], RZ ;  /* 0x02a850ff0cff79a7 */ /* 0x0087e2000810003f */
[----:B------:R-:W-:Y:S02]  /*29530*/  VIADD R0, R13, 0x1 ;  /* 0x000000010d007836 */ /* 0x000fe40000000000 */
[----:B---3--:R-:W-:-:S05]  /*29540*/  @!P0 VIADD R12, R12, 0x2a880 ;  /* 0x0002a8800c0c8836 */ /* 0x008fca0000000000 */
[----:B------:R-:W-:Y:S01]  /*29550*/  @!P0 PRMT R12, RZ, 0x654, R12 ;  /* 0x00000654ff0c8816 */ /* 0x000fe2000000000c */
[----:B------:R-:W-:Y:S06]  /*29560*/  BAR.SYNC.DEFER_BLOCKING 0x2, 0x80 ;  /* 0x0082000000007b1d */ /* 0x000fec0000010000 */
[----:B------:R3:W-:Y:S01]  /*29570*/  @!P0 SYNCS.ARRIVE.TRANS64.RED.A1T0 RZ, [R12+URZ], RZ ;  /* 0x000000ff0cff89a7 */ /* 0x0007e2000810043f */
[----:B------:R-:W-:-:S04]  /*29580*/  ISETP.NE.AND P0, PT, R0, 0x2, PT ;  /* 0x000000020000780c */ /* 0x000fc80003f05270 */
[----:B--2---:R-:W-:Y:S02]  /*29590*/  SEL R2, RZ, 0x1, P0 ;  /* 0x00000001ff027807 */ /* 0x004fe40000000000 */
[----:B------:R-:W-:-:S05]  /*295a0*/  SEL R0, R0, RZ, P0 ;  /* 0x000000ff00007207 */ /* 0x000fca0000000000 */
[----:B------:R3:W-:Y:S01]  /*295b0*/  STL [R1+0x4], R0 ;  /* 0x0000040001007387 */ /* 0x0007e20000100800 */
[----:B----4-:R-:W-:-:S05]  /*295c0*/  LOP3.LUT R3, R3, R2, RZ, 0x3c, !PT ;  /* 0x0000000203037212 */ /* 0x010fca00078e3cff */
[----:B------:R3:W-:Y:S02]  /*295d0*/  STL [R1+0xc], R3 ;  /* 0x00000c0301007387 */ /* 0x0007e40000100800 */
.L_x_1751:
[----:B---3--:R-:W2:Y:S02]  /*295e0*/  LDL R0, [R1+0x1c] ;  /* 0x00001c0001007983 */ /* 0x008ea40000100800 */
[----:B--2---:R-:W-:-:S13]  /*295f0*/  LOP3.LUT P0, RZ, R0, 0x2, RZ, 0xc0, !PT ;  /* 0x0000000200ff7812 */ /* 0x004fda000780c0ff */
[----:B------:R-:W-:Y:S05]  /*29600*/  @!P0 BRA `(.L_x_1809) ;  /* 0x0000000000288947 */ /* 0x000fea0003800000 */
[----:B------:R-:W-:Y:S05]  /*29610*/  WARPSYNC.ALL ;  /* 0x0000000000007948 */ /* 0x000fea0003800000 */
[----:B------:R-:W2:Y:S08]  /*29620*/  S2UR UR5, SR_CgaCtaId ;  /* 0x00000000000579c3 */ /* 0x000eb00000008800 */
[----:B------:R-:W-:Y:S06]  /*29630*/  BAR.SYNC.DEFER_BLOCKING 0x5, 0x180 ;  /* 0x0146000000007b1d */ /* 0x000fec0000010000 */
[----:B------:R-:W-:-:S02]  /*29640*/  UMOV UR4, 0x400 ;  /* 0x0000040000047882 */ /* 0x000fc40000000000 */
[----:B--2---:R-:W-:-:S06]  /*29650*/  ULEA UR4, UR5, UR4, 0x18 ;  /* 0x0000000405047291 */ /* 0x004fcc000f8ec03f */
[----:B------:R-:W-:-:S05]  /*29660*/  IMAD.U32 R0, RZ, RZ, UR4 ;  /* 0x00000004ff007e24 */ /* 0x000fca000f8e00ff */
[----:B------:R3:W2:Y:S04]  /*29670*/  LDS.128 R16, [R0+0x2a8d0] ;  /* 0x02a8d00000107984 */ /* 0x0006a80000000c00 */
[----:B------:R3:W-:Y:S01]  /*29680*/  STL [R1], R0 ;  /* 0x0000000001007387 */ /* 0x0007e20000100800 */
[----:B------:R-:W-:Y:S06]  /*29690*/  BAR.ARV 0x4, 0x180 ;  /* 0x0106000000007b1d */ /* 0x000fec0000002000 */
[----:B------:R-:W-:Y:S05]  /*296a0*/  BRA `(.L_x_1810) ;  /* 0x0000000800e07947 */ /* 0x000fea0003800000 */
.L_x_1809:
[----:B------:R-:W2:Y:S01]  /*296b0*/  S2R R0, SR_TID.X ;  /* 0x0000000000007919 */ /* 0x000ea20000002100 */
[----:B------:R-:W-:Y:S01]  /*296c0*/  UMOV UR4, 0xffffffff ;  /* 0xffffffff00047882 */ /* 0x000fe20000000000 */
[----:B--2---:R-:W-:-:S04]  /*296d0*/  LOP3.LUT R6, R0, 0x1f, RZ, 0xc0, !PT ;  /* 0x0000001f00067812 */ /* 0x004fc800078ec0ff */
[----:B------:R-:W-:Y:S01]  /*296e0*/  ISETP.NE.AND P0, PT, R6, 0x1f, PT ;  /* 0x0000001f0600780c */ /* 0x000fe20003f05270 */
[----:B------:R-:W-:-:S12]  /*296f0*/  BRA.DIV UR4, `(.L_x_1811) ;  /* 0x0000004204547947 */ /* 0x000fd8000b800000 */
[----:B------:R-:W-:Y:S01]  /*29700*/  IMAD.IADD R0, R19, 0x1, R6 ;  /* 0x0000000113007824 */ /* 0x000fe200078e0206 */
[----:B------:R-:W-:-:S04]  /*29710*/  ULDC UR4, c[0x0][0xc3c] ;  /* 0x00030f0000047ab9 */ /* 0x000fc80000000800 */
[----:B------:R-:W-:-:S13]  /*29720*/  ISETP.GE.OR P1, PT, R0, UR4, !P0 ;  /* 0x0000000400007c0c */ /* 0x000fda000c726670 */
[----:B------:R-:W2:Y:S02]  /*29730*/  @!P1 LDC.64 R2, c[0x0][0xc80] ;  /* 0x00032000ff029b82 */ /* 0x000ea40000000a00 */
[----:B--2---:R-:W-:-:S06]  /*29740*/  @!P1 IMAD.WIDE R2, R0, 0x4, R2 ;  /* 0x0000000400029825 */ /* 0x004fcc00078e0202 */
[----:B------:R2:W3:Y:S01]  /*29750*/  @!P1 LDG.E R3, desc[UR40][R2.64] ;  /* 0x0000002802039981 */ /* 0x0004e2000c1e1900 */
[C---:B------:R-:W-:Y:S02]  /*29760*/  ISETP.GE.U32.AND P2, PT, R6.reuse, 0x2, PT ;  /* 0x000000020600780c */ /* 0x040fe40003f46070 */
[C---:B------:R-:W-:Y:S01]  /*29770*/  ISETP.GE.U32.AND P3, PT, R6.reuse, 0x4, PT ;  /* 0x000000040600780c */ /* 0x040fe20003f66070 */
[----:B------:R-:W-:Y:S01]  /*29780*/  SHFL.IDX PT, R0, R16, RZ, 0x1f ;  /* 0x00001fff10007589 */ /* 0x000fe200000e0000 */
[C---:B------:R-:W-:Y:S02]  /*29790*/  ISETP.GE.U32.AND P4, PT, R6.reuse, 0x8, PT ;  /* 0x000000080600780c */ /* 0x040fe40003f86070 */
[C---:B------:R-:W-:Y:S01]  /*297a0*/  ISETP.GE.U32.AND P5, PT, R6.reuse, 0x10, PT ;  /* 0x000000100600780c */ /* 0x040fe20003fa6070 */
[----:B------:R-:W-:Y:S01]  /*297b0*/  SHFL.IDX PT, R5, R16, 0x1, 0x1f ;  /* 0x00201f0010057f89 */ /* 0x000fe200000e0000 */
[----:B--2---:R-:W-:Y:S02]  /*297c0*/  IMAD.MOV.U32 R2, RZ, RZ, RZ ;  /* 0x000000ffff027224 */ /* 0x004fe400078e00ff */
[----:B---3--:R-:W-:Y:S01]  /*297d0*/  @!P1 IMAD.MOV.U32 R2, RZ, RZ, R3 ;  /* 0x000000ffff029224 */ /* 0x008fe200078e0003 */
[----:B------:R-:W-:-:S04]  /*297e0*/  ISETP.NE.AND P1, PT, R6, RZ, PT ;  /* 0x000000ff0600720c */ /* 0x000fc80003f25270 */
[----:B------:R-:W2:Y:S02]  /*297f0*/  SHFL.UP PT, R3, R2, 0x1, RZ ;  /* 0x0420000002037989 */ /* 0x000ea400000e00ff */
[----:B--2---:R-:W-:-:S05]  /*29800*/  SEL R3, R3, RZ, P1 ;  /* 0x000000ff03037207 */ /* 0x004fca0000800000 */
[----:B------:R-:W-:-:S05]  /*29810*/  IMAD.IADD R3, R2, 0x1, R3 ;  /* 0x0000000102037824 */ /* 0x000fca00078e0203 */
        /* <DEDUP_REMOVED lines=12> */
[----:B------:R2:W3:Y:S02]  /*298e0*/  SHFL.IDX PT, R7, R3, 0x1f, 0x1f ;  /* 0x03e01f0003077f89 */ /* 0x0004e400000e0000 */
.L_x_1965:
[----:B------:R-:W-:Y:S01]  /*298f0*/  ULDC UR4, c[0x0][0xc38] ;  /* 0x00030e0000047ab9 */ /* 0x000fe20000000800 */
[----:B------:R-:W-:Y:S02]  /*29900*/  IMAD.MOV.U32 R6, RZ, RZ, R3 ;  /* 0x000000ffff067224 */ /* 0x000fe400078e0003 */
[----:B------:R-:W-:-:S04]  /*29910*/  IMAD.U32 R4, RZ, RZ, UR4 ;  /* 0x00000004ff047e24 */ /* 0x000fc8000f8e00ff */
[----:B---3--:R-:W-:-:S04]  /*29920*/  IMAD R7, R7, R4, RZ ;  /* 0x0000000407077224 */ /* 0x008fc800078e02ff */
[----:B------:R-:W-:-:S05]  /*29930*/  IMAD.IADD R5, R5, 0x1, R7 ;  /* 0x0000000105057824 */ /* 0x000fca00078e0207 */
[----:B------:R-:W-:-:S13]  /*29940*/  ISETP.GT.AND P6, PT, R5, R0, PT ;  /* 0x000000000500720c */ /* 0x000fda0003fc4270 */
[----:B------:R-:W-:Y:S05]  /*29950*/  @P6 BRA `(.L_x_1812) ;  /* 0x00000000009c6947 */ /* 0x000fea0003800000 */
.L_x_1817:
[----:B------:R-:W3:Y:S01]  /*29960*/  LDC R2, c[0x0][0xc3c] ;  /* 0x00030f00ff027b82 */ /* 0x000ee20000000800 */
[----:B------:R-:W-:-:S05]  /*29970*/  VIADD R19, R19, 0x1f ;  /* 0x0000001f13137836 */ /* 0x000fca0000000000 */
[----:B---3--:R-:W-:-:S13]  /*29980*/  ISETP.GE.AND P6, PT, R19, R2, PT ;  /* 0x000000021300720c */ /* 0x008fda0003fc6270 */
[----:B--2---:R-:W-:Y:S05]  /*29990*/  @P6 BRA `(.L_x_1813) ;  /* 0x0000000400d86947 */ /* 0x004fea0003800000 */
[----:B--2---:R-:W2:Y:S01]  /*299a0*/  S2R R3, SR_TID.X ;  /* 0x0000000000037919 */ /* 0x004ea20000002100 */
[----:B------:R-:W-:Y:S01]  /*299b0*/  BSSY B0, `(.L_x_1814) ;  /* 0x0000009000007945 */ /* 0x000fe20003800000 */
[----:B--2---:R-:W-:-:S05]  /*299c0*/  LOP3.LUT R3, R3, 0x1f, RZ, 0xc0, !PT ;  /* 0x0000001f03037812 */ /* 0x004fca00078ec0ff */
[----:B------:R-:W-:-:S05]  /*299d0*/  IMAD.IADD R4, R19, 0x1, R3 ;  /* 0x0000000113047824 */ /* 0x000fca00078e0203 */
[----:B------:R-:W-:Y:S01]  /*299e0*/  ISETP.GE.OR P6, PT, R4, R2, !P0 ;  /* 0x000000020400720c */ /* 0x000fe200047c6670 */
[----:B------:R-:W-:-:S12]  /*299f0*/  IMAD.MOV.U32 R2, RZ, RZ, RZ ;  /* 0x000000ffff027224 */ /* 0x000fd800078e00ff */
[----:B------:R-:W-:Y:S05]  /*29a00*/  @P6 BRA `(.L_x_1815) ;  /* 0x00000000000c6947 */ /* 0x000fea0003800000 */
[----:B------:R-:W2:Y:S02]  /*29a10*/  LDC.64 R2, c[0x0][0xc80] ;  /* 0x00032000ff027b82 */ /* 0x000ea40000000a00 */
[----:B--2---:R-:W-:-:S06]  /*29a20*/  IMAD.WIDE R2, R4, 0x4, R2 ;  /* 0x0000000404027825 */ /* 0x004fcc00078e0202 */
[----:B------:R2:W5:Y:S02]  /*29a30*/  LDG.E R2, desc[UR40][R2.64] ;  /* 0x0000002802027981 */ /* 0x000564000c1e1900 */
.L_x_1815:
[----:B------:R-:W-:Y:S05]  /*29a40*/  BSYNC B0 ;  /* 0x0000000000007941 */ /* 0x000fea0003800000 */
.L_x_1814:
[----:B------:R-:W-:-:S03]  /*29a50*/  UMOV UR4, 0xffffffff ;  /* 0xffffffff00047882 */ /* 0x000fc60000000000 */
[----:B------:R-:W-:Y:S05]  /*29a60*/  BRA.DIV UR4, `(.L_x_1816) ;  /* 0x0000004204b47947 */ /* 0x000fea000b800000 */
[----:B--2--5:R-:W2:Y:S02]  /*29a70*/  SHFL.UP PT, R3, R2, 0x1, RZ ;  /* 0x0420000002037989 */ /* 0x024ea400000e00ff */
        /* <DEDUP_REMOVED lines=15> */
.L_x_1973:
[----:B------:R-:W-:Y:S02]  /*29b70*/  ULDC UR4, c[0x0][0xc38] ;  /* 0x00030e0000047ab9 */ /* 0x000fe40000000800 */
[----:B------:R-:W-:-:S04]  /*29b80*/  IMAD.U32 R4, RZ, RZ, UR4 ;  /* 0x00000004ff047e24 */ /* 0x000fc8000f8e00ff */
[----:B---3--:R-:W-:-:S04]  /*29b90*/  IMAD R7, R7, R4, RZ ;  /* 0x0000000407077224 */ /* 0x008fc800078e02ff */
[----:B------:R-:W-:-:S05]  /*29ba0*/  IMAD.IADD R5, R7, 0x1, R5 ;  /* 0x0000000107057824 */ /* 0x000fca00078e0205 */
[----:B------:R-:W-:-:S13]  /*29bb0*/  ISETP.GT.AND P6, PT, R5, R0, PT ;  /* 0x000000000500720c */ /* 0x000fda0003fc4270 */
[----:B------:R-:W-:Y:S05]  /*29bc0*/  @!P6 BRA `(.L_x_1817) ;  /* 0xfffffffc0064e947 */ /* 0x000fea000383ffff */
.L_x_1812:
[----:B------:R-:W-:Y:S01]  /*29bd0*/  IMAD.IADD R7, R5, 0x1, -R7 ;  /* 0x0000000105077824 */ /* 0x000fe200078e0a07 */
[----:B------:R-:W-:-:S03]  /*29be0*/  UMOV UR4, 0xffffffff ;  /* 0xffffffff00047882 */ /* 0x000fc60000000000 */
[----:B--2---:R-:W-:-:S05]  /*29bf0*/  IMAD R3, R6, R4, R7 ;  /* 0x0000000406037224 */ /* 0x004fca00078e0207 */
[----:B------:R-:W-:Y:S01]  /*29c00*/  ISETP.GT.AND P6, PT, R3, R0, PT ;  /* 0x000000000300720c */ /* 0x000fe20003fc4270 */
[----:B------:R-:W-:-:S12]  /*29c10*/  BRA.DIV UR4, `(.L_x_1818) ;  /* 0x0000004604207947 */ /* 0x000fd8000b800000 */
[----:B------:R-:W-:-:S04]  /*29c20*/  VOTE.ANY R3, PT, !P6 ;  /* 0x0000000000037806 */ /* 0x000fc800070e0100 */
[----:B------:R-:W2:Y:S02]  /*29c30*/  POPC R5, R3 ;  /* 0x0000000300057309 */ /* 0x000ea40000000000 */
[----:B--2---:R2:W3:Y:S02]  /*29c40*/  SHFL.IDX PT, R17, R2, R5, 0x1f ;  /* 0x00001f0502117589 */ /* 0x0044e400000e0000 */
.L_x_1977:
[----:B------:R-:W-:Y:S01]  /*29c50*/  ISETP.NE.AND P0, PT, R3, RZ, PT ;  /* 0x000000ff0300720c */ /* 0x000fe20003f05270 */
[----:B------:R-:W-:-:S12]  /*29c60*/  IMAD.MOV.U32 R16, RZ, RZ, RZ ;  /* 0x000000ffff107224 */ /* 0x000fd800078e00ff */
[----:B------:R-:W-:Y:S05]  /*29c70*/  @!P0 BRA `(.L_x_1819) ;  /* 0x0000000000148947 */ /* 0x000fea0003800000 */
[----:B------:R-:W-:Y:S01]  /*29c80*/  UMOV UR4, 0xffffffff ;  /* 0xffffffff00047882 */ /* 0x000fe20000000000 */
[----:B------:R-:W-:Y:S02]  /*29c90*/  VIADD R12, R5, 0xffffffff ;  /* 0xffffffff050c7836 */ /* 0x000fe40000000000 */
[----:B------:R-:W-:Y:S05]  /*29ca0*/  BRA.DIV UR4, `(.L_x_1820) ;  /* 0x0000004604447947 */ /* 0x000fea000b800000 */
[----:B------:R4:W0:Y:S02]  /*29cb0*/  SHFL.IDX PT, R6, R6, R12, 0x1f ;  /* 0x00001f0c06067589 */ /* 0x00082400000e0000 */
.L_x_1980:
[----:B0-----:R-:W-:-:S07]  /*29cc0*/  IMAD.MOV.U32 R16, RZ, RZ, R6 ;  /* 0x000000ffff107224 */ /* 0x001fce00078e0006 */
.L_x_1819:
[----:B--2---:R-:W2:Y:S01]  /*29cd0*/  LDC.64 R2, c[0x0][0xc90] ;  /* 0x00032400ff027b82 */ /* 0x004ea20000000a00 */
[----:B------:R-:W-:-:S04]  /*29ce0*/  IMAD.IADD R19, R5, 0x1, R19 ;  /* 0x0000000105137824 */ /* 0x000fc800078e0213 */
[----:B--2---:R-:W-:-:S05]  /*29cf0*/  IMAD.WIDE R2, R19, 0x4, R2 ;  /* 0x0000000413027825 */ /* 0x004fca00078e0202 */
[----:B------:R-:W3:Y:S01]  /*29d00*/  LDG.E R5, desc[UR40][R2.64] ;  /* 0x0000002802057981 */ /* 0x000ee2000c1e1900 */
[----:B------:R-:W-:-:S04]  /*29d10*/  IMAD R16, R16, R4, R7 ;  /* 0x0000000410107224 */ /* 0x000fc800078e0207 */
[----:B------:R-:W-:Y:S02]  /*29d20*/  IMAD.IADD R0, R0, 0x1, -R16 ;  /* 0x0000000100007824 */ /* 0x000fe400078e0a10 */
[----:B---3--:R-:W-:-:S05]  /*29d30*/  IMAD R8, R17, R5, RZ ;  /* 0x0000000511087224 */ /* 0x008fca00078e02ff */
[----:B------:R-:W-:-:S04]  /*29d40*/  IABS R6, R8 ;  /* 0x0000000800067213 */ /* 0x000fc80000000000 */
[----:B------:R-:W2:Y:S08]  /*29d50*/  I2F.RP R2, R6 ;  /* 0x0000000600027306 */ /* 0x000eb00000209400 */
[----:B--2---:R-:W2:Y:S02]  /*29d60*/  MUFU.RCP R2, R2 ;  /* 0x0000000200027308 */ /* 0x004ea40000001000 */
[----:B--2---:R-:W-:-:S06]  /*29d70*/  VIADD R2, R2, 0xffffffe ;  /* 0x0ffffffe02027836 */ /* 0x004fcc0000000000 */
[----:B------:R-:W2:Y:S02]  /*29d80*/  F2I.FTZ.U32.TRUNC.NTZ R3, R2 ;  /* 0x0000000200037305 */ /* 0x000ea4000021f000 */
[----:B--2---:R-:W-:-:S04]  /*29d90*/  IMAD.MOV R2, RZ, RZ, -R3 ;  /* 0x000000ffff027224 */ /* 0x004fc800078e0a03 */
        /* <DEDUP_REMOVED lines=15> */
[----:B------:R-:W-:-:S04]  /*29e90*/  @P0 VIADD R7, R7, 0x1 ;  /* 0x0000000107070836 */ /* 0x000fc80000000000 */
[----:B------:R-:W-:-:S04]  /*29ea0*/  IMAD.MOV.U32 R2, RZ, RZ, R7 ;  /* 0x000000ffff027224 */ /* 0x000fc800078e0007 */
        /* <DEDUP_REMOVED lines=34> */
[----:B------:R-:W-:-:S05]  /*2a0d0*/  LOP3.LUT R2, RZ, R2, RZ, 0x33, !PT ;  /* 0x00000002ff027212 */ /* 0x000fca00078e33ff */
[----:B------:R-:W-:Y:S01]  /*2a0e0*/  IMAD.IADD R17, R17, 0x1, R2 ;  /* 0x0000000111117824 */ /* 0x000fe200078e0202 */
[----:B------:R-:W-:Y:S06]  /*2a0f0*/  BRA `(.L_x_1821) ;  /* 0x00000000001c7947 */ /* 0x000fec0003800000 */
.L_x_1813:
[----:B------:R-:W-:Y:S01]  /*2a100*/  UMOV UR4, URZ ;  /* 0x0000003f00047c82 */ /* 0x000fe20008000000 */
[----:B------:R-:W-:Y:S01]  /*2a110*/  UMOV UR5, URZ ;  /* 0x0000003f00057c82 */ /* 0x000fe20008000000 */
[----:B------:R-:W-:Y:S01]  /*2a120*/  ULDC UR6, c[0x0][0xc3c] ;  /* 0x00030f0000067ab9 */ /* 0x000fe20000000800 */
[----:B------:R-:W-:Y:S02]  /*2a130*/  IMAD.MOV.U32 R16, RZ, RZ, R0 ;  /* 0x000000ffff107224 */ /* 0x000fe400078e0000 */
[----:B------:R-:W-:Y:S02]  /*2a140*/  IMAD.U32 R17, RZ, RZ, UR4 ;  /* 0x00000004ff117e24 */ /* 0x000fe4000f8e00ff */
[----:B------:R-:W-:Y:S02]  /*2a150*/  IMAD.U32 R18, RZ, RZ, UR5 ;  /* 0x00000005ff127e24 */ /* 0x000fe4000f8e00ff */
[----:B------:R-:W-:-:S07]  /*2a160*/  IMAD.U32 R19, RZ, RZ, UR6 ;  /* 0x00000006ff137e24 */ /* 0x000fce000f8e00ff */
.L_x_1821:
[----:B--2---:R2:W3:Y:S01]  /*2a170*/  LDL R3, [R1] ;  /* 0x0000000001037983 */ /* 0x0044e20000100800 */
[----:B------:R-:W5:Y:S01]  /*2a180*/  S2R R0, SR_TID.X ;  /* 0x0000000000007919 */ /* 0x000f620000002100 */
[----:B------:R-:W-:Y:S05]  /*2a190*/  WARPSYNC.ALL ;  /* 0x0000000000007948 */ /* 0x000fea0003800000 */
[----:B-----5:R-:W-:Y:S01]  /*2a1a0*/  LOP3.LUT R0, R0, 0x1f, RZ, 0xc0, !PT ;  /* 0x0000001f00007812 */ /* 0x020fe200078ec0ff */
[----:B------:R-:W-:Y:S03]  /*2a1b0*/  BAR.SYNC.DEFER_BLOCKING 0x4, 0x180 ;  /* 0x0106000000007b1d */ /* 0x000fe60000010000 */
[----:B------:R-:W-:-:S13]  /*2a1c0*/  ISETP.NE.AND P0, PT, R0, RZ, PT ;  /* 0x000000ff0000720c */ /* 0x000fda0003f05270 */
[----:B------:R-:W3:Y:S01]  /*2a1d0*/  @!P0 S2R R0, SR_CgaCtaId ;  /* 0x0000000000008919 */ /* 0x000ee20000008800 */
[----:B------:R-:W-:-:S04]  /*2a1e0*/  @!P0 MOV R2, 0x400 ;  /* 0x0000040000028802 */ /* 0x000fc80000000f00 */
[----:B---3--:R-:W-:-:S05]  /*2a1f0*/  @!P0 LEA R3, R0, R2, 0x18 ;  /* 0x0000000200038211 */ /* 0x008fca00078ec0ff */
[----:B------:R2:W-:Y:S04]  /*2a200*/  @!P0 STS.128 [R3+0x2a8d0], R16 ;  /* 0x02a8d01003008388 */ /* 0x0005e80000000c00 */
[----:B------:R2:W-:Y:S01]  /*2a210*/  @!P0 STL [R1], R3 ;  /* 0x0000000301008387 */ /* 0x0005e20000100800 */
[----:B------:R-:W-:Y:S06]  /*2a220*/  BAR.ARV 0x5, 0x180 ;  /* 0x0146000000007b1d */ /* 0x000fec0000002000 */
.L_x_1810:
[----:B------:R-:W-:Y:S02]  /*2a230*/  ULDC UR4, c[0x0][0xc3c] ;  /* 0x00030f0000047ab9 */ /* 0x000fe40000000800 */
[----:B--2---:R-:W-:-:S13]  /*2a240*/  ISETP.GE.AND P0, PT, R19, UR4, PT ;  /* 0x0000000413007c0c */ /* 0x004fda000bf06270 */
[----:B------:R-:W-:Y:S05]  /*2a250*/  @!P0 BRA `(.L_x_1822) ;  /* 0xffffff9800248947 */ /* 0x000fea000383ffff */
[----:B------:R-:W-:Y:S05]  /*2a260*/  BSYNC B7 ;  /* 0x0000000000077941 */ /* 0x000fea0003800000 */
.L_x_1690:
[----:B---3--:R-:W2:Y:S01]  /*2a270*/  LDL.LU R0, [R1+0x58] ;  /* 0x0000580001007983 */ /* 0x008ea20000300800 */
[----:B------:R-:W-:Y:S01]  /*2a280*/  BSSY B0, `(.L_x_1823) ;  /* 0x000000b000007945 */ /* 0x000fe20003800000 */
[----:B------:R-:W3:Y:S01]  /*2a290*/  S2R R5, SR_CgaCtaId ;  /* 0x0000000000057919 */ /* 0x000ee20000008800 */
[----:B--2---:R-:W-:-:S05]  /*2a2a0*/  VIADD R0, R0, 0x1 ;  /* 0x0000000100007836 */ /* 0x004fca0000000000 */
[----:B0-----:R-:W-:-:S04]  /*2a2b0*/  LEA.HI R2, R0, R0, RZ, 0x1 ;  /* 0x0000000000027211 */ /* 0x001fc800078f08ff */
[----:B------:R-:W-:-:S05]  /*2a2c0*/  LOP3.LUT R3, R2, 0xfffffffe, RZ, 0xc0, !PT ;  /* 0xfffffffe02037812 */ /* 0x000fca00078ec0ff */
[----:B------:R-:W-:Y:S01]  /*2a2d0*/  IMAD.IADD R3, R0, 0x1, -R3 ;  /* 0x0000000100037824 */ /* 0x000fe200078e0a03 */
[----:B------:R-:W-:-:S04]  /*2a2e0*/  MOV R0, 0x400 ;  /* 0x0000040000007802 */ /* 0x000fc80000000f00 */
[----:B---3--:R-:W-:Y:S02]  /*2a2f0*/  LEA R0, R5, R0, 0x18 ;  /* 0x0000000005007211 */ /* 0x008fe400078ec0ff */
[----:B------:R-:W-:-:S04]  /*2a300*/  SHF.L.U32 R3, R3, 0x1f, RZ ;  /* 0x0000001f03037819 */ /* 0x000fc800000006ff */
[----:B------:R-:W0:Y:S02]  /*2a310*/  SYNCS.PHASECHK.TRANS64.TRYWAIT P0, [R0+URZ+0x2a820], R3 ;  /* 0x02a82003000075a7 */ /* 0x000e24000800017f */
[----:B0-----:R-:W-:Y:S05]  /*2a320*/  @!P0 BRA `(.L_x_1824) ;  /* 0x0000003c00cc8947 */ /* 0x001fea0003800000 */
.L_x_1981:
[----:B------:R-:W-:Y:S05]  /*2a330*/  BSYNC B0 ;  /* 0x0000000000007941 */ /* 0x000fea0003800000 */
.L_x_1823:
[----:B------:R-:W-:-:S03]  /*2a340*/  UMOV UR4, 0xffffffff ;  /* 0xffffffff00047882 */ /* 0x000fc60000000000 */
[----:B------:R-:W-:Y:S05]  /*2a350*/  BRA.DIV UR4, `(.L_x_1825) ;  /* 0x0000003e04d47947 */ /* 0x000fea000b800000 */
[----:B------:R-:W2:Y:S02]  /*2a360*/  S2R R2, SR_TID.X ;  /* 0x0000000000027919 */ /* 0x000ea40000002100 */
[----:B--2---:R-:W-:-:S04]  /*2a370*/  SHF.R.U32.HI R2, RZ, 0x5, R2 ;  /* 0x00000005ff027819 */ /* 0x004fc80000011602 */
[----:B------:R-:W-:-:S05]  /*2a380*/  LOP3.LUT R2, R2, 0x3, RZ, 0xc0, !PT ;  /* 0x0000000302027812 */ /* 0x000fca00078ec0ff */
[----:B------:R2:W3:Y:S02]  /*2a390*/  SHFL.IDX PT, R14, R2, RZ, 0x1f ;  /* 0x00001fff020e7589 */ /* 0x0004e400000e0000 */
.L_x_1984:
[----:B---3--:R-:W-:-:S13]  /*2a3a0*/  ISETP.NE.AND P0, PT, R14, RZ, PT ;  /* 0x000000ff0e00720c */ /* 0x008fda0003f05270 */
[----:B------:R-:W-:Y:S05]  /*2a3b0*/  @P0 BRA `(.L_x_1461) ;  /* 0x0000000000b00947 */ /* 0x000fea0003800000 */
[----:B------:R-:W-:-:S03]  /*2a3c0*/  UMOV UR4, 0xffffffff ;  /* 0xffffffff00047882 */ /* 0x000fc60000000000 */
[----:B------:R-:W-:Y:S05]  /*2a3d0*/  BRA.DIV UR4, `(.L_x_1826) ;  /* 0x0000003e04e87947 */ /* 0x000fea000b800000 */
[----:B------:R-:W-:-:S13]  /*2a3e0*/  ELECT P6, URZ, PT ;  /* 0x00000000003f782f */ /* 0x000fda00038c0000 */
.L_x_1987:
[----:B------:R-:W-:Y:S05]  /*2a3f0*/  @!P6 BRA `(.L_x_1461) ;  /* 0x0000000000a0e947 */ /* 0x000fea0003800000 */
[----:B------:R-:W-:-:S06]  /*2a400*/  ULOP3.LUT UR4, UR37, 0x2, URZ, 0xfc, !UPT ;  /* 0x0000000225047892 */ /* 0x000fcc000f8efc3f */
[----:B--2---:R-:W-:-:S05]  /*2a410*/  IMAD.U32 R2, RZ, RZ, UR4 ;  /* 0x00000004ff027e24 */ /* 0x004fca000f8e00ff */
[----:B------:R-:W-:-:S13]  /*2a420*/  ISETP.NE.AND P0, PT, R2, 0x3, PT ;  /* 0x000000030200780c */ /* 0x000fda0003f05270 */
[----:B------:R-:W-:Y:S05]  /*2a430*/  @!P0 BRA `(.L_x_1827) ;  /* 0x0000000000048947 */ /* 0x000fea0003800000 */
[----:B------:R-:W-:Y:S01]  /*2a440*/  BPT.TRAP 0x1 ;  /* 0x000000040000795c */ /* 0x000fe20000300000 */
.L_x_1827:
[----:B0-----:R-:W2:Y:S04]  /*2a450*/  LDL R3, [R1+0x4] ;  /* 0x0000040001037983 */ /* 0x001ea80000100800 */
[----:B------:R-:W3:Y:S01]  /*2a460*/  LDL.LU R7, [R1+0xc] ;  /* 0x00000c0001077983 */ /* 0x000ee20000300800 */
[----:B------:R-:W-:-:S04]  /*2a470*/  VIADD R2, R0, 0x2a840 ;  /* 0x0002a84000027836 */ /* 0x000fc80000000000 */
[C---:B--2---:R-:W-:Y:S02]  /*2a480*/  IMAD R6, R3.reuse, 0x8, R2 ;  /* 0x0000000803067824 */ /* 0x044fe400078e0202 */
[----:B------:R-:W-:Y:S01]  /*2a490*/  VIADD R3, R3, 0x1 ;  /* 0x0000000103037836 */ /* 0x000fe20000000000 */
[----:B---3--:R-:W-:-:S04]  /*2a4a0*/  SHF.L.U32 R5, R7, 0x1f, RZ ;  /* 0x0000001f07057819 */ /* 0x008fc800000006ff */
[C---:B------:R-:W-:Y:S01]  /*2a4b0*/  ISETP.NE.AND P2, PT, R3.reuse, 0x2, PT ;  /* 0x000000020300780c */ /* 0x040fe20003f45270 */
[----:B------:R-:W0:Y:S03]  /*2a4c0*/  SYNCS.PHASECHK.TRANS64.TRYWAIT P1, [R6+URZ], R5 ;  /* 0x00000005060075a7 */ /* 0x000e26000802017f */
[----:B------:R-:W-:Y:S02]  /*2a4d0*/  SEL R4, RZ, 0x1, P2 ;  /* 0x00000001ff047807 */ /* 0x000fe40001000000 */
[----:B------:R-:W-:Y:S02]  /*2a4e0*/  SEL R3, R3, RZ, P2 ;  /* 0x000000ff03037207 */ /* 0x000fe40001000000 */
[----:B------:R-:W-:-:S03]  /*2a4f0*/  LOP3.LUT R4, R7, R4, RZ, 0x3c, !PT ;  /* 0x0000000407047212 */ /* 0x000fc600078e3cff */
[----:B------:R-:W-:Y:S01]  /*2a500*/  IMAD R7, R3, 0x8, R2 ;  /* 0x0000000803077824 */ /* 0x000fe200078e0202 */
[----:B------:R-:W-:Y:S01]  /*2a510*/  SHF.L.U32 R2, R4, 0x1f, RZ ;  /* 0x0000001f04027819 */ /* 0x000fe200000006ff */
[----:B0-----:R-:W-:Y:S06]  /*2a520*/  @!P1 BRA `(.L_x_1828) ;  /* 0x0000003c00b49947 */ /* 0x001fec0003800000 */
.L_x_1988:
[----:B------:R-:W2:Y:S02]  /*2a530*/  SYNCS.PHASECHK.TRANS64.TRYWAIT P1, [R7+URZ], R2 ;  /* 0x00000002070075a7 */ /* 0x000ea4000802017f */
[----:B--2---:R-:W-:Y:S05]  /*2a540*/  @!P1 BRA `(.L_x_1829) ;  /* 0x0000003c00c09947 */ /* 0x004fea0003800000 */
.L_x_1989:
[----:B------:R-:W-:Y:S05]  /*2a550*/  @!P0 BRA `(.L_x_1830) ;  /* 0x0000000000048947 */ /* 0x000fea0003800000 */
[----:B------:R-:W-:Y:S01]  /*2a560*/  BPT.TRAP 0x1 ;  /* 0x000000040000795c */ /* 0x000fe20000300000 */
.L_x_1830:
[----:B------:R-:W3:Y:S02]  /*2a570*/  LDL.LU R4, [R1+0x4] ;  /* 0x0000040001047983 */ /* 0x000ee40000300800 */
[----:B---3--:R-:W-:-:S04]  /*2a580*/  IMAD R4, R4, 0x8, R0 ;  /* 0x0000000804047824 */ /* 0x008fc800078e0200 */
[----:B------:R-:W3:Y:S02]  /*2a590*/  SYNCS.PHASECHK.TRANS64.TRYWAIT P1, [R4+URZ+0x2a860], R5 ;  /* 0x02a86005040075a7 */ /* 0x000ee4000802017f */
[----:B---3--:R-:W-:Y:S05]  /*2a5a0*/  @!P1 BRA `(.L_x_1831) ;  /* 0x0000003c00bc9947 */ /* 0x008fea0003800000 */
.L_x_1990:
[----:B------:R-:W-:Y:S05]  /*2a5b0*/  @!P0 BRA `(.L_x_1832) ;  /* 0x0000000000048947 */ /* 0x000fea0003800000 */
[----:B------:R-:W-:Y:S01]  /*2a5c0*/  BPT.TRAP 0x1 ;  /* 0x000000040000795c */ /* 0x000fe20000300000 */
.L_x_1832:
[----:B------:R-:W-:-:S04]  /*2a5d0*/  IMAD R3, R3, 0x8, R0 ;  /* 0x0000000803037824 */ /* 0x000fc800078e0200 */
[----:B------:R-:W5:Y:S02]  /*2a5e0*/  SYNCS.PHASECHK.TRANS64.TRYWAIT P1, [R3+URZ+0x2a860], R2 ;  /* 0x02a86002030075a7 */ /* 0x000f64000802017f */
[----:B-----5:R-:W-:Y:S05]  /*2a5f0*/  @!P1 BRA `(.L_x_1833) ;  /* 0x0000003c00bc9947 */ /* 0x020fea0003800000 */
.L_x_1991:
[----:B------:R-:W-:Y:S05]  /*2a600*/  @!P0 BRA `(.L_x_1834) ;  /* 0x0000000000048947 */ /* 0x000fea0003800000 */
[----:B------:R-:W-:Y:S01]  /*2a610*/  BPT.TRAP 0x1 ;  /* 0x000000040000795c */ /* 0x000fe20000300000 */
.L_x_1834:
[----:B------:R-:W5:Y:S02]  /*2a620*/  SYNCS.PHASECHK.TRANS64.TRYWAIT P0, [R4+URZ+0x2a880], R5 ;  /* 0x02a88005040075a7 */ /* 0x000f64000800017f */
[----:B-----5:R-:W-:Y:S05]  /*2a630*/  @!P0 BRA `(.L_x_1835) ;  /* 0x0000003c00c08947 */ /* 0x020fea0003800000 */
.L_x_1836:
[----:B------:R0:W0:Y:S02]  /*2a640*/  SYNCS.PHASECHK.TRANS64.TRYWAIT P0, [R3+URZ+0x2a880], R2 ;  /* 0x02a88002030075a7 */ /* 0x000024000800017f */
[----:B0-----:R-:W-:Y:S05]  /*2a650*/  @!P0 NANOSLEEP.SYNCS 0x989680 ;  /* 0x009896800000895d */ /* 0x001fea0003900000 */
[----:B------:R-:W0:Y:S02]  /*2a660*/  @!P0 SYNCS.PHASECHK.TRANS64 P0, [R3+URZ+0x2a880], R2 ;  /* 0x02a88002030085a7 */ /* 0x000e24000800007f */
[----:B0-----:R-:W-:Y:S05]  /*2a670*/  @!P0 BRA `(.L_x_1836) ;  /* 0xfffffffc00f08947 */ /* 0x001fea000383ffff */
.L_x_1461:
[----:B------:R-:W-:Y:S05]  /*2a680*/  BSYNC B8 ;  /* 0x0000000000087941 */ /* 0x000fea0003800000 */
.L_x_1458:
[----:B------:R-:W-:Y:S05]  /*2a690*/  EXIT ;  /* 0x000000000000794d */ /* 0x000fea0003800000 */
.L_x_1485:
[----:B0-----:R0:W1:Y:S02]  /*2a6a0*/  SYNCS.PHASECHK.TRANS64.TRYWAIT P5, [R103+URZ+0x2a890], R108 ;  /* 0x02a8906c670075a7 */ /* 0x00106400080a017f */
[----:B-1----:R-:W-:Y:S05]  /*2a6b0*/  @!P5 NANOSLEEP.SYNCS 0x989680 ;  /* 0x009896800000d95d */ /* 0x002fea0003900000 */
[----:B------:R-:W1:Y:S02]  /*2a6c0*/  @!P5 SYNCS.PHASECHK.TRANS64 P5, [R103+URZ+0x2a890], R108 ;  /* 0x02a8906c6700d5a7 */ /* 0x000e6400080a007f */
[----:B-1----:R-:W-:Y:S05]  /*2a6d0*/  @!P5 BRA `(.L_x_1485) ;  /* 0xfffffffc00f0d947 */ /* 0x002fea000383ffff */
[----:B------:R-:W-:Y:S05]  /*2a6e0*/  BRA `(.L_x_1837) ;  /* 0xfffffd8800547947 */ /* 0x000fea000383ffff */
.L_x_1513:
[----:B-1----:R1:W2:Y:S02]  /*2a6f0*/  SYNCS.PHASECHK.TRANS64.TRYWAIT P5, [R103+URZ+0x2a890], R108 ;  /* 0x02a8906c670075a7 */ /* 0x0022a400080a017f */
[----:B--2---:R-:W-:Y:S05]  /*2a700*/  @!P5 NANOSLEEP.SYNCS 0x989680 ;  /* 0x009896800000d95d */ /* 0x004fea0003900000 */
[----:B------:R-:W2:Y:S02]  /*2a710*/  @!P5 SYNCS.PHASECHK.TRANS64 P5, [R103+URZ+0x2a890], R108 ;  /* 0x02a8906c6700d5a7 */ /* 0x000ea400080a007f */
[----:B--2---:R-:W-:Y:S05]  /*2a720*/  @!P5 BRA `(.L_x_1513) ;  /* 0xfffffffc00f0d947 */ /* 0x004fea000383ffff */
[----:B------:R-:W-:Y:S05]  /*2a730*/  BRA `(.L_x_1838) ;  /* 0xfffffdb800047947 */ /* 0x000fea000383ffff */
.L_x_1526:
[----:B0-----:R0:W1:Y:S02]  /*2a740*/  SYNCS.PHASECHK.TRANS64.TRYWAIT P4, [R103+URZ+0x2a890], R108 ;  /* 0x02a8906c670075a7 */ /* 0x001064000808017f */
[----:B-1----:R-:W-:Y:S05]  /*2a750*/  @!P4 NANOSLEEP.SYNCS 0x989680 ;  /* 0x009896800000c95d */ /* 0x002fea0003900000 */
[----:B------:R-:W1:Y:S02]  /*2a760*/  @!P4 SYNCS.PHASECHK.TRANS64 P4, [R103+URZ+0x2a890], R108 ;  /* 0x02a8906c6700c5a7 */ /* 0x000e64000808007f */
[----:B-1----:R-:W-:Y:S05]  /*2a770*/  @!P4 BRA `(.L_x_1526) ;  /* 0xfffffffc00f0c947 */ /* 0x002fea000383ffff */
[----:B------:R-:W-:Y:S05]  /*2a780*/  BRA `(.L_x_1839) ;  /* 0xfffffde400c87947 */ /* 0x000fea000383ffff */
.L_x_1530:
[----:B--2---:R2:W3:Y:S02]  /*2a790*/  SYNCS.PHASECHK.TRANS64.TRYWAIT P3, [R103+URZ+0x2a8b0], R108 ;  /* 0x02a8b06c670075a7 */ /* 0x0044e4000806017f */
[----:B---3--:R-:W-:Y:S05]  /*2a7a0*/  @!P3 NANOSLEEP.SYNCS 0x989680 ;  /* 0x009896800000b95d */ /* 0x008fea0003900000 */
[----:B------:R-:W3:Y:S02]  /*2a7b0*/  @!P3 SYNCS.PHASECHK.TRANS64 P3, [R103+URZ+0x2a8b0], R108 ;  /* 0x02a8b06c6700b5a7 */ /* 0x000ee4000806007f */
[----:B---3--:R-:W-:Y:S05]  /*2a7c0*/  @!P3 BRA `(.L_x_1530) ;  /* 0xfffffffc00f0b947 */ /* 0x008fea000383ffff */
[----:B------:R-:W-:Y:S05]  /*2a7d0*/  BRA `(.L_x_1840) ;  /* 0xfffffde800607947 */ /* 0x000fea000383ffff */
.L_x_1544:
[----:B------:R-:W0:Y:S01]  /*2a7e0*/  S2R R2, SR_TID.X ;  /* 0x0000000000027919 */ /* 0x000e220000002100 */
[----:B------:R-:W-:Y:S01]  /*2a7f0*/  BSSY B0, `(.L_x_1841) ;  /* 0x000000c000007945 */ /* 0x000fe20003800000 */
[----:B------:R-:W-:Y:S02]  /*2a800*/  IMAD.MOV.U32 R12, RZ, RZ, RZ ;  /* 0x000000ffff0c7224 */ /* 0x000fe400078e00ff */
[----:B------:R-:W-:Y:S02]  /*2a810*/  IMAD.MOV.U32 R11, RZ, RZ, 0x1f ;  /* 0x0000001fff0b7424 */ /* 0x000fe400078e00ff */
[----:B------:R-:W-:Y:S02]  /*2a820*/  IMAD.MOV.U32 R15, RZ, RZ, -0x1 ;  /* 0xffffffffff0f7424 */ /* 0x000fe400078e00ff */
[----:B0-----:R-:W-:-:S05]  /*2a830*/  VIADD R38, R2, 0xffffff80 ;  /* 0xffffff8002267836 */ /* 0x001fca0000000000 */
[----:B------:R-:W-:-:S04]  /*2a840*/  SHF.R.S32.HI R2, RZ, 0x1f, R38 ;  /* 0x0000001fff027819 */ /* 0x000fc80000011426 */
[----:B------:R-:W-:-:S04]  /*2a850*/  LEA.HI R2, R2, R38, RZ, 0x7 ;  /* 0x0000002602027211 */ /* 0x000fc800078f38ff */
[----:B------:R-:W-:-:S05]  /*2a860*/  SHF.R.S32.HI R2, RZ, 0x7, R2 ;  /* 0x00000007ff027819 */ /* 0x000fca0000011402 */
[----:B------:R-:W-:-:S07]  /*2a870*/  IMAD.MOV.U32 R13, RZ, RZ, R2 ;  /* 0x000000ffff0d7224 */ /* 0x000fce00078e0002 */
[----:B-----5:R-:W-:Y:S05]  /*2a880*/  WARPSYNC.COLLECTIVE R15, `(.L_x_1842) ;  /* 0x000000000f087348 */ /* 0x020fea0003c00000 */
[----:B------:R0:W1:Y:S02]  /*2a890*/  SHFL.IDX P6, R14, R13, R12, R11 ;  /* 0x0000000c0d0e7389 */ /* 0x00006400000c000b */
[----:B01---5:R-:W-:Y:S01]  /*2a8a0*/  ENDCOLLECTIVE ;  /* 0x000000000000791b */ /* 0x023fe20003800000 */
.L_x_1842:
[----:B------:R-:W-:Y:S05]  /*2a8b0*/  BSYNC B0 ;  /* 0x0000000000007941 */ /* 0x000fea0003800000 */
.L_x_1841:
[----:B------:R-:W-:Y:S01]  /*2a8c0*/  IMAD.MOV.U32 R208, RZ, RZ, R14 ;  /* 0x000000ffffd07224 */ /* 0x000fe200078e000e */
[----:B------:R-:W-:Y:S06]  /*2a8d0*/  BRA `(.L_x_1843) ;  /* 0xfffffdf400187947 */ /* 0x000fec000383ffff */
.L_x_1554:
[----:B------:R-:W-:Y:S01]  /*2a8e0*/  BSSY B1, `(.L_x_1844) ;  /* 0x0000007000017945 */ /* 0x000fe20003800000 */
[----:B------:R-:W-:Y:S02]  /*2a8f0*/  IMAD.MOV.U32 R12, RZ, RZ, RZ ;  /* 0x000000ffff0c7224 */ /* 0x000fe400078e00ff */
[----:B------:R-:W-:Y:S02]  /*2a900*/  IMAD.MOV.U32 R11, RZ, RZ, 0x1e1f ;  /* 0x00001e1fff0b7424 */ /* 0x000fe400078e00ff */
[----:B------:R-:W-:-:S07]  /*2a910*/  IMAD.MOV.U32 R15, RZ, RZ, -0x1 ;  /* 0xffffffffff0f7424 */ /* 0x000fce00078e00ff */
[----:B------:R-:W-:Y:S05]  /*2a920*/  WARPSYNC.COLLECTIVE R15, `(.L_x_1845) ;  /* 0x000000000f087348 */ /* 0x000fea0003c00000 */
[----:B------:R0:W1:Y:S02]  /*2a930*/  SHFL.IDX P6, R14, R13, R12, R11 ;  /* 0x0000000c0d0e7389 */ /* 0x00006400000c000b */
[----:B01----:R-:W-:Y:S01]  /*2a940*/  ENDCOLLECTIVE ;  /* 0x000000000000791b */ /* 0x003fe20003800000 */
.L_x_1845:
[----:B------:R-:W-:Y:S05]  /*2a950*/  BSYNC B1 ;  /* 0x0000000000017941 */ /* 0x000fea0003800000 */
.L_x_1844:
[----:B------:R-:W-:Y:S02]  /*2a960*/  IMAD.MOV.U32 R13, RZ, RZ, R3 ;  /* 0x000000ffff0d7224 */ /* 0x000fe400078e0003 */
[----:B------:R-:W-:Y:S02]  /*2a970*/  IMAD.MOV.U32 R12, RZ, RZ, RZ ;  /* 0x000000ffff0c7224 */ /* 0x000fe400078e00ff */
[----:B------:R-:W-:Y:S02]  /*2a980*/  IMAD.MOV.U32 R11, RZ, RZ, 0x1e1f ;  /* 0x00001e1fff0b7424 */ /* 0x000fe400078e00ff */
[----:B------:R-:W-:Y:S02]  /*2a990*/  IMAD.MOV.U32 R15, RZ, RZ, -0x1 ;  /* 0xffffffffff0f7424 */ /* 0x000fe400078e00ff */
[----:B------:R-:W-:-:S07]  /*2a9a0*/  IMAD.MOV.U32 R0, RZ, RZ, R14 ;  /* 0x000000ffff007224 */ /* 0x000fce00078e000e */
[----:B------:R-:W-:Y:S05]  /*2a9b0*/  WARPSYNC.COLLECTIVE R15, `(.L_x_1846) ;  /* 0x000000000f087348 */ /* 0x000fea0003c00000 */
[----:B------:R0:W1:Y:S02]  /*2a9c0*/  SHFL.IDX P6, R14, R13, R12, R11 ;  /* 0x0000000c0d0e7389 */ /* 0x00006400000c000b */
[----:B01----:R-:W-:Y:S01]  /*2a9d0*/  ENDCOLLECTIVE ;  /* 0x000000000000791b */ /* 0x003fe20003800000 */
.L_x_1846:
[----:B------:R-:W-:Y:S01]  /*2a9e0*/  IMAD.MOV.U32 R13, RZ, RZ, R4 ;  /* 0x000000ffff0d7224 */ /* 0x000fe200078e0004 */
[----:B------:R-:W-:-:S07]  /*2a9f0*/  MOV R3, R14 ;  /* 0x0000000e00037202 */ /* 0x000fce0000000f00 */
[----:B------:R-:W-:Y:S05]  /*2aa00*/  WARPSYNC.COLLECTIVE R15, `(.L_x_1847) ;  /* 0x000000000f087348 */ /* 0x000fea0003c00000 */
[----:B------:R0:W1:Y:S02]  /*2aa10*/  SHFL.IDX P6, R14, R13, R12, R11 ;  /* 0x0000000c0d0e7389 */ /* 0x00006400000c000b */
[----:B01----:R-:W-:Y:S01]  /*2aa20*/  ENDCOLLECTIVE ;  /* 0x000000000000791b */ /* 0x003fe20003800000 */
.L_x_1847:
[----:B------:R-:W-:Y:S02]  /*2aa30*/  IMAD.MOV.U32 R13, RZ, RZ, R5 ;  /* 0x000000ffff0d7224 */ /* 0x000fe400078e0005 */
[----:B------:R-:W-:-:S07]  /*2aa40*/  IMAD.MOV.U32 R4, RZ, RZ, R14 ;  /* 0x000000ffff047224 */ /* 0x000fce00078e000e */
[----:B------:R-:W-:Y:S05]  /*2aa50*/  WARPSYNC.COLLECTIVE R15, `(.L_x_1848) ;  /* 0x000000000f087348 */ /* 0x000fea0003c00000 */
[----:B------:R0:W1:Y:S02]  /*2aa60*/  SHFL.IDX P6, R14, R13, R12, R11 ;  /* 0x0000000c0d0e7389 */ /* 0x00006400000c000b */
[----:B01----:R-:W-:Y:S01]  /*2aa70*/  ENDCOLLECTIVE ;  /* 0x000000000000791b */ /* 0x003fe20003800000 */
.L_x_1848:
[----:B------:R-:W-:Y:S05]  /*2aa80*/  BRA `(.L_x_1849) ;  /* 0xfffffdfc000c7947 */ /* 0x000fea000383ffff */
.L_x_1558:
[----:B0-----:R0:W2:Y:S02]  /*2aa90*/  SYNCS.PHASECHK.TRANS64.TRYWAIT P0, [R16+URZ+0x2a800], R5 ;  /* 0x02a80005100075a7 */ /* 0x0010a4000800017f */
[----:B--2---:R-:W-:Y:S05]  /*2aaa0*/  @!P0 NANOSLEEP.SYNCS 0x989680 ;  /* 0x009896800000895d */ /* 0x004fea0003900000 */
[----:B------:R-:W2:Y:S02]  /*2aab0*/  @!P0 SYNCS.PHASECHK.TRANS64 P0, [R16+URZ+0x2a800], R5 ;  /* 0x02a80005100085a7 */ /* 0x000ea4000800007f */
[----:B--2---:R-:W-:Y:S05]  /*2aac0*/  @!P0 BRA `(.L_x_1558) ;  /* 0xfffffffc00f08947 */ /* 0x004fea000383ffff */
[----:B------:R-:W-:Y:S05]  /*2aad0*/  BRA `(.L_x_1850) ;  /* 0xfffffe0000487947 */ /* 0x000fea000383ffff */
.L_x_1570:
[----:B------:R-:W-:Y:S01]  /*2aae0*/  BSSY B1, `(.L_x_1851) ;  /* 0x0000007000017945 */ /* 0x000fe20003800000 */
[----:B------:R-:W-:Y:S02]  /*2aaf0*/  IMAD.MOV.U32 R12, RZ, RZ, RZ ;  /* 0x000000ffff0c7224 */ /* 0x000fe400078e00ff */
[----:B------:R-:W-:Y:S02]  /*2ab00*/  IMAD.MOV.U32 R11, RZ, RZ, 0x1e1f ;  /* 0x00001e1fff0b7424 */ /* 0x000fe400078e00ff */
[----:B------:R-:W-:-:S07]  /*2ab10*/  IMAD.MOV.U32 R15, RZ, RZ, -0x1 ;  /* 0xffffffffff0f7424 */ /* 0x000fce00078e00ff */
[----:B------:R-:W-:Y:S05]  /*2ab20*/  WARPSYNC.COLLECTIVE R15, `(.L_x_1852) ;  /* 0x000000000f087348 */ /* 0x000fea0003c00000 */
[----:B------:R0:W1:Y:S02]  /*2ab30*/  SHFL.IDX P6, R14, R13, R12, R11 ;  /* 0x0000000c0d0e7389 */ /* 0x00006400000c000b */
[----:B01----:R-:W-:Y:S01]  /*2ab40*/  ENDCOLLECTIVE ;  /* 0x000000000000791b */ /* 0x003fe20003800000 */
.L_x_1852:
[----:B------:R-:W-:Y:S05]  /*2ab50*/  BSYNC B1 ;  /* 0x0000000000017941 */ /* 0x000fea0003800000 */
.L_x_1851:
        /* <DEDUP_REMOVED lines=8> */
.L_x_1853:
[----:B------:R-:W-:Y:S02]  /*2abe0*/  IMAD.MOV.U32 R13, RZ, RZ, R20 ;  /* 0x000000ffff0d7224 */ /* 0x000fe400078e0014 */
[----:B------:R-:W-:-:S07]  /*2abf0*/  IMAD.MOV.U32 R3, RZ, RZ, R14 ;  /* 0x000000ffff037224 */ /* 0x000fce00078e000e */
[----:B------:R-:W-:Y:S05]  /*2ac00*/  WARPSYNC.COLLECTIVE R15, `(.L_x_1854) ;  /* 0x000000000f087348 */ /* 0x000fea0003c00000 */
[----:B------:R0:W1:Y:S02]  /*2ac10*/  SHFL.IDX P6, R14, R13, R12, R11 ;  /* 0x0000000c0d0e7389 */ /* 0x00006400000c000b */
[----:B01----:R-:W-:Y:S01]  /*2ac20*/  ENDCOLLECTIVE ;  /* 0x000000000000791b */ /* 0x003fe20003800000 */
.L_x_1854:
[----:B------:R-:W-:Y:S02]  /*2ac30*/  IMAD.MOV.U32 R13, RZ, RZ, R21 ;  /* 0x000000ffff0d7224 */ /* 0x000fe400078e0015 */
[----:B------:R-:W-:-:S07]  /*2ac40*/  IMAD.MOV.U32 R20, RZ, RZ, R14 ;  /* 0x000000ffff147224 */ /* 0x000fce00078e000e */
[----:B------:R-:W-:Y:S05]  /*2ac50*/  WARPSYNC.COLLECTIVE R15, `(.L_x_1855) ;  /* 0x000000000f087348 */ /* 0x000fea0003c00000 */
[----:B------:R0:W1:Y:S02]  /*2ac60*/  SHFL.IDX P6, R14, R13, R12, R11 ;  /* 0x0000000c0d0e7389 */ /* 0x00006400000c000b */
[----:B01----:R-:W-:Y:S01]  /*2ac70*/  ENDCOLLECTIVE ;  /* 0x000000000000791b */ /* 0x003fe20003800000 */
.L_x_1855:
[----:B------:R-:W-:Y:S01]  /*2ac80*/  IMAD.MOV.U32 R21, RZ, RZ, R14 ;  /* 0x000000ffff157224 */ /* 0x000fe200078e000e */
[----:B------:R-:W-:Y:S06]  /*2ac90*/  BRA `(.L_x_1856) ;  /* 0xfffffe3000107947 */ /* 0x000fec000383ffff */
.L_x_1574:
[----:B--2---:R2:W4:Y:S02]  /*2aca0*/  SYNCS.PHASECHK.TRANS64.TRYWAIT P0, [R16+URZ+0x2a800], R21 ;  /* 0x02a80015100075a7 */ /* 0x004524000800017f */
[----:B----4-:R-:W-:Y:S05]  /*2acb0*/  @!P0 NANOSLEEP.SYNCS 0x989680 ;  /* 0x009896800000895d */ /* 0x010fea0003900000 */
[----:B------:R-:W4:Y:S02]  /*2acc0*/  @!P0 SYNCS.PHASECHK.TRANS64 P0, [R16+URZ+0x2a800], R21 ;  /* 0x02a80015100085a7 */ /* 0x000f24000800007f */
[----:B----4-:R-:W-:Y:S05]  /*2acd0*/  @!P0 BRA `(.L_x_1574) ;  /* 0xfffffffc00f08947 */ /* 0x010fea000383ffff */
[----:B------:R-:W-:Y:S05]  /*2ace0*/  BRA `(.L_x_1857) ;  /* 0xfffffe34000c7947 */ /* 0x000fea000383ffff */
.L_x_1582:
[----:B-1----:R1:W2:Y:S02]  /*2acf0*/  SYNCS.PHASECHK.TRANS64.TRYWAIT P2, [R8+URZ+0x2a830], R3 ;  /* 0x02a83003080075a7 */ /* 0x0022a4000804017f */
[----:B--2---:R-:W-:Y:S05]  /*2ad00*/  @!P2 NANOSLEEP.SYNCS 0x989680 ;  /* 0x009896800000a95d */ /* 0x004fea0003900000 */
[----:B------:R-:W2:Y:S02]  /*2ad10*/  @!P2 SYNCS.PHASECHK.TRANS64 P2, [R8+URZ+0x2a830], R3 ;  /* 0x02a830030800a5a7 */ /* 0x000ea4000804007f */
[----:B--2---:R-:W-:Y:S05]  /*2ad20*/  @!P2 BRA `(.L_x_1582) ;  /* 0xfffffffc00f0a947 */ /* 0x004fea000383ffff */
[----:B------:R-:W-:Y:S05]  /*2ad30*/  BRA `(.L_x_1581) ;  /* 0xfffffe6400487947 */ /* 0x000fea000383ffff */
.L_x_1600:
[----:B-1----:R1:W2:Y:S02]  /*2ad40*/  SYNCS.PHASECHK.TRANS64.TRYWAIT P5, [R7+URZ+0x2a830], R6 ;  /* 0x02a83006070075a7 */ /* 0x0022a400080a017f */
[----:B--2---:R-:W-:Y:S05]  /*2ad50*/  @!P5 NANOSLEEP.SYNCS 0x989680 ;  /* 0x009896800000d95d */ /* 0x004fea0003900000 */
[----:B------:R-:W2:Y:S02]  /*2ad60*/  @!P5 SYNCS.PHASECHK.TRANS64 P5, [R7+URZ+0x2a830], R6 ;  /* 0x02a830060700d5a7 */ /* 0x000ea400080a007f */
[----:B--2---:R-:W-:Y:S05]  /*2ad70*/  @!P5 BRA `(.L_x_1600) ;  /* 0xfffffffc00f0d947 */ /* 0x004fea000383ffff */
[----:B------:R-:W-:Y:S05]  /*2ad80*/  BRA `(.L_x_1599) ;  /* 0xfffffea000187947 */ /* 0x000fea000383ffff */
.L_x_1604:
[----:B-1----:R1:W2:Y:S02]  /*2ad90*/  SYNCS.PHASECHK.TRANS64.TRYWAIT P4, [R7+URZ+0x2a850], R6 ;  /* 0x02a85006070075a7 */ /* 0x0022a4000808017f */
[----:B--2---:R-:W-:Y:S05]  /*2ada0*/  @!P4 NANOSLEEP.SYNCS 0x989680 ;  /* 0x009896800000c95d */ /* 0x004fea0003900000 */
[----:B------:R-:W2:Y:S02]  /*2adb0*/  @!P4 SYNCS.PHASECHK.TRANS64 P4, [R7+URZ+0x2a850], R6 ;  /* 0x02a850060700c5a7 */ /* 0x000ea4000808007f */
[----:B--2---:R-:W-:Y:S05]  /*2adc0*/  @!P4 BRA `(.L_x_1604) ;  /* 0xfffffffc00f0c947 */ /* 0x004fea000383ffff */
[----:B------:R-:W-:Y:S05]  /*2add0*/  BRA `(.L_x_1601) ;  /* 0xfffffea000e87947 */ /* 0x000fea000383ffff */
.L_x_1624:
[----:B-1----:R1:W2:Y:S02]  /*2ade0*/  SYNCS.PHASECHK.TRANS64.TRYWAIT P3, [R7+URZ+0x2a830], R8 ;  /* 0x02a83008070075a7 */ /* 0x0022a4000806017f */
[----:B--2---:R-:W-:Y:S05]  /*2adf0*/  @!P3 NANOSLEEP.SYNCS 0x989680 ;  /* 0x009896800000b95d */ /* 0x004fea0003900000 */
[----:B------:R-:W2:Y:S02]  /*2ae00*/  @!P3 SYNCS.PHASECHK.TRANS64 P3, [R7+URZ+0x2a830], R8 ;  /* 0x02a830080700b5a7 */ /* 0x000ea4000806007f */
[----:B--2---:R-:W-:Y:S05]  /*2ae10*/  @!P3 BRA `(.L_x_1624) ;  /* 0xfffffffc00f0b947 */ /* 0x004fea000383ffff */
[----:B------:R-:W-:Y:S05]  /*2ae20*/  BRA `(.L_x_1623) ;  /* 0xfffffedc001c7947 */ /* 0x000fea000383ffff */
.L_x_1628:
[----:B-1----:R1:W2:Y:S02]  /*2ae30*/  SYNCS.PHASECHK.TRANS64.TRYWAIT P2, [R7+URZ+0x2a850], R6 ;  /* 0x02a85006070075a7 */ /* 0x0022a4000804017f */
[----:B--2---:R-:W-:Y:S05]  /*2ae40*/  @!P2 NANOSLEEP.SYNCS 0x989680 ;  /* 0x009896800000a95d */ /* 0x004fea0003900000 */
[----:B------:R-:W2:Y:S02]  /*2ae50*/  @!P2 SYNCS.PHASECHK.TRANS64 P2, [R7+URZ+0x2a850], R6 ;  /* 0x02a850060700a5a7 */ /* 0x000ea4000804007f */
[----:B--2---:R-:W-:Y:S05]  /*2ae60*/  @!P2 BRA `(.L_x_1628) ;  /* 0xfffffffc00f0a947 */ /* 0x004fea000383ffff */
[----:B------:R-:W-:Y:S05]  /*2ae70*/  BRA `(.L_x_1625) ;  /* 0xfffffedc00f87947 */ /* 0x000fea000383ffff */
.L_x_1636:
[----:B-1----:R1:W2:Y:S02]  /*2ae80*/  SYNCS.PHASECHK.TRANS64.TRYWAIT P3, [R7+URZ+0x2a830], R8 ;  /* 0x02a83008070075a7 */ /* 0x0022a4000806017f */
[----:B--2---:R-:W-:Y:S05]  /*2ae90*/  @!P3 NANOSLEEP.SYNCS 0x989680 ;  /* 0x009896800000b95d */ /* 0x004fea0003900000 */
[----:B------:R-:W2:Y:S02]  /*2aea0*/  @!P3 SYNCS.PHASECHK.TRANS64 P3, [R7+URZ+0x2a830], R8 ;  /* 0x02a830080700b5a7 */ /* 0x000ea4000806007f */
[----:B--2---:R-:W-:Y:S05]  /*2aeb0*/  @!P3 BRA `(.L_x_1636) ;  /* 0xfffffffc00f0b947 */ /* 0x004fea000383ffff */
[----:B------:R-:W-:Y:S05]  /*2aec0*/  BRA `(.L_x_1635) ;  /* 0xffffff0400747947 */ /* 0x000fea000383ffff */
.L_x_1640:
[----:B-1----:R1:W2:Y:S02]  /*2aed0*/  SYNCS.PHASECHK.TRANS64.TRYWAIT P2, [R7+URZ+0x2a850], R6 ;  /* 0x02a85006070075a7 */ /* 0x0022a4000804017f */
[----:B--2---:R-:W-:Y:S05]  /*2aee0*/  @!P2 NANOSLEEP.SYNCS 0x989680 ;  /* 0x009896800000a95d */ /* 0x004fea0003900000 */
[----:B------:R-:W2:Y:S02]  /*2aef0*/  @!P2 SYNCS.PHASECHK.TRANS64 P2, [R7+URZ+0x2a850], R6 ;  /* 0x02a850060700a5a7 */ /* 0x000ea4000804007f */
[----:B--2---:R-:W-:Y:S05]  /*2af00*/  @!P2 BRA `(.L_x_1640) ;  /* 0xfffffffc00f0a947 */ /* 0x004fea000383ffff */
[----:B------:R-:W-:Y:S05]  /*2af10*/  BRA `(.L_x_1637) ;  /* 0xffffff0800507947 */ /* 0x000fea000383ffff */
.L_x_1654:
[----:B-1----:R1:W2:Y:S02]  /*2af20*/  SYNCS.PHASECHK.TRANS64.TRYWAIT P1, [R15+URZ+0x2a850], R0 ;  /* 0x02a850000f0075a7 */ /* 0x0022a4000802017f */
[----:B--2---:R-:W-:Y:S05]  /*2af30*/  @!P1 NANOSLEEP.SYNCS 0x989680 ;  /* 0x009896800000995d */ /* 0x004fea0003900000 */
[----:B------:R-:W2:Y:S02]  /*2af40*/  @!P1 SYNCS.PHASECHK.TRANS64 P1, [R15+URZ+0x2a850], R0 ;  /* 0x02a850000f0095a7 */ /* 0x000ea4000802007f */
[----:B--2---:R-:W-:Y:S05]  /*2af50*/  @!P1 BRA `(.L_x_1654) ;  /* 0xfffffffc00f09947 */ /* 0x004fea000383ffff */
[----:B------:R-:W-:Y:S05]  /*2af60*/  BRA `(.L_x_1653) ;  /* 0xffffff3c00c07947 */ /* 0x000fea000383ffff */
.L_x_1658:
[----:B------:R-:W-:Y:S01]  /*2af70*/  SEL R21, R48, R27, P0 ;  /* 0x0000001b30157207 */ /* 0x000fe20000000000 */
[----:B------:R-:W-:Y:S01]  /*2af80*/  IMAD.MOV.U32 R11, RZ, RZ, 0x1c1f ;  /* 0x00001c1fff0b7424 */ /* 0x000fe200078e00ff */
[----:B------:R-:W-:Y:S01]  /*2af90*/  SEL R24, R27, R48, P0 ;  /* 0x000000301b187207 */ /* 0x000fe20000000000 */
[----:B------:R-:W-:Y:S01]  /*2afa0*/  IMAD.MOV.U32 R15, RZ, RZ, -0x1 ;  /* 0xffffffffff0f7424 */ /* 0x000fe200078e00ff */
[----:B------:R-:W-:Y:S02]  /*2afb0*/  SEL R27, R12, R41, P0 ;  /* 0x000000290c1b7207 */ /* 0x000fe40000000000 */
[----:B------:R-:W-:Y:S01]  /*2afc0*/  SEL R32, R41, R12, P0 ;  /* 0x0000000c29207207 */ /* 0x000fe20000000000 */
[----:B------:R-:W-:Y:S01]  /*2afd0*/  IMAD.MOV.U32 R12, RZ, RZ, R0 ;  /* 0x000000ffff0c7224 */ /* 0x000fe200078e0000 */
[----:B------:R-:W-:Y:S02]  /*2afe0*/  SEL R7, R123, R38, P0 ;  /* 0x000000267b077207 */ /* 0x000fe40000000000 */
[----:B------:R-:W-:-:S07]  /*2aff0*/  SEL R8, R38, R123, P0 ;  /* 0x0000007b26087207 */ /* 0x000fce0000000000 */
[----:B01----:R-:W-:Y:S05]  /*2b000*/  WARPSYNC.COLLECTIVE R15, `(.L_x_1858) ;  /* 0x000000000f087348 */ /* 0x003fea0003c00000 */
[----:B------:R2:W3:Y:S02]  /*2b010*/  SHFL.IDX P6, R14, R13, R12, R11 ;  /* 0x0000000c0d0e7389 */ /* 0x0004e400000c000b */
[----:B0123--:R-:W-:Y:S01]  /*2b020*/  ENDCOLLECTIVE ;  /* 0x000000000000791b */ /* 0x00ffe20003800000 */
.L_x_1858:
        /* <DEDUP_REMOVED lines=19> */
.L_x_1859:
        /* <DEDUP_REMOVED lines=19> */
.L_x_1860:
        /* <DEDUP_REMOVED lines=19> */
.L_x_1861:
[----:B------:R-:W-:Y:S02]  /*2b3c0*/  SEL R84, R93, R84, P0 ;  /* 0x000000545d547207 */ /* 0x000fe40000000000 */
[----:B------:R-:W-:Y:S02]  /*2b3d0*/  SEL R4, R6, R5, P0 ;  /* 0x0000000506047207 */ /* 0x000fe40000000000 */
[----:B------:R-:W-:Y:S01]  /*2b3e0*/  SEL R6, R5, R6, P0 ;  /* 0x0000000605067207 */ /* 0x000fe20000000000 */
[----:B------:R-:W-:Y:S02]  /*2b3f0*/  IMAD.MOV.U32 R13, RZ, RZ, R9 ;  /* 0x000000ffff0d7224 */ /* 0x000fe400078e0009 */
[----:B------:R-:W-:Y:S02]  /*2b400*/  IMAD.MOV.U32 R12, RZ, RZ, R0 ;  /* 0x000000ffff0c7224 */ /* 0x000fe400078e0000 */
[----:B------:R-:W-:-:S07]  /*2b410*/  IMAD.MOV.U32 R7, RZ, RZ, R14 ;  /* 0x000000ffff077224 */ /* 0x000fce00078e000e */
[----:B------:R-:W-:Y:S05]  /*2b420*/  WARPSYNC.COLLECTIVE R15, `(.L_x_1862) ;  /* 0x000000000f087348 */ /* 0x000fea0003c00000 */
[----:B------:R0:W1:Y:S02]  /*2b430*/  SHFL.IDX P6, R14, R13, R12, R11 ;  /* 0x0000000c0d0e7389 */ /* 0x00006400000c000b */
[----:B01----:R-:W-:Y:S01]  /*2b440*/  ENDCOLLECTIVE ;  /* 0x000000000000791b */ /* 0x003fe20003800000 */
.L_x_1862:
        /* <DEDUP_REMOVED lines=8> */
.L_x_1863:
[----:B------:R-:W-:Y:S02]  /*2b4d0*/  IMAD.MOV.U32 R13, RZ, RZ, R21 ;  /* 0x000000ffff0d7224 */ /* 0x000fe400078e0015 */
[----:B------:R-:W-:Y:S02]  /*2b4e0*/  IMAD.MOV.U32 R12, RZ, RZ, R0 ;  /* 0x000000ffff0c7224 */ /* 0x000fe400078e0000 */
[----:B------:R-:W-:-:S07]  /*2b4f0*/  IMAD.MOV.U32 R20, RZ, RZ, R14 ;  /* 0x000000ffff147224 */ /* 0x000fce00078e000e */
[----:B------:R-:W-:Y:S05]  /*2b500*/  WARPSYNC.COLLECTIVE R15, `(.L_x_1864) ;  /* 0x000000000f087348 */ /* 0x000fea0003c00000 */
[----:B------:R0:W1:Y:S02]  /*2b510*/  SHFL.IDX P6, R14, R13, R12, R11 ;  /* 0x0000000c0d0e7389 */ /* 0x00006400000c000b */
[----:B01----:R-:W-:Y:S01]  /*2b520*/  ENDCOLLECTIVE ;  /* 0x000000000000791b */ /* 0x003fe20003800000 */
.L_x_1864:
[----:B------:R-:W-:Y:S02]  /*2b530*/  IMAD.MOV.U32 R13, RZ, RZ, R24 ;  /* 0x000000ffff0d7224 */ /* 0x000fe400078e0018 */
[----:B------:R-:W-:Y:S02]  /*2b540*/  IMAD.MOV.U32 R12, RZ, RZ, R3 ;  /* 0x000000ffff0c7224 */ /* 0x000fe400078e0003 */
[----:B------:R-:W-:-:S07]  /*2b550*/  IMAD.MOV.U32 R26, RZ, RZ, R14 ;  /* 0x000000ffff1a7224 */ /* 0x000fce00078e000e */
[----:B------:R-:W-:Y:S05]  /*2b560*/  WARPSYNC.COLLECTIVE R15, `(.L_x_1865) ;  /* 0x000000000f087348 */ /* 0x000fea0003c00000 */
[----:B------:R0:W1:Y:S02]  /*2b570*/  SHFL.IDX P6, R14, R13, R12, R11 ;  /* 0x0000000c0d0e7389 */ /* 0x00006400000c000b */
[----:B01----:R-:W-:Y:S01]  /*2b580*/  ENDCOLLECTIVE ;  /* 0x000000000000791b */ /* 0x003fe20003800000 */
.L_x_1865:
[----:B------:R-:W-:Y:S02]  /*2b590*/  IMAD.MOV.U32 R13, RZ, RZ, R25 ;  /* 0x000000ffff0d7224 */ /* 0x000fe400078e0019 */
[----:B------:R-:W-:Y:S02]  /*2b5a0*/  IMAD.MOV.U32 R12, RZ, RZ, R0 ;  /* 0x000000ffff0c7224 */ /* 0x000fe400078e0000 */
[----:B------:R-:W-:-:S07]  /*2b5b0*/  IMAD.MOV.U32 R21, RZ, RZ, R14 ;  /* 0x000000ffff157224 */ /* 0x000fce00078e000e */
[----:B------:R-:W-:Y:S05]  /*2b5c0*/  WARPSYNC.COLLECTIVE R15, `(.L_x_1866) ;  /* 0x000000000f087348 */ /* 0x000fea0003c00000 */
[----:B------:R0:W1:Y:S02]  /*2b5d0*/  SHFL.IDX P6, R14, R13, R12, R11 ;  /* 0x0000000c0d0e7389 */ /* 0x00006400000c000b */
[----:B01----:R-:W-:Y:S01]  /*2b5e0*/  ENDCOLLECTIVE ;  /* 0x000000000000791b */ /* 0x003fe20003800000 */
.L_x_1866:
        /* <DEDUP_REMOVED lines=8> */
.L_x_1867:
[----:B------:R-:W-:Y:S02]  /*2b670*/  IMAD.MOV.U32 R13, RZ, RZ, R27 ;  /* 0x000000ffff0d7224 */ /* 0x000fe400078e001b */
[----:B------:R-:W-:Y:S02]  /*2b680*/  IMAD.MOV.U32 R12, RZ, RZ, R0 ;  /* 0x000000ffff0c7224 */ /* 0x000fe400078e0000 */
[----:B------:R-:W-:-:S07]  /*2b690*/  IMAD.MOV.U32 R25, RZ, RZ, R14 ;  /* 0x000000ffff197224 */ /* 0x000fce00078e000e */
[----:B------:R-:W-:Y:S05]  /*2b6a0*/  WARPSYNC.COLLECTIVE R15, `(.L_x_1868) ;  /* 0x000000000f087348 */ /* 0x000fea0003c00000 */
[----:B------:R0:W1:Y:S02]  /*2b6b0*/  SHFL.IDX P6, R14, R13, R12, R11 ;  /* 0x0000000c0d0e7389 */ /* 0x00006400000c000b */
[----:B01----:R-:W-:Y:S01]  /*2b6c0*/  ENDCOLLECTIVE ;  /* 0x000000000000791b */ /* 0x003fe20003800000 */
.L_x_1868:
        /* <DEDUP_REMOVED lines=8> */
.L_x_1869:
[----:B------:R-:W-:Y:S02]  /*2b750*/  IMAD.MOV.U32 R13, RZ, RZ, R29 ;  /* 0x000000ffff0d7224 */ /* 0x000fe400078e001d */
[----:B------:R-:W-:Y:S02]  /*2b760*/  IMAD.MOV.U32 R12, RZ, RZ, R0 ;  /* 0x000000ffff0c7224 */ /* 0x000fe400078e0000 */
[----:B------:R-:W-:-:S07]  /*2b770*/  IMAD.MOV.U32 R27, RZ, RZ, R14 ;  /* 0x000000ffff1b7224 */ /* 0x000fce00078e000e */
[----:B------:R-:W-:Y:S05]  /*2b780*/  WARPSYNC.COLLECTIVE R15, `(.L_x_1870) ;  /* 0x000000000f087348 */ /* 0x000fea0003c00000 */
[----:B------:R0:W1:Y:S02]  /*2b790*/  SHFL.IDX P6, R14, R13, R12, R11 ;  /* 0x0000000c0d0e7389 */ /* 0x00006400000c000b */
[----:B01----:R-:W-:Y:S01]  /*2b7a0*/  ENDCOLLECTIVE ;  /* 0x000000000000791b */ /* 0x003fe20003800000 */
.L_x_1870:
        /* <DEDUP_REMOVED lines=8> */
.L_x_1871:
[----:B------:R-:W-:Y:S02]  /*2b830*/  IMAD.MOV.U32 R13, RZ, RZ, R31 ;  /* 0x000000ffff0d7224 */ /* 0x000fe400078e001f */
[----:B------:R-:W-:Y:S02]  /*2b840*/  IMAD.MOV.U32 R12, RZ, RZ, R0 ;  /* 0x000000ffff0c7224 */ /* 0x000fe400078e0000 */
[----:B------:R-:W-:-:S07]  /*2b850*/  IMAD.MOV.U32 R29, RZ, RZ, R14 ;  /* 0x000000ffff1d7224 */ /* 0x000fce00078e000e */
[----:B------:R-:W-:Y:S05]  /*2b860*/  WARPSYNC.COLLECTIVE R15, `(.L_x_1872) ;  /* 0x000000000f087348 */ /* 0x000fea0003c00000 */
[----:B------:R0:W1:Y:S02]  /*2b870*/  SHFL.IDX P6, R14, R13, R12, R11 ;  /* 0x0000000c0d0e7389 */ /* 0x00006400000c000b */
[----:B01----:R-:W-:Y:S01]  /*2b880*/  ENDCOLLECTIVE ;  /* 0x000000000000791b */ /* 0x003fe20003800000 */
.L_x_1872:
        /* <DEDUP_REMOVED lines=8> */
.L_x_1873:
[----:B------:R-:W-:Y:S02]  /*2b910*/  IMAD.MOV.U32 R13, RZ, RZ, R33 ;  /* 0x000000ffff0d7224 */ /* 0x000fe400078e0021 */
[----:B------:R-:W-:Y:S02]  /*2b920*/  IMAD.MOV.U32 R12, RZ, RZ, R0 ;  /* 0x000000ffff0c7224 */ /* 0x000fe400078e0000 */
[----:B------:R-:W-:-:S07]  /*2b930*/  IMAD.MOV.U32 R31, RZ, RZ, R14 ;  /* 0x000000ffff1f7224 */ /* 0x000fce00078e000e */
[----:B------:R-:W-:Y:S05]  /*2b940*/  WARPSYNC.COLLECTIVE R15, `(.L_x_1874) ;  /* 0x000000000f087348 */ /* 0x000fea0003c00000 */
[----:B------:R0:W1:Y:S02]  /*2b950*/  SHFL.IDX P6, R14, R13, R12, R11 ;  /* 0x0000000c0d0e7389 */ /* 0x00006400000c000b */
[----:B01----:R-:W-:Y:S01]  /*2b960*/  ENDCOLLECTIVE ;  /* 0x000000000000791b */ /* 0x003fe20003800000 */
.L_x_1874:
        /* <DEDUP_REMOVED lines=8> */
.L_x_1875:
[----:B------:R-:W-:Y:S02]  /*2b9f0*/  IMAD.MOV.U32 R13, RZ, RZ, R35 ;  /* 0x000000ffff0d7224 */ /* 0x000fe400078e0023 */
[----:B------:R-:W-:Y:S02]  /*2ba00*/  IMAD.MOV.U32 R12, RZ, RZ, R0 ;  /* 0x000000ffff0c7224 */ /* 0x000fe400078e0000 */
[----:B------:R-:W-:-:S07]  /*2ba10*/  IMAD.MOV.U32 R33, RZ, RZ, R14 ;  /* 0x000000ffff217224 */ /* 0x000fce00078e000e */
[----:B------:R-:W-:Y:S05]  /*2ba20*/  WARPSYNC.COLLECTIVE R15, `(.L_x_1876) ;  /* 0x000000000f087348 */ /* 0x000fea0003c00000 */
[----:B------:R0:W1:Y:S02]  /*2ba30*/  SHFL.IDX P6, R14, R13, R12, R11 ;  /* 0x0000000c0d0e7389 */ /* 0x00006400000c000b */
[----:B01----:R-:W-:Y:S01]  /*2ba40*/  ENDCOLLECTIVE ;  /* 0x000000000000791b */ /* 0x003fe20003800000 */
.L_x_1876:
        /* <DEDUP_REMOVED lines=8> */
.L_x_1877:
[----:B------:R-:W-:Y:S02]  /*2bad0*/  IMAD.MOV.U32 R13, RZ, RZ, R37 ;  /* 0x000000ffff0d7224 */ /* 0x000fe400078e0025 */
[----:B------:R-:W-:Y:S02]  /*2bae0*/  IMAD.MOV.U32 R12, RZ, RZ, R0 ;  /* 0x000000ffff0c7224 */ /* 0x000fe400078e0000 */
[----:B------:R-:W-:-:S07]  /*2baf0*/  IMAD.MOV.U32 R35, RZ, RZ, R14 ;  /* 0x000000ffff237224 */ /* 0x000fce00078e000e */
[----:B------:R-:W-:Y:S05]  /*2bb00*/  WARPSYNC.COLLECTIVE R15, `(.L_x_1878) ;  /* 0x000000000f087348 */ /* 0x000fea0003c00000 */
[----:B------:R0:W1:Y:S02]  /*2bb10*/  SHFL.IDX P6, R14, R13, R12, R11 ;  /* 0x0000000c0d0e7389 */ /* 0x00006400000c000b */
[----:B01----:R-:W-:Y:S01]  /*2bb20*/  ENDCOLLECTIVE ;  /* 0x000000000000791b */ /* 0x003fe20003800000 */
.L_x_1878:
        /* <DEDUP_REMOVED lines=8> */
.L_x_1879:
[----:B------:R-:W-:Y:S02]  /*2bbb0*/  IMAD.MOV.U32 R13, RZ, RZ, R39 ;  /* 0x000000ffff0d7224 */ /* 0x000fe400078e0027 */
[----:B------:R-:W-:Y:S02]  /*2bbc0*/  IMAD.MOV.U32 R12, RZ, RZ, R0 ;  /* 0x000000ffff0c7224 */ /* 0x000fe400078e0000 */
[----:B------:R-:W-:-:S07]  /*2bbd0*/  IMAD.MOV.U32 R37, RZ, RZ, R14 ;  /* 0x000000ffff257224 */ /* 0x000fce00078e000e */
[----:B------:R-:W-:Y:S05]  /*2bbe0*/  WARPSYNC.COLLECTIVE R15, `(.L_x_1880) ;  /* 0x000000000f087348 */ /* 0x000fea0003c00000 */
[----:B------:R0:W1:Y:S02]  /*2bbf0*/  SHFL.IDX P6, R14, R13, R12, R11 ;  /* 0x0000000c0d0e7389 */ /* 0x00006400000c000b */
[----:B01----:R-:W-:Y:S01]  /*2bc00*/  ENDCOLLECTIVE ;  /* 0x000000000000791b */ /* 0x003fe20003800000 */
.L_x_1880:
        /* <DEDUP_REMOVED lines=8> */
.L_x_1881:
[----:B------:R-:W-:Y:S02]  /*2bc90*/  IMAD.MOV.U32 R13, RZ, RZ, R41 ;  /* 0x000000ffff0d7224 */ /* 0x000fe400078e0029 */
[----:B------:R-:W-:Y:S02]  /*2bca0*/  IMAD.MOV.U32 R12, RZ, RZ, R0 ;  /* 0x000000ffff0c7224 */ /* 0x000fe400078e0000 */
[----:B------:R-:W-:-:S07]  /*2bcb0*/  IMAD.MOV.U32 R39, RZ, RZ, R14 ;  /* 0x000000ffff277224 */ /* 0x000fce00078e000e */
[----:B------:R-:W-:Y:S05]  /*2bcc0*/  WARPSYNC.COLLECTIVE R15, `(.L_x_1882) ;  /* 0x000000000f087348 */ /* 0x000fea0003c00000 */
[----:B------:R0:W1:Y:S02]  /*2bcd0*/  SHFL.IDX P6, R14, R13, R12, R11 ;  /* 0x0000000c0d0e7389 */ /* 0x00006400000c000b */
[----:B01----:R-:W-:Y:S01]  /*2bce0*/  ENDCOLLECTIVE ;  /* 0x000000000000791b */ /* 0x003fe20003800000 */
.L_x_1882:
        /* <DEDUP_REMOVED lines=8> */
.L_x_1883:
[----:B------:R-:W-:Y:S02]  /*2bd70*/  IMAD.MOV.U32 R13, RZ, RZ, R43 ;  /* 0x000000ffff0d7224 */ /* 0x000fe400078e002b */
[----:B------:R-:W-:Y:S02]  /*2bd80*/  IMAD.MOV.U32 R12, RZ, RZ, R0 ;  /* 0x000000ffff0c7224 */ /* 0x000fe400078e0000 */
[----:B------:R-:W-:-:S07]  /*2bd90*/  IMAD.MOV.U32 R62, RZ, RZ, R14 ;  /* 0x000000ffff3e7224 */ /* 0x000fce00078e000e */
[----:B------:R-:W-:Y:S05]  /*2bda0*/  WARPSYNC.COLLECTIVE R15, `(.L_x_1884) ;  /* 0x000000000f087348 */ /* 0x000fea0003c00000 */
[----:B------:R0:W1:Y:S02]  /*2bdb0*/  SHFL.IDX P6, R14, R13, R12, R11 ;  /* 0x0000000c0d0e7389 */ /* 0x00006400000c000b */
[----:B01----:R-:W-:Y:S01]  /*2bdc0*/  ENDCOLLECTIVE ;  /* 0x000000000000791b */ /* 0x003fe20003800000 */
.L_x_1884:
        /* <DEDUP_REMOVED lines=8> */
.L_x_1885:
[----:B------:R-:W-:Y:S02]  /*2be50*/  IMAD.MOV.U32 R13, RZ, RZ, R45 ;  /* 0x000000ffff0d7224 */ /* 0x000fe400078e002d */
[----:B------:R-:W-:Y:S02]  /*2be60*/  IMAD.MOV.U32 R12, RZ, RZ, R0 ;  /* 0x000000ffff0c7224 */ /* 0x000fe400078e0000 */
[----:B------:R-:W-:-:S07]  /*2be70*/  IMAD.MOV.U32 R64, RZ, RZ, R14 ;  /* 0x000000ffff407224 */ /* 0x000fce00078e000e */
[----:B------:R-:W-:Y:S05]  /*2be80*/  WARPSYNC.COLLECTIVE R15, `(.L_x_1886) ;  /* 0x000000000f087348 */ /* 0x000fea0003c00000 */
[----:B------:R0:W1:Y:S02]  /*2be90*/  SHFL.IDX P6, R14, R13, R12, R11 ;  /* 0x0000000c0d0e7389 */ /* 0x00006400000c000b */
[----:B01----:R-:W-:Y:S01]  /*2bea0*/  ENDCOLLECTIVE ;  /* 0x000000000000791b */ /* 0x003fe20003800000 */
.L_x_1886:
[----:B------:R-:W-:Y:S02]  /*2beb0*/  IMAD.MOV.U32 R13, RZ, RZ, R66 ;  /* 0x000000ffff0d7224 */ /* 0x000fe400078e0042 */
[----:B------:R-:W-:Y:S02]  /*2bec0*/  IMAD.MOV.U32 R12, RZ, RZ, R3 ;  /* 0x000000ffff0c7224 */ /* 0x000fe400078e0003 */
[----:B------:R-:W-:-:S07]  /*2bed0*/  IMAD.MOV.U32 R45, RZ, RZ, R14 ;  /* 0x000000ffff2d7224 */ /* 0x000fce00078e000e */
[----:B------:R-:W-:Y:S05]  /*2bee0*/  WARPSYNC.COLLECTIVE R15, `(.L_x_1887) ;  /* 0x000000000f087348 */ /* 0x000fea0003c00000 */
[----:B------:R0:W1:Y:S02]  /*2bef0*/  SHFL.IDX P6, R14, R13, R12, R11 ;  /* 0x0000000c0d0e7389 */ /* 0x00006400000c000b */
[----:B01----:R-:W-:Y:S01]  /*2bf00*/  ENDCOLLECTIVE ;  /* 0x000000000000791b */ /* 0x003fe20003800000 */
.L_x_1887:
[----:B------:R-:W-:Y:S02]  /*2bf10*/  IMAD.MOV.U32 R13, RZ, RZ, R47 ;  /* 0x000000ffff0d7224 */ /* 0x000fe400078e002f */
[----:B------:R-:W-:Y:S01]  /*2bf20*/  IMAD.MOV.U32 R12, RZ, RZ, R0 ;  /* 0x000000ffff0c7224 */ /* 0x000fe200078e0000 */
[----:B------:R-:W-:-:S07]  /*2bf30*/  MOV R66, R14 ;  /* 0x0000000e00427202 */ /* 0x000fce0000000f00 */
[----:B------:R-:W-:Y:S05]  /*2bf40*/  WARPSYNC.COLLECTIVE R15, `(.L_x_1888) ;  /* 0x000000000f087348 */ /* 0x000fea0003c00000 */
[----:B------:R0:W1:Y:S02]  /*2bf50*/  SHFL.IDX P6, R14, R13, R12, R11 ;  /* 0x0000000c0d0e7389 */ /* 0x00006400000c000b */
[----:B01----:R-:W-:Y:S01]  /*2bf60*/  ENDCOLLECTIVE ;  /* 0x000000000000791b */ /* 0x003fe20003800000 */
.L_x_1888:
[----:B------:R-:W-:Y:S02]  /*2bf70*/  IMAD.MOV.U32 R13, RZ, RZ, R68 ;  /* 0x000000ffff0d7224 */ /* 0x000fe400078e0044 */
[----:B------:R-:W-:Y:S02]  /*2bf80*/  IMAD.MOV.U32 R12, RZ, RZ, R3 ;  /* 0x000000ffff0c7224 */ /* 0x000fe400078e0003 */
[----:B------:R-:W-:-:S07]  /*2bf90*/  IMAD.MOV.U32 R47, RZ, RZ, R14 ;  /* 0x000000ffff2f7224 */ /* 0x000fce00078e000e */
[----:B------:R-:W-:Y:S05]  /*2bfa0*/  WARPSYNC.COLLECTIVE R15, `(.L_x_1889) ;  /* 0x000000000f087348 */ /* 0x000fea0003c00000 */
[----:B------:R0:W1:Y:S02]  /*2bfb0*/  SHFL.IDX P6, R14, R13, R12, R11 ;  /* 0x0000000c0d0e7389 */ /* 0x00006400000c000b */
[----:B01----:R-:W-:Y:S01]  /*2bfc0*/  ENDCOLLECTIVE ;  /* 0x000000000000791b */ /* 0x003fe20003800000 */
.L_x_1889:
[----:B------:R-:W-:Y:S02]  /*2bfd0*/  IMAD.MOV.U32 R13, RZ, RZ, R49 ;  /* 0x000000ffff0d7224 */ /* 0x000fe400078e0031 */
[----:B------:R-:W-:Y:S02]  /*2bfe0*/  IMAD.MOV.U32 R12, RZ, RZ, R0 ;  /* 0x000000ffff0c7224 */ /* 0x000fe400078e0000 */
[----:B------:R-:W-:-:S07]  /*2bff0*/  IMAD.MOV.U32 R68, RZ, RZ, R14 ;  /* 0x000000ffff447224 */ /* 0x000fce00078e000e */
[----:B------:R-:W-:Y:S05]  /*2c000*/  WARPSYNC.COLLECTIVE R15, `(.L_x_1890) ;  /* 0x000000000f087348 */ /* 0x000fea0003c00000 */
[----:B------:R0:W1:Y:S02]  /*2c010*/  SHFL.IDX P6, R14, R13, R12, R11 ;  /* 0x0000000c0d0e7389 */ /* 0x00006400000c000b */
[----:B01----:R-:W-:Y:S01]  /*2c020*/  ENDCOLLECTIVE ;  /* 0x000000000000791b */ /* 0x003fe20003800000 */
.L_x_1890:
        /* <DEDUP_REMOVED lines=8> */
.L_x_1891:
[----:B------:R-:W-:Y:S02]  /*2c0b0*/  IMAD.MOV.U32 R13, RZ, RZ, R51 ;  /* 0x000000ffff0d7224 */ /* 0x000fe400078e0033 */
[----:B------:R-:W-:Y:S02]  /*2c0c0*/  IMAD.MOV.U32 R12, RZ, RZ, R0 ;  /* 0x000000ffff0c7224 */ /* 0x000fe400078e0000 */
[----:B------:R-:W-:-:S07]  /*2c0d0*/  IMAD.MOV.U32 R70, RZ, RZ, R14 ;  /* 0x000000ffff467224 */ /* 0x000fce00078e000e */
[----:B------:R-:W-:Y:S05]  /*2c0e0*/  WARPSYNC.COLLECTIVE R15, `(.L_x_1892) ;  /* 0x000000000f087348 */ /* 0x000fea0003c00000 */
[----:B------:R0:W1:Y:S02]  /*2c0f0*/  SHFL.IDX P6, R14, R13, R12, R11 ;  /* 0x0000000c0d0e7389 */ /* 0x00006400000c000b */
[----:B01----:R-:W-:Y:S01]  /*2c100*/  ENDCOLLECTIVE ;  /* 0x000000000000791b */ /* 0x003fe20003800000 */
.L_x_1892:
        /* <DEDUP_REMOVED lines=8> */
.L_x_1893:
[----:B------:R-:W-:Y:S02]  /*2c190*/  IMAD.MOV.U32 R13, RZ, RZ, R53 ;  /* 0x000000ffff0d7224 */ /* 0x000fe400078e0035 */
[----:B------:R-:W-:Y:S02]  /*2c1a0*/  IMAD.MOV.U32 R12, RZ, RZ, R0 ;  /* 0x000000ffff0c7224 */ /* 0x000fe400078e0000 */
[----:B------:R-:W-:-:S07]  /*2c1b0*/  IMAD.MOV.U32 R72, RZ, RZ, R14 ;  /* 0x000000ffff487224 */ /* 0x000fce00078e000e */
[----:B------:R-:W-:Y:S05]  /*2c1c0*/  WARPSYNC.COLLECTIVE R15, `(.L_x_1894) ;  /* 0x000000000f087348 */ /* 0x000fea0003c00000 */
[----:B------:R0:W1:Y:S02]  /*2c1d0*/  SHFL.IDX P6, R14, R13, R12, R11 ;  /* 0x0000000c0d0e7389 */ /* 0x00006400000c000b */
[----:B01----:R-:W-:Y:S01]  /*2c1e0*/  ENDCOLLECTIVE ;  /* 0x000000000000791b */ /* 0x003fe20003800000 */
.L_x_1894:
        /* <DEDUP_REMOVED lines=8> */
.L_x_1895:
[----:B------:R-:W-:Y:S02]  /*2c270*/  IMAD.MOV.U32 R13, RZ, RZ, R55 ;  /* 0x000000ffff0d7224 */ /* 0x000fe400078e0037 */
[----:B------:R-:W-:Y:S02]  /*2c280*/  IMAD.MOV.U32 R12, RZ, RZ, R0 ;  /* 0x000000ffff0c7224 */ /* 0x000fe400078e0000 */
[----:B------:R-:W-:-:S07]  /*2c290*/  IMAD.MOV.U32 R74, RZ, RZ, R14 ;  /* 0x000000ffff4a7224 */ /* 0x000fce00078e000e */
[----:B------:R-:W-:Y:S05]  /*2c2a0*/  WARPSYNC.COLLECTIVE R15, `(.L_x_1896) ;  /* 0x000000000f087348 */ /* 0x000fea0003c00000 */
[----:B------:R0:W1:Y:S02]  /*2c2b0*/  SHFL.IDX P6, R14, R13, R12, R11 ;  /* 0x0000000c0d0e7389 */ /* 0x00006400000c000b */
[----:B01----:R-:W-:Y:S01]  /*2c2c0*/  ENDCOLLECTIVE ;  /* 0x000000000000791b */ /* 0x003fe20003800000 */
.L_x_1896:
        /* <DEDUP_REMOVED lines=8> */
.L_x_1897:
[----:B------:R-:W-:Y:S02]  /*2c350*/  IMAD.MOV.U32 R13, RZ, RZ, R57 ;  /* 0x000000ffff0d7224 */ /* 0x000fe400078e0039 */
[----:B------:R-:W-:Y:S02]  /*2c360*/  IMAD.MOV.U32 R12, RZ, RZ, R0 ;  /* 0x000000ffff0c7224 */ /* 0x000fe400078e0000 */
[----:B------:R-:W-:-:S07]  /*2c370*/  IMAD.MOV.U32 R76, RZ, RZ, R14 ;  /* 0x000000ffff4c7224 */ /* 0x000fce00078e000e */
[----:B------:R-:W-:Y:S05]  /*2c380*/  WARPSYNC.COLLECTIVE R15, `(.L_x_1898) ;  /* 0x000000000f087348 */ /* 0x000fea0003c00000 */
[----:B------:R0:W1:Y:S02]  /*2c390*/  SHFL.IDX P6, R14, R13, R12, R11 ;  /* 0x0000000c0d0e7389 */ /* 0x00006400000c000b */
[----:B01----:R-:W-:Y:S01]  /*2c3a0*/  ENDCOLLECTIVE ;  /* 0x000000000000791b */ /* 0x003fe20003800000 */
.L_x_1898:
[----:B------:R-:W-:Y:S01]  /*2c3b0*/  SEL R41, R55, R76, P0 ;  /* 0x0000004c37297207 */ /* 0x000fe20000000000 */
[----:B------:R-:W-:Y:S02]  /*2c3c0*/  IMAD.MOV.U32 R13, RZ, RZ, R78 ;  /* 0x000000ffff0d7224 */ /* 0x000fe400078e004e */
[----:B------:R-:W-:Y:S02]  /*2c3d0*/  IMAD.MOV.U32 R12, RZ, RZ, R3 ;  /* 0x000000ffff0c7224 */ /* 0x000fe400078e0003 */
[----:B------:R-:W-:-:S07]  /*2c3e0*/  IMAD.MOV.U32 R57, RZ, RZ, R14 ;  /* 0x000000ffff397224 */ /* 0x000fce00078e000e */
[----:B------:R-:W-:Y:S05]  /*2c3f0*/  WARPSYNC.COLLECTIVE R15, `(.L_x_1899) ;  /* 0x000000000f087348 */ /* 0x000fea0003c00000 */
[----:B------:R0:W1:Y:S02]  /*2c400*/  SHFL.IDX P6, R14, R13, R12, R11 ;  /* 0x0000000c0d0e7389 */ /* 0x00006400000c000b */
[----:B01----:R-:W-:Y:S01]  /*2c410*/  ENDCOLLECTIVE ;  /* 0x000000000000791b */ /* 0x003fe20003800000 */
.L_x_1899:
[----:B------:R-:W-:Y:S02]  /*2c420*/  IMAD.MOV.U32 R13, RZ, RZ, R59 ;  /* 0x000000ffff0d7224 */ /* 0x000fe400078e003b */
[----:B------:R-:W-:Y:S02]  /*2c430*/  IMAD.MOV.U32 R12, RZ, RZ, R0 ;  /* 0x000000ffff0c7224 */ /* 0x000fe400078e0000 */
[----:B------:R-:W-:-:S07]  /*2c440*/  IMAD.MOV.U32 R78, RZ, RZ, R14 ;  /* 0x000000ffff4e7224 */ /* 0x000fce00078e000e */
[----:B------:R-:W-:Y:S05]  /*2c450*/  WARPSYNC.COLLECTIVE R15, `(.L_x_1900) ;  /* 0x000000000f087348 */ /* 0x000fea0003c00000 */
[----:B------:R0:W1:Y:S02]  /*2c460*/  SHFL.IDX P6, R14, R13, R12, R11 ;  /* 0x0000000c0d0e7389 */ /* 0x00006400000c000b */
[----:B01----:R-:W-:Y:S01]  /*2c470*/  ENDCOLLECTIVE ;  /* 0x000000000000791b */ /* 0x003fe20003800000 */
.L_x_1900:
[----:B------:R-:W-:Y:S01]  /*2c480*/  SEL R47, R78, R57, P0 ;  /* 0x000000394e2f7207 */ /* 0x000fe20000000000 */
[----:B------:R-:W-:Y:S02]  /*2c490*/  IMAD.MOV.U32 R13, RZ, RZ, R80 ;  /* 0x000000ffff0d7224 */ /* 0x000fe400078e0050 */
[----:B------:R-:W-:Y:S02]  /*2c4a0*/  IMAD.MOV.U32 R12, RZ, RZ, R3 ;  /* 0x000000ffff0c7224 */ /* 0x000fe400078e0003 */
[----:B------:R-:W-:-:S07]  /*2c4b0*/  IMAD.MOV.U32 R59, RZ, RZ, R14 ;  /* 0x000000ffff3b7224 */ /* 0x000fce00078e000e */
[----:B------:R-:W-:Y:S05]  /*2c4c0*/  WARPSYNC.COLLECTIVE R15, `(.L_x_1901) ;  /* 0x000000000f087348 */ /* 0x000fea0003c00000 */
[----:B------:R0:W1:Y:S02]  /*2c4d0*/  SHFL.IDX P6, R14, R13, R12, R11 ;  /* 0x0000000c0d0e7389 */ /* 0x00006400000c000b */
[----:B01----:R-:W-:Y:S01]  /*2c4e0*/  ENDCOLLECTIVE ;  /* 0x000000000000791b */ /* 0x003fe20003800000 */
.L_x_1901:
[----:B------:R-:W-:Y:S02]  /*2c4f0*/  IMAD.MOV.U32 R13, RZ, RZ, R63 ;  /* 0x000000ffff0d7224 */ /* 0x000fe400078e003f */
[----:B------:R-:W-:Y:S02]  /*2c500*/  IMAD.MOV.U32 R12, RZ, RZ, R0 ;  /* 0x000000ffff0c7224 */ /* 0x000fe400078e0000 */
[----:B------:R-:W-:-:S07]  /*2c510*/  IMAD.MOV.U32 R80, RZ, RZ, R14 ;  /* 0x000000ffff507224 */ /* 0x000fce00078e000e */
[----:B------:R-:W-:Y:S05]  /*2c520*/  WARPSYNC.COLLECTIVE R15, `(.L_x_1902) ;  /* 0x000000000f087348 */ /* 0x000fea0003c00000 */
[----:B------:R0:W1:Y:S02]  /*2c530*/  SHFL.IDX P6, R14, R13, R12, R11 ;  /* 0x0000000c0d0e7389 */ /* 0x00006400000c000b */
[----:B01----:R-:W-:Y:S01]  /*2c540*/  ENDCOLLECTIVE ;  /* 0x000000000000791b */ /* 0x003fe20003800000 */
.L_x_1902:
        /* <DEDUP_REMOVED lines=8> */
.L_x_1903:
[----:B------:R-:W-:Y:S02]  /*2c5d0*/  IMAD.MOV.U32 R13, RZ, RZ, R65 ;  /* 0x000000ffff0d7224 */ /* 0x000fe400078e0041 */
[----:B------:R-:W-:Y:S02]  /*2c5e0*/  IMAD.MOV.U32 R12, RZ, RZ, R0 ;  /* 0x000000ffff0c7224 */ /* 0x000fe400078e0000 */
[----:B------:R-:W-:Y:S02]  /*2c5f0*/  IMAD.MOV.U32 R0, RZ, RZ, RZ ;  /* 0x000000ffff007224 */ /* 0x000fe400078e00ff */
[----:B------:R-:W-:-:S07]  /*2c600*/  IMAD.MOV.U32 R82, RZ, RZ, R14 ;  /* 0x000000ffff527224 */ /* 0x000fce00078e000e */
[----:B------:R-:W-:Y:S05]  /*2c610*/  WARPSYNC.COLLECTIVE R15, `(.L_x_1904) ;  /* 0x000000000f087348 */ /* 0x000fea0003c00000 */
[----:B------:R0:W1:Y:S02]  /*2c620*/  SHFL.IDX P6, R14, R13, R12, R11 ;  /* 0x0000000c0d0e7389 */ /* 0x00006400000c000b */
[----:B01----:R-:W-:Y:S01]  /*2c630*/  ENDCOLLECTIVE ;  /* 0x000000000000791b */ /* 0x003fe20003800000 */
.L_x_1904:
[----:B------:R-:W-:Y:S01]  /*2c640*/  SEL R53, R63, R82, P0 ;  /* 0x000000523f357207 */ /* 0x000fe20000000000 */
[----:B------:R-:W-:Y:S02]  /*2c650*/  IMAD.MOV.U32 R13, RZ, RZ, R84 ;  /* 0x000000ffff0d7224 */ /* 0x000fe400078e0054 */
[----:B------:R-:W-:Y:S02]  /*2c660*/  IMAD.MOV.U32 R12, RZ, RZ, R3 ;  /* 0x000000ffff0c7224 */ /* 0x000fe400078e0003 */
[----:B------:R-:W-:-:S07]  /*2c670*/  IMAD.MOV.U32 R65, RZ, RZ, R14 ;  /* 0x000000ffff417224 */ /* 0x000fce00078e000e */
[----:B------:R-:W-:Y:S05]  /*2c680*/  WARPSYNC.COLLECTIVE R15, `(.L_x_1905) ;  /* 0x000000000f087348 */ /* 0x000fea0003c00000 */
[----:B------:R0:W1:Y:S02]  /*2c690*/  SHFL.IDX P6, R14, R13, R12, R11 ;  /* 0x0000000c0d0e7389 */ /* 0x00006400000c000b */
[----:B01----:R-:W-:Y:S01]  /*2c6a0*/  ENDCOLLECTIVE ;  /* 0x000000000000791b */ /* 0x003fe20003800000 */
.L_x_1905:
        /* <DEDUP_REMOVED lines=11> */
.L_x_1670:
[----:B------:R-:W-:Y:S02]  /*2c760*/  IMAD.MOV.U32 R13, RZ, RZ, R3 ;  /* 0x000000ffff0d7224 */ /* 0x000fe400078e0003 */
[----:B------:R-:W-:Y:S02]  /*2c770*/  IMAD.MOV.U32 R12, RZ, RZ, RZ ;  /* 0x000000ffff0c7224 */ /* 0x000fe400078e00ff */
[----:B------:R-:W-:Y:S02]  /*2c780*/  IMAD.MOV.U32 R11, RZ, RZ, 0x181f ;  /* 0x0000181fff0b7424 */ /* 0x000fe400078e00ff */
[----:B------:R-:W-:-:S07]  /*2c790*/  IMAD.MOV.U32 R15, RZ, RZ, -0x1 ;  /* 0xffffffffff0f7424 */ /* 0x000fce00078e00ff */
[----:B-1----:R-:W-:Y:S05]  /*2c7a0*/  WARPSYNC.COLLECTIVE R15, `(.L_x_1907) ;  /* 0x000000000f087348 */ /* 0x002fea0003c00000 */
[----:B------:R0:W2:Y:S02]  /*2c7b0*/  SHFL.IDX P6, R14, R13, R12, R11 ;  /* 0x0000000c0d0e7389 */ /* 0x0000a400000c000b */
[----:B012---:R-:W-:Y:S01]  /*2c7c0*/  ENDCOLLECTIVE ;  /* 0x000000000000791b */ /* 0x007fe20003800000 */
.L_x_1907:
[----:B------:R-:W-:Y:S02]  /*2c7d0*/  IMAD.MOV.U32 R13, RZ, RZ, R2 ;  /* 0x000000ffff0d7224 */ /* 0x000fe400078e0002 */
[----:B------:R-:W-:-:S07]  /*2c7e0*/  IMAD.MOV.U32 R0, RZ, RZ, R14 ;  /* 0x000000ffff007224 */ /* 0x000fce00078e000e */
[----:B------:R-:W-:Y:S05]  /*2c7f0*/  WARPSYNC.COLLECTIVE R15, `(.L_x_1908) ;  /* 0x000000000f087348 */ /* 0x000fea0003c00000 */
[----:B------:R0:W1:Y:S02]  /*2c800*/  SHFL.IDX P6, R14, R13, R12, R11 ;  /* 0x0000000c0d0e7389 */ /* 0x00006400000c000b */
[----:B01----:R-:W-:Y:S01]  /*2c810*/  ENDCOLLECTIVE ;  /* 0x000000000000791b */ /* 0x003fe20003800000 */
.L_x_1908:
[----:B------:R-:W-:Y:S05]  /*2c820*/  BRA `(.L_x_1909) ;  /* 0xffffff5c00547947 */ /* 0x000fea000383ffff */
.L_x_1673:
[----:B------:R-:W-:Y:S01]  /*2c830*/  BSSY B1, `(.L_x_1910) ;  /* 0x0000008000017945 */ /* 0x000fe20003800000 */
[----:B------:R-:W-:Y:S02]  /*2c840*/  IMAD.MOV.U32 R13, RZ, RZ, R3 ;  /* 0x000000ffff0d7224 */ /* 0x000fe400078e0003 */
[----:B------:R-:W-:Y:S02]  /*2c850*/  IMAD.MOV.U32 R12, RZ, RZ, 0x1 ;  /* 0x00000001ff0c7424 */ /* 0x000fe400078e00ff */
[----:B------:R-:W-:Y:S02]  /*2c860*/  IMAD.MOV.U32 R11, RZ, RZ, 0x181f ;  /* 0x0000181fff0b7424 */ /* 0x000fe400078e00ff */
[----:B----4-:R-:W-:-:S07]  /*2c870*/  IMAD.MOV.U32 R15, RZ, RZ, -0x1 ;  /* 0xffffffffff0f7424 */ /* 0x010fce00078e00ff */
[----:B0123--:R-:W-:Y:S05]  /*2c880*/  WARPSYNC.COLLECTIVE R15, `(.L_x_1911) ;  /* 0x000000000f087348 */ /* 0x00ffea0003c00000 */
[----:B---3--:R3:W4:Y:S02]  /*2c890*/  SHFL.IDX P6, R14, R13, R12, R11 ;  /* 0x0000000c0d0e7389 */ /* 0x00872400000c000b */
[----:B01234-:R-:W-:Y:S01]  /*2c8a0*/  ENDCOLLECTIVE ;  /* 0x000000000000791b */ /* 0x01ffe20003800000 */
.L_x_1911:
[----:B------:R-:W-:Y:S05]  /*2c8b0*/  BSYNC B1 ;  /* 0x0000000000017941 */ /* 0x000fea0003800000 */
.L_x_1910:
[----:B------:R-:W-:Y:S02]  /*2c8c0*/  IMAD.MOV.U32 R13, RZ, RZ, R2 ;  /* 0x000000ffff0d7224 */ /* 0x000fe400078e0002 */
[----:B------:R-:W-:Y:S02]  /*2c8d0*/  IMAD.MOV.U32 R12, RZ, RZ, 0x1 ;  /* 0x00000001ff0c7424 */ /* 0x000fe400078e00ff */
[----:B------:R-:W-:Y:S02]  /*2c8e0*/  IMAD.MOV.U32 R11, RZ, RZ, 0x181f ;  /* 0x0000181fff0b7424 */ /* 0x000fe400078e00ff */
[----:B------:R-:W-:Y:S02]  /*2c8f0*/  IMAD.MOV.U32 R15, RZ, RZ, -0x1 ;  /* 0xffffffffff0f7424 */ /* 0x000fe400078e00ff */
[----:B------:R-:W-:-:S07]  /*2c900*/  IMAD.MOV.U32 R0, RZ, RZ, R14 ;  /* 0x000000ffff007224 */ /* 0x000fce00078e000e */
[----:B------:R-:W-:Y:S05]  /*2c910*/  WARPSYNC.COLLECTIVE R15, `(.L_x_1912) ;  /* 0x000000000f087348 */ /* 0x000fea0003c00000 */
[----:B------:R0:W1:Y:S02]  /*2c920*/  SHFL.IDX P6, R14, R13, R12, R11 ;  /* 0x0000000c0d0e7389 */ /* 0x00006400000c000b */
[----:B01----:R-:W-:Y:S01]  /*2c930*/  ENDCOLLECTIVE ;  /* 0x000000000000791b */ /* 0x003fe20003800000 */
.L_x_1912:
[----:B------:R-:W-:Y:S05]  /*2c940*/  BRA `(.L_x_1913) ;  /* 0xffffff5c00747947 */ /* 0x000fea000383ffff */
.L_x_1676:
        /* <DEDUP_REMOVED lines=8> */
.L_x_1915:
[----:B------:R-:W-:Y:S05]  /*2c9d0*/  BSYNC B1 ;  /* 0x0000000000017941 */ /* 0x000fea0003800000 */
.L_x_1914:
        /* <DEDUP_REMOVED lines=8> */
.L_x_1916:
[----:B------:R-:W-:Y:S05]  /*2ca60*/  BRA `(.L_x_1917) ;  /* 0xffffff5c00907947 */ /* 0x000fea000383ffff */
.L_x_1679:
[----:B------:R-:W-:Y:S01]  /*2ca70*/  BSSY B1, `(.L_x_1918) ;  /* 0x0000008000017945 */ /* 0x000fe20003800000 */
[----:B------:R-:W-:Y:S02]  /*2ca80*/  IMAD.MOV.U32 R13, RZ, RZ, R3 ;  /* 0x000000ffff0d7224 */ /* 0x000fe400078e0003 */
[----:B------:R-:W-:Y:S02]  /*2ca90*/  IMAD.MOV.U32 R12, RZ, RZ, 0x3 ;  /* 0x00000003ff0c7424 */ /* 0x000fe400078e00ff */
[----:B------:R-:W-:Y:S02]  /*2caa0*/  IMAD.MOV.U32 R11, RZ, RZ, 0x181f ;  /* 0x0000181fff0b7424 */ /* 0x000fe400078e00ff */
[----:B0-----:R-:W-:-:S07]  /*2cab0*/  IMAD.MOV.U32 R15, RZ, RZ, -0x1 ;  /* 0xffffffffff0f7424 */ /* 0x001fce00078e00ff */
[----:B-1234-:R-:W-:Y:S05]  /*2cac0*/  WARPSYNC.COLLECTIVE R15, `(.L_x_1919) ;  /* 0x000000000f087348 */ /* 0x01efea0003c00000 */
[----:B----4-:R0:W4:Y:S02]  /*2cad0*/  SHFL.IDX P6, R14, R13, R12, R11 ;  /* 0x0000000c0d0e7389 */ /* 0x01012400000c000b */
[----:B01234-:R-:W-:Y:S01]  /*2cae0*/  ENDCOLLECTIVE ;  /* 0x000000000000791b */ /* 0x01ffe20003800000 */
.L_x_1919:
[----:B------:R-:W-:Y:S05]  /*2caf0*/  BSYNC B1 ;  /* 0x0000000000017941 */ /* 0x000fea0003800000 */
.L_x_1918:
        /* <DEDUP_REMOVED lines=8> */
.L_x_1920:
[----:B------:R-:W-:Y:S05]  /*2cb80*/  BRA `(.L_x_1921) ;  /* 0xffffff5c00ac7947 */ /* 0x000fea000383ffff */
.L_x_1704:
[----:B------:R-:W1:Y:S01]  /*2cb90*/  S2R R5, SR_TID.X ;  /* 0x0000000000057919 */ /* 0x000e620000002100 */
[----:B------:R-:W-:Y:S01]  /*2cba0*/  BSSY B1, `(.L_x_1922) ;  /* 0x000000a000017945 */ /* 0x000fe20003800000 */
[----:B------:R-:W-:Y:S02]  /*2cbb0*/  IMAD.MOV.U32 R12, RZ, RZ, RZ ;  /* 0x000000ffff0c7224 */ /* 0x000fe400078e00ff */
[----:B0-----:R-:W-:Y:S02]  /*2cbc0*/  IMAD.MOV.U32 R11, RZ, RZ, 0x1f ;  /* 0x0000001fff0b7424 */ /* 0x001fe400078e00ff */
[----:B------:R-:W-:Y:S01]  /*2cbd0*/  IMAD.MOV.U32 R15, RZ, RZ, -0x1 ;  /* 0xffffffffff0f7424 */ /* 0x000fe200078e00ff */
[----:B-1----:R-:W-:-:S04]  /*2cbe0*/  SHF.R.U32.HI R5, RZ, 0x5, R5 ;  /* 0x00000005ff057819 */ /* 0x002fc80000011605 */
[----:B------:R-:W-:-:S05]  /*2cbf0*/  LOP3.LUT R5, R5, 0x3, RZ, 0xc0, !PT ;  /* 0x0000000305057812 */ /* 0x000fca00078ec0ff */
[----:B------:R-:W-:-:S07]  /*2cc00*/  IMAD.MOV.U32 R13, RZ, RZ, R5 ;  /* 0x000000ffff0d7224 */ /* 0x000fce00078e0005 */
[----:B------:R-:W-:Y:S05]  /*2cc10*/  WARPSYNC.COLLECTIVE R15, `(.L_x_1923) ;  /* 0x000000000f087348 */ /* 0x000fea0003c00000 */
[----:B------:R0:W1:Y:S02]  /*2cc20*/  SHFL.IDX P6, R14, R13, R12, R11 ;  /* 0x0000000c0d0e7389 */ /* 0x00006400000c000b */
[----:B01----:R-:W-:Y:S01]  /*2cc30*/  ENDCOLLECTIVE ;  /* 0x000000000000791b */ /* 0x003fe20003800000 */
.L_x_1923:
[----:B------:R-:W-:Y:S05]  /*2cc40*/  BSYNC B1 ;  /* 0x0000000000017941 */ /* 0x000fea0003800000 */
.L_x_1922:
[----:B------:R-:W-:Y:S05]  /*2cc50*/  BRA `(.L_x_1924) ;  /* 0xffffff78004c7947 */ /* 0x000fea000383ffff */
.L_x_1706:
[----:B------:R-:W-:Y:S01]  /*2cc60*/  BSSY B1, `(.L_x_1925) ;  /* 0x0000006000017945 */ /* 0x000fe20003800000 */
[----:B------:R-:W-:-:S07]  /*2cc70*/  IMAD.MOV.U32 R15, RZ, RZ, -0x1 ;  /* 0xffffffffff0f7424 */ /* 0x000fce00078e00ff */
[----:B01----:R-:W-:Y:S05]  /*2cc80*/  WARPSYNC.COLLECTIVE R15, `(.L_x_1926) ;  /* 0x000000000f0c7348 */ /* 0x003fea0003c00000 */
[----:B------:R-:W-:Y:S02]  /*2cc90*/  ELECT P6, UR62, PT ;  /* 0x00000000003e782f */ /* 0x000fe400038c0000 */
[----:B------:R-:W-:Y:S01]  /*2cca0*/  MOV R14, UR62 ;  /* 0x0000003e000e7c02 */ /* 0x000fe20008000f00 */
[----:B01----:R-:W-:Y:S10]  /*2ccb0*/  ENDCOLLECTIVE ;  /* 0x000000000000791b */ /* 0x003ff40003800000 */
.L_x_1926:
[----:B------:R-:W-:Y:S05]  /*2ccc0*/  BSYNC B1 ;  /* 0x0000000000017941 */ /* 0x000fea0003800000 */
.L_x_1925:
[----:B------:R-:W-:Y:S05]  /*2ccd0*/  BRA `(.L_x_1705) ;  /* 0xffffff7800447947 */ /* 0x000fea000383ffff */
.L_x_1708:
[----:B-1----:R-:W2:Y:S02]  /*2cce0*/  LDL R5, [R1] ;  /* 0x0000000001057983 */ /* 0x002ea40000100800 */
[----:B--2---:R1:W2:Y:S02]  /*2ccf0*/  SYNCS.PHASECHK.TRANS64.TRYWAIT P0, [R5+URZ+0x2a820], R4 ;  /* 0x02a82004050075a7 */ /* 0x0042a4000800017f */
[----:B--2---:R-:W-:Y:S05]  /*2cd00*/  @!P0 NANOSLEEP.SYNCS 0x989680 ;  /* 0x009896800000895d */ /* 0x004fea0003900000 */
[----:B------:R-:W2:Y:S02]  /*2cd10*/  @!P0 SYNCS.PHASECHK.TRANS64 P0, [R5+URZ+0x2a820], R4 ;  /* 0x02a82004050085a7 */ /* 0x000ea4000800007f */
[----:B--2---:R-:W-:Y:S05]  /*2cd20*/  @!P0 BRA `(.L_x_1708) ;  /* 0xfffffffc00ec8947 */ /* 0x004fea000383ffff */
[----:B------:R-:W-:Y:S05]  /*2cd30*/  BRA `(.L_x_1927) ;  /* 0xffffff7800547947 */ /* 0x000fea000383ffff */
.L_x_1712:
[----:B-1----:R1:W2:Y:S02]  /*2cd40*/  SYNCS.PHASECHK.TRANS64.TRYWAIT P0, [R7+URZ+0x2a8a0], R10 ;  /* 0x02a8a00a070075a7 */ /* 0x0022a4000800017f */
[----:B--2---:R-:W-:Y:S05]  /*2cd50*/  @!P0 NANOSLEEP.SYNCS 0x989680 ;  /* 0x009896800000895d */ /* 0x004fea0003900000 */
[----:B------:R-:W2:Y:S02]  /*2cd60*/  @!P0 SYNCS.PHASECHK.TRANS64 P0, [R7+URZ+0x2a8a0], R10 ;  /* 0x02a8a00a070085a7 */ /* 0x000ea4000800007f */
[----:B--2---:R-:W-:Y:S05]  /*2cd70*/  @!P0 BRA `(.L_x_1712) ;  /* 0xfffffffc00f08947 */ /* 0x004fea000383ffff */
[----:B------:R-:W-:Y:S05]  /*2cd80*/  BRA `(.L_x_1928) ;  /* 0xffffff78007c7947 */ /* 0x000fea000383ffff */
.L_x_1719:
[----:B--2---:R2:W3:Y:S02]  /*2cd90*/  SYNCS.PHASECHK.TRANS64.TRYWAIT P0, [R7+URZ+0x2a8c0], R10 ;  /* 0x02a8c00a070075a7 */ /* 0x0044e4000800017f */
[----:B---3--:R-:W-:Y:S05]  /*2cda0*/  @!P0 NANOSLEEP.SYNCS 0x989680 ;  /* 0x009896800000895d */ /* 0x008fea0003900000 */
[----:B------:R-:W3:Y:S02]  /*2cdb0*/  @!P0 SYNCS.PHASECHK.TRANS64 P0, [R7+URZ+0x2a8c0], R10 ;  /* 0x02a8c00a070085a7 */ /* 0x000ee4000800007f */
[----:B---3--:R-:W-:Y:S05]  /*2cdc0*/  @!P0 BRA `(.L_x_1719) ;  /* 0xfffffffc00f08947 */ /* 0x008fea000383ffff */
[----:B------:R-:W-:Y:S05]  /*2cdd0*/  BRA `(.L_x_1929) ;  /* 0xffffff7c00807947 */ /* 0x000fea000383ffff */
.L_x_1728:
[----:B-1----:R1:W2:Y:S02]  /*2cde0*/  SYNCS.PHASECHK.TRANS64.TRYWAIT P1, [R8+URZ+0x2a8a0], R7 ;  /* 0x02a8a007080075a7 */ /* 0x0022a4000802017f */
[----:B--2---:R-:W-:Y:S05]  /*2cdf0*/  @!P1 NANOSLEEP.SYNCS 0x989680 ;  /* 0x009896800000995d */ /* 0x004fea0003900000 */
[----:B------:R-:W2:Y:S02]  /*2ce00*/  @!P1 SYNCS.PHASECHK.TRANS64 P1, [R8+URZ+0x2a8a0], R7 ;  /* 0x02a8a007080095a7 */ /* 0x000ea4000802007f */
[----:B--2---:R-:W-:Y:S05]  /*2ce10*/  @!P1 BRA `(.L_x_1728) ;  /* 0xfffffffc00f09947 */ /* 0x004fea000383ffff */
[----:B------:R-:W-:Y:S05]  /*2ce20*/  BRA `(.L_x_1930) ;  /* 0xffffff8000d07947 */ /* 0x000fea000383ffff */
.L_x_1735:
[----:B--2---:R2:W3:Y:S02]  /*2ce30*/  SYNCS.PHASECHK.TRANS64.TRYWAIT P1, [R8+URZ+0x2a8c0], R7 ;  /* 0x02a8c007080075a7 */ /* 0x0044e4000802017f */
[----:B---3--:R-:W-:Y:S05]  /*2ce40*/  @!P1 NANOSLEEP.SYNCS 0x989680 ;  /* 0x009896800000995d */ /* 0x008fea0003900000 */
[----:B------:R-:W3:Y:S02]  /*2ce50*/  @!P1 SYNCS.PHASECHK.TRANS64 P1, [R8+URZ+0x2a8c0], R7 ;  /* 0x02a8c007080095a7 */ /* 0x000ee4000802007f */
[----:B---3--:R-:W-:Y:S05]  /*2ce60*/  @!P1 BRA `(.L_x_1735) ;  /* 0xfffffffc00f09947 */ /* 0x008fea000383ffff */
[----:B------:R-:W-:Y:S05]  /*2ce70*/  BRA `(.L_x_1931) ;  /* 0xffffff8400d07947 */ /* 0x000fea000383ffff */
.L_x_1760:
        /* <DEDUP_REMOVED lines=8> */
[----:B--2---:R-:W-:Y:S05]  /*2cf00*/  WARPSYNC.COLLECTIVE R15, `(.L_x_1933) ;  /* 0x000000000f087348 */ /* 0x004fea0003c00000 */
[----:B------:R0:W1:Y:S02]  /*2cf10*/  SHFL.IDX P6, R14, R13, R12, R11 ;  /* 0x0000000c0d0e7389 */ /* 0x00006400000c000b */
[----:B012---:R-:W-:Y:S01]  /*2cf20*/  ENDCOLLECTIVE ;  /* 0x000000000000791b */ /* 0x007fe20003800000 */
.L_x_1933:
[----:B------:R-:W-:Y:S05]  /*2cf30*/  BSYNC B0 ;  /* 0x0000000000007941 */ /* 0x000fea0003800000 */
.L_x_1932:
[----:B------:R-:W-:Y:S05]  /*2cf40*/  BRA `(.L_x_1934) ;  /* 0xffffff9400e87947 */ /* 0x000fea000383ffff */
.L_x_1762:
[----:B------:R-:W-:Y:S01]  /*2cf50*/  BSSY B0, `(.L_x_1935) ;  /* 0x0000006000007945 */ /* 0x000fe20003800000 */
[----:B------:R-:W-:-:S07]  /*2cf60*/  IMAD.MOV.U32 R15, RZ, RZ, -0x1 ;  /* 0xffffffffff0f7424 */ /* 0x000fce00078e00ff */
[----:B012---:R-:W-:Y:S05]  /*2cf70*/  WARPSYNC.COLLECTIVE R15, `(.L_x_1936) ;  /* 0x000000000f0c7348 */ /* 0x007fea0003c00000 */
[----:B------:R-:W-:Y:S02]  /*2cf80*/  ELECT P6, UR62, PT ;  /* 0x00000000003e782f */ /* 0x000fe400038c0000 */
[----:B------:R-:W-:Y:S01]  /*2cf90*/  MOV R14, UR62 ;  /* 0x0000003e000e7c02 */ /* 0x000fe20008000f00 */
[----:B012---:R-:W-:Y:S10]  /*2cfa0*/  ENDCOLLECTIVE ;  /* 0x000000000000791b */ /* 0x007ff40003800000 */
.L_x_1936:
[----:B------:R-:W-:Y:S05]  /*2cfb0*/  BSYNC B0 ;  /* 0x0000000000007941 */ /* 0x000fea0003800000 */
.L_x_1935:
[----:B------:R-:W-:Y:S05]  /*2cfc0*/  BRA `(.L_x_1937) ;  /* 0xffffff9400f07947 */ /* 0x000fea000383ffff */
.L_x_1764:
[----:B-1----:R1:W2:Y:S02]  /*2cfd0*/  SYNCS.PHASECHK.TRANS64.TRYWAIT P0, [R2+URZ+0x2a880], R4 ;  /* 0x02a88004020075a7 */ /* 0x0022a4000800017f */
[----:B--2---:R-:W-:Y:S05]  /*2cfe0*/  @!P0 NANOSLEEP.SYNCS 0x989680 ;  /* 0x009896800000895d */ /* 0x004fea0003900000 */
[----:B------:R-:W2:Y:S02]  /*2cff0*/  @!P0 SYNCS.PHASECHK.TRANS64 P0, [R2+URZ+0x2a880], R4 ;  /* 0x02a88004020085a7 */ /* 0x000ea4000800007f */
[----:B--2---:R-:W-:Y:S05]  /*2d000*/  @!P0 BRA `(.L_x_1764) ;  /* 0xfffffffc00f08947 */ /* 0x004fea000383ffff */
[----:B------:R-:W-:Y:S05]  /*2d010*/  BRA `(.L_x_1938) ;  /* 0xffffff9800607947 */ /* 0x000fea000383ffff */
.L_x_1766:
[----:B--2---:R2:W3:Y:S02]  /*2d020*/  SYNCS.PHASECHK.TRANS64.TRYWAIT P0, [R2+URZ+0x2a840], R4 ;  /* 0x02a84004020075a7 */ /* 0x0044e4000800017f */
[----:B---3--:R-:W-:Y:S05]  /*2d030*/  @!P0 NANOSLEEP.SYNCS 0x989680 ;  /* 0x009896800000895d */ /* 0x008fea0003900000 */
[----:B------:R-:W3:Y:S02]  /*2d040*/  @!P0 SYNCS.PHASECHK.TRANS64 P0, [R2+URZ+0x2a840], R4 ;  /* 0x02a84004020085a7 */ /* 0x000ee4000800007f */
[----:B---3--:R-:W-:Y:S05]  /*2d050*/  @!P0 BRA `(.L_x_1766) ;  /* 0xfffffffc00f08947 */ /* 0x008fea000383ffff */
[----:B------:R-:W-:Y:S05]  /*2d060*/  BRA `(.L_x_1939) ;  /* 0xffffff9800e47947 */ /* 0x000fea000383ffff */
.L_x_1770:
[----:B------:R-:W2:Y:S01]  /*2d070*/  LDL.LU R11, [R1+0x40] ;  /* 0x00004000010b7983 */ /* 0x000ea20000300800 */
[----:B------:R-:W-:Y:S02]  /*2d080*/  IMAD.MOV.U32 R5, RZ, RZ, R12 ;  /* 0x000000ffff057224 */ /* 0x000fe400078e000c */
[----:B------:R-:W-:Y:S02]  /*2d090*/  IMAD.MOV.U32 R13, RZ, RZ, R3 ;  /* 0x000000ffff0d7224 */ /* 0x000fe400078e0003 */
[----:B------:R-:W-:Y:S01]  /*2d0a0*/  IMAD.MOV.U32 R12, RZ, RZ, RZ ;  /* 0x000000ffff0c7224 */ /* 0x000fe200078e00ff */
[----:B------:R-:W-:Y:S01]  /*2d0b0*/  IADD3 R0, R10, R5, RZ ;  /* 0x000000050a007210 */ /* 0x000fe20007ffe0ff */
[----:B------:R-:W-:-:S04]  /*2d0c0*/  IMAD.MOV.U32 R15, RZ, RZ, -0x1 ;  /* 0xffffffffff0f7424 */ /* 0x000fc800078e00ff */
[----:B------:R-:W-:Y:S02]  /*2d0d0*/  VIADD R5, R0, 0x20 ;  /* 0x0000002000057836 */ /* 0x000fe40000000000 */
[----:B--2---:R-:W-:Y:S02]  /*2d0e0*/  IMAD R2, R11, R7, RZ ;  /* 0x000000070b027224 */ /* 0x004fe400078e02ff */
[----:B------:R-:W-:-:S03]  /*2d0f0*/  IMAD.MOV.U32 R11, RZ, RZ, 0x1c1f ;  /* 0x00001c1fff0b7424 */ /* 0x000fc600078e00ff */
[----:B------:R-:W-:-:S13]  /*2d100*/  ISETP.GE.AND P4, PT, R0, R2, PT ;  /* 0x000000020000720c */ /* 0x000fda0003f86270 */
[----:B-----5:R-:W-:Y:S05]  /*2d110*/  WARPSYNC.COLLECTIVE R15, `(.L_x_1940) ;  /* 0x000000000f087348 */ /* 0x020fea0003c00000 */
[----:B------:R0:W1:Y:S02]  /*2d120*/  SHFL.IDX P6, R14, R13, R12, R11 ;  /* 0x0000000c0d0e7389 */ /* 0x00006400000c000b */
[----:B01---5:R-:W-:Y:S01]  /*2d130*/  ENDCOLLECTIVE ;  /* 0x000000000000791b */ /* 0x023fe20003800000 */
.L_x_1940:
[----:B------:R-:W-:Y:S02]  /*2d140*/  IMAD.MOV.U32 R13, RZ, RZ, R4 ;  /* 0x000000ffff0d7224 */ /* 0x000fe400078e0004 */
[----:B------:R-:W-:-:S07]  /*2d150*/  IMAD.MOV.U32 R6, RZ, RZ, R14 ;  /* 0x000000ffff067224 */ /* 0x000fce00078e000e */
[----:B------:R-:W-:Y:S05]  /*2d160*/  WARPSYNC.COLLECTIVE R15, `(.L_x_1941) ;  /* 0x000000000f087348 */ /* 0x000fea0003c00000 */
[----:B------:R0:W1:Y:S02]  /*2d170*/  SHFL.IDX P6, R14, R13, R12, R11 ;  /* 0x0000000c0d0e7389 */ /* 0x00006400000c000b */
[----:B01----:R-:W-:Y:S01]  /*2d180*/  ENDCOLLECTIVE ;  /* 0x000000000000791b */ /* 0x003fe20003800000 */
.L_x_1941:
[----:B------:R-:W-:Y:S02]  /*2d190*/  IMAD.MOV.U32 R13, RZ, RZ, R3 ;  /* 0x000000ffff0d7224 */ /* 0x000fe400078e0003 */
[----:B------:R-:W-:Y:S02]  /*2d1a0*/  IMAD.MOV.U32 R12, RZ, RZ, 0x1 ;  /* 0x00000001ff0c7424 */ /* 0x000fe400078e00ff */
[----:B------:R-:W-:-:S07]  /*2d1b0*/  IMAD.MOV.U32 R7, RZ, RZ, R14 ;  /* 0x000000ffff077224 */ /* 0x000fce00078e000e */
[----:B------:R-:W-:Y:S05]  /*2d1c0*/  WARPSYNC.COLLECTIVE R15, `(.L_x_1942) ;  /* 0x000000000f087348 */ /* 0x000fea0003c00000 */
[----:B------:R0:W1:Y:S02]  /*2d1d0*/  SHFL.IDX P6, R14, R13, R12, R11 ;  /* 0x0000000c0d0e7389 */ /* 0x00006400000c000b */
[----:B01----:R-:W-:Y:S01]  /*2d1e0*/  ENDCOLLECTIVE ;  /* 0x000000000000791b */ /* 0x003fe20003800000 */
.L_x_1942:
        /* <DEDUP_REMOVED lines=17> */
.L_x_1943:
[----:B------:R-:W-:Y:S02]  /*2d300*/  IMAD.MOV.U32 R13, RZ, RZ, R3 ;  /* 0x000000ffff0d7224 */ /* 0x000fe400078e0003 */
[----:B------:R-:W-:Y:S02]  /*2d310*/  IMAD.MOV.U32 R12, RZ, RZ, 0x2 ;  /* 0x00000002ff0c7424 */ /* 0x000fe400078e00ff */
[----:B------:R-:W-:-:S07]  /*2d320*/  IMAD.MOV.U32 R5, RZ, RZ, R14 ;  /* 0x000000ffff057224 */ /* 0x000fce00078e000e */
[----:B------:R-:W-:Y:S05]  /*2d330*/  WARPSYNC.COLLECTIVE R15, `(.L_x_1944) ;  /* 0x000000000f087348 */ /* 0x000fea0003c00000 */
[----:B------:R0:W1:Y:S02]  /*2d340*/  SHFL.IDX P6, R14, R13, R12, R11 ;  /* 0x0000000c0d0e7389 */ /* 0x00006400000c000b */
[----:B01----:R-:W-:Y:S01]  /*2d350*/  ENDCOLLECTIVE ;  /* 0x000000000000791b */ /* 0x003fe20003800000 */
.L_x_1944:
[----:B------:R-:W-:-:S05]  /*2d360*/  @!P3 IADD3 R5, P4, R9, R5, RZ ;  /* 0x000000050905b210 */ /* 0x000fca0007f9e0ff */
[----:B------:R-:W-:-:S04]  /*2d370*/  @!P3 IMAD.X R6, RZ, RZ, R6, P4 ;  /* 0x000000ffff06b224 */ /* 0x000fc800020e0606 */
[----:B------:R-:W-:Y:S02]  /*2d380*/  @!P3 IMAD.MOV.U32 R7, RZ, RZ, R6 ;  /* 0x000000ffff07b224 */ /* 0x000fe400078e0006 */
[----:B------:R-:W-:Y:S02]  /*2d390*/  @!P3 IMAD.MOV.U32 R6, RZ, RZ, R5 ;  /* 0x000000ffff06b224 */ /* 0x000fe400078e0005 */
[----:B------:R-:W-:Y:S02]  /*2d3a0*/  IMAD.MOV.U32 R13, RZ, RZ, R4 ;  /* 0x000000ffff0d7224 */ /* 0x000fe400078e0004 */
[----:B------:R-:W-:Y:S01]  /*2d3b0*/  VIADD R5, R0, 0x40 ;  /* 0x0000004000057836 */ /* 0x000fe20000000000 */
        /* <DEDUP_REMOVED lines=11> */
.L_x_1945:
[----:B------:R-:W-:Y:S02]  /*2d470*/  IMAD.MOV.U32 R13, RZ, RZ, R3 ;  /* 0x000000ffff0d7224 */ /* 0x000fe400078e0003 */
[----:B------:R-:W-:Y:S02]  /*2d480*/  IMAD.MOV.U32 R12, RZ, RZ, 0x3 ;  /* 0x00000003ff0c7424 */ /* 0x000fe400078e00ff */
[----:B------:R-:W-:-:S07]  /*2d490*/  IMAD.MOV.U32 R5, RZ, RZ, R14 ;  /* 0x000000ffff057224 */ /* 0x000fce00078e000e */
[----:B------:R-:W-:Y:S05]  /*2d4a0*/  WARPSYNC.COLLECTIVE R15, `(.L_x_1946) ;  /* 0x000000000f087348 */ /* 0x000fea0003c00000 */
[----:B------:R0:W1:Y:S02]  /*2d4b0*/  SHFL.IDX P6, R14, R13, R12, R11 ;  /* 0x0000000c0d0e7389 */ /* 0x00006400000c000b */
[----:B01----:R-:W-:Y:S01]  /*2d4c0*/  ENDCOLLECTIVE ;  /* 0x000000000000791b */ /* 0x003fe20003800000 */
.L_x_1946:
[----:B------:R-:W-:-:S05]  /*2d4d0*/  @!P3 IADD3 R5, P4, R9, R5, RZ ;  /* 0x000000050905b210 */ /* 0x000fca0007f9e0ff */
[----:B------:R-:W-:-:S04]  /*2d4e0*/  @!P3 IMAD.X R6, RZ, RZ, R6, P4 ;  /* 0x000000ffff06b224 */ /* 0x000fc800020e0606 */
[----:B------:R-:W-:Y:S02]  /*2d4f0*/  @!P3 IMAD.MOV.U32 R7, RZ, RZ, R6 ;  /* 0x000000ffff07b224 */ /* 0x000fe400078e0006 */
[----:B------:R-:W-:Y:S02]  /*2d500*/  IMAD.MOV.U32 R13, RZ, RZ, R4 ;  /* 0x000000ffff0d7224 */ /* 0x000fe400078e0004 */
[----:B------:R-:W-:-:S05]  /*2d510*/  @!P3 IMAD.MOV.U32 R6, RZ, RZ, R5 ;  /* 0x000000ffff06b224 */ /* 0x000fca00078e0005 */
[----:B------:R-:W-:Y:S01]  /*2d520*/  @!PT LDS RZ, [RZ] ;  /* 0x00000000fffff984 */ /* 0x000fe20000000800 */
[----:B------:R-:W-:Y:S01]  /*2d530*/  @!PT LDS RZ, [RZ] ;  /* 0x00000000fffff984 */ /* 0x000fe20000000800 */
[----:B------:R-:W-:Y:S01]  /*2d540*/  @!PT LDS RZ, [RZ] ;  /* 0x00000000fffff984 */ /* 0x000fe20000000800 */
[----:B------:R0:W-:Y:S01]  /*2d550*/  @!P3 LDGSTS.E.BYPASS.LTC128B.128 [R8+0x19400], desc[UR40][R6.64], !P0 ;  /* 0x194000000608bfae */ /* 0x0001e2000c101d68 */
[----:B------:R-:W-:-:S03]  /*2d560*/  IMAD.MOV.U32 R5, RZ, RZ, R14 ;  /* 0x000000ffff057224 */ /* 0x000fc600078e000e */
[----:B------:R0:W-:Y:S04]  /*2d570*/  @!P3 LDGSTS.E.BYPASS.LTC128B.128 [R8+0x1b400], desc[UR40][R6.64+0x40], !P1 ;  /* 0x1b4000400608bfae */ /* 0x0001e8000c901d68 */
[----:B0-----:R-:W-:Y:S05]  /*2d580*/  WARPSYNC.COLLECTIVE R15, `(.L_x_1947) ;  /* 0x000000000f087348 */ /* 0x001fea0003c00000 */
[----:B------:R1:W2:Y:S02]  /*2d590*/  SHFL.IDX P6, R14, R13, R12, R11 ;  /* 0x0000000c0d0e7389 */ /* 0x0002a400000c000b */
[----:B012---:R-:W-:Y:S01]  /*2d5a0*/  ENDCOLLECTIVE ;  /* 0x000000000000791b */ /* 0x007fe20003800000 */
.L_x_1947:
[----:B------:R-:W-:Y:S01]  /*2d5b0*/  @!PT LDS RZ, [RZ] ;  /* 0x00000000fffff984 */ /* 0x000fe20000000800 */
[----:B------:R-:W-:Y:S01]  /*2d5c0*/  @!PT LDS RZ, [RZ] ;  /* 0x00000000fffff984 */ /* 0x000fe20000000800 */
[----:B------:R-:W-:Y:S01]  /*2d5d0*/  @!PT LDS RZ, [RZ] ;  /* 0x00000000fffff984 */ /* 0x000fe20000000800 */
[----:B------:R0:W-:Y:S01]  /*2d5e0*/  @!P3 LDGSTS.E.BYPASS.LTC128B.128 [R8+0x1d400], desc[UR40][R6.64+0x80], !P2 ;  /* 0x1d4000800608bfae */ /* 0x0001e2000d101d68 */
[----:B------:R-:W-:Y:S01]  /*2d5f0*/  IMAD.MOV.U32 R3, RZ, RZ, R14 ;  /* 0x000000ffff037224 */ /* 0x000fe200078e000e */
[----:B------:R-:W-:Y:S06]  /*2d600*/  BRA `(.L_x_1948) ;  /* 0xffffffa000407947 */ /* 0x000fec000383ffff */
.L_x_1775:
[----:B-1----:R-:W3:Y:S02]  /*2d610*/  LDL R2, [R1] ;  /* 0x0000000001027983 */ /* 0x002ee40000100800 */
[----:B---3--:R1:W3:Y:S02]  /*2d620*/  SYNCS.PHASECHK.TRANS64.TRYWAIT P0, [R2+URZ+0x2a820], R0 ;  /* 0x02a82000020075a7 */ /* 0x0082e4000800017f */
[----:B---3--:R-:W-:Y:S05]  /*2d630*/  @!P0 NANOSLEEP.SYNCS 0x989680 ;  /* 0x009896800000895d */ /* 0x008fea0003900000 */
[----:B------:R-:W3:Y:S02]  /*2d640*/  @!P0 SYNCS.PHASECHK.TRANS64 P0, [R2+URZ+0x2a820], R0 ;  /* 0x02a82000020085a7 */ /* 0x000ee4000800007f */
[----:B---3--:R-:W-:Y:S05]  /*2d650*/  @!P0 BRA `(.L_x_1775) ;  /* 0xfffffffc00ec8947 */ /* 0x008fea000383ffff */
[----:B------:R-:W-:Y:S05]  /*2d660*/  BRA `(.L_x_1949) ;  /* 0xffffffa000b47947 */ /* 0x000fea000383ffff */
.L_x_1781:
[----:B---3--:R3:W4:Y:S02]  /*2d670*/  SYNCS.PHASECHK.TRANS64.TRYWAIT P0, [R6+URZ+0x2a880], R5 ;  /* 0x02a88005060075a7 */ /* 0x008724000800017f */
[----:B----4-:R-:W-:Y:S05]  /*2d680*/  @!P0 NANOSLEEP.SYNCS 0x989680 ;  /* 0x009896800000895d */ /* 0x010fea0003900000 */
[----:B------:R-:W4:Y:S02]  /*2d690*/  @!P0 SYNCS.PHASECHK.TRANS64 P0, [R6+URZ+0x2a880], R5 ;  /* 0x02a88005060085a7 */ /* 0x000f24000800007f */
[----:B----4-:R-:W-:Y:S05]  /*2d6a0*/  @!P0 BRA `(.L_x_1781) ;  /* 0xfffffffc00f08947 */ /* 0x010fea000383ffff */
[----:B------:R-:W-:Y:S05]  /*2d6b0*/  BRA `(.L_x_1950) ;  /* 0xffffffa400747947 */ /* 0x000fea000383ffff */
.L_x_1788:
[----:B--2---:R2:W4:Y:S02]  /*2d6c0*/  SYNCS.PHASECHK.TRANS64.TRYWAIT P0, [R6+URZ+0x2a840], R5 ;  /* 0x02a84005060075a7 */ /* 0x004524000800017f */
[----:B----4-:R-:W-:Y:S05]  /*2d6d0*/  @!P0 NANOSLEEP.SYNCS 0x989680 ;  /* 0x009896800000895d */ /* 0x010fea0003900000 */
[----:B------:R-:W4:Y:S02]  /*2d6e0*/  @!P0 SYNCS.PHASECHK.TRANS64 P0, [R6+URZ+0x2a840], R5 ;  /* 0x02a84005060085a7 */ /* 0x000f24000800007f */
[----:B----4-:R-:W-:Y:S05]  /*2d6f0*/  @!P0 BRA `(.L_x_1788) ;  /* 0xfffffffc00f08947 */ /* 0x010fea000383ffff */
[----:B------:R-:W-:Y:S05]  /*2d700*/  BRA `(.L_x_1951) ;  /* 0xffffffa800787947 */ /* 0x000fea000383ffff */
.L_x_1796:
[----:B---3--:R3:W4:Y:S02]  /*2d710*/  SYNCS.PHASECHK.TRANS64.TRYWAIT P0, [R13+URZ+0x2a870], R4 ;  /* 0x02a870040d0075a7 */ /* 0x008724000800017f */
[----:B----4-:R-:W-:Y:S05]  /*2d720*/  @!P0 NANOSLEEP.SYNCS 0x989680 ;  /* 0x009896800000895d */ /* 0x010fea0003900000 */
[----:B------:R-:W4:Y:S02]  /*2d730*/  @!P0 SYNCS.PHASECHK.TRANS64 P0, [R13+URZ+0x2a870], R4 ;  /* 0x02a870040d0085a7 */ /* 0x000f24000800007f */
[----:B----4-:R-:W-:Y:S05]  /*2d740*/  @!P0 BRA `(.L_x_1796) ;  /* 0xfffffffc00f08947 */ /* 0x010fea000383ffff */
[----:B------:R-:W-:Y:S05]  /*2d750*/  BRA `(.L_x_1952) ;  /* 0xffffffac00907947 */ /* 0x000fea000383ffff */
.L_x_1798:
[----:B---3--:R3:W4:Y:S02]  /*2d760*/  SYNCS.PHASECHK.TRANS64.TRYWAIT P0, [R13+URZ+0x2a860], R4 ;  /* 0x02a860040d0075a7 */ /* 0x008724000800017f */
[----:B----4-:R-:W-:Y:S05]  /*2d770*/  @!P0 NANOSLEEP.SYNCS 0x989680 ;  /* 0x009896800000895d */ /* 0x010fea0003900000 */
[----:B------:R-:W4:Y:S02]  /*2d780*/  @!P0 SYNCS.PHASECHK.TRANS64 P0, [R13+URZ+0x2a860], R4 ;  /* 0x02a860040d0085a7 */ /* 0x000f24000800007f */
[----:B----4-:R-:W-:Y:S05]  /*2d790*/  @!P0 BRA `(.L_x_1798) ;  /* 0xfffffffc00f08947 */ /* 0x010fea000383ffff */
[----:B------:R-:W-:Y:S05]  /*2d7a0*/  BRA `(.L_x_1953) ;  /* 0xffffffac00987947 */ /* 0x000fea000383ffff */
.L_x_1805:
[----:B---3--:R3:W4:Y:S02]  /*2d7b0*/  SYNCS.PHASECHK.TRANS64.TRYWAIT P1, [R12+URZ+0x2a870], R0 ;  /* 0x02a870000c0075a7 */ /* 0x008724000802017f */
[----:B----4-:R-:W-:Y:S05]  /*2d7c0*/  @!P1 NANOSLEEP.SYNCS 0x989680 ;  /* 0x009896800000995d */ /* 0x010fea0003900000 */
[----:B------:R-:W4:Y:S02]  /*2d7d0*/  @!P1 SYNCS.PHASECHK.TRANS64 P1, [R12+URZ+0x2a870], R0 ;  /* 0x02a870000c0095a7 */ /* 0x000f24000802007f */
[----:B----4-:R-:W-:Y:S05]  /*2d7e0*/  @!P1 BRA `(.L_x_1805) ;  /* 0xfffffffc00f09947 */ /* 0x010fea000383ffff */
[----:B------:R-:W-:Y:S05]  /*2d7f0*/  BRA `(.L_x_1954) ;  /* 0xffffffb400b07947 */ /* 0x000fea000383ffff */
.L_x_1807:
[----:B---3--:R3:W4:Y:S02]  /*2d800*/  SYNCS.PHASECHK.TRANS64.TRYWAIT P1, [R12+URZ+0x2a860], R0 ;  /* 0x02a860000c0075a7 */ /* 0x008724000802017f */
[----:B----4-:R-:W-:Y:S05]  /*2d810*/  @!P1 NANOSLEEP.SYNCS 0x989680 ;  /* 0x009896800000995d */ /* 0x010fea0003900000 */
[----:B------:R-:W4:Y:S02]  /*2d820*/  @!P1 SYNCS.PHASECHK.TRANS64 P1, [R12+URZ+0x2a860], R0 ;  /* 0x02a860000c0095a7 */ /* 0x000f24000802007f */
[----:B----4-:R-:W-:Y:S05]  /*2d830*/  @!P1 BRA `(.L_x_1807) ;  /* 0xfffffffc00f09947 */ /* 0x010fea000383ffff */
[----:B------:R-:W-:Y:S05]  /*2d840*/  BRA `(.L_x_1955) ;  /* 0xffffffb400b87947 */ /* 0x000fea000383ffff */
.L_x_1811:
[----:B------:R-:W-:Y:S01]  /*2d850*/  BSSY B0, `(.L_x_1956) ;  /* 0x0000008000007945 */ /* 0x000fe20003800000 */
[----:B------:R-:W-:Y:S02]  /*2d860*/  IMAD.MOV.U32 R13, RZ, RZ, R16 ;  /* 0x000000ffff0d7224 */ /* 0x000fe400078e0010 */
[----:B------:R-:W-:Y:S02]  /*2d870*/  IMAD.MOV.U32 R12, RZ, RZ, RZ ;  /* 0x000000ffff0c7224 */ /* 0x000fe400078e00ff */
[----:B0-----:R-:W-:Y:S02]  /*2d880*/  IMAD.MOV.U32 R11, RZ, RZ, 0x1f ;  /* 0x0000001fff0b7424 */ /* 0x001fe400078e00ff */
[----:B------:R-:W-:-:S07]  /*2d890*/  IMAD.MOV.U32 R15, RZ, RZ, -0x1 ;  /* 0xffffffffff0f7424 */ /* 0x000fce00078e00ff */
[----:B-1----:R-:W-:Y:S05]  /*2d8a0*/  WARPSYNC.COLLECTIVE R15, `(.L_x_1957) ;  /* 0x000000000f087348 */ /* 0x002fea0003c00000 */
[----:B------:R0:W2:Y:S02]  /*2d8b0*/  SHFL.IDX P6, R14, R13, R12, R11 ;  /* 0x0000000c0d0e7389 */ /* 0x0000a400000c000b */
[----:B012---:R-:W-:Y:S01]  /*2d8c0*/  ENDCOLLECTIVE ;  /* 0x000000000000791b */ /* 0x007fe20003800000 */
.L_x_1957:
[----:B------:R-:W-:Y:S05]  /*2d8d0*/  BSYNC B0 ;  /* 0x0000000000007941 */ /* 0x000fea0003800000 */
.L_x_1956:
[----:B------:R-:W-:Y:S02]  /*2d8e0*/  IMAD.MOV.U32 R13, RZ, RZ, R16 ;  /* 0x000000ffff0d7224 */ /* 0x000fe400078e0010 */
[----:B------:R-:W-:Y:S02]  /*2d8f0*/  IMAD.MOV.U32 R12, RZ, RZ, 0x1 ;  /* 0x00000001ff0c7424 */ /* 0x000fe400078e00ff */
[----:B------:R-:W-:Y:S02]  /*2d900*/  IMAD.MOV.U32 R11, RZ, RZ, 0x1f ;  /* 0x0000001fff0b7424 */ /* 0x000fe400078e00ff */
[----:B------:R-:W-:Y:S02]  /*2d910*/  IMAD.MOV.U32 R15, RZ, RZ, -0x1 ;  /* 0xffffffffff0f7424 */ /* 0x000fe400078e00ff */
[----:B------:R-:W-:Y:S02]  /*2d920*/  IMAD.IADD R4, R19, 0x1, R6 ;  /* 0x0000000113047824 */ /* 0x000fe400078e0206 */
[----:B------:R-:W-:-:S07]  /*2d930*/  IMAD.MOV.U32 R0, RZ, RZ, R14 ;  /* 0x000000ffff007224 */ /* 0x000fce00078e000e */
[----:B------:R-:W-:Y:S05]  /*2d940*/  WARPSYNC.COLLECTIVE R15, `(.L_x_1958) ;  /* 0x000000000f087348 */ /* 0x000fea0003c00000 */
[----:B------:R0:W1:Y:S02]  /*2d950*/  SHFL.IDX P6, R14, R13, R12, R11 ;  /* 0x0000000c0d0e7389 */ /* 0x00006400000c000b */
[----:B01----:R-:W-:Y:S01]  /*2d960*/  ENDCOLLECTIVE ;  /* 0x000000000000791b */ /* 0x003fe20003800000 */
.L_x_1958:
[----:B------:R-:W-:Y:S02]  /*2d970*/  ULDC UR4, c[0x0][0xc3c] ;  /* 0x00030f0000047ab9 */ /* 0x000fe40000000800 */
[----:B------:R-:W-:-:S13]  /*2d980*/  ISETP.GE.OR P1, PT, R4, UR4, !P0 ;  /* 0x0000000404007c0c */ /* 0x000fda000c726670 */
[----:B------:R-:W0:Y:S01]  /*2d990*/  @!P1 LDC.64 R2, c[0x0][0xc80] ;  /* 0x00032000ff029b82 */ /* 0x000e220000000a00 */
[----:B------:R-:W-:Y:S02]  /*2d9a0*/  IMAD.MOV.U32 R11, RZ, RZ, RZ ;  /* 0x000000ffff0b7224 */ /* 0x000fe400078e00ff */
        /* <DEDUP_REMOVED lines=14> */
.L_x_1959:
[----:B------:R-:W-:Y:S02]  /*2da90*/  IMAD.MOV.U32 R12, RZ, RZ, 0x2 ;  /* 0x00000002ff0c7424 */ /* 0x000fe400078e00ff */
[----:B------:R-:W-:-:S05]  /*2daa0*/  IMAD.MOV.U32 R3, RZ, RZ, R14 ;  /* 0x000000ffff037224 */ /* 0x000fca00078e000e */
[----:B------:R-:W-:-:S05]  /*2dab0*/  SEL R3, R3, RZ, P1 ;  /* 0x000000ff03037207 */ /* 0x000fca0000800000 */
[----:B------:R-:W-:-:S04]  /*2dac0*/  IMAD.IADD R3, R2, 0x1, R3 ;  /* 0x0000000102037824 */ /* 0x000fc800078e0203 */
[----:B------:R-:W-:-:S07]  /*2dad0*/  IMAD.MOV.U32 R13, RZ, RZ, R3 ;  /* 0x000000ffff0d7224 */ /* 0x000fce00078e0003 */
[----:B------:R-:W-:Y:S05]  /*2dae0*/  WARPSYNC.COLLECTIVE R15, `(.L_x_1960) ;  /* 0x000000000f087348 */ /* 0x000fea0003c00000 */
[----:B------:R0:W1:Y:S02]  /*2daf0*/  SHFL.UP P6, R14, R13, R12, R11 ;  /* 0x0400000c0d0e7389 */ /* 0x00006400000c000b */
[----:B01----:R-:W-:Y:S01]  /*2db00*/  ENDCOLLECTIVE ;  /* 0x000000000000791b */ /* 0x003fe20003800000 */
.L_x_1960:
        /* <DEDUP_REMOVED lines=8> */
.L_x_1961:
        /* <DEDUP_REMOVED lines=8> */
.L_x_1962:
        /* <DEDUP_REMOVED lines=8> */
.L_x_1963:
[----:B------:R-:W-:Y:S02]  /*2dc90*/  IMAD.MOV.U32 R12, RZ, RZ, 0x1f ;  /* 0x0000001fff0c7424 */ /* 0x000fe400078e00ff */
        /* <DEDUP_REMOVED lines=8> */
.L_x_1964:
[----:B------:R-:W-:Y:S01]  /*2dd20*/  IMAD.MOV.U32 R7, RZ, RZ, R14 ;  /* 0x000000ffff077224 */ /* 0x000fe200078e000e */
[----:B------:R-:W-:Y:S06]  /*2dd30*/  BRA `(.L_x_1965) ;  /* 0xffffffb800ec7947 */ /* 0x000fec000383ffff */
.L_x_1816:
[----:B------:R-:W-:Y:S01]  /*2dd40*/  BSSY B0, `(.L_x_1966) ;  /* 0x0000008000007945 */ /* 0x000fe20003800000 */
[----:B-----5:R-:W-:Y:S02]  /*2dd50*/  IMAD.MOV.U32 R13, RZ, RZ, R2 ;  /* 0x000000ffff0d7224 */ /* 0x020fe400078e0002 */
[----:B------:R-:W-:Y:S02]  /*2dd60*/  IMAD.MOV.U32 R12, RZ, RZ, 0x1 ;  /* 0x00000001ff0c7424 */ /* 0x000fe400078e00ff */
[----:B0-----:R-:W-:Y:S02]  /*2dd70*/  IMAD.MOV.U32 R11, RZ, RZ, RZ ;  /* 0x000000ffff0b7224 */ /* 0x001fe400078e00ff */
[----:B------:R-:W-:-:S07]  /*2dd80*/  IMAD.MOV.U32 R15, RZ, RZ, -0x1 ;  /* 0xffffffffff0f7424 */ /* 0x000fce00078e00ff */
[----:B-12---:R-:W-:Y:S05]  /*2dd90*/  WARPSYNC.COLLECTIVE R15, `(.L_x_1967) ;  /* 0x000000000f087348 */ /* 0x006fea0003c00000 */
[----:B------:R0:W3:Y:S02]  /*2dda0*/  SHFL.UP P6, R14, R13, R12, R11 ;  /* 0x0400000c0d0e7389 */ /* 0x0000e400000c000b */
[----:B0123--:R-:W-:Y:S01]  /*2ddb0*/  ENDCOLLECTIVE ;  /* 0x000000000000791b */ /* 0x00ffe20003800000 */
.L_x_1967:
[----:B------:R-:W-:Y:S05]  /*2ddc0*/  BSYNC B0 ;  /* 0x0000000000007941 */ /* 0x000fea0003800000 */
.L_x_1966:
[----:B------:R-:W-:Y:S02]  /*2ddd0*/  IMAD.MOV.U32 R3, RZ, RZ, R14 ;  /* 0x000000ffff037224 */ /* 0x000fe400078e000e */
[----:B------:R-:W-:Y:S02]  /*2dde0*/  IMAD.MOV.U32 R12, RZ, RZ, 0x2 ;  /* 0x00000002ff0c7424 */ /* 0x000fe400078e00ff */
[----:B------:R-:W-:Y:S01]  /*2ddf0*/  IMAD.MOV.U32 R11, RZ, RZ, RZ ;  /* 0x000000ffff0b7224 */ /* 0x000fe200078e00ff */
[----:B------:R-:W-:Y:S01]  /*2de00*/  SEL R3, R3, RZ, P1 ;  /* 0x000000ff03037207 */ /* 0x000fe20000800000 */
[----:B------:R-:W-:-:S04]  /*2de10*/  IMAD.MOV.U32 R15, RZ, RZ, -0x1 ;  /* 0xffffffffff0f7424 */ /* 0x000fc800078e00ff */
[----:B------:R-:W-:-:S04]  /*2de20*/  IMAD.IADD R3, R2, 0x1, R3 ;  /* 0x0000000102037824 */ /* 0x000fc800078e0203 */
[----:B------:R-:W-:-:S07]  /*2de30*/  IMAD.MOV.U32 R13, RZ, RZ, R3 ;  /* 0x000000ffff0d7224 */ /* 0x000fce00078e0003 */
[----:B------:R-:W-:Y:S05]  /*2de40*/  WARPSYNC.COLLECTIVE R15, `(.L_x_1968) ;  /* 0x000000000f087348 */ /* 0x000fea0003c00000 */
[----:B------:R0:W1:Y:S02]  /*2de50*/  SHFL.UP P6, R14, R13, R12, R11 ;  /* 0x0400000c0d0e7389 */ /* 0x00006400000c000b */
[----:B01----:R-:W-:Y:S01]  /*2de60*/  ENDCOLLECTIVE ;  /* 0x000000000000791b */ /* 0x003fe20003800000 */
.L_x_1968:
        /* <DEDUP_REMOVED lines=8> */
.L_x_1969:
        /* <DEDUP_REMOVED lines=8> */
.L_x_1970:
        /* <DEDUP_REMOVED lines=8> */
.L_x_1971:
        /* <DEDUP_REMOVED lines=9> */
.L_x_1972:
[----:B------:R-:W-:Y:S01]  /*2e080*/  IMAD.MOV.U32 R7, RZ, RZ, R14 ;  /* 0x000000ffff077224 */ /* 0x000fe200078e000e */
[----:B------:R-:W-:Y:S06]  /*2e090*/  BRA `(.L_x_1973) ;  /* 0xffffffb800b47947 */ /* 0x000fec000383ffff */
.L_x_1818:
[----:B------:R-:W-:Y:S01]  /*2e0a0*/  BSSY B0, `(.L_x_1974) ;  /* 0x0000006000007945 */ /* 0x000fe20003800000 */
[----:B------:R-:W-:Y:S01]  /*2e0b0*/  PLOP3.LUT P6, PT, P6, PT, PT, 0x8, 0x0 ;  /* 0x000000000000781c */ /* 0x000fe200037ce170 */
[----:B------:R-:W-:-:S12]  /*2e0c0*/  IMAD.MOV.U32 R15, RZ, RZ, -0x1 ;  /* 0xffffffffff0f7424 */ /* 0x000fd800078e00ff */
[----:B01----:R-:W-:Y:S05]  /*2e0d0*/  WARPSYNC.COLLECTIVE R15, `(.L_x_1975) ;  /* 0x000000000f087348 */ /* 0x003fea0003c00000 */
[----:B------:R-:W-:Y:S01]  /*2e0e0*/  VOTE.ANY R14, PT, P6 ;  /* 0x00000000000e7806 */ /* 0x000fe200030e0100 */
[----:B01----:R-:W-:Y:S06]  /*2e0f0*/  ENDCOLLECTIVE ;  /* 0x000000000000791b */ /* 0x003fec0003800000 */
.L_x_1975:
[----:B------:R-:W-:Y:S05]  /*2e100*/  BSYNC B0 ;  /* 0x0000000000007941 */ /* 0x000fea0003800000 */
.L_x_1974:
[----:B------:R-:W-:Y:S02]  /*2e110*/  IMAD.MOV.U32 R3, RZ, RZ, R14 ;  /* 0x000000ffff037224 */ /* 0x000fe400078e000e */
[----:B------:R-:W-:Y:S02]  /*2e120*/  IMAD.MOV.U32 R13, RZ, RZ, R2 ;  /* 0x000000ffff0d7224 */ /* 0x000fe400078e0002 */
[----:B------:R-:W0:Y:S01]  /*2e130*/  POPC R5, R3 ;  /* 0x0000000300057309 */ /* 0x000e220000000000 */
[----:B------:R-:W-:Y:S02]  /*2e140*/  IMAD.MOV.U32 R11, RZ, RZ, 0x1f ;  /* 0x0000001fff0b7424 */ /* 0x000fe400078e00ff */
[----:B------:R-:W-:Y:S02]  /*2e150*/  IMAD.MOV.U32 R15, RZ, RZ, -0x1 ;  /* 0xffffffffff0f7424 */ /* 0x000fe400078e00ff */
[----:B0-----:R-:W-:-:S07]  /*2e160*/  IMAD.MOV.U32 R12, RZ, RZ, R5 ;  /* 0x000000ffff0c7224 */ /* 0x001fce00078e0005 */
[----:B------:R-:W-:Y:S05]  /*2e170*/  WARPSYNC.COLLECTIVE R15, `(.L_x_1976) ;  /* 0x000000000f087348 */ /* 0x000fea0003c00000 */
[----:B------:R0:W1:Y:S02]  /*2e180*/  SHFL.IDX P6, R14, R13, R12, R11 ;  /* 0x0000000c0d0e7389 */ /* 0x00006400000c000b */
[----:B01----:R-:W-:Y:S01]  /*2e190*/  ENDCOLLECTIVE ;  /* 0x000000000000791b */ /* 0x003fe20003800000 */
.L_x_1976:
[----:B------:R-:W-:Y:S01]  /*2e1a0*/  IMAD.MOV.U32 R17, RZ, RZ, R14 ;  /* 0x000000ffff117224 */ /* 0x000fe200078e000e */
[----:B------:R-:W-:Y:S06]  /*2e1b0*/  BRA `(.L_x_1977) ;  /* 0xffffffb800a47947 */ /* 0x000fec000383ffff */
.L_x_1820:
[----:B------:R-:W-:Y:S01]  /*2e1c0*/  BSSY B0, `(.L_x_1978) ;  /* 0x0000007000007945 */ /* 0x000fe20003800000 */
[----:B------:R-:W-:Y:S02]  /*2e1d0*/  IMAD.MOV.U32 R13, RZ, RZ, R6 ;  /* 0x000000ffff0d7224 */ /* 0x000fe400078e0006 */
[----:B0-----:R-:W-:Y:S02]  /*2e1e0*/  IMAD.MOV.U32 R11, RZ, RZ, 0x1f ;  /* 0x0000001fff0b7424 */ /* 0x001fe400078e00ff */
[----:B------:R-:W-:-:S07]  /*2e1f0*/  IMAD.MOV.U32 R15, RZ, RZ, -0x1 ;  /* 0xffffffffff0f7424 */ /* 0x000fce00078e00ff */
[----:B-123--:R-:W-:Y:S05]  /*2e200*/  WARPSYNC.COLLECTIVE R15, `(.L_x_1979) ;  /* 0x000000000f087348 */ /* 0x00efea0003c00000 */
[----:B------:R0:W4:Y:S02]  /*2e210*/  SHFL.IDX P6, R14, R13, R12, R11 ;  /* 0x0000000c0d0e7389 */ /* 0x00012400000c000b */
[----:B01234-:R-:W-:Y:S01]  /*2e220*/  ENDCOLLECTIVE ;  /* 0x000000000000791b */ /* 0x01ffe20003800000 */
.L_x_1979:
[----:B------:R-:W-:Y:S05]  /*2e230*/  BSYNC B0 ;  /* 0x0000000000007941 */ /* 0x000fea0003800000 */
.L_x_1978:
[----:B------:R-:W-:Y:S01]  /*2e240*/  IMAD.MOV.U32 R6, RZ, RZ, R14 ;  /* 0x000000ffff067224 */ /* 0x000fe200078e000e */
[----:B------:R-:W-:Y:S06]  /*2e250*/  BRA `(.L_x_1980) ;  /* 0xffffffb800987947 */ /* 0x000fec000383ffff */
.L_x_1824:
[----:B0-----:R0:W2:Y:S02]  /*2e260*/  SYNCS.PHASECHK.TRANS64.TRYWAIT P0, [R0+URZ+0x2a820], R3 ;  /* 0x02a82003000075a7 */ /* 0x0010a4000800017f */
[----:B--2---:R-:W-:Y:S05]  /*2e270*/  @!P0 NANOSLEEP.SYNCS 0x989680 ;  /* 0x009896800000895d */ /* 0x004fea0003900000 */
[----:B------:R-:W2:Y:S02]  /*2e280*/  @!P0 SYNCS.PHASECHK.TRANS64 P0, [R0+URZ+0x2a820], R3 ;  /* 0x02a82003000085a7 */ /* 0x000ea4000800007f */
[----:B--2---:R-:W-:Y:S05]  /*2e290*/  @!P0 BRA `(.L_x_1824) ;  /* 0xfffffffc00f08947 */ /* 0x004fea000383ffff */
[----:B------:R-:W-:Y:S05]  /*2e2a0*/  BRA `(.L_x_1981) ;  /* 0xffffffc000207947 */ /* 0x000fea000383ffff */
.L_x_1825:
[----:B------:R-:W2:Y:S01]  /*2e2b0*/  S2R R2, SR_TID.X ;  /* 0x0000000000027919 */ /* 0x000ea20000002100 */
[----:B------:R-:W-:Y:S01]  /*2e2c0*/  BSSY B0, `(.L_x_1982) ;  /* 0x000000a000007945 */ /* 0x000fe20003800000 */
[----:B----4-:R-:W-:Y:S02]  /*2e2d0*/  IMAD.MOV.U32 R12, RZ, RZ, RZ ;  /* 0x000000ffff0c7224 */ /* 0x010fe400078e00ff */
[----:B------:R-:W-:Y:S02]  /*2e2e0*/  IMAD.MOV.U32 R11, RZ, RZ, 0x1f ;  /* 0x0000001fff0b7424 */ /* 0x000fe400078e00ff */
[----:B------:R-:W-:Y:S01]  /*2e2f0*/  IMAD.MOV.U32 R15, RZ, RZ, -0x1 ;  /* 0xffffffffff0f7424 */ /* 0x000fe200078e00ff */
[----:B--2---:R-:W-:-:S04]  /*2e300*/  SHF.R.U32.HI R2, RZ, 0x5, R2 ;  /* 0x00000005ff027819 */ /* 0x004fc80000011602 */
[----:B------:R-:W-:-:S05]  /*2e310*/  LOP3.LUT R2, R2, 0x3, RZ, 0xc0, !PT ;  /* 0x0000000302027812 */ /* 0x000fca00078ec0ff */
[----:B------:R-:W-:-:S07]  /*2e320*/  IMAD.MOV.U32 R13, RZ, RZ, R2 ;  /* 0x000000ffff0d7224 */ /* 0x000fce00078e0002 */
[----:B01----:R-:W-:Y:S05]  /*2e330*/  WARPSYNC.COLLECTIVE R15, `(.L_x_1983) ;  /* 0x000000000f087348 */ /* 0x003fea0003c00000 */
[----:B------:R2:W3:Y:S02]  /*2e340*/  SHFL.IDX P6, R14, R13, R12, R11 ;  /* 0x0000000c0d0e7389 */ /* 0x0004e400000c000b */
[----:B0123--:R-:W-:Y:S01]  /*2e350*/  ENDCOLLECTIVE ;  /* 0x000000000000791b */ /* 0x00ffe20003800000 */
.L_x_1983:
[----:B------:R-:W-:Y:S05]  /*2e360*/  BSYNC B0 ;  /* 0x0000000000007941 */ /* 0x000fea0003800000 */
.L_x_1982:
[----:B------:R-:W-:Y:S05]  /*2e370*/  BRA `(.L_x_1984) ;  /* 0xffffffc000087947 */ /* 0x000fea000383ffff */
.L_x_1826:
[----:B------:R-:W-:Y:S01]  /*2e380*/  BSSY B0, `(.L_x_1985) ;  /* 0x0000006000007945 */ /* 0x000fe20003800000 */
[----:B------:R-:W-:-:S07]  /*2e390*/  IMAD.MOV.U32 R15, RZ, RZ, -0x1 ;  /* 0xffffffffff0f7424 */ /* 0x000fce00078e00ff */
[----:B012-4-:R-:W-:Y:S05]  /*2e3a0*/  WARPSYNC.COLLECTIVE R15, `(.L_x_1986) ;  /* 0x000000000f0c7348 */ /* 0x017fea0003c00000 */
[----:B------:R-:W-:Y:S02]  /*2e3b0*/  ELECT P6, UR62, PT ;  /* 0x00000000003e782f */ /* 0x000fe400038c0000 */
[----:B------:R-:W-:Y:S01]  /*2e3c0*/  MOV R14, UR62 ;  /* 0x0000003e000e7c02 */ /* 0x000fe20008000f00 */
[----:B012-4-:R-:W-:Y:S10]  /*2e3d0*/  ENDCOLLECTIVE ;  /* 0x000000000000791b */ /* 0x017ff40003800000 */
.L_x_1986:
[----:B------:R-:W-:Y:S05]  /*2e3e0*/  BSYNC B0 ;  /* 0x0000000000007941 */ /* 0x000fea0003800000 */
.L_x_1985:
[----:B------:R-:W-:Y:S05]  /*2e3f0*/  BRA `(.L_x_1987) ;  /* 0xffffffbc00fc7947 */ /* 0x000fea000383ffff */
.L_x_1828:
[----:B0-----:R0:W2:Y:S02]  /*2e400*/  SYNCS.PHASECHK.TRANS64.TRYWAIT P1, [R6+URZ], R5 ;  /* 0x00000005060075a7 */ /* 0x0010a4000802017f */
[----:B--2---:R-:W-:Y:S05]  /*2e410*/  @!P1 NANOSLEEP.SYNCS 0x989680 ;  /* 0x009896800000995d */ /* 0x004fea0003900000 */
[----:B------:R-:W2:Y:S02]  /*2e420*/  @!P1 SYNCS.PHASECHK.TRANS64 P1, [R6+URZ], R5 ;  /* 0x00000005060095a7 */ /* 0x000ea4000802007f */
[----:B--2---:R-:W-:Y:S05]  /*2e430*/  @!P1 BRA `(.L_x_1828) ;  /* 0xfffffffc00f09947 */ /* 0x004fea000383ffff */
[----:B------:R-:W-:Y:S05]  /*2e440*/  BRA `(.L_x_1988) ;  /* 0xffffffc000387947 */ /* 0x000fea000383ffff */
.L_x_1829:
[----:B--2---:R2:W3:Y:S02]  /*2e450*/  SYNCS.PHASECHK.TRANS64.TRYWAIT P1, [R7+URZ], R2 ;  /* 0x00000002070075a7 */ /* 0x0044e4000802017f */
[----:B---3--:R-:W-:Y:S05]  /*2e460*/  @!P1 NANOSLEEP.SYNCS 0x989680 ;  /* 0x009896800000995d */ /* 0x008fea0003900000 */
[----:B------:R-:W3:Y:S02]  /*2e470*/  @!P1 SYNCS.PHASECHK.TRANS64 P1, [R7+URZ], R2 ;  /* 0x00000002070095a7 */ /* 0x000ee4000802007f */
[----:B---3--:R-:W-:Y:S05]  /*2e480*/  @!P1 BRA `(.L_x_1829) ;  /* 0xfffffffc00f09947 */ /* 0x008fea000383ffff */
[----:B------:R-:W-:Y:S05]  /*2e490*/  BRA `(.L_x_1989) ;  /* 0xffffffc0002c7947 */ /* 0x000fea000383ffff */
.L_x_1831:
[----:B---3--:R3:W0:Y:S02]  /*2e4a0*/  SYNCS.PHASECHK.TRANS64.TRYWAIT P1, [R4+URZ+0x2a860], R5 ;  /* 0x02a86005040075a7 */ /* 0x008624000802017f */
[----:B0-----:R-:W-:Y:S05]  /*2e4b0*/  @!P1 NANOSLEEP.SYNCS 0x989680 ;  /* 0x009896800000995d */ /* 0x001fea0003900000 */
[----:B------:R-:W0:Y:S02]  /*2e4c0*/  @!P1 SYNCS.PHASECHK.TRANS64 P1, [R4+URZ+0x2a860], R5 ;  /* 0x02a86005040095a7 */ /* 0x000e24000802007f */
[----:B0-----:R-:W-:Y:S05]  /*2e4d0*/  @!P1 BRA `(.L_x_1831) ;  /* 0xfffffffc00f09947 */ /* 0x001fea000383ffff */
[----:B------:R-:W-:Y:S05]  /*2e4e0*/  BRA `(.L_x_1990) ;  /* 0xffffffc000307947 */ /* 0x000fea000383ffff */
.L_x_1833:
[----:B------:R0:W0:Y:S02]  /*2e4f0*/  SYNCS.PHASECHK.TRANS64.TRYWAIT P1, [R3+URZ+0x2a860], R2 ;  /* 0x02a86002030075a7 */ /* 0x000024000802017f */
[----:B0-----:R-:W-:Y:S05]  /*2e500*/  @!P1 NANOSLEEP.SYNCS 0x989680 ;  /* 0x009896800000995d */ /* 0x001fea0003900000 */
[----:B------:R-:W0:Y:S02]  /*2e510*/  @!P1 SYNCS.PHASECHK.TRANS64 P1, [R3+URZ+0x2a860], R2 ;  /* 0x02a86002030095a7 */ /* 0x000e24000802007f */
[----:B0-----:R-:W-:Y:S05]  /*2e520*/  @!P1 BRA `(.L_x_1833) ;  /* 0xfffffffc00f09947 */ /* 0x001fea000383ffff */
[----:B------:R-:W-:Y:S05]  /*2e530*/  BRA `(.L_x_1991) ;  /* 0xffffffc000307947 */ /* 0x000fea000383ffff */
.L_x_1835:
[----:B------:R0:W0:Y:S02]  /*2e540*/  SYNCS.PHASECHK.TRANS64.TRYWAIT P0, [R4+URZ+0x2a880], R5 ;  /* 0x02a88005040075a7 */ /* 0x000024000800017f */
[----:B0-----:R-:W-:Y:S05]  /*2e550*/  @!P0 NANOSLEEP.SYNCS 0x989680 ;  /* 0x009896800000895d */ /* 0x001fea0003900000 */
[----:B------:R-:W0:Y:S02]  /*2e560*/  @!P0 SYNCS.PHASECHK.TRANS64 P0, [R4+URZ+0x2a880], R5 ;  /* 0x02a88005040085a7 */ /* 0x000e24000800007f */
[----:B0-----:R-:W-:Y:S05]  /*2e570*/  @!P0 BRA `(.L_x_1835) ;  /* 0xfffffffc00f08947 */ /* 0x001fea000383ffff */
[----:B------:R-:W-:Y:S05]  /*2e580*/  BRA `(.L_x_1836) ;  /* 0xffffffc0002c7947 */ /* 0x000fea000383ffff */
.L_x_1992:
        /* <DEDUP_REMOVED lines=15> */
.L_x_2890:


//--------------------- .text._ZN7cutlass13device_kernelIN5flash11enable_sm90INS1_16FlashAttnFwdSm90INS1_25CollectiveMainloopFwdSm90ILi2EN4cute5tupleIJNS5_1CILi1EEES8_S8_EEENS6_IJNS7_ILi128EEENS7_ILi160EEENS7_ILi192EEEEEELi192ENS_12float_e4m3_tEfNS_4arch4Sm90ELb1ELb0ELb1ELb0ELb0ELb0ELb0ELb1ELb1ELb1ELb0ELb0EEENS1_21CollectiveEpilogueFwdINS6_IJSA_SC_SB_EEES9_NS_10bfloat16_tESG_Li256ELb0ELb1ELb0ELb1EEENS1_30DynamicPersistentTileSchedulerILi256ELi128ELb0ELb1ELb1EEEEEEEEEvNT_6ParamsE --------------------------
	.section	.text._ZN7cutlass13device_kernelIN5flash11enable_sm90INS1_16FlashAttnFwdSm90INS1_25CollectiveMainloopFwdSm90ILi2EN4cute5tupleIJNS5_1CILi1EEES8_S8_EEENS6_IJNS7_ILi128EEENS7_ILi160EEENS7_ILi192EEEEEELi192ENS_12float_e4m3_tEfNS_4arch4Sm90ELb1ELb0ELb1ELb0ELb0ELb0ELb0ELb1ELb1ELb1ELb0ELb0EEENS1_21CollectiveEpilogueFwdINS6_IJSA_SC_SB_EEES9_NS_10bfloat16_tESG_Li256ELb0ELb1ELb0ELb1EEENS1_30DynamicPersistentTileSchedulerILi256ELi128ELb0ELb1ELb1EEEEEEEEEvNT_6ParamsE,"ax",@progbits
	.align	128
.text._ZN7cutlass13device_kernelIN5flash11enable_sm90INS1_16FlashAttnFwdSm90INS1_25CollectiveMainloopFwdSm90ILi2EN4cute5tupleIJNS5_1CILi1EEES8_S8_EEENS6_IJNS7_ILi128EEENS7_ILi160EEENS7_ILi192EEEEEELi192ENS_12float_e4m3_tEfNS_4arch4Sm90ELb1ELb0ELb1ELb0ELb0ELb0ELb0ELb1ELb1ELb1ELb0ELb0EEENS1_21CollectiveEpilogueFwdINS6_IJSA_SC_SB_EEES9_NS_10bfloat16_tESG_Li256ELb0ELb1ELb0ELb1EEENS1_30DynamicPersistentTileSchedulerILi256ELi128ELb0ELb1ELb1EEEEEEEEEvNT_6ParamsE:
        .type           _ZN7cutlass13device_kernelIN5flash11enable_sm90INS1_16FlashAttnFwdSm90INS1_25CollectiveMainloopFwdSm90ILi2EN4cute5tupleIJNS5_1CILi1EEES8_S8_EEENS6_IJNS7_ILi128EEENS7_ILi160EEENS7_ILi192EEEEEELi192ENS_12float_e4m3_tEfNS_4arch4Sm90ELb1ELb0ELb1ELb0ELb0ELb0ELb0ELb1ELb1ELb1ELb0ELb0EEENS1_21CollectiveEpilogueFwdINS6_IJSA_SC_SB_EEES9_NS_10bfloat16_tESG_Li256ELb0ELb1ELb0ELb1EEENS1_30DynamicPersistentTileSchedulerILi256ELi128ELb0ELb1ELb1EEEEEEEEEvNT_6ParamsE,@function
        .size           _ZN7cutlass13device_kernelIN5flash11enable_sm90INS1_16FlashAttnFwdSm90INS1_25CollectiveMainloopFwdSm90ILi2EN4cute5tupleIJNS5_1CILi1EEES8_S8_EEENS6_IJNS7_ILi128EEENS7_ILi160EEENS7_ILi192EEEEEELi192ENS_12float_e4m3_tEfNS_4arch4Sm90ELb1ELb0ELb1ELb0ELb0ELb0ELb0ELb1ELb1ELb1ELb0ELb0EEENS1_21CollectiveEpilogueFwdINS6_IJSA_SC_SB_EEES9_NS_10bfloat16_tESG_Li256ELb0ELb1ELb0ELb1EEENS1_30DynamicPersistentTileSchedulerILi256ELi128ELb0ELb1ELb1EEEEEEEEEvNT_6ParamsE,(.L_x_2891 - _ZN7cutlass13device_kernelIN5flash11enable_sm90INS1_16FlashAttnFwdSm90INS1_25CollectiveMainloopFwdSm90ILi2EN4cute5tupleIJNS5_1CILi1EEES8_S8_EEENS6_IJNS7_ILi128EEENS7_ILi160EEENS7_ILi192EEEEEELi192ENS_12float_e4m3_tEfNS_4arch4Sm90ELb1ELb0ELb1ELb0ELb0ELb0ELb0ELb1ELb1ELb1ELb0ELb0EEENS1_21CollectiveEpilogueFwdINS6_IJSA_SC_SB_EEES9_NS_10bfloat16_tESG_Li256ELb0ELb1ELb0ELb1EEENS1_30DynamicPersistentTileSchedulerILi256ELi128ELb0ELb1ELb1EEEEEEEEEvNT_6ParamsE)
        .other          _ZN7cutlass13device_kernelIN5flash11enable_sm90INS1_16FlashAttnFwdSm90INS1_25CollectiveMainloopFwdSm90ILi2EN4cute5tupleIJNS5_1CILi1EEES8_S8_EEENS6_IJNS7_ILi128EEENS7_ILi160EEENS7_ILi192EEEEEELi192ENS_12float_e4m3_tEfNS_4arch4Sm90ELb1ELb0ELb1ELb0ELb0ELb0ELb0ELb1ELb1ELb1ELb0ELb0EEENS1_21CollectiveEpilogueFwdINS6_IJSA_SC_SB_EEES9_NS_10bfloat16_tESG_Li256ELb0ELb1ELb0ELb1EEENS1_30DynamicPersistentTileSchedulerILi256ELi128ELb0ELb1ELb1EEEEEEEEEvNT_6ParamsE,@"STO_CUDA_ENTRY STV_DEFAULT"
_ZN7cutlass13device_kernelIN5flash11enable_sm90INS1_16FlashAttnFwdSm90INS1_25CollectiveMainloopFwdSm90ILi2EN4cute5tupleIJNS5_1CILi1EEES8_S8_EEENS6_IJNS7_ILi128EEENS7_ILi160EEENS7_ILi192EEEEEELi192ENS_12float_e4m3_tEfNS_4arch4Sm90ELb1ELb0ELb1ELb0ELb0ELb0ELb0ELb1ELb1ELb1ELb0ELb0EEENS1_21CollectiveEpilogueFwdINS6_IJSA_SC_SB_EEES9_NS_10bfloat16_tESG_Li256ELb0ELb1ELb0ELb1EEENS1_30DynamicPersistentTileSchedulerILi256ELi128ELb0ELb1ELb1EEEEEEEEEvNT_6ParamsE:
        /* <DEDUP_REMOVED lines=18> */
.L_x_1994:
[----:B------:R-:W-:Y:S05]  /*0120*/  BSYNC B0 ;  /* 0x0000000000007941 */ /* 0x000fea0003800000 */
.L_x_1993:
        /* <DEDUP_REMOVED lines=41> */
.L_x_1995:
        /* <DEDUP_REMOVED lines=22> */
.L_x_1996:
        /* <DEDUP_REMOVED lines=18> */
.L_x_1997:
        /* <DEDUP_REMOVED lines=22> */
.L_x_1998:
        /* <DEDUP_REMOVED lines=22> */
.L_x_1999:
[----:B------:R-:W-:Y:S01]  /*0900*/  PLOP3.LUT P0, PT, PT, PT, UP0, 0x80, 0x0 ;  /* 0x000000000000781c */ /* 0x000fe20003f0f008 */
[----:B------:R-:W-:Y:S01]  /*0910*/  UMOV UR38, 0x1 ;  /* 0x0000000100267882 */ /* 0x000fe20000000000 */
[----:B------:R-:W-:Y:S01]  /*0920*/  NOP ;  /* 0x0000000000007918 */ /* 0x000fe20000000000 */
[----:B------:R-:W-:Y:S01]  /*0930*/  USEL UR38, UR38, 0x2, !UP0 ;  /* 0x0000000226267887 */ /* 0x000fe2000c000000 */
[----:B------:R-:W-:Y:S01]  /*0940*/  ULDC.64 UR50, c[0x0][0x208] ;  /* 0x0000820000327ab9 */ /* 0x000fe20000000a00 */
[----:B012-4-:R-:W-:Y:S08]  /*0950*/  BAR.SYNC.DEFER_BLOCKING 0x0 ;  /* 0x0000000000007b1d */ /* 0x017ff00000010000 */
[----:B------:R-:W-:Y:S05]  /*0960*/  @!P0 BRA `(.L_x_2000) ;  /* 0x0000010400b48947 */ /* 0x000fea0003800000 */
.L_x_2001:
        /* <DEDUP_REMOVED lines=69> */
.L_x_2055:
        /* <DEDUP_REMOVED lines=21> */
.L_x_2002:
[----:B------:R-:W-:Y:S01]  /*0f10*/  ULDC UR8, c[0x0][0xc54] ;  /* 0x0003150000087ab9 */ /* 0x000fe20000000800 */
[----:B------:R-:W-:Y:S01]  /*0f20*/  UMOV UR4, UR9 ;  /* 0x0000000900047c82 */ /* 0x000fe20008000000 */
[----:B------:R-:W-:-:S11]  /*0f30*/  UISETP.NE.AND UP0, UPT, UR8, 0x1, UPT ;  /* 0x000000010800788c */ /* 0x000fd6000bf05270 */
[----:B------:R-:W-:Y:S02]  /*0f40*/  @UP0 ULDC.64 UR10, c[0x0][0xc58] ;  /* 0x00031600000a0ab9 */ /* 0x000fe40000000a00 */
[----:B------:R-:W-:-:S04]  /*0f50*/  UIMAD.WIDE.U32 UR6, UR9, UR10, URZ ;  /* 0x0000000a090672a5 */ /* 0x000fc8000f8e003f */
[----:B------:R-:W-:-:S04]  /*0f60*/  @UP0 USHF.R.U32.HI UR4, URZ, UR11, UR7 ;  /* 0x0000000b3f040299 */ /* 0x000fc80008011607 */
[----:B------:R-:W-:-:S12]  /*0f70*/  UIMAD UR6, UR4, UR8, URZ ;  /* 0x00000008040672a4 */ /* 0x000fd8000f8e023f */
.L_x_2003:
[----:B------:R-:W-:Y:S01]  /*0f80*/  ULOP3.LUT UR4, URZ, UR4, URZ, 0x33, !UPT ;  /* 0x000000043f047292 */ /* 0x000fe2000f8e333f */
[----:B------:R-:W-:Y:S01]  /*0f90*/  PLOP3.LUT P0, PT, PT, PT, PT, 0x80, 0x0 ;  /* 0x000000000000781c */ /* 0x000fe20003f0f070 */
[----:B------:R-:W-:Y:S01]  /*0fa0*/  UIADD3 UR10, UR9, -UR6, URZ ;  /* 0x80000006090a7290 */ /* 0x000fe2000fffe03f */
[----:B------:R-:W-:Y:S01]  /*0fb0*/  IMAD.MOV.U32 R0, RZ, RZ, RZ ;  /* 0x000000ffff007224 */ /* 0x000fe200078e00ff */
[----:B------:R-:W-:Y:S01]  /*0fc0*/  ULDC UR7, c[0x0][0x448] ;  /* 0x0001120000077ab9 */ /* 0x000fe20000000800 */
[----:B------:R-:W-:Y:S01]  /*0fd0*/  ULDC UR6, c[0x0][0xc3c] ;  /* 0x00030f0000067ab9 */ /* 0x000fe20000000800 */
[----:B------:R-:W-:Y:S01]  /*0fe0*/  UISETP.NE.AND UP2, UPT, UR7, 0x1, UPT ;  /* 0x000000010700788c */ /* 0x000fe2000bf45270 */
[----:B------:R-:W-:Y:S01]  /*0ff0*/  IMAD.MOV.U32 R2, RZ, RZ, RZ ;  /* 0x000000ffff027224 */ /* 0x000fe200078e00ff */
[----:B------:R-:W-:Y:S01]  /*1000*/  UIADD3 UR4, UR4, UR6, URZ ;  /* 0x0000000604047290 */ /* 0x000fe2000fffe03f */
[----:B------:R-:W-:Y:S01]  /*1010*/  CS2R R118, SRZ ;  /* 0x0000000000767805 */ /* 0x000fe2000001ff00 */
[----:B------:R-:W-:Y:S01]  /*1020*/  ULDC.64 UR12, c[0x0][0x418] ;  /* 0x00010600000c7ab9 */ /* 0x000fe20000000a00 */
[----:B------:R-:W-:Y:S01]  /*1030*/  ULDC UR47, c[0x0][0x424] ;  /* 0x00010900002f7ab9 */ /* 0x000fe20000000800 */
[----:B------:R-:W-:Y:S01]  /*1040*/  UISETP.NE.U32.AND UP0, UPT, UR12, URZ, UPT ;  /* 0x0000003f0c00728c */ /* 0x000fe2000bf05070 */
[----:B------:R-:W-:Y:S01]  /*1050*/  CS2R R4, SRZ ;  /* 0x0000000000047805 */ /* 0x000fe2000001ff00 */
[----:B------:R-:W-:Y:S01]  /*1060*/  USHF.L.U32 UR36, UR4, 0x7, URZ ;  /* 0x0000000704247899 */ /* 0x000fe2000800063f */
[----:B------:R-:W-:Y:S01]  /*1070*/  CS2R R116, SRZ ;  /* 0x0000000000747805 */ /* 0x000fe2000001ff00 */
[----:B------:R-:W-:Y:S01]  /*1080*/  UISETP.NE.AND.EX UP0, UPT, UR13, URZ, UPT, UP0 ;  /* 0x0000003f0d00728c */ /* 0x000fe2000bf05300 */
[----:B------:R-:W-:Y:S01]  /*1090*/  CS2R R6, SRZ ;  /* 0x0000000000067805 */ /* 0x000fe2000001ff00 */
[----:B------:R-:W-:Y:S01]  /*10a0*/  UIADD3 UR4, UR36, 0x7f, URZ ;  /* 0x0000007f24047890 */ /* 0x000fe2000fffe03f */
[----:B------:R-:W-:Y:S01]  /*10b0*/  CS2R R110, SRZ ;  /* 0x00000000006e7805 */ /* 0x000fe2000001ff00 */
[----:B------:R-:W-:Y:S01]  /*10c0*/  ULDC UR8, c[0x0][0x288] ;  /* 0x0000a20000087ab9 */ /* 0x000fe20000000800 */
[----:B------:R-:W-:Y:S01]  /*10d0*/  @UP2 ULDC UR6, c[0x0][0x44c] ;  /* 0x0001130000062ab9 */ /* 0x000fe20000000800 */
[----:B------:R-:W-:Y:S01]  /*10e0*/  UIADD3 UR8, -UR8, 0xa0, URZ ;  /* 0x000000a008087890 */ /* 0x000fe2000fffe13f */
[----:B------:R-:W-:Y:S01]  /*10f0*/  CS2R R8, SRZ ;  /* 0x0000000000087805 */ /* 0x000fe2000001ff00 */
[----:B------:R-:W-:Y:S01]  /*1100*/  UIMAD.WIDE.U32 UR6, UR4, UR6, URZ ;  /* 0x00000006040672a5 */ /* 0x000fe2000f8e003f */
[----:B------:R-:W-:Y:S01]  /*1110*/  CS2R R108, SRZ ;  /* 0x00000000006c7805 */ /* 0x000fe2000001ff00 */
[----:B------:R-:W-:Y:S01]  /*1120*/  USEL UR47, UR47, 0x1, UP0 ;  /* 0x000000012f2f7887 */ /* 0x000fe20008000000 */
[----:B------:R-:W-:Y:S01]  /*1130*/  CS2R R10, SRZ ;  /* 0x00000000000a7805 */ /* 0x000fe2000001ff00 */
[----:B------:R-:W-:Y:S01]  /*1140*/  ULDC UR9, c[0x0][0x2f0] ;  /* 0x0000bc0000097ab9 */ /* 0x000fe20000000800 */
[----:B------:R-:W-:Y:S01]  /*1150*/  @UP2 ULDC UR12, c[0x0][0x450] ;  /* 0x00011400000c2ab9 */ /* 0x000fe20000000800 */
[----:B------:R-:W-:Y:S01]  /*1160*/  UIMAD UR8, UR47, UR9, UR8 ;  /* 0x000000092f0872a4 */ /* 0x000fe2000f8e0208 */
[----:B------:R-:W-:Y:S01]  /*1170*/  CS2R R102, SRZ ;  /* 0x0000000000667805 */ /* 0x000fe2000001ff00 */
[----:B------:R-:W-:Y:S01]  /*1180*/  @UP2 USHF.R.U32.HI UR4, URZ, UR12, UR7 ;  /* 0x0000000c3f042299 */ /* 0x000fe20008011607 */
[----:B------:R-:W-:Y:S01]  /*1190*/  CS2R R12, SRZ ;  /* 0x00000000000c7805 */ /* 0x000fe2000001ff00 */
[----:B------:R-:W-:Y:S01]  /*11a0*/  UIMAD UR6, UR47, UR9, 0x9f ;  /* 0x0000009f2f0674a4 */ /* 0x000fe2000f8e0209 */
[----:B------:R-:W-:Y:S01]  /*11b0*/  CS2R R100, SRZ ;  /* 0x0000000000647805 */ /* 0x000fe2000001ff00 */
[----:B------:R-:W-:Y:S01]  /*11c0*/  UIADD3 UR8, UR8, UR4, URZ ;  /* 0x0000000408087290 */ /* 0x000fe2000fffe03f */
[----:B------:R-:W-:Y:S01]  /*11d0*/  CS2R R14, SRZ ;  /* 0x00000000000e7805 */ /* 0x000fe2000001ff00 */
[----:B------:R-:W-:Y:S01]  /*11e0*/  UIMAD.WIDE UR6, UR6, 0x66666667, URZ ;  /* 0x66666667060678a5 */ /* 0x000fe2000f8e023f */
[----:B------:R-:W-:Y:S01]  /*11f0*/  CS2R R94, SRZ ;  /* 0x00000000005e7805 */ /* 0x000fe2000001ff00 */
[----:B------:R-:W-:Y:S01]  /*1200*/  UIMAD.WIDE UR8, UR8, 0x66666667, URZ ;  /* 0x66666667080878a5 */ /* 0x000fe2000f8e023f */
[----:B------:R-:W-:Y:S01]  /*1210*/  CS2R R20, SRZ ;  /* 0x0000000000147805 */ /* 0x000fe2000001ff00 */
[----:B------:R-:W-:Y:S01]  /*1220*/  ULDC UR11, c[0x0][0xc54] ;  /* 0x00031500000b7ab9 */ /* 0x000fe20000000800 */
[----:B------:R-:W-:Y:S01]  /*1230*/  USHF.R.U32.HI UR4, URZ, 0x1f, UR7 ;  /* 0x0000001f3f047899 */ /* 0x000fe20008011607 */
[----:B------:R-:W-:Y:S01]  /*1240*/  CS2R R92, SRZ ;  /* 0x00000000005c7805 */ /* 0x000fe2000001ff00 */
[----:B------:R-:W-:Y:S01]  /*1250*/  UIMAD UR11, UR5, UR11, UR10 ;  /* 0x0000000b050b72a4 */ /* 0x000fe2000f8e020a */
[----:B------:R-:W-:Y:S01]  /*1260*/  CS2R R24, SRZ ;  /* 0x0000000000187805 */ /* 0x000fe2000001ff00 */
[----:B------:R-:W-:Y:S01]  /*1270*/  USHF.R.U32.HI UR5, URZ, 0x1f, UR9 ;  /* 0x0000001f3f057899 */ /* 0x000fe20008011609 */
[----:B------:R-:W-:Y:S01]  /*1280*/  CS2R R86, SRZ ;  /* 0x0000000000567805 */ /* 0x000fe2000001ff00 */
[----:B------:R-:W-:Y:S01]  /*1290*/  ULEA.HI.SX32 UR7, UR7, UR4, 0x1a ;  /* 0x0000000407077291 */ /* 0x000fe2000f8fd23f */
[----:B------:R-:W-:Y:S01]  /*12a0*/  CS2R R26, SRZ ;  /* 0x00000000001a7805 */ /* 0x000fe2000001ff00 */
[----:B------:R-:W-:Y:S01]  /*12b0*/  ULEA.HI.SX32 UR9, UR9, UR5, 0x1a ;  /* 0x0000000509097291 */ /* 0x000fe2000f8fd23f */
[----:B------:R-:W-:Y:S01]  /*12c0*/  CS2R R84, SRZ ;  /* 0x0000000000547805 */ /* 0x000fe2000001ff00 */
[----:B------:R-:W-:Y:S01]  /*12d0*/  ULDC UR37, c[0x0][0xc48] ;  /* 0x0003120000257ab9 */ /* 0x000fe20000000800 */
[----:B------:R-:W-:Y:S01]  /*12e0*/  UMOV UR42, UR11 ;  /* 0x0000000b002a7c82 */ /* 0x000fe20008000000 */
[----:B------:R-:W-:Y:S01]  /*12f0*/  UISETP.LT.AND UP0, UPT, UR7, UR9, UPT ;  /* 0x000000090700728c */ /* 0x000fe2000bf01270 */
[----:B------:R-:W-:Y:S01]  /*1300*/  CS2R R28, SRZ ;  /* 0x00000000001c7805 */ /* 0x000fe2000001ff00 */
[----:B------:R-:W-:Y:S01]  /*1310*/  UISETP.NE.AND UP1, UPT, UR37, 0x1, UPT ;  /* 0x000000012500788c */ /* 0x000fe2000bf25270 */
[----:B------:R-:W-:Y:S01]  /*1320*/  CS2R R78, SRZ ;  /* 0x00000000004e7805 */ /* 0x000fe2000001ff00 */
[----:B------:R-:W-:Y:S01]  /*1330*/  USEL UR49, UR7, UR9, UP0 ;  /* 0x0000000907317287 */ /* 0x000fe20008000000 */
[----:B------:R-:W-:-:S02]  /*1340*/  CS2R R30, SRZ ;  /* 0x00000000001e7805 */ /* 0x000fc4000001ff00 */
[----:B------:R-:W-:Y:S02]  /*1350*/  CS2R R76, SRZ ;  /* 0x00000000004c7805 */ /* 0x000fe4000001ff00 */
[----:B------:R-:W-:Y:S01]  /*1360*/  CS2R R36, SRZ ;  /* 0x0000000000247805 */ /* 0x000fe2000001ff00 */
[----:B------:R-:W-:Y:S01]  /*1370*/  UISETP.GE.AND UP0, UPT, UR49, 0x1, UPT ;  /* 0x000000013100788c */ /* 0x000fe2000bf06270 */
[----:B------:R-:W-:Y:S02]  /*1380*/  CS2R R70, SRZ ;  /* 0x0000000000467805 */ /* 0x000fe4000001ff00 */
[----:B------:R-:W-:Y:S02]  /*1390*/  CS2R R34, SRZ ;  /* 0x0000000000227805 */ /* 0x000fe4000001ff00 */
[----:B------:R-:W-:Y:S02]  /*13a0*/  CS2R R68, SRZ ;  /* 0x0000000000447805 */ /* 0x000fe4000001ff00 */
[----:B------:R-:W-:Y:S01]  /*13b0*/  CS2R R40, SRZ ;  /* 0x0000000000287805 */ /* 0x000fe2000001ff00 */
[----:B------:R-:W-:Y:S01]  /*13c0*/  @UP1 ULDC UR10, c[0x0][0xc4c] ;  /* 0x00031300000a1ab9 */ /* 0x000fe20000000800 */
[----:B------:R-:W-:Y:S01]  /*13d0*/  PLOP3.LUT P1, PT, PT, PT, UP0, 0x80, 0x0 ;  /* 0x000000000000781c */ /* 0x000fe20003f2f008 */
[----:B------:R-:W-:Y:S01]  /*13e0*/  UIMAD.WIDE.U32 UR4, UR11, UR10, URZ ;  /* 0x0000000a0b0472a5 */ /* 0x000fe2000f8e003f */
[----:B------:R-:W-:Y:S01]  /*13f0*/  CS2R R62, SRZ ;  /* 0x00000000003e7805 */ /* 0x000fe2000001ff00 */
[----:B------:R-:W-:Y:S01]  /*1400*/  @UP1 ULDC UR6, c[0x0][0xc50] ;  /* 0x0003140000061ab9 */ /* 0x000fe20000000800 */
[----:B------:R-:W-:Y:S01]  /*1410*/  CS2R R38, SRZ ;  /* 0x0000000000267805 */ /* 0x000fe2000001ff00 */
[----:B------:R-:W-:Y:S01]  /*1420*/  @UP1 USHF.R.U32.HI UR42, URZ, UR6, UR5 ;  /* 0x000000063f2a1299 */ /* 0x000fe20008011605 */
[----:B------:R-:W-:-:S02]  /*1430*/  CS2R R60, SRZ ;  /* 0x00000000003c7805 */ /* 0x000fc4000001ff00 */
[----:B------:R-:W-:Y:S02]  /*1440*/  CS2R R44, SRZ ;  /* 0x00000000002c7805 */ /* 0x000fe4000001ff00 */
[----:B------:R-:W-:Y:S01]  /*1450*/  CS2R R54, SRZ ;  /* 0x0000000000367805 */ /* 0x000fe2000001ff00 */
[----:B------:R-:W-:Y:S01]  /*1460*/  UIADD3 UR4, -UR42, URZ, URZ ;  /* 0x0000003f2a047290 */ /* 0x000fe2000fffe13f */
[----:B------:R-:W-:Y:S02]  /*1470*/  CS2R R42, SRZ ;  /* 0x00000000002a7805 */ /* 0x000fe4000001ff00 */
[----:B------:R-:W-:Y:S02]  /*1480*/  CS2R R52, SRZ ;  /* 0x0000000000347805 */ /* 0x000fe4000001ff00 */
[----:B------:R-:W-:Y:S01]  /*1490*/  CS2R R48, SRZ ;  /* 0x0000000000307805 */ /* 0x000fe2000001ff00 */
[----:B------:R-:W-:Y:S01]  /*14a0*/  UIMAD UR37, UR37, UR4, UR11 ;  /* 0x00000004252572a4 */ /* 0x000fe2000f8e020b */
        /* <DEDUP_REMOVED lines=45> */
.L_x_2005:
        /* <DEDUP_REMOVED lines=19> */
[----:B------:R-:W-:Y:S02]  /*18b0*/  @UP1 USHF.R.S32.HI UR19, URZ, 0x1f, UR37 ;  /* 0x0000001f3f131899 */ /* 0x000fe40008011425 */
[----:B------:R-:W-:Y:S02]  /*18c0*/  @UP1 UIMAD.WIDE.U32 UR8, UR42, UR14, URZ ;  /* 0x0000000e2a0812a5 */ /* 0x000fe4000f8e003f */
[----:B------:R-:W-:Y:S02]  /*18d0*/  @UP1 UIMAD UR18, UR42, UR15, UR10 ;  /* 0x0000000f2a1212a4 */ /* 0x000fe4000f8e020a */
[----:B------:R-:W-:Y:S01]  /*18e0*/  @UP0 UIADD3 UR13, UR13, UR17, URZ ;  /* 0x000000110d0d0290 */ /* 0x000fe2000fffe03f */
[----:B------:R-:W-:Y:S01]  /*18f0*/  @UP0 ULDC.64 UR14, c[0x0][0x9b0] ;  /* 0x00026c00000e0ab9 */ /* 0x000fe20000000a00 */
[----:B------:R-:W-:Y:S01]  /*1900*/  @UP1 ULDC.64 UR10, c[0x0][0x9c0] ;  /* 0x00027000000a1ab9 */ /* 0x000fe20000000a00 */
[----:B------:R-:W-:-:S02]  /*1910*/  @UP0 UIMAD UR16, UR16, UR14, URZ ;  /* 0x0000000e101002a4 */ /* 0x000fc4000f8e023f */
[----:B------:R-:W-:Y:S02]  /*1920*/  @UP1 UIMAD UR17, UR19, UR10, URZ ;  /* 0x0000000a131112a4 */ /* 0x000fe4000f8e023f */
[----:B------:R-:W-:Y:S02]  /*1930*/  @UP1 UIADD3 UR9, UR9, UR18, URZ ;  /* 0x0000001209091290 */ /* 0x000fe4000fffe03f */
[----:B------:R-:W-:Y:S02]  /*1940*/  @UP0 UIMAD UR16, UR37, UR15, UR16 ;  /* 0x0000000f251002a4 */ /* 0x000fe4000f8e0210 */
[----:B------:R-:W-:Y:S02]  /*1950*/  @UP1 UIMAD UR17, UR37, UR11, UR17 ;  /* 0x0000000b251112a4 */ /* 0x000fe4000f8e0211 */
[----:B------:R-:W-:Y:S02]  /*1960*/  @UP0 UIMAD.WIDE.U32 UR14, UR37, UR14, UR12 ;  /* 0x0000000e250e02a5 */ /* 0x000fe4000f8e000c */
        /* <DEDUP_REMOVED lines=25> */
.L_x_2138:
[----:B------:R-:W-:Y:S05]  /*1b00*/  @!P0 BRA `(.L_x_2007) ;  /* 0x0000000000048947 */ /* 0x000fea0003800000 */
[----:B------:R-:W-:Y:S01]  /*1b10*/  BPT.TRAP 0x1 ;  /* 0x000000040000795c */ /* 0x000fe20000300000 */
.L_x_2007:
[----:B------:R-:W-:Y:S02]  /*1b20*/  IMAD.U32 R2, RZ, RZ, UR48 ;  /* 0x00000030ff027e24 */ /* 0x000fe4000f8e00ff */
[----:B0-----:R-:W-:-:S03]  /*1b30*/  IMAD.U32 R3, RZ, RZ, UR43 ;  /* 0x0000002bff037e24 */ /* 0x001fc6000f8e00ff */
[----:B------:R-:W-:Y:S02]  /*1b40*/  LEA R2, R2, UR41, 0x3 ;  /* 0x0000002902027c11 */ /* 0x000fe4000f8e18ff */
[----:B------:R-:W-:-:S04]  /*1b50*/  SHF.L.U32 R3, R3, 0x1f, RZ ;  /* 0x0000001f03037819 */ /* 0x000fc800000006ff */
[----:B------:R0:W1:Y:S01]  /*1b60*/  SYNCS.PHASECHK.TRANS64.TRYWAIT P2, [R2+URZ+0x33430], R3 ;  /* 0x03343003020075a7 */ /* 0x000062000804017f */
[----:B------:R-:W-:Y:S05]  /*1b70*/  @!P0 BRA `(.L_x_2008) ;  /* 0x0000000000048947 */ /* 0x000fea0003800000 */
[----:B------:R-:W-:Y:S01]  /*1b80*/  BPT.TRAP 0x1 ;  /* 0x000000040000795c */ /* 0x000fe20000300000 */
.L_x_2008:
[----:B------:R-:W2:Y:S02]  /*1b90*/  S2R R4, SR_TID.X ;  /* 0x0000000000047919 */ /* 0x000ea40000002100 */
[----:B--2---:R-:W-:Y:S01]  /*1ba0*/  LOP3.LUT P1, RZ, R4, 0x7f, RZ, 0xc0, !PT ;  /* 0x0000007f04ff7812 */ /* 0x004fe2000782c0ff */
[----:B-1----:R-:W-:-:S12]  /*1bb0*/  @P2 BRA `(.L_x_2009) ;  /* 0x0000000000082947 */ /* 0x002fd80003800000 */
[----:B------:R-:W1:Y:S02]  /*1bc0*/  SYNCS.PHASECHK.TRANS64.TRYWAIT P2, [R2+URZ+0x33430], R3 ;  /* 0x03343003020075a7 */ /* 0x000e64000804017f */
[----:B-1----:R-:W-:Y:S05]  /*1bd0*/  @!P2 BRA `(.L_x_2010) ;  /* 0x000001380084a947 */ /* 0x002fea0003800000 */
.L_x_2009:
[----:B------:R-:W-:Y:S05]  /*1be0*/  WARPSYNC.ALL ;  /* 0x0000000000007948 */ /* 0x000fea0003800000 */
[----:B------:R-:W-:Y:S01]  /*1bf0*/  UIADD3 UR4, UR41, 0x24200, URZ ;  /* 0x0002420029047890 */ /* 0x000fe2000fffe03f */
[----:B------:R-:W-:Y:S01]  /*1c00*/  WARPGROUP.ARRIVE ;  /* 0x00000000000079c5 */ /* 0x000fe20000000000 */
[----:B------:R-:W-:Y:S01]  /*1c10*/  ULOP3.LUT UR28, UR52, 0x10000, URZ, 0xfc, !UPT ;  /* 0x00010000341c7892 */ /* 0x000fe2000f8efc3f */
[----:B01----:R-:W-:Y:S01]  /*1c20*/  @!P1 VIADD R2, R2, 0x33440 ;  /* 0x0003344002029836 */ /* 0x003fe20000000000 */
[----:B------:R-:W-:Y:S01]  /*1c30*/  USHF.R.U32.HI UR4, URZ, 0x4, UR4 ;  /* 0x000000043f047899 */ /* 0x000fe20008011604 */
[----:B------:R-:W-:Y:S01]  /*1c40*/  CS2R R118, SRZ ;  /* 0x0000000000767805 */ /* 0x000fe2000001ff00 */
[----:B------:R-:W-:Y:S01]  /*1c50*/  UMOV UR25, 0x80000020 ;  /* 0x8000002000197882 */ /* 0x000fe20000000000 */
[----:B------:R-:W-:Y:S01]  /*1c60*/  UMOV UR27, 0x80000020 ;  /* 0x80000020001b7882 */ /* 0x000fe20000000000 */
[----:B------:R-:W-:Y:S01]  /*1c70*/  ULOP3.LUT UR4, UR4, 0x3fff, URZ, 0xc0, !UPT ;  /* 0x00003fff04047892 */ /* 0x000fe2000f8ec03f */
[----:B------:R-:W-:Y:S01]  /*1c80*/  @!P1 PRMT R2, RZ, 0x654, R2 ;  /* 0x00000654ff029816 */ /* 0x000fe20000000002 */
[----:B------:R-:W-:Y:S01]  /*1c90*/  UMOV UR24, UR28 ;  /* 0x0000001c00187c82 */ /* 0x000fe20008000000 */
[----:B------:R-:W-:Y:S01]  /*1ca0*/  UMOV UR5, UR25 ;  /* 0x0000001900057c82 */ /* 0x000fe20008000000 */
[----:B------:R-:W-:Y:S01]  /*1cb0*/  ULOP3.LUT UR46, UR4, 0x10000, URZ, 0xfc, !UPT ;  /* 0x00010000042e7892 */ /* 0x000fe2000f8efc3f */
[----:B------:R-:W-:Y:S01]  /*1cc0*/  CS2R R116, SRZ ;  /* 0x0000000000747805 */ /* 0x000fe2000001ff00 */
[----:B------:R-:W-:Y:S01]  /*1cd0*/  UMOV UR7, 0x80000020 ;  /* 0x8000002000077882 */ /* 0x000fe20000000000 */
[----:B------:R-:W-:Y:S01]  /*1ce0*/  UMOV UR4, UR24 ;  /* 0x0000001800047c82 */ /* 0x000fe20008000000 */
[----:B------:R-:W-:Y:S01]  /*1cf0*/  UIMAD UR32, UR48, 0x780, UR46 ;  /* 0x00000780302078a4 */ /* 0x000fe2000f8e022e */
[----:B------:R-:W-:Y:S01]  /*1d00*/  CS2R R114, SRZ ;  /* 0x0000000000727805 */ /* 0x000fe2000001ff00 */
[----:B------:R-:W-:Y:S01]  /*1d10*/  UMOV UR8, UR24 ;  /* 0x0000001800087c82 */ /* 0x000fe20008000000 */
[----:B------:R-:W-:Y:S01]  /*1d20*/  UMOV UR9, UR25 ;  /* 0x0000001900097c82 */ /* 0x000fe20008000000 */
[----:B------:R-:W-:-:S02]  /*1d30*/  UIADD3 UR6, UR32, 0x100, URZ ;  /* 0x0000010020067890 */ /* 0x000fc4000fffe03f */
[----:B------:R-:W-:Y:S02]  /*1d40*/  UIADD3 UR10, UR32, 0x180, URZ ;  /* 0x00000180200a7890 */ /* 0x000fe4000fffe03f */
[----:B------:R-:W-:Y:S01]  /*1d50*/  UMOV UR26, UR32 ;  /* 0x00000020001a7c82 */ /* 0x000fe20008000000 */
[----:B------:R-:W-:Y:S01]  /*1d60*/  UMOV UR11, 0x80000020 ;  /* 0x80000020000b7882 */ /* 0x000fe20000000000 */
[----:B------:R-:W-:Y:S01]  /*1d70*/  QGMMA.64x32x32.F32.E4M3.E4M3 R88, gdesc[UR24], RZ, !UPT, gsb0 ;  /* 0x00600000185879f3 */ /* 0x000fe2000c0008ff */
[----:B------:R-:W-:Y:S01]  /*1d80*/  UIADD3 UR26, UR32, 0x80, URZ ;  /* 0x00000080201a7890 */ /* 0x000fe2000fffe03f */
[----:B------:R-:W-:Y:S01]  /*1d90*/  UMOV UR27, 0x80000020 ;  /* 0x80000020001b7882 */ /* 0x000fe20000000000 */
[----:B------:R-:W-:Y:S02]  /*1da0*/  UIADD3 UR12, UR28, 0x2, URZ ;  /* 0x000000021c0c7890 */ /* 0x000fe4000fffe03f */
        /* <DEDUP_REMOVED lines=9> */
[----:B------:R-:W-:Y:S01]  /*1e40*/  UIADD3 UR52, UR49, -0x2, URZ ;  /* 0xfffffffe31347890 */ /* 0x000fe2000fffe03f */
        /* <DEDUP_REMOVED lines=84> */
[----:B------:R-:W-:Y:S01]  /*2390*/  ULDC UR10, c[0x0][0x988] ;  /* 0x00026200000a7ab9 */ /* 0x000fe20000000800 */
[----:B------:R-:W-:Y:S01]  /*23a0*/  UMOV UR11, UR36 ;  /* 0x00000024000b7c82 */ /* 0x000fe20008000000 */
        /* <DEDUP_REMOVED lines=31> */
[----:B------:R-:W-:Y:S01]  /*25a0*/  ULDC UR15, c[0x0][0x288] ;  /* 0x0000a200000f7ab9 */ /* 0x000fe20000000800 */
        /* <DEDUP_REMOVED lines=17> */
[----:B------:R-:W-:Y:S02]  /*26c0*/  ULDC UR6, c[0x0][0x448] ;  /* 0x0001120000067ab9 */ /* 0x000fe40000000800 */
[----:B------:R-:W-:-:S06]  /*26d0*/  UISETP.NE.AND UP0, UPT, UR6, 0x1, UPT ;  /* 0x000000010600788c */ /* 0x000fcc000bf05270 */
[----:B------:R-:W-:-:S05]  /*26e0*/  PLOP3.LUT P2, PT, PT, PT, UP0, 0x80, 0x0 ;  /* 0x000000000000781c */ /* 0x000fca0003f4f008 */
[----:B------:R-:W-:Y:S01]  /*26f0*/  @UP0 ULDC UR6, c[0x0][0x44c] ;  /* 0x0001130000060ab9 */ /* 0x000fe20000000800 */
        /* <DEDUP_REMOVED lines=20> */
[----:B------:R-:W0:Y:S01]  /*2840*/  MUFU.TANH R88, R88 ;  /* 0x0000005800587308 */ /* 0x000e220000002400 */
        /* <DEDUP_REMOVED lines=12> */
[----:B------:R-:W-:-:S03]  /*2910*/  FMUL.FTZ R7, R0, R98 ;  /* 0x0000006200077220 */ /* 0x000fc60000410000 */
[----:B------:R-:W2:Y:S08]  /*2920*/  MUFU.TANH R92, R92 ;  /* 0x0000005c005c7308 */ /* 0x000eb00000002400 */
[----:B------:R-:W3:Y:S08]  /*2930*/  MUFU.TANH R104, R93 ;  /* 0x0000005d00687308 */ /* 0x000ef00000002400 */
[----:B------:R-:W4:Y:S08]  /*2940*/  MUFU.TANH R96, R96 ;  /* 0x0000006000607308 */ /* 0x000f300000002400 */
[----:B------:R-:W5:Y:S08]  /*2950*/  MUFU.TANH R105, R97 ;  /* 0x0000006100697308 */ /* 0x000f700000002400 */
[----:B------:R-:W5:Y:S08]  /*2960*/  MUFU.TANH R100, R100 ;  /* 0x0000006400647308 */ /* 0x000f700000002400 */
[----:B------:R-:W5:Y:S01]  /*2970*/  MUFU.TANH R101, R101 ;  /* 0x0000006500657308 */ /* 0x000f620000002400 */
[----:B------:R-:W-:-:S02]  /*2980*/  WARPGROUP.DEPBAR.LE gsb0, 0x0 ;  /* 0x00008000000079c5 */ /* 0x000fc40000010000 */
[----:B------:R-:W-:Y:S01]  /*2990*/  WARPGROUP.ARRIVE ;  /* 0x00000000000079c5 */ /* 0x000fe20000000000 */
[----:B------:R-:W-:Y:S01]  /*29a0*/  FMUL.FTZ R13, R0, R78 ;  /* 0x0000004e000d7220 */ /* 0x000fe20000410000 */
[----:B------:R-:W-:Y:S02]  /*29b0*/  VIADD R78, R18, UR36 ;  /* 0x00000024124e7c36 */ /* 0x000fe40008000000 */
        /* <DEDUP_REMOVED lines=19> */
[----:B------:R0:W5:Y:S08]  /*2af0*/  MUFU.TANH R90, R72 ;  /* 0x00000048005a7308 */ /* 0x0001700000002400 */
[----:B------:R-:W5:Y:S01]  /*2b00*/  MUFU.TANH R73, R73 ;  /* 0x0000004900497308 */ /* 0x000f620000002400 */
[----:B0-----:R-:W-:-:S07]  /*2b10*/  FMUL.FTZ R72, R0, R87 ;  /* 0x0000005700487220 */ /* 0x001fce0000410000 */
[----:B------:R-:W0:Y:S08]  /*2b20*/  MUFU.TANH R77, R77 ;  /* 0x0000004d004d7308 */ /* 0x000e300000002400 */
[----:B------:R-:W-:Y:S08]  /*2b30*/  MUFU.TANH R103, R85 ;  /* 0x0000005500677308 */ /* 0x000ff00000002400 */
[----:B------:R-:W0:Y:S08]  /*2b40*/  MUFU.TANH R80, R80 ;  /* 0x0000005000507308 */ /* 0x000e300000002400 */
[----:B------:R-:W0:Y:S01]  /*2b50*/  MUFU.TANH R98, R81 ;  /* 0x0000005100627308 */ /* 0x000e220000002400 */
[----:B------:R-:W-:-:S02]  /*2b60*/  WARPGROUP.DEPBAR.LE gsb0, 0x0 ;  /* 0x00008000000079c5 */ /* 0x000fc40000010000 */
[C---:B------:R-:W-:Y:S01]  /*2b70*/  FMUL.FTZ R57, R0.reuse, R57 ;  /* 0x0000003900397220 */ /* 0x040fe20000410000 */
[----:B------:R-:W-:Y:S01]  /*2b80*/  WARPGROUP.ARRIVE ;  /* 0x00000000000079c5 */ /* 0x000fe20000000000 */
[C---:B------:R-:W-:Y:S01]  /*2b90*/  FMUL.FTZ R64, R0.reuse, R64 ;  /* 0x0000004000407220 */ /* 0x040fe20000410000 */
[C---:B------:R-:W-:Y:S02]  /*2ba0*/  FMUL.FTZ R60, R0.reuse, R60 ;  /* 0x0000003c003c7220 */ /* 0x040fe40000410000 */
[----:B------:R1:W-:Y:S01]  /*2bb0*/  MUFU.TANH R86, R57 ;  /* 0x0000003900567308 */ /* 0x0003e20000002400 */
[C---:B------:R-:W-:Y:S01]  /*2bc0*/  FMUL.FTZ R65, R0.reuse, R65 ;  /* 0x0000004100417220 */ /* 0x040fe20000410000 */
[C---:B------:R-:W-:Y:S01]  /*2bd0*/  FMUL.FTZ R56, R0.reuse, R56 ;  /* 0x0000003800387220 */ /* 0x040fe20000410000 */
[----:B------:R-:W-:Y:S01]  /*2be0*/  QGMMA.64x32x32.F32.E4M3.E4M3 R40, gdesc[UR20], R40, gsb0 ;  /* 0x00600000142879f3 */ /* 0x000fe20008000828 */
[----:B------:R-:W-:Y:S01]  /*2bf0*/  UIADD3 UR22, UR32, 0x702, URZ ;  /* 0x0000070220167890 */ /* 0x000fe2000fffe03f */
[C---:B------:R-:W-:Y:S01]  /*2c00*/  FMUL.FTZ R61, R0.reuse, R61 ;  /* 0x0000003d003d7220 */ /* 0x040fe20000410000 */
[----:B------:R-:W-:Y:S01]  /*2c10*/  UMOV UR23, 0x80000020 ;  /* 0x8000002000177882 */ /* 0x000fe20000000000 */
[C---:B------:R-:W-:Y:S01]  /*2c20*/  FMUL.FTZ R69, R0.reuse, R69 ;  /* 0x0000004500457220 */ /* 0x040fe20000410000 */
[----:B------:R2:W-:Y:S01]  /*2c30*/  MUFU.TANH R108, R64 ;  /* 0x00000040006c7308 */ /* 0x0005e20000002400 */
[----:B-1----:R-:W-:Y:S01]  /*2c40*/  FMUL.FTZ R57, R0, R59 ;  /* 0x0000003b00397220 */ /* 0x002fe20000410000 */
[----:B------:R-:W-:Y:S01]  /*2c50*/  @P2 IMAD.HI.U32 R59, R78, UR6, RZ ;  /* 0x000000064e3b2c27 */ /* 0x000fe2000f8e00ff */
[----:B------:R-:W-:-:S03]  /*2c60*/  @UP0 ULDC UR6, c[0x0][0x450] ;  /* 0x0001140000060ab9 */ /* 0x000fc60000000800 */
[C---:B------:R-:W-:Y:S01]  /*2c70*/  FMUL.FTZ R68, R0.reuse, R68 ;  /* 0x0000004400447220 */ /* 0x040fe20000410000 */
[----:B------:R-:W-:Y:S01]  /*2c80*/  @P2 SHF.R.U32.HI R78, RZ, UR6, R59 ;  /* 0x00000006ff4e2c19 */ /* 0x000fe2000801163b */
[----:B------:R-:W-:Y:S01]  /*2c90*/  UIMAD UR6, UR49, -0xa0, URZ ;  /* 0xffffff60310678a4 */ /* 0x000fe2000f8e023f */
[----:B------:R1:W-:Y:S01]  /*2ca0*/  MUFU.TANH R106, R60 ;  /* 0x0000003c006a7308 */ /* 0x0003e20000002400 */
[C---:B------:R-:W-:Y:S02]  /*2cb0*/  FMUL.FTZ R59, R0.reuse, R67 ;  /* 0x00000043003b7220 */ /* 0x040fe40000410000 */
[----:B--2---:R-:W2:Y:S01]  /*2cc0*/  SHFL.IDX PT, R64, R78, RZ, 0x1c1f ;  /* 0x001c1fff4e407589 */ /* 0x004ea200000e0000 */
[----:B------:R-:W-:Y:S02]  /*2cd0*/  UIADD3 UR7, UR6, 0xa1, URZ ;  /* 0x000000a106077890 */ /* 0x000fe4000fffe03f */
[----:B------:R-:W-:Y:S02]  /*2ce0*/  UIMAD UR6, UR47, UR14, UR6 ;  /* 0x0000000e2f0672a4 */ /* 0x000fe4000f8e0206 */
[----:B------:R3:W-:Y:S01]  /*2cf0*/  MUFU.TANH R109, R65 ;  /* 0x00000041006d7308 */ /* 0x0007e20000002400 */
[C---:B-1----:R-:W-:Y:S01]  /*2d00*/  FMUL.FTZ R60, R0.reuse, R58 ;  /* 0x0000003a003c7220 */ /* 0x042fe20000410000 */
[----:B------:R-:W-:Y:S01]  /*2d10*/  IMAD.U32 R76, RZ, RZ, UR7 ;  /* 0x00000007ff4c7e24 */ /* 0x000fe2000f8e00ff */
[----:B------:R-:W-:Y:S01]  /*2d20*/  UIADD3 UR6, UR6, 0xa0, URZ ;  /* 0x000000a006067890 */ /* 0x000fe2000fffe03f */
[----:B------:R-:W-:Y:S01]  /*2d30*/  FMUL.FTZ R58, R0, R63 ;  /* 0x0000003f003a7220 */ /* 0x000fe20000410000 */
[----:B------:R-:W-:Y:S01]  /*2d40*/  IMAD.U32 R63, RZ, RZ, UR14 ;  /* 0x0000000eff3f7e24 */ /* 0x000fe2000f8e00ff */
[----:B------:R-:W-:Y:S01]  /*2d50*/  UIMAD UR14, UR47, UR14, -UR15 ;  /* 0x0000000e2f0e72a4 */ /* 0x000fe2000f8e0a0f */
[----:B------:R-:W-:Y:S01]  /*2d60*/  IMAD R76, R17, -0x2, R76 ;  /* 0xfffffffe114c7824 */ /* 0x000fe200078e024c */
[----:B------:R1:W0:Y:S01]  /*2d70*/  MUFU.TANH R82, R56 ;  /* 0x0000003800527308 */ /* 0x0002220000002400 */
[----:B------:R-:W-:Y:S01]  /*2d80*/  IMAD.U32 R74, RZ, RZ, UR6 ;  /* 0x00000006ff4a7e24 */ /* 0x000fe2000f8e00ff */
[----:B------:R-:W-:Y:S01]  /*2d90*/  @UP0 ULDC UR6, c[0x0][0x44c] ;  /* 0x0001130000060ab9 */ /* 0x000fe20000000800 */
[----:B------:R-:W-:-:S02]  /*2da0*/  IMAD R76, R63, UR47, R76 ;  /* 0x0000002f3f4c7c24 */ /* 0x000fc4000f8e024c */
[----:B------:R-:W-:Y:S01]  /*2db0*/  FMUL.FTZ R63, R0, R71 ;  /* 0x00000047003f7220 */ /* 0x000fe20000410000 */
[----:B------:R-:W-:Y:S01]  /*2dc0*/  IMAD R74, R17, -0x2, R74 ;  /* 0xfffffffe114a7824 */ /* 0x000fe200078e024a */
[----:B------:R-:W-:Y:S01]  /*2dd0*/  UIMAD.WIDE.U32 UR6, UR36, UR6, URZ ;  /* 0x00000006240672a5 */ /* 0x000fe2000f8e003f */
[----:B---3--:R-:W-:Y:S01]  /*2de0*/  VIADD R65, R76, -UR15 ;  /* 0x8000000f4c417c36 */ /* 0x008fe20008000000 */
[----:B------:R3:W0:Y:S01]  /*2df0*/  MUFU.TANH R107, R61 ;  /* 0x0000003d006b7308 */ /* 0x0006220000002400 */
[C---:B-1----:R-:W-:Y:S01]  /*2e00*/  FMUL.FTZ R56, R0.reuse, R62 ;  /* 0x0000003e00387220 */ /* 0x042fe20000410000 */
[----:B------:R-:W-:Y:S02]  /*2e10*/  FMUL.FTZ R62, R0, R70 ;  /* 0x00000046003e7220 */ /* 0x000fe40000410000 */
[----:B--2---:R-:W-:-:S04]  /*2e20*/  VIADDMNMX R84, R64, R65, R74, PT ;  /* 0x0000004140547246 */ /* 0x004fc8000380014a */
[C---:B------:R-:W-:Y:S01]  /*2e30*/  ISETP.GT.AND P5, PT, R84.reuse, RZ, PT ;  /* 0x000000ff5400720c */ /* 0x040fe20003fa4270 */
[----:B------:R-:W-:Y:S01]  /*2e40*/  MUFU.TANH R111, R69 ;  /* 0x00000045006f7308 */ /* 0x000fe20000002400 */
[----:B------:R-:W-:Y:S01]  /*2e50*/  ISETP.GT.AND P6, PT, R84, 0x1, PT ;  /* 0x000000015400780c */ /* 0x000fe20003fc4270 */
[----:B---3--:R-:W-:Y:S01]  /*2e60*/  FMUL.FTZ R61, R0, R66 ;  /* 0x00000042003d7220 */ /* 0x008fe20000410000 */
[----:B------:R-:W-:Y:S02]  /*2e70*/  ISETP.GT.AND P3, PT, R84, 0x8, PT ;  /* 0x000000085400780c */ /* 0x000fe40003f64270 */
[----:B------:R-:W-:Y:S02]  /*2e80*/  FSEL R97, R88, -INF , P5 ;  /* 0xff80000058617808 */ /* 0x000fe40002800000 */
[----:B------:R-:W-:Y:S01]  /*2e90*/  FSEL R95, R89, -INF , P6 ;  /* 0xff800000595f7808 */ /* 0x000fe20003000000 */
[----:B------:R1:W2:Y:S01]  /*2ea0*/  MUFU.TANH R110, R68 ;  /* 0x00000044006e7308 */ /* 0x0002a20000002400 */
[----:B------:R-:W-:-:S02]  /*2eb0*/  ISETP.GT.AND P4, PT, R84, 0x9, PT ;  /* 0x000000095400780c */ /* 0x000fc40003f84270 */
[----:B------:R-:W-:Y:S02]  /*2ec0*/  FSEL R93, R92, -INF , P3 ;  /* 0xff8000005c5d7808 */ /* 0x000fe40001800000 */
[----:B------:R-:W-:Y:S01]  /*2ed0*/  FMNMX.FTZ R64, R97, R95, !PT ;  /* 0x0000005f61407209 */ /* 0x000fe20007810000 */
[----:B------:R-:W-:Y:S02]  /*2ee0*/  WARPGROUP.DEPBAR.LE gsb0, 0x0 ;  /* 0x00008000000079c5 */ /* 0x000fe40000010000 */
[----:B------:R-:W-:Y:S01]  /*2ef0*/  ISETP.GT.AND P5, PT, R84, 0x10, PT ;  /* 0x000000105400780c */ /* 0x000fe20003fa4270 */
[----:B------:R-:W-:Y:S01]  /*2f00*/  WARPGROUP.ARRIVE ;  /* 0x00000000000079c5 */ /* 0x000fe20000000000 */
[----:B------:R-:W-:Y:S01]  /*2f10*/  FSEL R87, R104, -INF , P4 ;  /* 0xff80000068577808 */ /* 0x000fe20002000000 */
[C---:B------:R-:W-:Y:S01]  /*2f20*/  FMUL.FTZ R41, R0.reuse, R41 ;  /* 0x0000002900297220 */ /* 0x040fe20000410000 */
[----:B------:R-:W-:Y:S01]  /*2f30*/  FMNMX.FTZ R64, R93, R64, !PT ;  /* 0x000000405d407209 */ /* 0x000fe20007810000 */
[----:B------:R-:W-:Y:S01]  /*2f40*/  FMUL.FTZ R40, R0, R40 ;  /* 0x0000002800287220 */ /* 0x000fe20000410000 */
[----:B------:R-:W-:Y:S01]  /*2f50*/  ISETP.GT.AND P3, PT, R84, 0x11, PT ;  /* 0x000000115400780c */ /* 0x000fe20003f64270 */
[----:B------:R-:W-:Y:S01]  /*2f60*/  QGMMA.64x32x32.F32.E4M3.E4M3 R24, gdesc[UR20], R24, gsb0 ;  /* 0x00600000141879f3 */ /* 0x000fe20008000818 */
[----:B----4-:R-:W-:Y:S01]  /*2f70*/  FSEL R99, R96, -INF , P5 ;  /* 0xff80000060637808 */ /* 0x010fe20002800000 */
[----:B------:R-:W-:Y:S01]  /*2f80*/  MUFU.TANH R88, R41 ;  /* 0x0000002900587308 */ /* 0x000fe20000002400 */
[----:B------:R-:W-:Y:S01]  /*2f90*/  FMNMX.FTZ R64, R87, R64, !PT ;  /* 0x0000004057407209 */ /* 0x000fe20007810000 */
[----:B------:R-:W-:Y:S01]  /*2fa0*/  FMUL.FTZ R53, R0, R53 ;  /* 0x0000003500357220 */ /* 0x000fe20000410000 */
[----:B------:R-:W-:Y:S01]  /*2fb0*/  ISETP.GT.AND P4, PT, R84, 0x18, PT ;  /* 0x000000185400780c */ /* 0x000fe20003f84270 */
[C---:B------:R-:W-:Y:S01]  /*2fc0*/  FMUL.FTZ R49, R0.reuse, R49 ;  /* 0x0000003100317220 */ /* 0x040fe20000410000 */
[----:B-----5:R-:W-:Y:S01]  /*2fd0*/  FSEL R91, R105, -INF , P3 ;  /* 0xff800000695b7808 */ /* 0x020fe20001800000 */
[----:B------:R-:W-:Y:S01]  /*2fe0*/  FMUL.FTZ R44, R0, R44 ;  /* 0x0000002c002c7220 */ /* 0x000fe20000410000 */
[----:B------:R-:W-:Y:S01]  /*2ff0*/  FMNMX.FTZ R64, R99, R64, !PT ;  /* 0x0000004063407209 */ /* 0x000fe20007810000 */
[----:B------:R-:W3:Y:S01]  /*3000*/  MUFU.TANH R112, R40 ;  /* 0x0000002800707308 */ /* 0x000ee20000002400 */
[----:B------:R-:W-:Y:S01]  /*3010*/  ISETP.GT.AND P3, PT, R84, 0x19, PT ;  /* 0x000000195400780c */ /* 0x000fe20003f64270 */
[----:B------:R-:W-:Y:S01]  /*3020*/  FMUL.FTZ R45, R0, R45 ;  /* 0x0000002d002d7220 */ /* 0x000fe20000410000 */
[----:B------:R-:W-:Y:S01]  /*3030*/  FSEL R89, R100, -INF , P4 ;  /* 0xff80000064597808 */ /* 0x000fe20002000000 */
[C---:B------:R-:W-:Y:S01]  /*3040*/  FMUL.FTZ R66, R0.reuse, R42 ;  /* 0x0000002a00427220 */ /* 0x040fe20000410000 */
[----:B------:R-:W-:Y:S01]  /*3050*/  FMNMX.FTZ R64, R91, R64, !PT ;  /* 0x000000405b407209 */ /* 0x000fe20007810000 */
[----:B-1----:R-:W-:Y:S01]  /*3060*/  FMUL.FTZ R68, R0, R43 ;  /* 0x0000002b00447220 */ /* 0x002fe20000410000 */
[----:B------:R-:W-:Y:S01]  /*3070*/  ISETP.GT.AND P4, PT, R84, 0x20, PT ;  /* 0x000000205400780c */ /* 0x000fe20003f84270 */
[----:B------:R1:W4:Y:S01]  /*3080*/  MUFU.TANH R92, R44 ;  /* 0x0000002c005c7308 */ /* 0x0003220000002400 */
[----:B------:R-:W-:Y:S01]  /*3090*/  FSEL R85, R101, -INF , P3 ;  /* 0xff80000065557808 */ /* 0x000fe20001800000 */
[C---:B------:R-:W-:Y:S01]  /*30a0*/  FMUL.FTZ R48, R0.reuse, R48 ;  /* 0x0000003000307220 */ /* 0x040fe20000410000 */
[----:B------:R-:W-:Y:S01]  /*30b0*/  FMNMX.FTZ R64, R89, R64, !PT ;  /* 0x0000004059407209 */ /* 0x000fe20007810000 */
[----:B------:R-:W-:Y:S01]  /*30c0*/  FMUL.FTZ R52, R0, R52 ;  /* 0x0000003400347220 */ /* 0x000fe20000410000 */
[----:B------:R-:W-:Y:S01]  /*30d0*/  ISETP.GT.AND P3, PT, R84, 0x21, PT ;  /* 0x000000215400780c */ /* 0x000fe20003f64270 */
[----:B------:R-:W-:Y:S01]  /*30e0*/  FMUL.FTZ R50, R0, R50 ;  /* 0x0000003200327220 */ /* 0x000fe20000410000 */
[----:B------:R-:W-:Y:S01]  /*30f0*/  FSEL R83, R90, -INF , P4 ;  /* 0xff8000005a537808 */ /* 0x000fe20002000000 */
[----:B------:R-:W5:Y:S01]  /*3100*/  MUFU.TANH R96, R45 ;  /* 0x0000002d00607308 */ /* 0x000f620000002400 */
[----:B------:R-:W-:Y:S01]  /*3110*/  FMNMX.FTZ R64, R85, R64, !PT ;  /* 0x0000004055407209 */ /* 0x000fe20007810000 */
[----:B------:R-:W-:Y:S01]  /*3120*/  FMUL.FTZ R54, R0, R54 ;  /* 0x0000003600367220 */ /* 0x000fe20000410000 */
[----:B------:R-:W-:Y:S01]  /*3130*/  ISETP.GT.AND P4, PT, R84, 0x28, PT ;  /* 0x000000285400780c */ /* 0x000fe20003f84270 */
[C---:B------:R-:W-:Y:S01]  /*3140*/  FMUL.FTZ R51, R0.reuse, R51 ;  /* 0x0000003300337220 */ /* 0x040fe20000410000 */
[----:B------:R-:W-:Y:S01]  /*3150*/  FSEL R81, R73, -INF , P3 ;  /* 0xff80000049517808 */ /* 0x000fe20001800000 */
[----:B------:R-:W-:Y:S01]  /*3160*/  FMUL.FTZ R55, R0, R55 ;  /* 0x0000003700377220 */ /* 0x000fe20000410000 */
[----:B------:R-:W-:Y:S01]  /*3170*/  FMNMX.FTZ R64, R83, R64, !PT ;  /* 0x0000004053407209 */ /* 0x000fe20007810000 */
[----:B------:R-:W5:Y:S01]  /*3180*/  MUFU.TANH R90, R48 ;  /* 0x00000030005a7308 */ /* 0x000f620000002400 */
[----:B------:R-:W-:-:S02]  /*3190*/  ISETP.GT.AND P3, PT, R84, 0x29, PT ;  /* 0x000000295400780c */ /* 0x000fc40003f64270 */
[----:B------:R-:W-:Y:S02]  /*31a0*/  FSEL R79, R94, -INF , P4 ;  /* 0xff8000005e4f7808 */ /* 0x000fe40002000000 */
[----:B------:R-:W-:Y:S02]  /*31b0*/  FMNMX.FTZ R64, R81, R64, !PT ;  /* 0x0000004051407209 */ /* 0x000fe40007810000 */
[C---:B------:R-:W-:Y:S01]  /*31c0*/  ISETP.GT.AND P4, PT, R84.reuse, 0x30, PT ;  /* 0x000000305400780c */ /* 0x040fe20003f84270 */
[----:B------:R-:W5:Y:S01]  /*31d0*/  MUFU.TANH R94, R49 ;  /* 0x00000031005e7308 */ /* 0x000f620000002400 */
[----:B0-----:R-:W-:Y:S02]  /*31e0*/  FSEL R77, R77, -INF , P3 ;  /* 0xff8000004d4d7808 */ /* 0x001fe40001800000 */
[----:B------:R-:W-:Y:S02]  /*31f0*/  FMNMX.FTZ R64, R79, R64, !PT ;  /* 0x000000404f407209 */ /* 0x000fe40007810000 */
[----:B------:R-:W-:-:S02]  /*3200*/  ISETP.GT.AND P3, PT, R84, 0x31, PT ;  /* 0x000000315400780c */ /* 0x000fc40003f64270 */
[----:B------:R-:W-:Y:S01]  /*3210*/  FSEL R75, R80, -INF , P4 ;  /* 0xff800000504b7808 */ /* 0x000fe20002000000 */
[----:B------:R-:W0:Y:S01]  /*3220*/  MUFU.TANH R52, R52 ;  /* 0x0000003400347308 */ /* 0x000e220000002400 */
[----:B------:R-:W-:Y:S02]  /*3230*/  FMNMX.FTZ R64, R77, R64, !PT ;  /* 0x000000404d407209 */ /* 0x000fe40007810000 */
[----:B------:R-:W-:Y:S02]  /*3240*/  ISETP.GT.AND P4, PT, R84, 0x38, PT ;  /* 0x000000385400780c */ /* 0x000fe40003f84270 */
[----:B------:R-:W-:Y:S02]  /*3250*/  FSEL R73, R98, -INF , P3 ;  /* 0xff80000062497808 */ /* 0x000fe40001800000 */
[----:B------:R-:W-:Y:S01]  /*3260*/  FMNMX.FTZ R64, R75, R64, !PT ;  /* 0x000000404b407209 */ /* 0x000fe20007810000 */
[----:B------:R-:W0:Y:S01]  /*3270*/  MUFU.TANH R80, R53 ;  /* 0x0000003500507308 */ /* 0x000e220000002400 */
[----:B------:R-:W-:Y:S01]  /*3280*/  ISETP.GT.AND P3, PT, R84, 0x39, PT ;  /* 0x000000395400780c */ /* 0x000fe20003f64270 */
[----:B------:R-:W-:-:S02]  /*3290*/  WARPGROUP.DEPBAR.LE gsb0, 0x0 ;  /* 0x00008000000079c5 */ /* 0x000fc40000010000 */
[----:B------:R-:W-:Y:S01]  /*32a0*/  FSEL R71, R102, -INF , P4 ;  /* 0xff80000066477808 */ /* 0x000fe20002000000 */
[C---:B------:R-:W-:Y:S01]  /*32b0*/  FMUL.FTZ R24, R0.reuse, R24 ;  /* 0x0000001800187220 */ /* 0x040fe20000410000 */
[----:B------:R-:W-:Y:S01]  /*32c0*/  FMNMX.FTZ R64, R73, R64, !PT ;  /* 0x0000004049407209 */ /* 0x000fe20007810000 */
[----:B-1----:R-:W-:Y:S01]  /*32d0*/  FMUL.FTZ R44, R0, R29 ;  /* 0x0000001d002c7220 */ /* 0x002fe20000410000 */
[----:B------:R-:W-:Y:S01]  /*32e0*/  ISETP.GT.AND P4, PT, R84, 0x40, PT ;  /* 0x000000405400780c */ /* 0x000fe20003f84270 */
[C---:B------:R-:W-:Y:S01]  /*32f0*/  FMUL.FTZ R35, R0.reuse, R35 ;  /* 0x0000002300237220 */ /* 0x040fe20000410000 */
[----:B------:R-:W-:Y:S01]  /*3300*/  FSEL R70, R103, -INF , P3 ;  /* 0xff80000067467808 */ /* 0x000fe20001800000 */
[----:B------:R-:W-:Y:S01]  /*3310*/  FMUL.FTZ R26, R0, R26 ;  /* 0x0000001a001a7220 */ /* 0x000fe20000410000 */
[----:B------:R-:W-:Y:S01]  /*3320*/  FMNMX.FTZ R41, R71, R64, !PT ;  /* 0x0000004047297209 */ /* 0x000fe20007810000 */
[----:B------:R-:W-:Y:S01]  /*3330*/  MUFU.TANH R3, R3 ;  /* 0x0000000300037308 */ /* 0x000fe20000002400 */
[----:B------:R-:W-:Y:S01]  /*3340*/  ISETP.GT.AND P3, PT, R84, 0x41, PT ;  /* 0x000000415400780c */ /* 0x000fe20003f64270 */
[----:B------:R-:W-:Y:S01]  /*3350*/  FMUL.FTZ R39, R0, R39 ;  /* 0x0000002700277220 */ /* 0x000fe20000410000 */
[----:B------:R-:W-:Y:S01]  /*3360*/  FSEL R69, R82, -INF , P4 ;  /* 0xff80000052457808 */ /* 0x000fe20002000000 */
[----:B------:R-:W-:Y:S01]  /*3370*/  FMUL.FTZ R34, R0, R34 ;  /* 0x0000002200227220 */ /* 0x000fe20000410000 */
[----:B------:R-:W-:Y:S01]  /*3380*/  FMNMX.FTZ R40, R70, R41, !PT ;  /* 0x0000002946287209 */ /* 0x000fe20007810000 */
[----:B------:R-:W-:Y:S01]  /*3390*/  FMUL.FTZ R27, R0, R27 ;  /* 0x0000001b001b7220 */ /* 0x000fe20000410000 */
[----:B------:R-:W-:Y:S01]  /*33a0*/  ISETP.GT.AND P4, PT, R84, 0x48, PT ;  /* 0x000000485400780c */ /* 0x000fe20003f84270 */
[----:B------:R-:W1:Y:S01]  /*33b0*/  MUFU.TANH R82, R24 ;  /* 0x0000001800527308 */ /* 0x000e620000002400 */
[----:B------:R-:W-:Y:S01]  /*33c0*/  FSEL R67, R86, -INF , P3 ;  /* 0xff80000056437808 */ /* 0x000fe20001800000 */
[C---:B------:R-:W-:Y:S01]  /*33d0*/  FMUL.FTZ R30, R0.reuse, R30 ;  /* 0x0000001e001e7220 */ /* 0x040fe20000410000 */
[----:B------:R-:W-:Y:S01]  /*33e0*/  FMNMX.FTZ R40, R69, R40, !PT ;  /* 0x0000002845287209 */ /* 0x000fe20007810000 */
[----:B------:R-:W-:Y:S01]  /*33f0*/  FMUL.FTZ R31, R0, R31 ;  /* 0x0000001f001f7220 */ /* 0x000fe20000410000 */
[----:B------:R-:W-:Y:S01]  /*3400*/  ISETP.GT.AND P3, PT, R84, 0x49, PT ;  /* 0x000000495400780c */ /* 0x000fe20003f64270 */
[----:B------:R-:W-:Y:S01]  /*3410*/  FMUL.FTZ R38, R0, R38 ;  /* 0x0000002600267220 */ /* 0x000fe20000410000 */
[----:B------:R-:W-:Y:S01]  /*3420*/  FSEL R65, R106, -INF , P4 ;  /* 0xff8000006a417808 */ /* 0x000fe20002000000 */
[----:B------:R2:W-:Y:S01]  /*3430*/  MUFU.TANH R102, R26 ;  /* 0x0000001a00667308 */ /* 0x0005e20000002400 */
[----:B------:R-:W-:Y:S01]  /*3440*/  FMNMX.FTZ R40, R67, R40, !PT ;  /* 0x0000002843287209 */ /* 0x000fe20007810000 */
[----:B------:R1:W-:Y:S01]  /*3450*/  @!P1 SYNCS.ARRIVE.TRANS64.RED.A1T0 RZ, [R2+URZ], RZ ;  /* 0x000000ff02ff99a7 */ /* 0x0003e2000810043f */
[----:B------:R-:W-:-:S02]  /*3460*/  ISETP.GT.AND P4, PT, R84, 0x50, PT ;  /* 0x000000505400780c */ /* 0x000fc40003f84270 */
[----:B------:R-:W-:Y:S02]  /*3470*/  FSEL R64, R107, -INF , P3 ;  /* 0xff8000006b407808 */ /* 0x000fe40001800000 */
[----:B------:R-:W-:Y:S01]  /*3480*/  FMNMX.FTZ R41, R65, R40, !PT ;  /* 0x0000002841297209 */ /* 0x000fe20007810000 */
[----:B------:R3:W-:Y:S01]  /*3490*/  MUFU.TANH R106, R35 ;  /* 0x00000023006a7308 */ /* 0x0007e20000002400 */
[----:B------:R-:W-:Y:S01]  /*34a0*/  ISETP.GT.AND P3, PT, R84, 0x51, PT ;  /* 0x000000515400780c */ /* 0x000fe20003f64270 */
[----:B--2---:R-:W-:Y:S01]  /*34b0*/  IMAD.U32 R26, RZ, RZ, UR10 ;  /* 0x0000000aff1a7e24 */ /* 0x004fe2000f8e00ff */
[----:B------:R-:W-:Y:S02]  /*34c0*/  FSEL R53, R108, -INF , P4 ;  /* 0xff8000006c357808 */ /* 0x000fe40002000000 */
[----:B------:R-:W-:Y:S01]  /*34d0*/  FMNMX.FTZ R40, R64, R41, !PT ;  /* 0x0000002940287209 */ /* 0x000fe20007810000 */
[----:B------:R-:W-:Y:S01]  /*34e0*/  FMUL.FTZ R41, R0, R25 ;  /* 0x0000001900297220 */ /* 0x000fe20000410000 */
[----:B------:R-:W-:Y:S01]  /*34f0*/  ISETP.GT.AND P4, PT, R84, 0x58, PT ;  /* 0x000000585400780c */ /* 0x000fe20003f84270 */
[----:B------:R-:W-:Y:S01]  /*3500*/  MUFU.TANH R4, R4 ;  /* 0x0000000400047308 */ /* 0x000fe20000002400 */
[----:B------:R-:W-:Y:S01]  /*3510*/  FSEL R49, R109, -INF , P3 ;  /* 0xff8000006d317808 */ /* 0x000fe20001800000 */
[----:B---3--:R-:W2:Y:S01]  /*3520*/  SHFL.IDX PT, R35, R78, 0x1, 0x1c1f ;  /* 0x003c1f004e237f89 */ /* 0x008ea200000e0000 */
[----:B------:R-:W-:-:S02]  /*3530*/  FMNMX.FTZ R40, R53, R40, !PT ;  /* 0x0000002835287209 */ /* 0x000fc40007810000 */
[----:B------:R-:W-:Y:S02]  /*3540*/  ISETP.GT.AND P3, PT, R84, 0x59, PT ;  /* 0x000000595400780c */ /* 0x000fe40003f64270 */
[----:B------:R-:W-:Y:S01]  /*3550*/  FSEL R43, R110, -INF , P4 ;  /* 0xff8000006e2b7808 */ /* 0x000fe20002000000 */
[----:B------:R3:W2:Y:S01]  /*3560*/  MUFU.TANH R86, R41 ;  /* 0x0000002900567308 */ /* 0x0006a20000002400 */
[----:B------:R-:W-:Y:S02]  /*3570*/  FMNMX.FTZ R42, R49, R40, !PT ;  /* 0x00000028312a7209 */ /* 0x000fe40007810000 */
[----:B------:R-:W-:Y:S02]  /*3580*/  ISETP.GT.AND P4, PT, R84, 0x60, PT ;  /* 0x000000605400780c */ /* 0x000fe40003f84270 */
[----:B------:R-:W-:Y:S02]  /*3590*/  FSEL R40, R111, -INF , P3 ;  /* 0xff8000006f287808 */ /* 0x000fe40001800000 */
[----:B------:R-:W-:-:S02]  /*35a0*/  CS2R R110, SRZ ;  /* 0x00000000006e7805 */ /* 0x000fc4000001ff00 */
[----:B------:R-:W-:Y:S01]  /*35b0*/  FMNMX.FTZ R45, R43, R42, !PT ;  /* 0x0000002a2b2d7209 */ /* 0x000fe20007810000 */
[----:B------:R-:W-:Y:S01]  /*35c0*/  FMUL.FTZ R42, R0, R28 ;  /* 0x0000001c002a7220 */ /* 0x000fe20000410000 */
[----:B------:R-:W-:Y:S01]  /*35d0*/  ISETP.GT.AND P3, PT, R84, 0x61, PT ;  /* 0x000000615400780c */ /* 0x000fe20003f64270 */
[----:B------:R-:W-:Y:S01]  /*35e0*/  MUFU.TANH R5, R5 ;  /* 0x0000000500057308 */ /* 0x000fe20000002400 */
[----:B------:R-:W-:Y:S02]  /*35f0*/  FSEL R25, R112, -INF , P4 ;  /* 0xff80000070197808 */ /* 0x000fe40002000000 */
[----:B------:R-:W-:Y:S02]  /*3600*/  CS2R R112, SRZ ;  /* 0x0000000000707805 */ /* 0x000fe4000001ff00 */
[----:B------:R-:W-:Y:S02]  /*3610*/  FMNMX.FTZ R28, R40, R45, !PT ;  /* 0x0000002d281c7209 */ /* 0x000fe40007810000 */
[----:B------:R-:W-:-:S02]  /*3620*/  ISETP.GT.AND P4, PT, R84, 0x68, PT ;  /* 0x000000685400780c */ /* 0x000fc40003f84270 */
[----:B------:R-:W-:Y:S01]  /*3630*/  FSEL R24, R88, -INF , P3 ;  /* 0xff80000058187808 */ /* 0x000fe20001800000 */
[----:B------:R0:W2:Y:S01]  /*3640*/  MUFU.TANH R98, R42 ;  /* 0x0000002a00627308 */ /* 0x0000a20000002400 */
[----:B------:R-:W-:Y:S02]  /*3650*/  FMNMX.FTZ R45, R25, R28, !PT ;  /* 0x0000001c192d7209 */ /* 0x000fe40007810000 */
[----:B------:R-:W-:Y:S02]  /*3660*/  ISETP.GT.AND P3, PT, R84, 0x69, PT ;  /* 0x000000695400780c */ /* 0x000fe40003f64270 */
[----:B----4-:R-:W-:Y:S02]  /*3670*/  FSEL R28, R92, -INF , P4 ;  /* 0xff8000005c1c7808 */ /* 0x010fe40002000000 */
[----:B------:R-:W-:Y:S01]  /*3680*/  FMNMX.FTZ R45, R24, R45, !PT ;  /* 0x0000002d182d7209 */ /* 0x000fe20007810000 */
[----:B------:R4:W2:Y:S01]  /*3690*/  MUFU.TANH R88, R44 ;  /* 0x0000002c00587308 */ /* 0x0008a20000002400 */
[----:B------:R-:W-:-:S02]  /*36a0*/  ISETP.GT.AND P4, PT, R84, 0x70, PT ;  /* 0x000000705400780c */ /* 0x000fc40003f84270 */
[----:B-----5:R-:W-:Y:S02]  /*36b0*/  FSEL R29, R96, -INF , P3 ;  /* 0xff800000601d7808 */ /* 0x020fe40001800000 */
[----:B------:R-:W-:Y:S01]  /*36c0*/  FMNMX.FTZ R48, R28, R45, !PT ;  /* 0x0000002d1c307209 */ /* 0x000fe20007810000 */
[----:B------:R-:W-:Y:S01]  /*36d0*/  FMUL.FTZ R45, R0, R32 ;  /* 0x00000020002d7220 */ /* 0x000fe20000410000 */
[----:B------:R-:W-:Y:S01]  /*36e0*/  ISETP.GT.AND P3, PT, R84, 0x71, PT ;  /* 0x000000715400780c */ /* 0x000fe20003f64270 */
[----:B------:R-:W-:Y:S01]  /*36f0*/  MUFU.TANH R108, R39 ;  /* 0x00000027006c7308 */ /* 0x000fe20000002400 */
[----:B------:R-:W-:Y:S02]  /*3700*/  FSEL R32, R90, -INF , P4 ;  /* 0xff8000005a207808 */ /* 0x000fe40002000000 */
[----:B------:R-:W-:Y:S01]  /*3710*/  FMNMX.FTZ R101, R29, R48, !PT ;  /* 0x000000301d657209 */ /* 0x000fe20007810000 */
[----:B------:R-:W-:Y:S01]  /*3720*/  FMUL.FTZ R48, R0, R33 ;  /* 0x0000002100307220 */ /* 0x000fe20000410000 */
[----:B------:R-:W-:-:S02]  /*3730*/  ISETP.GT.AND P4, PT, R84, 0x78, PT ;  /* 0x000000785400780c */ /* 0x000fc40003f84270 */
[----:B---3--:R-:W-:Y:S01]  /*3740*/  FSEL R41, R94, -INF , P3 ;  /* 0xff8000005e297808 */ /* 0x008fe20001800000 */
[----:B------:R-:W3:Y:S01]  /*3750*/  MUFU.TANH R90, R45 ;  /* 0x0000002d005a7308 */ /* 0x000ee20000002400 */
[----:B0-----:R-:W-:Y:S02]  /*3760*/  FMNMX.FTZ R42, R32, R101, !PT ;  /* 0x00000065202a7209 */ /* 0x001fe40007810000 */
[----:B------:R-:W-:Y:S02]  /*3770*/  ISETP.GT.AND P3, PT, R84, 0x79, PT ;  /* 0x000000795400780c */ /* 0x000fe40003f64270 */
[----:B------:R-:W-:Y:S01]  /*3780*/  FSEL R33, R52, -INF , P4 ;  /* 0xff80000034217808 */ /* 0x000fe20002000000 */
[----:B------:R-:W-:Y:S01]  /*3790*/  FMUL.FTZ R52, R0, R36 ;  /* 0x0000002400347220 */ /* 0x000fe20000410000 */
[----:B----4-:R-:W-:Y:S01]  /*37a0*/  FMNMX.FTZ R44, R41, R42, !PT ;  /* 0x0000002a292c7209 */ /* 0x010fe20007810000 */
[----:B------:R0:W4:Y:S01]  /*37b0*/  MUFU.TANH R94, R48 ;  /* 0x00000030005e7308 */ /* 0x0001220000002400 */
[----:B------:R-:W-:-:S02]  /*37c0*/  ISETP.GT.AND P4, PT, R84, 0x80, PT ;  /* 0x000000805400780c */ /* 0x000fc40003f84270 */
[----:B------:R-:W-:Y:S01]  /*37d0*/  FSEL R42, R80, -INF , P3 ;  /* 0xff800000502a7808 */ /* 0x000fe20001800000 */
[----:B------:R-:W-:Y:S01]  /*37e0*/  FMUL.FTZ R80, R0, R46 ;  /* 0x0000002e00507220 */ /* 0x000fe20000410000 */
[----:B------:R-:W-:Y:S02]  /*37f0*/  FMNMX.FTZ R101, R33, R44, !PT ;  /* 0x0000002c21657209 */ /* 0x000fe40007810000 */
[----:B------:R-:W-:Y:S01]  /*3800*/  ISETP.GT.AND P3, PT, R84, 0x81, PT ;  /* 0x000000815400780c */ /* 0x000fe20003f64270 */
[----:B------:R-:W5:Y:S01]  /*3810*/  MUFU.TANH R52, R52 ;  /* 0x0000003400347308 */ /* 0x000f620000002400 */
[----:B-1----:R-:W-:Y:S01]  /*3820*/  FSEL R36, R82, -INF , P4 ;  /* 0xff80000052247808 */ /* 0x002fe20002000000 */
[----:B------:R-:W-:Y:S01]  /*3830*/  FMUL.FTZ R82, R0, R37 ;  /* 0x0000002500527220 */ /* 0x000fe20000410000 */
[----:B------:R-:W-:Y:S02]  /*3840*/  FMNMX.FTZ R101, R42, R101, !PT ;  /* 0x000000652a657209 */ /* 0x000fe40007810000 */
[----:B------:R-:W-:-:S02]  /*3850*/  ISETP.GT.AND P4, PT, R84, 0x88, PT ;  /* 0x000000885400780c */ /* 0x000fc40003f84270 */
[----:B--2---:R-:W-:Y:S01]  /*3860*/  FSEL R44, R86, -INF , P3 ;  /* 0xff800000562c7808 */ /* 0x004fe20001800000 */
[----:B------:R1:W2:Y:S01]  /*3870*/  MUFU.TANH R96, R82 ;  /* 0x0000005200607308 */ /* 0x0002a20000002400 */
[----:B------:R-:W-:Y:S02]  /*3880*/  FMNMX.FTZ R101, R36, R101, !PT ;  /* 0x0000006524657209 */ /* 0x000fe40007810000 */
[----:B------:R-:W-:Y:S02]  /*3890*/  ISETP.GT.AND P3, PT, R84, 0x89, PT ;  /* 0x000000895400780c */ /* 0x000fe40003f64270 */
[----:B------:R-:W-:Y:S02]  /*38a0*/  FSEL R37, R98, -INF , P4 ;  /* 0xff80000062257808 */ /* 0x000fe40002000000 */
[----:B0-----:R-:W-:Y:S01]  /*38b0*/  FMNMX.FTZ R48, R44, R101, !PT ;  /* 0x000000652c307209 */ /* 0x001fe20007810000 */
[----:B------:R0:W-:Y:S01]  /*38c0*/  MUFU.TANH R92, R80 ;  /* 0x00000050005c7308 */ /* 0x0001e20000002400 */
[----:B------:R-:W-:Y:S01]  /*38d0*/  ISETP.GT.AND P4, PT, R84, 0x90, PT ;  /* 0x000000905400780c */ /* 0x000fe20003f84270 */
[----:B-1----:R-:W-:Y:S01]  /*38e0*/  FMUL.FTZ R82, R0, R47 ;  /* 0x0000002f00527220 */ /* 0x002fe20000410000 */
[----:B------:R-:W-:-:S02]  /*38f0*/  FSEL R45, R88, -INF , P3 ;  /* 0xff800000582d7808 */ /* 0x000fc40001800000 */
[----:B------:R-:W-:Y:S02]  /*3900*/  FMNMX.FTZ R86, R37, R48, !PT ;  /* 0x0000003025567209 */ /* 0x000fe40007810000 */
[----:B------:R-:W-:Y:S01]  /*3910*/  ISETP.GT.AND P3, PT, R84, 0x91, PT ;  /* 0x000000915400780c */ /* 0x000fe20003f64270 */
[----:B------:R1:W-:Y:S01]  /*3920*/  MUFU.TANH R105, R34 ;  /* 0x0000002200697308 */ /* 0x0003e20000002400 */
[----:B---3--:R-:W-:Y:S02]  /*3930*/  FSEL R48, R90, -INF , P4 ;  /* 0xff8000005a307808 */ /* 0x008fe40002000000 */
[----:B------:R-:W-:Y:S02]  /*3940*/  FMNMX.FTZ R101, R45, R86, !PT ;  /* 0x000000562d657209 */ /* 0x000fe40007810000 */
[----:B------:R-:W-:Y:S02]  /*3950*/  ISETP.GT.AND P4, PT, R84, 0x98, PT ;  /* 0x000000985400780c */ /* 0x000fe40003f84270 */
[----:B----4-:R-:W-:Y:S01]  /*3960*/  FSEL R46, R94, -INF , P3 ;  /* 0xff8000005e2e7808 */ /* 0x010fe20001800000 */
[----:B------:R-:W3:Y:S01]  /*3970*/  MUFU.TANH R6, R6 ;  /* 0x0000000600067308 */ /* 0x000ee20000002400 */
[----:B------:R-:W-:-:S02]  /*3980*/  FMNMX.FTZ R101, R48, R101, !PT ;  /* 0x0000006530657209 */ /* 0x000fc40007810000 */
[----:B------:R-:W-:Y:S02]  /*3990*/  ISETP.GT.AND P3, PT, R84, 0x99, PT ;  /* 0x000000995400780c */ /* 0x000fe40003f64270 */
[----:B-----5:R-:W-:Y:S02]  /*39a0*/  FSEL R47, R52, -INF , P4 ;  /* 0xff800000342f7808 */ /* 0x020fe40002000000 */
[----:B------:R-:W-:Y:S01]  /*39b0*/  FMNMX.FTZ R84, R46, R101, !PT ;  /* 0x000000652e547209 */ /* 0x000fe20007810000 */
[----:B------:R-:W4:Y:S01]  /*39c0*/  MUFU.TANH R7, R7 ;  /* 0x0000000700077308 */ /* 0x000f220000002400 */
[----:B--2---:R-:W-:Y:S02]  /*39d0*/  FSEL R52, R96, -INF , P3 ;  /* 0xff80000060347808 */ /* 0x004fe40001800000 */
[----:B------:R-:W-:Y:S02]  /*39e0*/  FMNMX.FTZ R101, R47, R84, !PT ;  /* 0x000000542f657209 */ /* 0x000fe40007810000 */
[----:B------:R-:W-:Y:S01]  /*39f0*/  IADD3 R39, R35, -UR15, R76 ;  /* 0x8000000f23277c10 */ /* 0x000fe2000fffe04c */
[----:B------:R-:W-:Y:S01]  /*3a00*/  @UP0 ULDC UR15, c[0x0][0x450] ;  /* 0x00011400000f0ab9 */ /* 0x000fe20000000800 */
[----:B------:R-:W-:Y:S01]  /*3a10*/  FMNMX.FTZ R101, R52, R101, !PT ;  /* 0x0000006534657209 */ /* 0x000fe20007810000 */
[----:B------:R-:W2:Y:S01]  /*3a20*/  MUFU.TANH R8, R8 ;  /* 0x0000000800087308 */ /* 0x000ea20000002400 */
[----:B------:R-:W-:-:S03]  /*3a30*/  @UP0 USHF.R.U32.HI UR11, URZ, UR15, UR7 ;  /* 0x0000000f3f0b0299 */ /* 0x000fc60008011607 */
[----:B0-----:R-:W0:Y:S01]  /*3a40*/  SHFL.BFLY PT, R80, R101, 0x2, 0x1f ;  /* 0x0c401f0065507f89 */ /* 0x001e2200000e0000 */
[----:B------:R-:W-:-:S03]  /*3a50*/  UIADD3 UR6, UR14, UR11, URZ ;  /* 0x0000000b0e067290 */ /* 0x000fc6000fffe03f */
[----:B------:R5:W-:Y:S01]  /*3a60*/  MUFU.TANH R84, R50 ;  /* 0x0000003200547308 */ /* 0x000be20000002400 */
[----:B------:R-:W-:-:S04]  /*3a70*/  UIMAD.WIDE UR6, UR6, 0x66666667, URZ ;  /* 0x66666667060678a5 */ /* 0x000fc8000f8e023f */
[----:B------:R-:W-:-:S03]  /*3a80*/  USHF.R.U32.HI UR6, URZ, 0x1f, UR7 ;  /* 0x0000001f3f067899 */ /* 0x000fc60008011607 */
[----:B------:R-:W2:Y:S01]  /*3a90*/  MUFU.TANH R10, R10 ;  /* 0x0000000a000a7308 */ /* 0x000ea20000002400 */
[----:B------:R-:W-:-:S04]  /*3aa0*/  ULEA.HI.SX32 UR6, UR7, UR6, 0x1a ;  /* 0x0000000607067291 */ /* 0x000fc8000f8fd23f */
[----:B------:R-:W-:-:S03]  /*3ab0*/  UISETP.LT.AND UP1, UPT, URZ, UR6, UPT ;  /* 0x000000063f00728c */ /* 0x000fc6000bf21270 */
[----:B------:R3:W-:Y:S01]  /*3ac0*/  MUFU.TANH R98, R54 ;  /* 0x0000003600627308 */ /* 0x0007e20000002400 */
[----:B------:R-:W-:Y:S01]  /*3ad0*/  USEL UR49, URZ, UR6, !UP1 ;  /* 0x000000063f317287 */ /* 0x000fe2000c800000 */
[----:B0-----:R-:W-:-:S03]  /*3ae0*/  FMNMX.FTZ R80, R101, R80, !PT ;  /* 0x0000005065507209 */ /* 0x001fc60007810000 */
[----:B------:R-:W-:-:S03]  /*3af0*/  UISETP.GE.AND UP1, UPT, UR52, UR49, UPT ;  /* 0x000000313400728c */ /* 0x000fc6000bf26270 */
[----:B------:R-:W0:Y:S01]  /*3b00*/  MUFU.TANH R9, R9 ;  /* 0x0000000900097308 */ /* 0x000e220000002400 */
[----:B------:R-:W1:Y:S07]  /*3b10*/  SHFL.BFLY PT, R121, R80, 0x1, 0x1f ;  /* 0x0c201f0050797f89 */ /* 0x000e6e00000e0000 */
[----:B------:R4:W-:Y:S08]  /*3b20*/  MUFU.TANH R96, R51 ;  /* 0x0000003300607308 */ /* 0x0009f00000002400 */
[----:B------:R-:W0:Y:S08]  /*3b30*/  MUFU.TANH R12, R12 ;  /* 0x0000000c000c7308 */ /* 0x000e300000002400 */
[----:B------:R-:W0:Y:S01]  /*3b40*/  MUFU.TANH R11, R11 ;  /* 0x0000000b000b7308 */ /* 0x000e220000002400 */
[----:B-1----:R-:W-:-:S04]  /*3b50*/  FMNMX.FTZ R121, R80, R121, !PT ;  /* 0x0000007950797209 */ /* 0x002fc80007810000 */
[C---:B------:R-:W-:Y:S01]  /*3b60*/  FSETP.NEU.FTZ.AND P3, PT, R121.reuse, -INF , PT ;  /* 0xff8000007900780b */ /* 0x040fe20003f7d000 */
[----:B------:R-:W-:-:S02]  /*3b70*/  FFMA.FTZ R26, R121, R26, -8 ;  /* 0xc1000000791a7423 */ /* 0x000fc4000001001a */
[----:B------:R-:W1:Y:S03]  /*3b80*/  MUFU.TANH R13, R13 ;  /* 0x0000000d000d7308 */ /* 0x000e660000002400 */
[----:B------:R-:W-:-:S05]  /*3b90*/  FSEL R26, R26, RZ, P3 ;  /* 0x000000ff1a1a7208 */ /* 0x000fca0001800000 */
[--C-:B------:R-:W-:Y:S01]  /*3ba0*/  FFMA.FTZ R34, R87, UR10, -R26.reuse ;  /* 0x0000000a57227c23 */ /* 0x100fe2000801081a */
[----:B------:R-:W-:Y:S01]  /*3bb0*/  VIMNMX R87, R74, R39, PT ;  /* 0x000000274a577248 */ /* 0x000fe20003fe0100 */
[----:B------:R0:W-:Y:S01]  /*3bc0*/  MUFU.TANH R100, R55 ;  /* 0x0000003700647308 */ /* 0x0001e20000002400 */
[----:B------:R-:W-:-:S01]  /*3bd0*/  FFMA.FTZ R89, R89, UR10, -R26 ;  /* 0x0000000a59597c23 */ /* 0x000fc2000801081a */
[--C-:B------:R-:W-:Y:S01]  /*3be0*/  FFMA.FTZ R70, R70, UR10, -R26.reuse ;  /* 0x0000000a46467c23 */ /* 0x100fe2000801081a */
[----:B------:R-:W-:Y:S01]  /*3bf0*/  ISETP.GT.AND P3, PT, R87, RZ, PT ;  /* 0x000000ff5700720c */ /* 0x000fe20003f64270 */
[--C-:B------:R-:W-:Y:S01]  /*3c00*/  FFMA.FTZ R67, R67, UR10, -R26.reuse ;  /* 0x0000000a43437c23 */ /* 0x100fe2000801081a */
[----:B------:R-:W-:Y:S01]  /*3c10*/  ISETP.GT.AND P4, PT, R87, 0x1, PT ;  /* 0x000000015700780c */ /* 0x000fe20003f84270 */
[--C-:B------:R-:W-:Y:S01]  /*3c20*/  FFMA.FTZ R69, R69, UR10, -R26.reuse ;  /* 0x0000000a45457c23 */ /* 0x100fe2000801081a */
[----:B------:R-:W-:Y:S01]  /*3c30*/  ISETP.GT.AND P5, PT, R87, 0x8, PT ;  /* 0x000000085700780c */ /* 0x000fe20003fa4270 */
[----:B------:R-:W1:Y:S01]  /*3c40*/  MUFU.TANH R14, R14 ;  /* 0x0000000e000e7308 */ /* 0x000e620000002400 */
[----:B------:R-:W-:Y:S01]  /*3c50*/  FSEL R3, R3, -INF , P3 ;  /* 0xff80000003037808 */ /* 0x000fe20001800000 */
[--C-:B------:R-:W-:Y:S01]  /*3c60*/  FFMA.FTZ R85, R85, UR10, -R26.reuse ;  /* 0x0000000a55557c23 */ /* 0x100fe2000801081a */
[----:B-----5:R-:W-:Y:S01]  /*3c70*/  FSEL R50, R4, -INF , P4 ;  /* 0xff80000004327808 */ /* 0x020fe20002000000 */
[--C-:B------:R-:W-:Y:S01]  /*3c80*/  FFMA.FTZ R99, R99, UR10, -R26.reuse ;  /* 0x0000000a63637c23 */ /* 0x100fe2000801081a */
[----:B------:R-:W-:Y:S01]  /*3c90*/  ISETP.GT.AND P3, PT, R87, 0x9, PT ;  /* 0x000000095700780c */ /* 0x000fe20003f64270 */
[--C-:B------:R-:W-:Y:S01]  /*3ca0*/  FFMA.FTZ R53, R53, UR10, -R26.reuse ;  /* 0x0000000a35357c23 */ /* 0x100fe2000801081a */
[----:B------:R-:W-:Y:S01]  /*3cb0*/  FSEL R5, R5, -INF , P5 ;  /* 0xff80000005057808 */ /* 0x000fe20002800000 */
[----:B------:R-:W5:Y:S01]  /*3cc0*/  MUFU.TANH R20, R20 ;  /* 0x0000001400147308 */ /* 0x000f620000002400 */
[----:B---3--:R-:W-:Y:S01]  /*3cd0*/  FMNMX.FTZ R54, R3, R50, !PT ;  /* 0x0000003203367209 */ /* 0x008fe20007810000 */
[--C-:B------:R-:W-:Y:S01]  /*3ce0*/  FFMA.FTZ R43, R43, UR10, -R26.reuse ;  /* 0x0000000a2b2b7c23 */ /* 0x100fe2000801081a */
[----:B------:R-:W-:Y:S01]  /*3cf0*/  ISETP.GT.AND P4, PT, R87, 0x10, PT ;  /* 0x000000105700780c */ /* 0x000fe20003f84270 */
[--C-:B------:R-:W-:Y:S01]  /*3d00*/  FFMA.FTZ R40, R40, UR10, -R26.reuse ;  /* 0x0000000a28287c23 */ /* 0x100fe2000801081a */
[----:B------:R-:W-:Y:S01]  /*3d10*/  FSEL R6, R6, -INF , P3 ;  /* 0xff80000006067808 */ /* 0x000fe20001800000 */
[--C-:B------:R-:W-:Y:S01]  /*3d20*/  FFMA.FTZ R25, R25, UR10, -R26.reuse ;  /* 0x0000000a19197c23 */ /* 0x100fe2000801081a */
[----:B----4-:R-:W-:Y:S01]  /*3d30*/  FMNMX.FTZ R51, R5, R54, !PT ;  /* 0x0000003605337209 */ /* 0x010fe20007810000 */
[----:B------:R-:W3:Y:S01]  /*3d40*/  MUFU.TANH R15, R15 ;  /* 0x0000000f000f7308 */ /* 0x000ee20000002400 */
[----:B------:R-:W-:Y:S01]  /*3d50*/  ISETP.GT.AND P3, PT, R87, 0x11, PT ;  /* 0x000000115700780c */ /* 0x000fe20003f64270 */
[--C-:B------:R-:W-:Y:S01]  /*3d60*/  FFMA.FTZ R24, R24, UR10, -R26.reuse ;  /* 0x0000000a18187c23 */ /* 0x100fe2000801081a */
[----:B------:R-:W-:Y:S01]  /*3d70*/  FSEL R39, R7, -INF , P4 ;  /* 0xff80000007277808 */ /* 0x000fe20002000000 */
[--C-:B------:R-:W-:Y:S01]  /*3d80*/  FFMA.FTZ R28, R28, UR10, -R26.reuse ;  /* 0x0000000a1c1c7c23 */ /* 0x100fe2000801081a */
[----:B------:R-:W-:Y:S01]  /*3d90*/  FMNMX.FTZ R54, R6, R51, !PT ;  /* 0x0000003306367209 */ /* 0x000fe20007810000 */
[--C-:B------:R-:W-:Y:S01]  /*3da0*/  FFMA.FTZ R33, R33, UR10, -R26.reuse ;  /* 0x0000000a21217c23 */ /* 0x100fe2000801081a */
[----:B------:R-:W-:Y:S01]  /*3db0*/  ISETP.GT.AND P4, PT, R87, 0x18, PT ;  /* 0x000000185700780c */ /* 0x000fe20003f84270 */
[----:B------:R-:W4:Y:S01]  /*3dc0*/  MUFU.TANH R21, R21 ;  /* 0x0000001500157308 */ /* 0x000f220000002400 */
[----:B--2---:R-:W-:Y:S01]  /*3dd0*/  FSEL R51, R8, -INF , P3 ;  /* 0xff80000008337808 */ /* 0x004fe20001800000 */
[--C-:B------:R-:W-:Y:S01]  /*3de0*/  FFMA.FTZ R8, R83, UR10, -R26.reuse ;  /* 0x0000000a53087c23 */ /* 0x100fe2000801081a */
[----:B------:R-:W-:Y:S01]  /*3df0*/  FMNMX.FTZ R54, R39, R54, !PT ;  /* 0x0000003627367209 */ /* 0x000fe20007810000 */
[--C-:B------:R-:W-:Y:S01]  /*3e00*/  FFMA.FTZ R42, R42, UR10, -R26.reuse ;  /* 0x0000000a2a2a7c23 */ /* 0x100fe2000801081a */
[----:B------:R-:W-:Y:S01]  /*3e10*/  ISETP.GT.AND P3, PT, R87, 0x19, PT ;  /* 0x000000195700780c */ /* 0x000fe20003f64270 */
[--C-:B------:R-:W-:Y:S01]  /*3e20*/  FFMA.FTZ R36, R36, UR10, -R26.reuse ;  /* 0x0000000a24247c23 */ /* 0x100fe2000801081a */
[----:B------:R-:W-:Y:S01]  /*3e30*/  FSEL R10, R10, -INF , P4 ;  /* 0xff8000000a0a7808 */ /* 0x000fe20002000000 */
[----:B------:R-:W2:Y:S01]  /*3e40*/  MUFU.TANH R72, R72 ;  /* 0x0000004800487308 */ /* 0x000ea20000002400 */
[----:B0-----:R-:W-:Y:S01]  /*3e50*/  FMNMX.FTZ R55, R51, R54, !PT ;  /* 0x0000003633377209 */ /* 0x001fe20007810000 */
[--C-:B------:R-:W-:Y:S01]  /*3e60*/  FFMA.FTZ R54, R77, UR10, -R26.reuse ;  /* 0x0000000a4d367c23 */ /* 0x100fe2000801081a */
[----:B------:R-:W-:Y:S01]  /*3e70*/  ISETP.GT.AND P4, PT, R87, 0x20, PT ;  /* 0x000000205700780c */ /* 0x000fe20003f84270 */
[--C-:B------:R-:W-:Y:S01]  /*3e80*/  FFMA.FTZ R37, R37, UR10, -R26.reuse ;  /* 0x0000000a25257c23 */ /* 0x100fe2000801081a */
[----:B------:R-:W-:Y:S01]  /*3e90*/  FSEL R74, R9, -INF , P3 ;  /* 0xff800000094a7808 */ /* 0x000fe20001800000 */
[--C-:B------:R-:W-:Y:S01]  /*3ea0*/  FFMA.FTZ R9, R81, UR10, -R26.reuse ;  /* 0x0000000a51097c23 */ /* 0x100fe2000801081a */
[----:B------:R-:W-:Y:S01]  /*3eb0*/  FMNMX.FTZ R55, R10, R55, !PT ;  /* 0x000000370a377209 */ /* 0x000fe20007810000 */
[----:B------:R-:W0:Y:S01]  /*3ec0*/  MUFU.TANH R60, R60 ;  /* 0x0000003c003c7308 */ /* 0x000e220000002400 */
[----:B------:R-:W-:Y:S01]  /*3ed0*/  ISETP.GT.AND P3, PT, R87, 0x21, PT ;  /* 0x000000215700780c */ /* 0x000fe20003f64270 */
[--C-:B------:R-:W-:Y:S01]  /*3ee0*/  FFMA.FTZ R46, R46, UR10, -R26.reuse ;  /* 0x0000000a2e2e7c23 */ /* 0x100fe2000801081a */
[----:B------:R-:W-:Y:S01]  /*3ef0*/  FSEL R76, R12, -INF , P4 ;  /* 0xff8000000c4c7808 */ /* 0x000fe20002000000 */
[----:B------:R-:W-:Y:S01]  /*3f00*/  FFMA.FTZ R47, R47, UR10, -R26 ;  /* 0x0000000a2f2f7c23 */ /* 0x000fe2000801081a */
[----:B------:R-:W-:-:S02]  /*3f10*/  FMNMX.FTZ R55, R74, R55, !PT ;  /* 0x000000374a377209 */ /* 0x000fc40007810000 */
[----:B------:R-:W-:Y:S01]  /*3f20*/  ISETP.GT.AND P4, PT, R87, 0x28, PT ;  /* 0x000000285700780c */ /* 0x000fe20003f84270 */
[----:B------:R-:W0:Y:S01]  /*3f30*/  MUFU.TANH R57, R57 ;  /* 0x0000003900397308 */ /* 0x000e220000002400 */
[----:B------:R-:W-:Y:S01]  /*3f40*/  FSEL R78, R11, -INF , P3 ;  /* 0xff8000000b4e7808 */ /* 0x000fe20001800000 */
[----:B------:R-:W-:Y:S01]  /*3f50*/  FFMA.FTZ R11, R79, UR10, -R26 ;  /* 0x0000000a4f0b7c23 */ /* 0x000fe2000801081a */
[----:B------:R-:W-:Y:S02]  /*3f60*/  FMNMX.FTZ R55, R76, R55, !PT ;  /* 0x000000374c377209 */ /* 0x000fe40007810000 */
[----:B------:R-:W-:Y:S02]  /*3f70*/  ISETP.GT.AND P3, PT, R87, 0x29, PT ;  /* 0x000000295700780c */ /* 0x000fe40003f64270 */
[----:B-1----:R-:W-:Y:S01]  /*3f80*/  FSEL R79, R13, -INF , P4 ;  /* 0xff8000000d4f7808 */ /* 0x002fe20002000000 */
[----:B------:R-:W1:Y:S01]  /*3f90*/  MUFU.TANH R56, R56 ;  /* 0x0000003800387308 */ /* 0x000e620000002400 */
[----:B------:R-:W-:-:S02]  /*3fa0*/  FMNMX.FTZ R12, R78, R55, !PT ;  /* 0x000000374e0c7209 */ /* 0x000fc40007810000 */
[----:B------:R-:W-:Y:S02]  /*3fb0*/  ISETP.GT.AND P4, PT, R87, 0x30, PT ;  /* 0x000000305700780c */ /* 0x000fe40003f84270 */
[----:B------:R-:W-:Y:S02]  /*3fc0*/  FSEL R80, R14, -INF , P3 ;  /* 0xff8000000e507808 */ /* 0x000fe40001800000 */
[----:B------:R-:W-:Y:S01]  /*3fd0*/  FMNMX.FTZ R13, R79, R12, !PT ;  /* 0x0000000c4f0d7209 */ /* 0x000fe20007810000 */
[----:B------:R-:W-:Y:S01]  /*3fe0*/  MUFU.TANH R58, R58 ;  /* 0x0000003a003a7308 */ /* 0x000fe20000002400 */
[----:B------:R-:W-:Y:S02]  /*3ff0*/  ISETP.GT.AND P3, PT, R87, 0x31, PT ;  /* 0x000000315700780c */ /* 0x000fe40003f64270 */
[----:B-----5:R-:W-:Y:S02]  /*4000*/  FSEL R77, R20, -INF , P4 ;  /* 0xff800000144d7808 */ /* 0x020fe40002000000 */
[----:B------:R-:W-:Y:S01]  /*4010*/  FMNMX.FTZ R14, R80, R13, !PT ;  /* 0x0000000d500e7209 */ /* 0x000fe20007810000 */
[----:B------:R-:W-:Y:S01]  /*4020*/  FFMA.FTZ R13, R75, UR10, -R26 ;  /* 0x0000000a4b0d7c23 */ /* 0x000fe2000801081a */
[----:B------:R-:W-:Y:S01]  /*4030*/  ISETP.GT.AND P4, PT, R87, 0x38, PT ;  /* 0x000000385700780c */ /* 0x000fe20003f84270 */
[----:B------:R-:W5:Y:S01]  /*4040*/  MUFU.TANH R61, R61 ;  /* 0x0000003d003d7308 */ /* 0x000f620000002400 */
[----:B---3--:R-:W-:-:S02]  /*4050*/  FSEL R81, R15, -INF , P3 ;  /* 0xff8000000f517808 */ /* 0x008fc40001800000 */
[----:B------:R-:W-:Y:S02]  /*4060*/  FMNMX.FTZ R14, R77, R14, !PT ;  /* 0x0000000e4d0e7209 */ /* 0x000fe40007810000 */
[----:B------:R-:W-:Y:S02]  /*4070*/  ISETP.GT.AND P3, PT, R87, 0x39, PT ;  /* 0x000000395700780c */ /* 0x000fe40003f64270 */
[----:B----4-:R-:W-:Y:S01]  /*4080*/  FSEL R75, R21, -INF , P4 ;  /* 0xff800000154b7808 */ /* 0x010fe20002000000 */
[----:B------:R-:W3:Y:S01]  /*4090*/  MUFU.TANH R59, R59 ;  /* 0x0000003b003b7308 */ /* 0x000ee20000002400 */
[----:B------:R-:W-:Y:S01]  /*40a0*/  FMNMX.FTZ R14, R81, R14, !PT ;  /* 0x0000000e510e7209 */ /* 0x000fe20007810000 */
[----:B------:R-:W-:Y:S01]  /*40b0*/  FFMA.FTZ R21, R73, UR10, -R26 ;  /* 0x0000000a49157c23 */ /* 0x000fe2000801081a */
[----:B------:R-:W-:Y:S02]  /*40c0*/  ISETP.GT.AND P4, PT, R87, 0x40, PT ;  /* 0x000000405700780c */ /* 0x000fe40003f84270 */
[----:B--2---:R-:W-:-:S02]  /*40d0*/  FSEL R72, R72, -INF , P3 ;  /* 0xff80000048487808 */ /* 0x004fc40001800000 */
[----:B------:R-:W-:Y:S01]  /*40e0*/  FMNMX.FTZ R15, R75, R14, !PT ;  /* 0x0000000e4b0f7209 */ /* 0x000fe20007810000 */
[----:B------:R2:W-:Y:S01]  /*40f0*/  MUFU.EX2 R12, R54 ;  /* 0x00000036000c7308 */ /* 0x0005e20000000800 */
[C---:B------:R-:W-:Y:S02]  /*4100*/  ISETP.GT.AND P3, PT, R87.reuse, 0x41, PT ;  /* 0x000000415700780c */ /* 0x040fe40003f64270 */
[----:B0-----:R-:W-:Y:S02]  /*4110*/  FSEL R60, R60, -INF , P4 ;  /* 0xff8000003c3c7808 */ /* 0x001fe40002000000 */
[----:B------:R-:W-:Y:S02]  /*4120*/  FMNMX.FTZ R15, R72, R15, !PT ;  /* 0x0000000f480f7209 */ /* 0x000fe40007810000 */
[----:B------:R-:W-:Y:S01]  /*4130*/  ISETP.GT.AND P4, PT, R87, 0x48, PT ;  /* 0x000000485700780c */ /* 0x000fe20003f84270 */
[----:B------:R-:W-:Y:S01]  /*4140*/  MUFU.TANH R62, R62 ;  /* 0x0000003e003e7308 */ /* 0x000fe20000002400 */
[----:B------:R-:W-:Y:S01]  /*4150*/  FSEL R73, R57, -INF , P3 ;  /* 0xff80000039497808 */ /* 0x000fe20001800000 */
[----:B--2---:R-:W-:Y:S01]  /*4160*/  FFMA.FTZ R54, R71, UR10, -R26 ;  /* 0x0000000a47367c23 */ /* 0x004fe2000801081a */
[----:B------:R-:W-:-:S02]  /*4170*/  FMNMX.FTZ R20, R60, R15, !PT ;  /* 0x0000000f3c147209 */ /* 0x000fc40007810000 */
[----:B------:R-:W-:Y:S02]  /*4180*/  ISETP.GT.AND P3, PT, R87, 0x49, PT ;  /* 0x000000495700780c */ /* 0x000fe40003f64270 */
[----:B-1----:R-:W-:Y:S01]  /*4190*/  FSEL R71, R56, -INF , P4 ;  /* 0xff80000038477808 */ /* 0x002fe20002000000 */
[----:B------:R-:W0:Y:S01]  /*41a0*/  MUFU.TANH R63, R63 ;  /* 0x0000003f003f7308 */ /* 0x000e220000002400 */
[----:B------:R-:W-:Y:S02]  /*41b0*/  FMNMX.FTZ R20, R73, R20, !PT ;  /* 0x0000001449147209 */ /* 0x000fe40007810000 */
[----:B------:R-:W-:-:S04]  /*41c0*/  ISETP.GT.AND P4, PT, R87, 0x50, PT ;  /* 0x000000505700780c */ /* 0x000fc80003f84270 */
[----:B-----5:R-:W-:Y:S01]  /*41d0*/  FSEL R86, R61, -INF , P4 ;  /* 0xff8000003d567808 */ /* 0x020fe20002000000 */
[----:B------:R1:W-:Y:S01]  /*41e0*/  MUFU.TANH R94, R82 ;  /* 0x00000052005e7308 */ /* 0x0003e20000002400 */
[----:B------:R-:W-:-:S07]  /*41f0*/  ISETP.GT.AND P4, PT, R87, 0x58, PT ;  /* 0x000000585700780c */ /* 0x000fce0003f84270 */
[----:B------:R2:W-:Y:S01]  /*4200*/  MUFU.EX2 R14, R21 ;  /* 0x00000015000e7308 */ /* 0x0005e20000000800 */
[----:B-1----:R-:W-:Y:S01]  /*4210*/  FSEL R82, R58, -INF , P3 ;  /* 0xff8000003a527808 */ /* 0x002fe20001800000 */
[----:B------:R-:W-:Y:S01]  /*4220*/  FFMA.FTZ R58, R64, UR10, -R26 ;  /* 0x0000000a403a7c23 */ /* 0x000fe2000801081a */
[----:B------:R-:W-:-:S04]  /*4230*/  ISETP.GT.AND P3, PT, R87, 0x51, PT ;  /* 0x000000515700780c */ /* 0x000fc80003f64270 */
[----:B---3--:R-:W-:Y:S01]  /*4240*/  FSEL R88, R59, -INF , P3 ;  /* 0xff8000003b587808 */ /* 0x008fe20001800000 */
[----:B------:R-:W-:Y:S01]  /*4250*/  MUFU.TANH R66, R66 ;  /* 0x0000004200427308 */ /* 0x000fe20000002400 */
[----:B--2---:R-:W-:Y:S02]  /*4260*/  FMNMX.FTZ R21, R71, R20, !PT ;  /* 0x0000001447157209 */ /* 0x004fe40007810000 */
[----:B------:R-:W-:Y:S02]  /*4270*/  ISETP.GT.AND P3, PT, R87, 0x59, PT ;  /* 0x000000595700780c */ /* 0x000fe40003f64270 */
[----:B------:R-:W-:Y:S02]  /*4280*/  FMNMX.FTZ R21, R82, R21, !PT ;  /* 0x0000001552157209 */ /* 0x000fe40007810000 */
[----:B0-----:R-:W-:Y:S01]  /*4290*/  FSEL R90, R63, -INF , P3 ;  /* 0xff8000003f5a7808 */ /* 0x001fe20001800000 */
[----:B------:R-:W0:Y:S01]  /*42a0*/  MUFU.TANH R68, R68 ;  /* 0x0000004400447308 */ /* 0x000e220000002400 */
[----:B------:R-:W-:-:S02]  /*42b0*/  FMNMX.FTZ R55, R86, R21, !PT ;  /* 0x0000001556377209 */ /* 0x000fc40007810000 */
[----:B------:R-:W-:-:S05]  /*42c0*/  ISETP.GT.AND P3, PT, R87, 0x61, PT ;  /* 0x000000615700780c */ /* 0x000fca0003f64270 */
[----:B------:R1:W-:Y:S08]  /*42d0*/  MUFU.EX2 R4, R89 ;  /* 0x0000005900047308 */ /* 0x0003f00000000800 */
[----:B------:R2:W-:Y:S01]  /*42e0*/  MUFU.EX2 R15, R54 ;  /* 0x00000036000f7308 */ /* 0x0005e20000000800 */
[----:B-1----:R-:W-:Y:S02]  /*42f0*/  FSEL R89, R62, -INF , P4 ;  /* 0xff8000003e597808 */ /* 0x002fe40002000000 */
[----:B------:R-:W-:-:S02]  /*4300*/  ISETP.GT.AND P4, PT, R87, 0x60, PT ;  /* 0x000000605700780c */ /* 0x000fc40003f84270 */
[----:B0-----:R-:W-:Y:S02]  /*4310*/  FSEL R68, R68, -INF , P3 ;  /* 0xff80000044447808 */ /* 0x001fe40001800000 */
[----:B------:R-:W-:Y:S01]  /*4320*/  FSEL R83, R66, -INF , P4 ;  /* 0xff80000042537808 */ /* 0x000fe20002000000 */
[----:B------:R0:W1:Y:S01]  /*4330*/  MUFU.TANH R101, R27 ;  /* 0x0000001b00657308 */ /* 0x0000620000002400 */
[----:B--2---:R-:W-:Y:S02]  /*4340*/  FMNMX.FTZ R54, R88, R55, !PT ;  /* 0x0000003758367209 */ /* 0x004fe40007810000 */
[----:B------:R-:W-:Y:S02]  /*4350*/  ISETP.GT.AND P4, PT, R87, 0x68, PT ;  /* 0x000000685700780c */ /* 0x000fe40003f84270 */
[----:B------:R-:W-:Y:S02]  /*4360*/  FMNMX.FTZ R55, R89, R54, !PT ;  /* 0x0000003659377209 */ /* 0x000fe40007810000 */
[----:B------:R-:W-:Y:S01]  /*4370*/  ISETP.GT.AND P3, PT, R87, 0x69, PT ;  /* 0x000000695700780c */ /* 0x000fe20003f64270 */
[----:B------:R2:W3:Y:S01]  /*4380*/  MUFU.TANH R103, R30 ;  /* 0x0000001e00677308 */ /* 0x0004e20000002400 */
[----:B------:R-:W-:Y:S01]  /*4390*/  FMNMX.FTZ R56, R90, R55, !PT ;  /* 0x000000375a387209 */ /* 0x000fe20007810000 */
[--C-:B------:R-:W-:Y:S01]  /*43a0*/  FFMA.FTZ R55, R65, UR10, -R26.reuse ;  /* 0x0000000a41377c23 */ /* 0x100fe2000801081a */
[----:B------:R-:W-:Y:S01]  /*43b0*/  FSEL R61, R92, -INF , P4 ;  /* 0xff8000005c3d7808 */ /* 0x000fe20002000000 */
[----:B0-----:R-:W-:Y:S01]  /*43c0*/  FFMA.FTZ R27, R97, UR10, -R26 ;  /* 0x0000000a611b7c23 */ /* 0x001fe2000801081a */
[----:B------:R-:W-:-:S02]  /*43d0*/  FMNMX.FTZ R57, R83, R56, !PT ;  /* 0x0000003853397209 */ /* 0x000fc40007810000 */
[----:B------:R-:W-:Y:S01]  /*43e0*/  ISETP.GT.AND P4, PT, R87, 0x70, PT ;  /* 0x000000705700780c */ /* 0x000fe20003f84270 */
[----:B------:R0:W4:Y:S01]  /*43f0*/  MUFU.TANH R104, R31 ;  /* 0x0000001f00687308 */ /* 0x0001220000002400 */
[----:B------:R-:W-:Y:S01]  /*4400*/  FMNMX.FTZ R56, R68, R57, !PT ;  /* 0x0000003944387209 */ /* 0x000fe20007810000 */
[--C-:B--2---:R-:W-:Y:S01]  /*4410*/  FFMA.FTZ R30, R95, UR10, -R26.reuse ;  /* 0x0000000a5f1e7c23 */ /* 0x104fe2000801081a */
[----:B------:R-:W-:Y:S02]  /*4420*/  FSEL R59, R94, -INF , P3 ;  /* 0xff8000005e3b7808 */ /* 0x000fe40001800000 */
[----:B------:R-:W-:Y:S02]  /*4430*/  FMNMX.FTZ R56, R61, R56, !PT ;  /* 0x000000383d387209 */ /* 0x000fe40007810000 */
[----:B------:R-:W-:Y:S01]  /*4440*/  ISETP.GT.AND P3, PT, R87, 0x71, PT ;  /* 0x000000715700780c */ /* 0x000fe20003f64270 */
[----:B------:R-:W-:Y:S01]  /*4450*/  MUFU.EX2 R20, R70 ;  /* 0x0000004600147308 */ /* 0x000fe20000000800 */
[----:B------:R-:W-:Y:S01]  /*4460*/  FSEL R62, R84, -INF , P4 ;  /* 0xff800000543e7808 */ /* 0x000fe20002000000 */
[----:B0-----:R-:W-:Y:S01]  /*4470*/  FFMA.FTZ R31, R93, UR10, -R26 ;  /* 0x0000000a5d1f7c23 */ /* 0x001fe2000801081a */
[----:B------:R-:W-:-:S02]  /*4480*/  FMNMX.FTZ R57, R59, R56, !PT ;  /* 0x000000383b397209 */ /* 0x000fc40007810000 */
[C---:B------:R-:W-:Y:S02]  /*4490*/  ISETP.GT.AND P4, PT, R87.reuse, 0x78, PT ;  /* 0x000000785700780c */ /* 0x040fe40003f84270 */
[----:B------:R-:W-:Y:S01]  /*44a0*/  FSEL R64, R96, -INF , P3 ;  /* 0xff80000060407808 */ /* 0x000fe20001800000 */
[----:B------:R0:W-:Y:S01]  /*44b0*/  MUFU.EX2 R54, R67 ;  /* 0x0000004300367308 */ /* 0x0001e20000000800 */
[----:B------:R-:W-:Y:S02]  /*44c0*/  FMNMX.FTZ R57, R62, R57, !PT ;  /* 0x000000393e397209 */ /* 0x000fe40007810000 */
[----:B------:R-:W-:Y:S02]  /*44d0*/  CS2R R96, SRZ ;  /* 0x0000000000607805 */ /* 0x000fe4000001ff00 */
[----:B------:R-:W-:Y:S02]  /*44e0*/  ISETP.GT.AND P3, PT, R87, 0x79, PT ;  /* 0x000000795700780c */ /* 0x000fe40003f64270 */
[----:B------:R-:W-:-:S02]  /*44f0*/  FSEL R63, R98, -INF , P4 ;  /* 0xff800000623f7808 */ /* 0x000fc40002000000 */
[----:B------:R-:W-:Y:S01]  /*4500*/  FMNMX.FTZ R56, R64, R57, !PT ;  /* 0x0000003940387209 */ /* 0x000fe20007810000 */
[--C-:B------:R-:W-:Y:S01]  /*4510*/  FFMA.FTZ R57, R49, UR10, -R26.reuse ;  /* 0x0000000a31397c23 */ /* 0x100fe2000801081a */
[----:B------:R-:W-:Y:S01]  /*4520*/  ISETP.GT.AND P4, PT, R87, 0x80, PT ;  /* 0x000000805700780c */ /* 0x000fe20003f84270 */
[----:B------:R2:W5:Y:S01]  /*4530*/  MUFU.TANH R107, R38 ;  /* 0x00000026006b7308 */ /* 0x0005620000002400 */
[----:B------:R-:W-:Y:S02]  /*4540*/  FSEL R65, R100, -INF , P3 ;  /* 0xff80000064417808 */ /* 0x000fe40001800000 */
[----:B------:R-:W-:Y:S02]  /*4550*/  FMNMX.FTZ R66, R63, R56, !PT ;  /* 0x000000383f427209 */ /* 0x000fe40007810000 */
[----:B------:R-:W-:Y:S02]  /*4560*/  ISETP.GT.AND P3, PT, R87, 0x81, PT ;  /* 0x000000815700780c */ /* 0x000fe40003f64270 */
[----:B0-----:R-:W-:Y:S01]  /*4570*/  FSEL R67, R102, -INF , P4 ;  /* 0xff80000066437808 */ /* 0x001fe20002000000 */
[----:B------:R3:W-:Y:S01]  /*4580*/  MUFU.EX2 R21, R69 ;  /* 0x0000004500157308 */ /* 0x0007e20000000800 */
[----:B------:R-:W-:Y:S01]  /*4590*/  FMNMX.FTZ R70, R65, R66, !PT ;  /* 0x0000004241467209 */ /* 0x000fe20007810000 */
[----:B--2---:R-:W-:Y:S01]  /*45a0*/  FFMA.FTZ R38, R91, UR10, -R26 ;  /* 0x0000000a5b267c23 */ /* 0x004fe2000801081a */
[----:B------:R-:W-:-:S02]  /*45b0*/  ISETP.GT.AND P4, PT, R87, 0x88, PT ;  /* 0x000000885700780c */ /* 0x000fc40003f84270 */
[----:B-1----:R-:W-:Y:S02]  /*45c0*/  FSEL R66, R101, -INF , P3 ;  /* 0xff80000065427808 */ /* 0x002fe40001800000 */
[----:B------:R-:W-:Y:S02]  /*45d0*/  CS2R R100, SRZ ;  /* 0x0000000000647805 */ /* 0x000fe4000001ff00 */
[----:B------:R-:W-:Y:S01]  /*45e0*/  FMNMX.FTZ R49, R67, R70, !PT ;  /* 0x0000004643317209 */ /* 0x000fe20007810000 */
[----:B------:R0:W1:Y:S01]  /*45f0*/  MUFU.EX2 R7, R85 ;  /* 0x0000005500077308 */ /* 0x0000620000000800 */
[----:B------:R-:W-:Y:S02]  /*4600*/  ISETP.GT.AND P3, PT, R87, 0x89, PT ;  /* 0x000000895700780c */ /* 0x000fe40003f64270 */
[----:B---3--:R-:W-:Y:S02]  /*4610*/  FSEL R69, R103, -INF , P4 ;  /* 0xff80000067457808 */ /* 0x008fe40002000000 */
[----:B------:R-:W-:-:S02]  /*4620*/  CS2R R102, SRZ ;  /* 0x0000000000667805 */ /* 0x000fc4000001ff00 */
[----:B------:R-:W-:Y:S02]  /*4630*/  FMNMX.FTZ R70, R66, R49, !PT ;  /* 0x0000003142467209 */ /* 0x000fe40007810000 */
[----:B------:R-:W-:Y:S01]  /*4640*/  ISETP.GT.AND P4, PT, R87, 0x90, PT ;  /* 0x000000905700780c */ /* 0x000fe20003f84270 */
[----:B------:R2:W-:Y:S01]  /*4650*/  MUFU.EX2 R56, R57 ;  /* 0x0000003900387308 */ /* 0x0005e20000000800 */
[----:B----4-:R-:W-:Y:S02]  /*4660*/  FSEL R84, R104, -INF , P3 ;  /* 0xff80000068547808 */ /* 0x010fe40001800000 */
[----:B------:R-:W-:Y:S02]  /*4670*/  FMNMX.FTZ R49, R69, R70, !PT ;  /* 0x0000004645317209 */ /* 0x000fe40007810000 */
[----:B------:R-:W-:Y:S02]  /*4680*/  ISETP.GT.AND P3, PT, R87, 0x91, PT ;  /* 0x000000915700780c */ /* 0x000fe40003f64270 */
[----:B------:R-:W-:Y:S01]  /*4690*/  FSEL R70, R105, -INF , P4 ;  /* 0xff80000069467808 */ /* 0x000fe20002000000 */
[----:B------:R-:W-:Y:S01]  /*46a0*/  MUFU.EX2 R27, R27 ;  /* 0x0000001b001b7308 */ /* 0x000fe20000000800 */
[----:B------:R-:W-:-:S02]  /*46b0*/  FMNMX.FTZ R49, R84, R49, !PT ;  /* 0x0000003154317209 */ /* 0x000fc40007810000 */
[----:B------:R-:W-:Y:S02]  /*46c0*/  CS2R R104, SRZ ;  /* 0x0000000000687805 */ /* 0x000fe4000001ff00 */
[----:B------:R-:W-:Y:S02]  /*46d0*/  ISETP.GT.AND P4, PT, R87, 0x98, PT ;  /* 0x000000985700780c */ /* 0x000fe40003f84270 */
[----:B0-----:R-:W-:Y:S02]  /*46e0*/  FSEL R85, R106, -INF , P3 ;  /* 0xff8000006a557808 */ /* 0x001fe40001800000 */
[----:B------:R-:W-:Y:S01]  /*46f0*/  FMNMX.FTZ R92, R70, R49, !PT ;  /* 0x00000031465c7209 */ /* 0x000fe20007810000 */
[--C-:B------:R-:W-:Y:S01]  /*4700*/  FFMA.FTZ R49, R29, UR10, -R26.reuse ;  /* 0x0000000a1d317c23 */ /* 0x100fe2000801081a */
[----:B------:R-:W-:Y:S01]  /*4710*/  ISETP.GT.AND P3, PT, R87, 0x99, PT ;  /* 0x000000995700780c */ /* 0x000fe20003f64270 */
[--C-:B------:R-:W-:Y:S01]  /*4720*/  FFMA.FTZ R29, R32, UR10, -R26.reuse ;  /* 0x0000000a201d7c23 */ /* 0x100fe2000801081a */
[----:B-----5:R-:W-:Y:S01]  /*4730*/  FSEL R87, R107, -INF , P4 ;  /* 0xff8000006b577808 */ /* 0x020fe20002000000 */
[--C-:B------:R-:W-:Y:S01]  /*4740*/  FFMA.FTZ R32, R41, UR10, -R26.reuse ;  /* 0x0000000a29207c23 */ /* 0x100fe2000801081a */
[----:B------:R-:W-:Y:S01]  /*4750*/  FMNMX.FTZ R92, R85, R92, !PT ;  /* 0x0000005c555c7209 */ /* 0x000fe20007810000 */
[--C-:B------:R-:W-:Y:S01]  /*4760*/  FFMA.FTZ R41, R44, UR10, -R26.reuse ;  /* 0x0000000a2c297c23 */ /* 0x100fe2000801081a */
[----:B--2---:R-:W-:Y:S01]  /*4770*/  FSEL R57, R108, -INF , P3 ;  /* 0xff8000006c397808 */ /* 0x004fe20001800000 */
[--C-:B------:R-:W-:Y:S01]  /*4780*/  FFMA.FTZ R44, R45, UR10, -R26.reuse ;  /* 0x0000000a2d2c7c23 */ /* 0x100fe2000801081a */
[----:B------:R-:W-:Y:S01]  /*4790*/  FMNMX.FTZ R92, R87, R92, !PT ;  /* 0x0000005c575c7209 */ /* 0x000fe20007810000 */
[--C-:B------:R-:W-:Y:S01]  /*47a0*/  FFMA.FTZ R45, R48, UR10, -R26.reuse ;  /* 0x0000000a302d7c23 */ /* 0x100fe2000801081a */
[----:B------:R-:W-:Y:S01]  /*47b0*/  MUFU.EX2 R30, R30 ;  /* 0x0000001e001e7308 */ /* 0x000fe20000000800 */
[----:B------:R-:W-:-:S01]  /*47c0*/  FFMA.FTZ R26, R52, UR10, -R26 ;  /* 0x0000000a341a7c23 */ /* 0x000fc2000801081a */
[----:B------:R-:W-:-:S02]  /*47d0*/  FMNMX.FTZ R92, R57, R92, !PT ;  /* 0x0000005c395c7209 */ /* 0x000fc40007810000 */
[----:B------:R-:W-:Y:S02]  /*47e0*/  CS2R R108, SRZ ;  /* 0x00000000006c7805 */ /* 0x000fe4000001ff00 */
[----:B-1----:R-:W-:Y:S02]  /*47f0*/  F2FP.SATFINITE.E4M3.F32.PACK_AB_MERGE_C R218, R7, R4, RZ ;  /* 0x0000000407da723e */ /* 0x002fe400048070ff */
[----:B------:R-:W-:Y:S01]  /*4800*/  CS2R R106, SRZ ;  /* 0x00000000006a7805 */ /* 0x000fe2000001ff00 */
[----:B------:R-:W0:Y:S01]  /*4810*/  SHFL.BFLY PT, R91, R92, 0x2, 0x1f ;  /* 0x0c401f005c5b7f89 */ /* 0x000e2200000e0000 */
[----:B------:R-:W-:Y:S08]  /*4820*/  MUFU.EX2 R31, R31 ;  /* 0x0000001f001f7308 */ /* 0x000ff00000000800 */
[----:B------:R-:W1:Y:S08]  /*4830*/  MUFU.EX2 R34, R34 ;  /* 0x0000002200227308 */ /* 0x000e700000000800 */
[----:B------:R2:W-:Y:S01]  /*4840*/  MUFU.EX2 R35, R99 ;  /* 0x0000006300237308 */ /* 0x0005e20000000800 */
[----:B0-----:R-:W-:-:S07]  /*4850*/  FMNMX.FTZ R91, R92, R91, !PT ;  /* 0x0000005b5c5b7209 */ /* 0x001fce0007810000 */
[----:B------:R-:W0:Y:S01]  /*4860*/  MUFU.EX2 R38, R38 ;  /* 0x0000002600267308 */ /* 0x000e220000000800 */
[----:B-1----:R-:W-:Y:S02]  /*4870*/  F2FP.SATFINITE.E4M3.F32.PACK_AB_MERGE_C R216, R34, R31, RZ ;  /* 0x0000001f22d8723e */ /* 0x002fe400048070ff */
[----:B--2---:R-:W-:Y:S01]  /*4880*/  CS2R R98, SRZ ;  /* 0x0000000000627805 */ /* 0x004fe2000001ff00 */
[----:B------:R-:W1:Y:S01]  /*4890*/  SHFL.BFLY PT, R120, R91, 0x1, 0x1f ;  /* 0x0c201f005b787f89 */ /* 0x000e6200000e0000 */
[----:B------:R-:W-:-:S03]  /*48a0*/  F2FP.SATFINITE.E4M3.F32.PACK_AB_MERGE_C R216, R30, R27, R216 ;  /* 0x0000001b1ed8723e */ /* 0x000fc600048070d8 */
[----:B------:R-:W-:Y:S08]  /*48b0*/  MUFU.EX2 R8, R8 ;  /* 0x0000000800087308 */ /* 0x000ff00000000800 */
[----:B------:R-:W-:Y:S01]  /*48c0*/  MUFU.EX2 R9, R9 ;  /* 0x0000000900097308 */ /* 0x000fe20000000800 */
[----:B0-----:R-:W-:-:S07]  /*48d0*/  F2FP.SATFINITE.E4M3.F32.PACK_AB_MERGE_C R218, R38, R35, R218 ;  /* 0x0000002326da723e */ /* 0x001fce00048070da */
[----:B------:R-:W-:Y:S01]  /*48e0*/  MUFU.EX2 R11, R11 ;  /* 0x0000000b000b7308 */ /* 0x000fe20000000800 */
[----:B-1----:R-:W-:Y:S01]  /*48f0*/  FMNMX.FTZ R120, R91, R120, !PT ;  /* 0x000000785b787209 */ /* 0x002fe20007810000 */
[----:B------:R-:W-:-:S03]  /*4900*/  IMAD.U32 R91, RZ, RZ, UR10 ;  /* 0x0000000aff5b7e24 */ /* 0x000fc6000f8e00ff */
[C---:B------:R-:W-:Y:S01]  /*4910*/  FSETP.NEU.FTZ.AND P3, PT, R120.reuse, -INF , PT ;  /* 0xff8000007800780b */ /* 0x040fe20003f7d000 */
[----:B------:R-:W-:-:S02]  /*4920*/  FFMA.FTZ R48, R120, R91, -8 ;  /* 0xc100000078307423 */ /* 0x000fc4000001005b */
[----:B------:R-:W-:Y:S03]  /*4930*/  MUFU.EX2 R13, R13 ;  /* 0x0000000d000d7308 */ /* 0x000fe60000000800 */
[----:B------:R-:W-:Y:S02]  /*4940*/  FSEL R48, R48, RZ, P3 ;  /* 0x000000ff30307208 */ /* 0x000fe40001800000 */
[----:B------:R-:W-:-:S03]  /*4950*/  PLOP3.LUT P3, PT, PT, PT, UP1, 0x80, 0x0 ;  /* 0x000000000000781c */ /* 0x000fc60003f6f018 */
        /* <DEDUP_REMOVED lines=40> */
[----:B------:R-:W-:Y:S01]  /*4be0*/  MUFU.EX2 R39, R39 ;  /* 0x0000002700277308 */ /* 0x000fe20000000800 */
[----:B-1----:R-:W-:-:S01]  /*4bf0*/  FADD.FTZ R95, R5, R92 ;  /* 0x0000005c055f7221 */ /* 0x002fc20000010000 */
[--C-:B------:R-:W-:Y:S01]  /*4c00*/  FFMA.FTZ R69, R69, UR10, -R48.reuse ;  /* 0x0000000a45457c23 */ /* 0x100fe20008010830 */
[----:B------:R-:W-:-:S01]  /*4c10*/  FFMA.FTZ R84, R84, UR10, -R48 ;  /* 0x0000000a54547c23 */ /* 0x000fc20008010830 */
[--C-:B------:R-:W-:Y:S01]  /*4c20*/  FFMA.FTZ R70, R70, UR10, -R48.reuse ;  /* 0x0000000a46467c23 */ /* 0x100fe20008010830 */
[----:B------:R-:W-:-:S01]  /*4c30*/  FFMA.FTZ R85, R85, UR10, -R48 ;  /* 0x0000000a55557c23 */ /* 0x000fc20008010830 */
[--C-:B------:R-:W-:Y:S01]  /*4c40*/  FFMA.FTZ R87, R87, UR10, -R48.reuse ;  /* 0x0000000a57577c23 */ /* 0x100fe20008010830 */
[----:B------:R-:W-:-:S01]  /*4c50*/  FFMA.FTZ R48, R57, UR10, -R48 ;  /* 0x0000000a39307c23 */ /* 0x000fc20008010830 */
[----:B------:R0:W-:Y:S01]  /*4c60*/  MUFU.EX2 R93, R78 ;  /* 0x0000004e005d7308 */ /* 0x0001e20000000800 */
[----:B--2---:R-:W-:-:S04]  /*4c70*/  F2FP.SATFINITE.E4M3.F32.PACK_AB_MERGE_C R217, R6, R5, RZ ;  /* 0x0000000506d9723e */ /* 0x004fc800048070ff */
[----:B------:R-:W-:-:S03]  /*4c80*/  F2FP.SATFINITE.E4M3.F32.PACK_AB_MERGE_C R217, R50, R3, R217 ;  /* 0x0000000332d9723e */ /* 0x000fc600048070d9 */
[----:B------:R-:W-:Y:S01]  /*4c90*/  MUFU.EX2 R52, R51 ;  /* 0x0000003300347308 */ /* 0x000fe20000000800 */
[----:B0-----:R-:W-:-:S07]  /*4ca0*/  FADD.FTZ R78, R27, R30 ;  /* 0x0000001e1b4e7221 */ /* 0x001fce0000010000 */
[----:B------:R-:W-:Y:S08]  /*4cb0*/  MUFU.EX2 R91, R74 ;  /* 0x0000004a005b7308 */ /* 0x000ff00000000800 */
[----:B------:R0:W-:Y:S08]  /*4cc0*/  MUFU.EX2 R74, R81 ;  /* 0x00000051004a7308 */ /* 0x0001f00000000800 */
[----:B------:R-:W1:Y:S01]  /*4cd0*/  MUFU.EX2 R10, R10 ;  /* 0x0000000a000a7308 */ /* 0x000e620000000800 */
[----:B0-----:R-:W-:-:S01]  /*4ce0*/  FADD.FTZ R81, R31, R78 ;  /* 0x0000004e1f517221 */ /* 0x001fc20000010000 */
[----:B------:R-:W-:-:S03]  /*4cf0*/  CS2R R30, SRZ ;  /* 0x00000000001e7805 */ /* 0x000fc6000001ff00 */
[----:B------:R-:W-:-:S03]  /*4d00*/  FADD.FTZ R78, R34, R81 ;  /* 0x00000051224e7221 */ /* 0x000fc60000010000 */
[----:B------:R0:W-:Y:S01]  /*4d10*/  MUFU.EX2 R51, R88 ;  /* 0x0000005800337308 */ /* 0x0001e20000000800 */
[----:B------:R-:W-:-:S04]  /*4d20*/  FADD.FTZ R81, R35, R78 ;  /* 0x0000004e23517221 */ /* 0x000fc80000010000 */
[----:B------:R-:W-:-:S03]  /*4d30*/  FADD.FTZ R81, R38, R81 ;  /* 0x0000005126517221 */ /* 0x000fc60000010000 */
[----:B------:R-:W2:Y:S01]  /*4d40*/  MUFU.EX2 R76, R76 ;  /* 0x0000004c004c7308 */ /* 0x000ea20000000800 */
[----:B0-----:R-:W-:-:S01]  /*4d50*/  FADD.FTZ R88, R6, R95 ;  /* 0x0000005f06587221 */ /* 0x001fc20000010000 */
[----:B------:R-:W-:Y:S01]  /*4d60*/  FADD.FTZ R2, R4, R81 ;  /* 0x0000005104027221 */ /* 0x000fe20000010000 */
[----:B-1----:R-:W-:Y:S02]  /*4d70*/  F2FP.SATFINITE.E4M3.F32.PACK_AB_MERGE_C R219, R91, R10, RZ ;  /* 0x0000000a5bdb723e */ /* 0x002fe400048070ff */
[----:B------:R-:W-:Y:S01]  /*4d80*/  FADD.FTZ R95, R39, R88 ;  /* 0x00000058275f7221 */ /* 0x000fe20000010000 */
[----:B------:R-:W-:-:S01]  /*4d90*/  FADD.FTZ R81, R7, R2 ;  /* 0x0000000207517221 */ /* 0x000fc20000010000 */
[C---:B------:R-:W-:Y:S01]  /*4da0*/  F2FP.SATFINITE.E4M3.F32.PACK_AB_MERGE_C R219, R52.reuse, R39, R219 ;  /* 0x0000002734db723e */ /* 0x040fe200048070db */
[----:B------:R-:W0:Y:S01]  /*4db0*/  MUFU.EX2 R79, R79 ;  /* 0x0000004f004f7308 */ /* 0x000e220000000800 */
[----:B------:R-:W-:-:S01]  /*4dc0*/  FADD.FTZ R95, R52, R95 ;  /* 0x0000005f345f7221 */ /* 0x000fc20000010000 */
[----:B------:R-:W-:Y:S01]  /*4dd0*/  FADD.FTZ R2, R8, R81 ;  /* 0x0000005108027221 */ /* 0x000fe20000010000 */
[----:B------:R-:W-:-:S02]  /*4de0*/  CS2R R38, SRZ ;  /* 0x0000000000267805 */ /* 0x000fc4000001ff00 */
[----:B------:R-:W-:Y:S01]  /*4df0*/  FADD.FTZ R78, R10, R95 ;  /* 0x0000005f0a4e7221 */ /* 0x000fe20000010000 */
[----:B------:R-:W-:-:S02]  /*4e00*/  FADD.FTZ R88, R9, R2 ;  /* 0x0000000209587221 */ /* 0x000fc40000010000 */
[----:B------:R-:W1:Y:S01]  /*4e10*/  MUFU.EX2 R80, R80 ;  /* 0x0000005000507308 */ /* 0x000e620000000800 */
[----:B------:R-:W-:-:S01]  /*4e20*/  FADD.FTZ R95, R91, R78 ;  /* 0x0000004e5b5f7221 */ /* 0x000fc20000010000 */
[----:B------:R-:W-:Y:S01]  /*4e30*/  FADD.FTZ R81, R11, R88 ;  /* 0x000000580b517221 */ /* 0x000fe20000010000 */
[----:B------:R-:W-:Y:S02]  /*4e40*/  F2FP.SATFINITE.E4M3.F32.PACK_AB_MERGE_C R11, R12, R11, RZ ;  /* 0x0000000b0c0b723e */ /* 0x000fe400048070ff */
[----:B--2---:R-:W-:Y:S02]  /*4e50*/  FADD.FTZ R78, R76, R95 ;  /* 0x0000005f4c4e7221 */ /* 0x004fe40000010000 */
[----:B------:R-:W-:Y:S01]  /*4e60*/  F2FP.SATFINITE.E4M3.F32.PACK_AB_MERGE_C R212, R9, R8, R11 ;  /* 0x0000000809d4723e */ /* 0x000fe2000480700b */
[----:B------:R-:W2:Y:S01]  /*4e70*/  MUFU.EX2 R77, R77 ;  /* 0x0000004d004d7308 */ /* 0x000ea20000000800 */
[----:B------:R-:W-:-:S04]  /*4e80*/  FADD.FTZ R78, R93, R78 ;  /* 0x0000004e5d4e7221 */ /* 0x000fc80000010000 */
[----:B0-----:R-:W-:Y:S01]  /*4e90*/  FADD.FTZ R95, R79, R78 ;  /* 0x0000004e4f5f7221 */ /* 0x001fe20000010000 */
[----:B------:R-:W-:-:S02]  /*4ea0*/  FADD.FTZ R78, R12, R81 ;  /* 0x000000510c4e7221 */ /* 0x000fc40000010000 */
[----:B------:R-:W0:Y:S01]  /*4eb0*/  MUFU.EX2 R75, R75 ;  /* 0x0000004b004b7308 */ /* 0x000e220000000800 */
[----:B-1----:R-:W-:-:S01]  /*4ec0*/  FADD.FTZ R88, R80, R95 ;  /* 0x0000005f50587221 */ /* 0x002fc20000010000 */
[----:B------:R-:W-:Y:S01]  /*4ed0*/  FADD.FTZ R81, R13, R78 ;  /* 0x0000004e0d517221 */ /* 0x000fe20000010000 */
[----:B------:R-:W-:Y:S02]  /*4ee0*/  F2FP.SATFINITE.E4M3.F32.PACK_AB_MERGE_C R79, R80, R79, RZ ;  /* 0x0000004f504f723e */ /* 0x000fe400048070ff */
[----:B------:R-:W-:Y:S01]  /*4ef0*/  CS2R R94, SRZ ;  /* 0x00000000005e7805 */ /* 0x000fe2000001ff00 */
[----:B------:R-:W-:-:S01]  /*4f00*/  FADD.FTZ R78, R14, R81 ;  /* 0x000000510e4e7221 */ /* 0x000fc20000010000 */
[----:B------:R-:W-:Y:S01]  /*4f10*/  F2FP.SATFINITE.E4M3.F32.PACK_AB_MERGE_C R213, R93, R76, R79 ;  /* 0x0000004c5dd5723e */ /* 0x000fe2000480704f */
[----:B------:R-:W1:Y:S01]  /*4f20*/  MUFU.EX2 R72, R72 ;  /* 0x0000004800487308 */ /* 0x000e620000000800 */
[----:B------:R-:W-:Y:S01]  /*4f30*/  CS2R R92, SRZ ;  /* 0x00000000005c7805 */ /* 0x000fe2000001ff00 */
[----:B------:R-:W-:Y:S01]  /*4f40*/  FADD.FTZ R81, R15, R78 ;  /* 0x0000004e0f517221 */ /* 0x000fe20000010000 */
[----:B------:R-:W-:-:S02]  /*4f50*/  F2FP.SATFINITE.E4M3.F32.PACK_AB_MERGE_C R15, R20, R15, RZ ;  /* 0x0000000f140f723e */ /* 0x000fc400048070ff */
[----:B------:R-:W-:Y:S01]  /*4f60*/  CS2R R78, SRZ ;  /* 0x00000000004e7805 */ /* 0x000fe2000001ff00 */
[----:B------:R-:W-:-:S01]  /*4f70*/  FADD.FTZ R34, R20, R81 ;  /* 0x0000005114227221 */ /* 0x000fc20000010000 */
[----:B------:R-:W-:Y:S01]  /*4f80*/  F2FP.SATFINITE.E4M3.F32.PACK_AB_MERGE_C R214, R14, R13, R15 ;  /* 0x0000000d0ed6723e */ /* 0x000fe2000480700f */
[----:B------:R-:W3:Y:S01]  /*4f90*/  MUFU.EX2 R60, R60 ;  /* 0x0000003c003c7308 */ /* 0x000ee20000000800 */
[----:B------:R-:W-:Y:S01]  /*4fa0*/  CS2R R80, SRZ ;  /* 0x0000000000507805 */ /* 0x000fe2000001ff00 */
[----:B------:R-:W-:Y:S01]  /*4fb0*/  FADD.FTZ R5, R21, R34 ;  /* 0x0000002215057221 */ /* 0x000fe20000010000 */
[----:B------:R-:W-:-:S03]  /*4fc0*/  CS2R R34, SRZ ;  /* 0x0000000000227805 */ /* 0x000fc6000001ff00 */
[----:B------:R-:W-:Y:S02]  /*4fd0*/  FADD.FTZ R6, R54, R5 ;  /* 0x0000000536067221 */ /* 0x000fe40000010000 */
[----:B------:R2:W-:Y:S02]  /*4fe0*/  MUFU.EX2 R2, R59 ;  /* 0x0000003b00027308 */ /* 0x0005e40000000800 */
[----:B------:R-:W-:-:S06]  /*4ff0*/  FADD.FTZ R5, R55, R6 ;  /* 0x0000000637057221 */ /* 0x000fcc0000010000 */
[----:B------:R-:W4:Y:S01]  /*5000*/  MUFU.EX2 R73, R73 ;  /* 0x0000004900497308 */ /* 0x000f220000000800 */
[----:B--2---:R-:W-:-:S04]  /*5010*/  FADD.FTZ R59, R77, R88 ;  /* 0x000000584d3b7221 */ /* 0x004fc80000010000 */
[----:B------:R-:W-:-:S03]  /*5020*/  FADD.FTZ R88, R74, R59 ;  /* 0x0000003b4a587221 */ /* 0x000fc60000010000 */
[----:B------:R-:W2:Y:S01]  /*5030*/  MUFU.EX2 R71, R71 ;  /* 0x0000004700477308 */ /* 0x000ea20000000800 */
[----:B0-----:R-:W-:-:S04]  /*5040*/  FADD.FTZ R57, R75, R88 ;  /* 0x000000584b397221 */ /* 0x001fc80000010000 */
[C---:B-1----:R-:W-:Y:S01]  /*5050*/  FADD.FTZ R57, R72.reuse, R57 ;  /* 0x0000003948397221 */ /* 0x042fe20000010000 */
[----:B------:R-:W-:Y:S02]  /*5060*/  F2FP.SATFINITE.E4M3.F32.PACK_AB_MERGE_C R72, R72, R75, RZ ;  /* 0x0000004b4848723e */ /* 0x000fe400048070ff */
[----:B------:R-:W0:Y:S01]  /*5070*/  MUFU.EX2 R58, R58 ;  /* 0x0000003a003a7308 */ /* 0x000e220000000800 */
[----:B---3--:R-:W-:-:S01]  /*5080*/  FADD.FTZ R4, R60, R57 ;  /* 0x000000393c047221 */ /* 0x008fc20000010000 */
[----:B------:R-:W-:Y:S02]  /*5090*/  F2FP.SATFINITE.E4M3.F32.PACK_AB_MERGE_C R215, R74, R77, R72 ;  /* 0x0000004d4ad7723e */ /* 0x000fe40004807048 */
[----:B------:R-:W-:Y:S02]  /*50a0*/  CS2R R76, SRZ ;  /* 0x00000000004c7805 */ /* 0x000fe4000001ff00 */
[----:B------:R-:W-:Y:S01]  /*50b0*/  CS2R R74, SRZ ;  /* 0x00000000004a7805 */ /* 0x000fe2000001ff00 */
[----:B----4-:R-:W-:-:S01]  /*50c0*/  FADD.FTZ R10, R73, R4 ;  /* 0x00000004490a7221 */ /* 0x010fc20000010000 */
[----:B------:R-:W1:Y:S03]  /*50d0*/  MUFU.EX2 R82, R82 ;  /* 0x0000005200527308 */ /* 0x000e660000000800 */
[----:B--2---:R-:W-:-:S05]  /*50e0*/  FADD.FTZ R7, R71, R10 ;  /* 0x0000000a47077221 */ /* 0x004fca0000010000 */
[----:B------:R-:W2:Y:S01]  /*50f0*/  MUFU.EX2 R53, R53 ;  /* 0x0000003500357308 */ /* 0x000ea20000000800 */
[----:B0-----:R-:W-:-:S01]  /*5100*/  FADD.FTZ R6, R58, R5 ;  /* 0x000000053a067221 */ /* 0x001fc20000010000 */
[----:B------:R-:W-:-:S04]  /*5110*/  F2FP.SATFINITE.E4M3.F32.PACK_AB_MERGE_C R55, R58, R55, RZ ;  /* 0x000000373a37723e */ /* 0x000fc800048070ff */
[----:B------:R-:W-:Y:S02]  /*5120*/  F2FP.SATFINITE.E4M3.F32.PACK_AB_MERGE_C R208, R54, R21, R55 ;  /* 0x0000001536d0723e */ /* 0x000fe40004807037 */
[----:B------:R-:W-:Y:S01]  /*5130*/  CS2R R54, SRZ ;  /* 0x0000000000367805 */ /* 0x000fe2000001ff00 */
[----:B------:R-:W0:Y:S01]  /*5140*/  MUFU.EX2 R86, R86 ;  /* 0x0000005600567308 */ /* 0x000e220000000800 */
[----:B-1----:R-:W-:-:S01]  /*5150*/  FADD.FTZ R7, R82, R7 ;  /* 0x0000000752077221 */ /* 0x002fc20000010000 */
[----:B------:R-:W-:-:S04]  /*5160*/  F2FP.SATFINITE.E4M3.F32.PACK_AB_MERGE_C R71, R82, R71, RZ ;  /* 0x000000475247723e */ /* 0x000fc800048070ff */
[----:B------:R-:W-:Y:S02]  /*5170*/  F2FP.SATFINITE.E4M3.F32.PACK_AB_MERGE_C R209, R73, R60, R71 ;  /* 0x0000003c49d1723e */ /* 0x000fe40004807047 */
[----:B------:R-:W-:Y:S01]  /*5180*/  CS2R R72, SRZ ;  /* 0x0000000000487805 */ /* 0x000fe2000001ff00 */
[----:B------:R-:W1:Y:S01]  /*5190*/  MUFU.EX2 R43, R43 ;  /* 0x0000002b002b7308 */ /* 0x000e620000000800 */
[----:B--2---:R-:W-:-:S04]  /*51a0*/  FADD.FTZ R5, R53, R6 ;  /* 0x0000000635057221 */ /* 0x004fc80000010000 */
[----:B------:R-:W-:-:S03]  /*51b0*/  FADD.FTZ R10, R56, R5 ;  /* 0x00000005380a7221 */ /* 0x000fc60000010000 */
[----:B------:R-:W2:Y:S01]  /*51c0*/  MUFU.EX2 R89, R89 ;  /* 0x0000005900597308 */ /* 0x000ea20000000800 */
[----:B0-----:R-:W-:-:S04]  /*51d0*/  FADD.FTZ R6, R86, R7 ;  /* 0x0000000756067221 */ /* 0x001fc80000010000 */
[----:B------:R-:W-:-:S03]  /*51e0*/  FADD.FTZ R6, R51, R6 ;  /* 0x0000000633067221 */ /* 0x000fc60000010000 */
[----:B------:R-:W0:Y:S01]  /*51f0*/  MUFU.EX2 R40, R40 ;  /* 0x0000002800287308 */ /* 0x000e220000000800 */
[----:B-1----:R-:W-:-:S07]  /*5200*/  FADD.FTZ R5, R43, R10 ;  /* 0x0000000a2b057221 */ /* 0x002fce0000010000 */
[----:B------:R-:W1:Y:S01]  /*5210*/  MUFU.EX2 R90, R90 ;  /* 0x0000005a005a7308 */ /* 0x000e620000000800 */
[----:B--2---:R-:W-:-:S07]  /*5220*/  FADD.FTZ R3, R89, R6 ;  /* 0x0000000659037221 */ /* 0x004fce0000010000 */
[----:B------:R-:W2:Y:S01]  /*5230*/  MUFU.EX2 R25, R25 ;  /* 0x0000001900197308 */ /* 0x000ea20000000800 */
[C---:B0-----:R-:W-:Y:S01]  /*5240*/  F2FP.SATFINITE.E4M3.F32.PACK_AB_MERGE_C R43, R40.reuse, R43, RZ ;  /* 0x0000002b282b723e */ /* 0x041fe200048070ff */
[----:B------:R-:W-:-:S03]  /*5250*/  FADD.FTZ R40, R40, R5 ;  /* 0x0000000528287221 */ /* 0x000fc60000010000 */
[----:B------:R-:W-:Y:S02]  /*5260*/  F2FP.SATFINITE.E4M3.F32.PACK_AB_MERGE_C R210, R56, R53, R43 ;  /* 0x0000003538d2723e */ /* 0x000fe4000480702b */
[----:B------:R-:W-:Y:S02]  /*5270*/  CS2R R56, SRZ ;  /* 0x0000000000387805 */ /* 0x000fe4000001ff00 */
[----:B------:R-:W-:Y:S01]  /*5280*/  CS2R R52, SRZ ;  /* 0x0000000000347805 */ /* 0x000fe2000001ff00 */
[----:B------:R-:W0:Y:S01]  /*5290*/  MUFU.EX2 R83, R83 ;  /* 0x0000005300537308 */ /* 0x000e220000000800 */
[C---:B-1----:R-:W-:Y:S01]  /*52a0*/  F2FP.SATFINITE.E4M3.F32.PACK_AB_MERGE_C R89, R90.reuse, R89, RZ ;  /* 0x000000595a59723e */ /* 0x042fe200048070ff */
[----:B------:R-:W-:-:S03]  /*52b0*/  FADD.FTZ R90, R90, R3 ;  /* 0x000000035a5a7221 */ /* 0x000fc60000010000 */
[----:B------:R-:W-:Y:S02]  /*52c0*/  F2FP.SATFINITE.E4M3.F32.PACK_AB_MERGE_C R211, R51, R86, R89 ;  /* 0x0000005633d3723e */ /* 0x000fe40004807059 */
[----:B------:R-:W-:Y:S02]  /*52d0*/  CS2R R88, SRZ ;  /* 0x0000000000587805 */ /* 0x000fe4000001ff00 */
[----:B------:R-:W-:Y:S01]  /*52e0*/  CS2R R50, SRZ ;  /* 0x0000000000327805 */ /* 0x000fe2000001ff00 */
[----:B------:R-:W1:Y:S01]  /*52f0*/  MUFU.EX2 R24, R24 ;  /* 0x0000001800187308 */ /* 0x000e620000000800 */
[----:B--2---:R-:W-:-:S07]  /*5300*/  FADD.FTZ R3, R25, R40 ;  /* 0x0000002819037221 */ /* 0x004fce0000010000 */
[----:B------:R-:W2:Y:S01]  /*5310*/  MUFU.EX2 R68, R68 ;  /* 0x0000004400447308 */ /* 0x000ea20000000800 */
[----:B0-----:R-:W-:-:S01]  /*5320*/  FADD.FTZ R5, R83, R90 ;  /* 0x0000005a53057221 */ /* 0x001fc20000010000 */
[----:B------:R-:W-:-:S06]  /*5330*/  CS2R R90, SRZ ;  /* 0x00000000005a7805 */ /* 0x000fcc000001ff00 */
        /* <DEDUP_REMOVED lines=8> */
[----:B------:R-:W-:-:S03]  /*53c0*/  F2FP.SATFINITE.E4M3.F32.PACK_AB_MERGE_C R61, R2, R61, RZ ;  /* 0x0000003d023d723e */ /* 0x000fc600048070ff */
[----:B------:R-:W-:Y:S01]  /*53d0*/  FADD.FTZ R3, R2, R3 ;  /* 0x0000000302037221 */ /* 0x000fe20000010000 */
[----:B------:R-:W-:Y:S02]  /*53e0*/  F2FP.SATFINITE.E4M3.F32.PACK_AB_MERGE_C R205, R68, R83, R61 ;  /* 0x0000005344cd723e */ /* 0x000fe4000480703d */
[----:B------:R-:W-:Y:S01]  /*53f0*/  CS2R R82, SRZ ;  /* 0x0000000000527805 */ /* 0x000fe2000001ff00 */
[----:B------:R-:W1:Y:S01]  /*5400*/  MUFU.EX2 R62, R62 ;  /* 0x0000003e003e7308 */ /* 0x000e620000000800 */
[----:B--2---:R-:W-:-:S01]  /*5410*/  FADD.FTZ R8, R49, R8 ;  /* 0x0000000831087221 */ /* 0x004fc20000010000 */
[----:B------:R-:W-:Y:S02]  /*5420*/  F2FP.SATFINITE.E4M3.F32.PACK_AB_MERGE_C R28, R49, R28, RZ ;  /* 0x0000001c311c723e */ /* 0x000fe400048070ff */
[----:B------:R-:W-:Y:S02]  /*5430*/  CS2R R60, SRZ ;  /* 0x00000000003c7805 */ /* 0x000fe4000001ff00 */
[----:B------:R-:W-:-:S02]  /*5440*/  F2FP.SATFINITE.E4M3.F32.PACK_AB_MERGE_C R204, R24, R25, R28 ;  /* 0x0000001918cc723e */ /* 0x000fc4000480701c */
[----:B------:R-:W-:Y:S01]  /*5450*/  CS2R R24, SRZ ;  /* 0x0000000000187805 */ /* 0x000fe2000001ff00 */
        /* <DEDUP_REMOVED lines=10> */
[----:B------:R1:W3:Y:S01]  /*5500*/  MUFU.EX2 R4, R65 ;  /* 0x0000004100047308 */ /* 0x0002e20000000800 */
[----:B--2---:R-:W-:-:S07]  /*5510*/  FADD.FTZ R5, R63, R2 ;  /* 0x000000023f057221 */ /* 0x004fce0000010000 */
[----:B------:R-:W2:Y:S01]  /*5520*/  MUFU.EX2 R36, R36 ;  /* 0x0000002400247308 */ /* 0x000ea20000000800 */
[----:B0-----:R-:W-:-:S01]  /*5530*/  FADD.FTZ R3, R42, R3 ;  /* 0x000000032a037221 */ /* 0x001fc20000010000 */
[----:B------:R-:W-:Y:S02]  /*5540*/  F2FP.SATFINITE.E4M3.F32.PACK_AB_MERGE_C R33, R42, R33, RZ ;  /* 0x000000212a21723e */ /* 0x000fe400048070ff */
[----:B-1----:R-:W-:Y:S02]  /*5550*/  CS2R R64, SRZ ;  /* 0x0000000000407805 */ /* 0x002fe4000001ff00 */
[----:B------:R-:W-:Y:S02]  /*5560*/  CS2R R42, SRZ ;  /* 0x00000000002a7805 */ /* 0x000fe4000001ff00 */
[----:B------:R-:W-:Y:S02]  /*5570*/  F2FP.SATFINITE.E4M3.F32.PACK_AB_MERGE_C R206, R32, R29, R33 ;  /* 0x0000001d20ce723e */ /* 0x000fe40004807021 */
[----:B------:R-:W-:Y:S01]  /*5580*/  CS2R R32, SRZ ;  /* 0x0000000000207805 */ /* 0x000fe2000001ff00 */
[----:B------:R-:W0:Y:S01]  /*5590*/  MUFU.EX2 R67, R67 ;  /* 0x0000004300437308 */ /* 0x000e220000000800 */
[C---:B---3--:R-:W-:Y:S01]  /*55a0*/  F2FP.SATFINITE.E4M3.F32.PACK_AB_MERGE_C R63, R4.reuse, R63, RZ ;  /* 0x0000003f043f723e */ /* 0x048fe200048070ff */
[----:B------:R-:W-:Y:S01]  /*55b0*/  FADD.FTZ R4, R4, R5 ;  /* 0x0000000504047221 */ /* 0x000fe20000010000 */
[----:B------:R-:W-:-:S02]  /*55c0*/  CS2R R28, SRZ ;  /* 0x00000000001c7805 */ /* 0x000fc4000001ff00 */
[----:B------:R-:W-:Y:S02]  /*55d0*/  F2FP.SATFINITE.E4M3.F32.PACK_AB_MERGE_C R207, R59, R62, R63 ;  /* 0x0000003e3bcf723e */ /* 0x000fe4000480703f */
[----:B------:R-:W-:Y:S02]  /*55e0*/  CS2R R62, SRZ ;  /* 0x00000000003e7805 */ /* 0x000fe4000001ff00 */
[----:B------:R-:W-:Y:S01]  /*55f0*/  CS2R R58, SRZ ;  /* 0x00000000003a7805 */ /* 0x000fe2000001ff00 */
        /* <DEDUP_REMOVED lines=13> */
[C---:B--2---:R-:W-:Y:S01]  /*56d0*/  F2FP.SATFINITE.E4M3.F32.PACK_AB_MERGE_C R37, R44.reuse, R37, RZ ;  /* 0x000000252c25723e */ /* 0x044fe200048070ff */
[----:B------:R-:W-:-:S03]  /*56e0*/  FADD.FTZ R44, R44, R3 ;  /* 0x000000032c2c7221 */ /* 0x000fc60000010000 */
[----:B------:R-:W-:Y:S02]  /*56f0*/  F2FP.SATFINITE.E4M3.F32.PACK_AB_MERGE_C R200, R41, R36, R37 ;  /* 0x0000002429c8723e */ /* 0x000fe40004807025 */
[----:B------:R-:W-:Y:S02]  /*5700*/  CS2R R40, SRZ ;  /* 0x0000000000287805 */ /* 0x000fe4000001ff00 */
[----:B------:R-:W-:Y:S01]  /*5710*/  CS2R R36, SRZ ;  /* 0x0000000000247805 */ /* 0x000fe2000001ff00 */
[----:B------:R-:W2:Y:S01]  /*5720*/  MUFU.EX2 R70, R70 ;  /* 0x0000004600467308 */ /* 0x000ea20000000800 */
[----:B0-----:R-:W-:-:S01]  /*5730*/  FADD.FTZ R5, R84, R5 ;  /* 0x0000000554057221 */ /* 0x001fc20000010000 */
[----:B------:R-:W-:-:S04]  /*5740*/  F2FP.SATFINITE.E4M3.F32.PACK_AB_MERGE_C R69, R84, R69, RZ ;  /* 0x000000455445723e */ /* 0x000fc800048070ff */
[----:B------:R-:W-:Y:S02]  /*5750*/  F2FP.SATFINITE.E4M3.F32.PACK_AB_MERGE_C R201, R66, R67, R69 ;  /* 0x0000004342c9723e */ /* 0x000fe40004807045 */
[----:B------:R-:W-:Y:S01]  /*5760*/  CS2R R68, SRZ ;  /* 0x0000000000447805 */ /* 0x000fe2000001ff00 */
[----:B------:R-:W0:Y:S01]  /*5770*/  MUFU.EX2 R46, R46 ;  /* 0x0000002e002e7308 */ /* 0x000e220000000800 */
[----:B-1----:R-:W-:-:S01]  /*5780*/  FADD.FTZ R3, R45, R44 ;  /* 0x0000002c2d037221 */ /* 0x002fc20000010000 */
[----:B------:R-:W-:-:S06]  /*5790*/  CS2R R66, SRZ ;  /* 0x0000000000427805 */ /* 0x000fcc000001ff00 */
[----:B------:R-:W1:Y:S01]  /*57a0*/  MUFU.EX2 R85, R85 ;  /* 0x0000005500557308 */ /* 0x000e620000000800 */
[----:B--2---:R-:W-:-:S07]  /*57b0*/  FADD.FTZ R2, R70, R5 ;  /* 0x0000000546027221 */ /* 0x004fce0000010000 */
[----:B------:R-:W-:Y:S01]  /*57c0*/  MUFU.EX2 R87, R87 ;  /* 0x0000005700577308 */ /* 0x000fe20000000800 */
[----:B0-----:R-:W-:-:S07]  /*57d0*/  FADD.FTZ R4, R46, R3 ;  /* 0x000000032e047221 */ /* 0x001fce0000010000 */
[----:B------:R-:W0:Y:S01]  /*57e0*/  MUFU.EX2 R48, R48 ;  /* 0x0000003000307308 */ /* 0x000e220000000800 */
[----:B-1----:R-:W-:-:S07]  /*57f0*/  FADD.FTZ R2, R85, R2 ;  /* 0x0000000255027221 */ /* 0x002fce0000010000 */
[----:B------:R-:W1:Y:S08]  /*5800*/  MUFU.EX2 R47, R47 ;  /* 0x0000002f002f7308 */ /* 0x000e700000000800 */
[----:B------:R-:W2:Y:S01]  /*5810*/  MUFU.EX2 R26, R26 ;  /* 0x0000001a001a7308 */ /* 0x000ea20000000800 */
[----:B0-----:R-:W-:Y:S01]  /*5820*/  F2FP.SATFINITE.E4M3.F32.PACK_AB_MERGE_C R6, R48, R87, RZ ;  /* 0x000000573006723e */ /* 0x001fe200048070ff */
[----:B------:R-:W-:-:S03]  /*5830*/  FADD.FTZ R87, R87, R2 ;  /* 0x0000000257577221 */ /* 0x000fc60000010000 */
[----:B------:R-:W-:Y:S01]  /*5840*/  F2FP.SATFINITE.E4M3.F32.PACK_AB_MERGE_C R203, R85, R70, R6 ;  /* 0x0000004655cb723e */ /* 0x000fe20004807006 */
[----:B------:R-:W-:-:S01]  /*5850*/  FADD.FTZ R2, R48, R87 ;  /* 0x0000005730027221 */ /* 0x000fc20000010000 */
[----:B------:R-:W-:Y:S02]  /*5860*/  CS2R R86, SRZ ;  /* 0x0000000000567805 */ /* 0x000fe4000001ff00 */
[----:B------:R-:W-:Y:S01]  /*5870*/  CS2R R84, SRZ ;  /* 0x0000000000547805 */ /* 0x000fe2000001ff00 */
[----:B-1----:R-:W-:Y:S01]  /*5880*/  FADD.FTZ R3, R47, R4 ;  /* 0x000000042f037221 */ /* 0x002fe20000010000 */
[----:B------:R-:W-:Y:S02]  /*5890*/  CS2R R70, SRZ ;  /* 0x0000000000467805 */ /* 0x000fe4000001ff00 */
[----:B------:R-:W-:Y:S02]  /*58a0*/  CS2R R48, SRZ ;  /* 0x0000000000307805 */ /* 0x000fe4000001ff00 */
[C---:B--2---:R-:W-:Y:S01]  /*58b0*/  F2FP.SATFINITE.E4M3.F32.PACK_AB_MERGE_C R5, R26.reuse, R47, RZ ;  /* 0x0000002f1a05723e */ /* 0x044fe200048070ff */
[----:B------:R-:W-:Y:S01]  /*58c0*/  FADD.FTZ R3, R26, R3 ;  /* 0x000000031a037221 */ /* 0x000fe20000010000 */
[----:B------:R-:W-:-:S02]  /*58d0*/  CS2R R26, SRZ ;  /* 0x00000000001a7805 */ /* 0x000fc4000001ff00 */
[----:B------:R-:W-:Y:S02]  /*58e0*/  F2FP.SATFINITE.E4M3.F32.PACK_AB_MERGE_C R202, R46, R45, R5 ;  /* 0x0000002d2eca723e */ /* 0x000fe40004807005 */
[----:B------:R-:W-:Y:S02]  /*58f0*/  CS2R R46, SRZ ;  /* 0x00000000002e7805 */ /* 0x000fe4000001ff00 */
[----:B------:R-:W-:Y:S01]  /*5900*/  CS2R R44, SRZ ;  /* 0x00000000002c7805 */ /* 0x000fe2000001ff00 */
[----:B------:R-:W-:Y:S06]  /*5910*/  @!P3 BRA `(.L_x_2011) ;  /* 0x000000440024b947 */ /* 0x000fec0003800000 */
[----:B------:R-:W-:Y:S01]  /*5920*/  IMAD.MOV.U32 R5, RZ, RZ, R120 ;  /* 0x000000ffff057224 */ /* 0x000fe200078e0078 */
[----:B------:R-:W-:Y:S01]  /*5930*/  UMOV UR55, UR48 ;  /* 0x0000003000377c82 */ /* 0x000fe20008000000 */
[----:B------:R-:W-:Y:S01]  /*5940*/  IMAD.MOV.U32 R4, RZ, RZ, R121 ;  /* 0x000000ffff047224 */ /* 0x000fe200078e0079 */
[----:B------:R-:W-:Y:S01]  /*5950*/  UMOV UR56, UR43 ;  /* 0x0000002b00387c82 */ /* 0x000fe20008000000 */
[----:B------:R-:W-:Y:S01]  /*5960*/  IMAD.MOV.U32 R119, RZ, RZ, RZ ;  /* 0x000000ffff777224 */ /* 0x000fe200078e00ff */
[----:B------:R-:W-:Y:S01]  /*5970*/  ULDC UR53, c[0x0][0x288] ;  /* 0x0000a20000357ab9 */ /* 0x000fe20000000800 */
[----:B------:R-:W-:-:S05]  /*5980*/  ULDC UR48, c[0x0][0x988] ;  /* 0x0002620000307ab9 */ /* 0x000fca0000000800 */
.L_x_2021:
[----:B------:R-:W-:Y:S01]  /*5990*/  ISETP.NE.AND P4, PT, RZ, UR40, PT ;  /* 0x00000028ff007c0c */ /* 0x000fe2000bf85270 */
[----:B------:R-:W-:-:S04]  /*59a0*/  UISETP.NE.AND UP1, UPT, UR55, 0x1, UPT ;  /* 0x000000013700788c */ /* 0x000fc8000bf25270 */
[----:B------:R-:W-:-:S04]  /*59b0*/  USEL UR43, URZ, 0x1, UP1 ;  /* 0x000000013f2b7887 */ /* 0x000fc80008800000 */
[----:B------:R-:W-:-:S04]  /*59c0*/  ULOP3.LUT UR43, UR56, UR43, URZ, 0x3c, !UPT ;  /* 0x0000002b382b7292 */ /* 0x000fc8000f8e3c3f */
[----:B------:R-:W-:Y:S08]  /*59d0*/  @P4 BRA `(.L_x_2012) ;  /* 0x0000000000384947 */ /* 0x000ff00003800000 */
[----:B------:R-:W-:Y:S05]  /*59e0*/  @!P0 BRA `(.L_x_2013) ;  /* 0x0000000000048947 */ /* 0x000fea0003800000 */
[----:B------:R-:W-:Y:S01]  /*59f0*/  BPT.TRAP 0x1 ;  /* 0x000000040000795c */ /* 0x000fe20000300000 */
.L_x_2013:
        /* <DEDUP_REMOVED lines=9> */
.L_x_2014:
[----:B-1----:R-:W-:Y:S05]  /*5a90*/  @P3 BRA `(.L_x_2012) ;  /* 0x0000000000083947 */ /* 0x002fea0003800000 */
[----:B------:R-:W1:Y:S02]  /*5aa0*/  SYNCS.PHASECHK.TRANS64.TRYWAIT P3, [UR6+0x33430], R6 ;  /* 0x03343006ff0075a7 */ /* 0x000e640008060146 */
[----:B-1----:R-:W-:Y:S05]  /*5ab0*/  @!P3 BRA `(.L_x_2015) ;  /* 0x000000f800e0b947 */ /* 0x002fea0003800000 */
.L_x_2012:
        /* <DEDUP_REMOVED lines=191> */
.L_x_2017:
[----:B------:R-:W-:Y:S01]  /*66b0*/  ULEA UR6, UR55, UR41, 0x3 ;  /* 0x0000002937067291 */ /* 0x000fe2000f8e183f */
[----:B------:R-:W-:-:S05]  /*66c0*/  IMAD.U32 R6, RZ, RZ, UR56 ;  /* 0x00000038ff067e24 */ /* 0x000fca000f8e00ff */
[----:B------:R-:W-:-:S04]  /*66d0*/  SHF.L.U32 R6, R6, 0x1f, RZ ;  /* 0x0000001f06067819 */ /* 0x000fc800000006ff */
[----:B------:R0:W1:Y:S01]  /*66e0*/  SYNCS.PHASECHK.TRANS64.TRYWAIT P3, [UR6+0x33450], R6 ;  /* 0x03345006ff0075a7 */ /* 0x0000620008060146 */
[----:B------:R-:W-:Y:S05]  /*66f0*/  @!P0 BRA `(.L_x_2018) ;  /* 0x0000000000048947 */ /* 0x000fea0003800000 */
[----:B------:R-:W-:Y:S01]  /*6700*/  BPT.TRAP 0x1 ;  /* 0x000000040000795c */ /* 0x000fe20000300000 */
.L_x_2018:
[----:B-1----:R-:W-:Y:S05]  /*6710*/  @P3 BRA `(.L_x_2016) ;  /* 0x0000000000083947 */ /* 0x002fea0003800000 */
[----:B------:R-:W1:Y:S02]  /*6720*/  SYNCS.PHASECHK.TRANS64.TRYWAIT P3, [UR6+0x33450], R6 ;  /* 0x03345006ff0075a7 */ /* 0x000e640008060146 */
[----:B-1----:R-:W-:Y:S05]  /*6730*/  @!P3 BRA `(.L_x_2019) ;  /* 0x000000ec00d8b947 */ /* 0x002fea0003800000 */
.L_x_2016:
[----:B------:R-:W-:Y:S01]  /*6740*/  UIADD3 UR6, UR41, 0x200, URZ ;  /* 0x0000020029067890 */ /* 0x000fe2000fffe03f */
[----:B------:R-:W-:Y:S01]  /*6750*/  WARPGROUP.ARRIVE ;  /* 0x00000000000079c5 */ /* 0x000fe20000000000 */
[----:B------:R-:W-:Y:S01]  /*6760*/  UMOV UR7, 0xc0000010 ;  /* 0xc000001000077882 */ /* 0x000fe20000000000 */
[----:B------:R-:W-:Y:S01]  /*6770*/  FMUL.FTZ R11, R0, R189 ;  /* 0x000000bd000b7220 */ /* 0x000fe20000410000 */
[----:B------:R-:W-:Y:S01]  /*6780*/  USHF.R.U32.HI UR6, URZ, 0x4, UR6 ;  /* 0x000000043f067899 */ /* 0x000fe20008011606 */
[----:B------:R-:W-:Y:S02]  /*6790*/  VIADD R189, R18, UR36 ;  /* 0x0000002412bd7c36 */ /* 0x000fe40008000000 */
[C---:B------:R-:W-:Y:S01]  /*67a0*/  FMUL.FTZ R10, R0.reuse, R188 ;  /* 0x000000bc000a7220 */ /* 0x040fe20000410000 */
        /* <DEDUP_REMOVED lines=8> */
[C---:B------:R-:W-:Y:S01]  /*6830*/  FMUL.FTZ R15, R0.reuse, R193 ;  /* 0x000000c1000f7220 */ /* 0x040fe20000410000 */
[----:B------:R-:W-:Y:S01]  /*6840*/  UIMAD UR11, UR55, 0x780, UR6 ;  /* 0x00000780370b78a4 */ /* 0x000fe2000f8e0206 */
[----:B------:R-:W-:Y:S01]  /*6850*/  IMAD.MOV.U32 R162, RZ, RZ, R189 ;  /* 0x000000ffffa27224 */ /* 0x000fe200078e00bd */
[----:B------:R-:W2:Y:S01]  /*6860*/  LDC R193, c[0x0][0x2f0] ;  /* 0x0000bc00ffc17b82 */ /* 0x000ea20000000800 */
[C---:B------:R-:W-:Y:S01]  /*6870*/  FMUL.FTZ R13, R0.reuse, R191 ;  /* 0x000000bf000d7220 */ /* 0x040fe20000410000 */
[C---:B01----:R-:W-:Y:S01]  /*6880*/  FMUL.FTZ R6, R0.reuse, R184 ;  /* 0x000000b800067220 */ /* 0x043fe20000410000 */
[C---:B------:R-:W-:Y:S01]  /*6890*/  FMUL.FTZ R7, R0.reuse, R185 ;  /* 0x000000b900077220 */ /* 0x040fe20000410000 */
[----:B------:R-:W-:Y:S01]  /*68a0*/  MUFU.TANH R10, R10 ;  /* 0x0000000a000a7308 */ /* 0x000fe20000002400 */
[----:B------:R-:W-:Y:S01]  /*68b0*/  UMOV UR6, UR11 ;  /* 0x0000000b00067c82 */ /* 0x000fe20008000000 */
[C---:B------:R-:W-:Y:S01]  /*68c0*/  FMUL.FTZ R14, R0.reuse, R192 ;  /* 0x000000c0000e7220 */ /* 0x040fe20000410000 */
[----:B------:R-:W-:Y:S01]  /*68d0*/  QGMMA.64x192x32.F32.E4M3.E4M3 R24, R216, gdesc[UR4], R24, gsb0 ;  /* 0x02e00004d8187df3 */ /* 0x000fe20008000818 */
[----:B------:R-:W-:Y:S01]  /*68e0*/  @UP0 ULDC UR6, c[0x0][0x44c] ;  /* 0x0001130000060ab9 */ /* 0x000fe20000000800 */
[----:B------:R-:W-:Y:S01]  /*68f0*/  FMUL.FTZ R184, R0, R196 ;  /* 0x000000c400b87220 */ /* 0x000fe20000410000 */
[----:B------:R-:W-:Y:S01]  /*6900*/  @P2 IMAD.HI.U32 R190, R189, UR6, RZ ;  /* 0x00000006bdbe2c27 */ /* 0x000fe2000f8e00ff */
[----:B------:R-:W-:-:S03]  /*6910*/  @UP0 ULDC UR6, c[0x0][0x450] ;  /* 0x0001140000060ab9 */ /* 0x000fc60000000800 */
[C---:B------:R-:W-:Y:S01]  /*6920*/  FMUL.FTZ R189, R0.reuse, R166 ;  /* 0x000000a600bd7220 */ /* 0x040fe20000410000 */
[----:B------:R-:W0:Y:S01]  /*6930*/  MUFU.TANH R6, R6 ;  /* 0x0000000600067308 */ /* 0x000e220000002400 */
[C---:B------:R-:W-:Y:S01]  /*6940*/  FMUL.FTZ R20, R0.reuse, R194 ;  /* 0x000000c200147220 */ /* 0x040fe20000410000 */
[----:B------:R-:W-:Y:S01]  /*6950*/  @P2 SHF.R.U32.HI R162, RZ, UR6, R190 ;  /* 0x00000006ffa22c19 */ /* 0x000fe200080116be */
[----:B------:R-:W-:Y:S01]  /*6960*/  UMOV UR6, 0x1 ;  /* 0x0000000100067882 */ /* 0x000fe20000000000 */
[----:B------:R-:W-:Y:S01]  /*6970*/  IMAD.MOV.U32 R190, RZ, RZ, -0x2 ;  /* 0xfffffffeffbe7424 */ /* 0x000fe200078e00ff */
[----:B------:R-:W-:Y:S01]  /*6980*/  UIMAD UR6, UR52, -0xa0, UR6 ;  /* 0xffffff60340678a4 */ /* 0x000fe2000f8e0206 */
[C---:B------:R-:W-:Y:S01]  /*6990*/  FMUL.FTZ R185, R0.reuse, R197 ;  /* 0x000000c500b97220 */ /* 0x040fe20000410000 */
[----:B------:R-:W1:Y:S01]  /*69a0*/  SHFL.IDX PT, R191, R162, RZ, 0x1c1f ;  /* 0x001c1fffa2bf7589 */ /* 0x000e6200000e0000 */
[----:B------:R-:W3:Y:S01]  /*69b0*/  MUFU.TANH R7, R7 ;  /* 0x0000000700077308 */ /* 0x000ee20000002400 */
[C---:B------:R-:W-:Y:S01]  /*69c0*/  FMUL.FTZ R192, R0.reuse, R137 ;  /* 0x0000008900c07220 */ /* 0x040fe20000410000 */
[----:B------:R-:W-:Y:S01]  /*69d0*/  FMUL.FTZ R168, R0, R168 ;  /* 0x000000a800a87220 */ /* 0x000fe20000410000 */
[----:B------:R-:W-:-:S02]  /*69e0*/  IMAD R166, R17, R190, UR6 ;  /* 0x0000000611a67e24 */ /* 0x000fc4000f8e02be */
[C---:B------:R-:W-:Y:S01]  /*69f0*/  FMUL.FTZ R136, R0.reuse, R136 ;  /* 0x0000008800887220 */ /* 0x040fe20000410000 */
[C---:B------:R-:W-:Y:S01]  /*6a00*/  FMUL.FTZ R169, R0.reuse, R169 ;  /* 0x000000a900a97220 */ /* 0x040fe20000410000 */
[C---:B------:R-:W-:Y:S01]  /*6a10*/  FMUL.FTZ R172, R0.reuse, R172 ;  /* 0x000000ac00ac7220 */ /* 0x040fe20000410000 */
[----:B--2---:R-:W-:Y:S01]  /*6a20*/  IMAD R166, R193, UR47, R166 ;  /* 0x0000002fc1a67c24 */ /* 0x004fe2000f8e02a6 */
        /* <DEDUP_REMOVED lines=14> */
[----:B------:R-:W-:Y:S01]  /*6b10*/  UIADD3 UR6, UR11, 0x180, URZ ;  /* 0x000001800b067890 */ /* 0x000fe2000fffe03f */
[----:B-1----:R-:W-:Y:S01]  /*6b20*/  IADD3 R190, R191, -UR53, R166 ;  /* 0x80000035bfbe7c10 */ /* 0x002fe2000fffe0a6 */
[----:B------:R-:W1:Y:S01]  /*6b30*/  MUFU.TANH R15, R15 ;  /* 0x0000000f000f7308 */ /* 0x000e620000002400 */
[----:B------:R-:W-:Y:S01]  /*6b40*/  UMOV UR7, 0xc0000010 ;  /* 0xc000001000077882 */ /* 0x000fe20000000000 */
[----:B------:R-:W-:Y:S01]  /*6b50*/  FMUL.FTZ R121, R0, R121 ;  /* 0x0000007900797220 */ /* 0x000fe20000410000 */
[----:B------:R-:W-:Y:S01]  /*6b60*/  ISETP.GT.AND P3, PT, R190, RZ, PT ;  /* 0x000000ffbe00720c */ /* 0x000fe20003f64270 */
[----:B------:R-:W-:Y:S01]  /*6b70*/  FMUL.FTZ R21, R0, R195 ;  /* 0x000000c300157220 */ /* 0x000fe20000410000 */
[----:B------:R-:W-:Y:S01]  /*6b80*/  ISETP.GT.AND P4, PT, R190, 0x1, PT ;  /* 0x00000001be00780c */ /* 0x000fe20003f84270 */
[----:B------:R-:W-:Y:S01]  /*6b90*/  FMUL.FTZ R8, R0, R186 ;  /* 0x000000ba00087220 */ /* 0x000fe20000410000 */
[----:B0-----:R-:W-:Y:S01]  /*6ba0*/  FSEL R191, R6, -INF , P3 ;  /* 0xff80000006bf7808 */ /* 0x001fe20001800000 */
[----:B------:R-:W-:Y:S01]  /*6bb0*/  MUFU.TANH R184, R184 ;  /* 0x000000b800b87308 */ /* 0x000fe20000002400 */
[----:B------:R-:W-:Y:S01]  /*6bc0*/  ISETP.GT.AND P3, PT, R190, 0x8, PT ;  /* 0x00000008be00780c */ /* 0x000fe20003f64270 */
[C---:B------:R-:W-:Y:S01]  /*6bd0*/  FMUL.FTZ R9, R0.reuse, R187 ;  /* 0x000000bb00097220 */ /* 0x040fe20000410000 */
[----:B---3--:R-:W-:Y:S01]  /*6be0*/  FSEL R7, R7, -INF , P4 ;  /* 0xff80000007077808 */ /* 0x008fe20002000000 */
[----:B------:R-:W-:Y:S01]  /*6bf0*/  UMOV UR10, UR48 ;  /* 0x00000030000a7c82 */ /* 0x000fe20008000000 */
[----:B------:R-:W-:Y:S01]  /*6c00*/  FMNMX.FTZ R194, R191, R4, !PT ;  /* 0x00000004bfc27209 */ /* 0x000fe20007810000 */
[----:B------:R-:W-:Y:S01]  /*6c10*/  FMUL.FTZ R186, R0, R198 ;  /* 0x000000c600ba7220 */ /* 0x000fe20000410000 */
[----:B------:R-:W-:Y:S01]  /*6c20*/  ISETP.GT.AND P4, PT, R190, 0x9, PT ;  /* 0x00000009be00780c */ /* 0x000fe20003f84270 */
[----:B------:R-:W0:Y:S01]  /*6c30*/  MUFU.TANH R185, R185 ;  /* 0x000000b900b97308 */ /* 0x000e220000002400 */
[----:B------:R-:W-:Y:S01]  /*6c40*/  FSEL R10, R10, -INF , P3 ;  /* 0xff8000000a0a7808 */ /* 0x000fe20001800000 */
[C---:B------:R-:W-:Y:S01]  /*6c50*/  FMUL.FTZ R187, R0.reuse, R199 ;  /* 0x000000c700bb7220 */ /* 0x040fe20000410000 */
[----:B------:R-:W-:Y:S01]  /*6c60*/  FMNMX.FTZ R137, R7, R194, !PT ;  /* 0x000000c207897209 */ /* 0x000fe20007810000 */
[----:B------:R-:W-:Y:S01]  /*6c70*/  FMUL.FTZ R170, R0, R170 ;  /* 0x000000aa00aa7220 */ /* 0x000fe20000410000 */
[----:B------:R-:W-:Y:S01]  /*6c80*/  ISETP.GT.AND P3, PT, R190, 0x10, PT ;  /* 0x00000010be00780c */ /* 0x000fe20003f64270 */
[----:B------:R-:W-:Y:S01]  /*6c90*/  FMUL.FTZ R171, R0, R171 ;  /* 0x000000ab00ab7220 */ /* 0x000fe20000410000 */
[----:B--2---:R-:W-:Y:S01]  /*6ca0*/  FSEL R11, R11, -INF , P4 ;  /* 0xff8000000b0b7808 */ /* 0x004fe20002000000 */
[----:B------:R-:W2:Y:S01]  /*6cb0*/  MUFU.TANH R168, R168 ;  /* 0x000000a800a87308 */ /* 0x000ea20000002400 */
[----:B------:R-:W-:Y:S01]  /*6cc0*/  FMNMX.FTZ R194, R10, R137, !PT ;  /* 0x000000890ac27209 */ /* 0x000fe20007810000 */
[----:B------:R-:W-:Y:S01]  /*6cd0*/  FMUL.FTZ R174, R0, R174 ;  /* 0x000000ae00ae7220 */ /* 0x000fe20000410000 */
[----:B------:R-:W-:Y:S01]  /*6ce0*/  ISETP.GT.AND P4, PT, R190, 0x11, PT ;  /* 0x00000011be00780c */ /* 0x000fe20003f84270 */
[C---:B------:R-:W-:Y:S01]  /*6cf0*/  FMUL.FTZ R175, R0.reuse, R175 ;  /* 0x000000af00af7220 */ /* 0x040fe20000410000 */
[----:B------:R-:W-:Y:S01]  /*6d00*/  FMNMX.FTZ R137, R11, R194, !PT ;  /* 0x000000c20b897209 */ /* 0x000fe20007810000 */
[----:B------:R-:W-:Y:S01]  /*6d10*/  FMUL.FTZ R178, R0, R178 ;  /* 0x000000b200b27220 */ /* 0x000fe20000410000 */
[----:B-1----:R-:W-:Y:S01]  /*6d20*/  FSEL R15, R15, -INF , P4 ;  /* 0xff8000000f0f7808 */ /* 0x002fe20002000000 */
[----:B------:R1:W-:Y:S01]  /*6d30*/  MUFU.TANH R6, R136 ;  /* 0x0000008800067308 */ /* 0x0003e20000002400 */
[----:B------:R-:W-:Y:S01]  /*6d40*/  ISETP.GT.AND P4, PT, R190, 0x19, PT ;  /* 0x00000019be00780c */ /* 0x000fe20003f84270 */
[C---:B------:R-:W-:Y:S01]  /*6d50*/  FMUL.FTZ R179, R0.reuse, R179 ;  /* 0x000000b300b37220 */ /* 0x040fe20000410000 */
[C---:B------:R-:W-:Y:S01]  /*6d60*/  FMUL.FTZ R182, R0.reuse, R182 ;  /* 0x000000b600b67220 */ /* 0x040fe20000410000 */
[C---:B------:R-:W-:Y:S01]  /*6d70*/  FMUL.FTZ R183, R0.reuse, R183 ;  /* 0x000000b700b77220 */ /* 0x040fe20000410000 */
[----:B0-----:R-:W-:Y:S01]  /*6d80*/  FSEL R185, R185, -INF , P4 ;  /* 0xff800000b9b97808 */ /* 0x001fe20002000000 */
[----:B------:R-:W-:Y:S01]  /*6d90*/  FMUL.FTZ R154, R0, R154 ;  /* 0x0000009a009a7220 */ /* 0x000fe20000410000 */
[----:B------:R-:W-:Y:S01]  /*6da0*/  ISETP.GT.AND P4, PT, R190, 0x21, PT ;  /* 0x00000021be00780c */ /* 0x000fe20003f84270 */
[----:B------:R-:W0:Y:S01]  /*6db0*/  MUFU.TANH R169, R169 ;  /* 0x000000a900a97308 */ /* 0x000e220000002400 */
[----:B-1----:R-:W-:Y:S01]  /*6dc0*/  FSEL R136, R14, -INF , P3 ;  /* 0xff8000000e887808 */ /* 0x002fe20001800000 */
[----:B------:R-:W-:Y:S01]  /*6dd0*/  FMUL.FTZ R155, R0, R155 ;  /* 0x0000009b009b7220 */ /* 0x000fe20000410000 */
[----:B------:R-:W-:Y:S01]  /*6de0*/  ISETP.GT.AND P3, PT, R190, 0x18, PT ;  /* 0x00000018be00780c */ /* 0x000fe20003f64270 */
[----:B------:R-:W-:Y:S01]  /*6df0*/  FMUL.FTZ R163, R0, R163 ;  /* 0x000000a300a37220 */ /* 0x000fe20000410000 */
[----:B------:R-:W-:Y:S01]  /*6e00*/  FMNMX.FTZ R194, R136, R137, !PT ;  /* 0x0000008988c27209 */ /* 0x000fe20007810000 */
[----:B------:R-:W-:Y:S01]  /*6e10*/  FMUL.FTZ R137, R0, R139 ;  /* 0x0000008b00897220 */ /* 0x000fe20000410000 */
[----:B------:R-:W-:Y:S01]  /*6e20*/  FSEL R184, R184, -INF , P3 ;  /* 0xff800000b8b87808 */ /* 0x000fe20001800000 */
[----:B------:R-:W1:Y:S01]  /*6e30*/  MUFU.TANH R172, R172 ;  /* 0x000000ac00ac7308 */ /* 0x000e620000002400 */
[----:B------:R-:W-:Y:S01]  /*6e40*/  FMNMX.FTZ R139, R15, R194, !PT ;  /* 0x000000c20f8b7209 */ /* 0x000fe20007810000 */
[----:B------:R-:W-:Y:S01]  /*6e50*/  FMUL.FTZ R167, R0, R167 ;  /* 0x000000a700a77220 */ /* 0x000fe20000410000 */
[----:B------:R-:W-:Y:S01]  /*6e60*/  ISETP.GT.AND P3, PT, R190, 0x20, PT ;  /* 0x00000020be00780c */ /* 0x000fe20003f64270 */
[----:B------:R-:W-:Y:S01]  /*6e70*/  FMUL.FTZ R146, R0, R146 ;  /* 0x0000009200927220 */ /* 0x000fe20000410000 */
[----:B------:R-:W-:Y:S01]  /*6e80*/  FMNMX.FTZ R194, R184, R139, !PT ;  /* 0x0000008bb8c27209 */ /* 0x000fe20007810000 */
[----:B------:R-:W-:Y:S01]  /*6e90*/  FMUL.FTZ R147, R0, R147 ;  /* 0x0000009300937220 */ /* 0x000fe20000410000 */
[----:B--2---:R-:W-:Y:S01]  /*6ea0*/  FSEL R168, R168, -INF , P3 ;  /* 0xff800000a8a87808 */ /* 0x004fe20001800000 */
[----:B------:R-:W2:Y:S01]  /*6eb0*/  MUFU.TANH R173, R173 ;  /* 0x000000ad00ad7308 */ /* 0x000ea20000002400 */
[----:B------:R-:W-:Y:S01]  /*6ec0*/  FMNMX.FTZ R139, R185, R194, !PT ;  /* 0x000000c2b98b7209 */ /* 0x000fe20007810000 */
[----:B------:R-:W-:Y:S01]  /*6ed0*/  FMUL.FTZ R150, R0, R150 ;  /* 0x0000009600967220 */ /* 0x000fe20000410000 */
[----:B------:R-:W-:Y:S01]  /*6ee0*/  ISETP.GT.AND P3, PT, R190, 0x28, PT ;  /* 0x00000028be00780c */ /* 0x000fe20003f64270 */
        /* <DEDUP_REMOVED lines=8> */
[C---:B------:R-:W-:Y:S01]  /*6f70*/  FMUL.FTZ R126, R0.reuse, R126 ;  /* 0x0000007e007e7220 */ /* 0x040fe20000410000 */
[C---:B------:R-:W-:Y:S01]  /*6f80*/  FMUL.FTZ R127, R0.reuse, R127 ;  /* 0x0000007f007f7220 */ /* 0x040fe20000410000 */
[C---:B------:R-:W-:Y:S01]  /*6f90*/  FMUL.FTZ R130, R0.reuse, R130 ;  /* 0x0000008200827220 */ /* 0x040fe20000410000 */
[C---:B------:R-:W-:Y:S01]  /*6fa0*/  FMUL.FTZ R131, R0.reuse, R131 ;  /* 0x0000008300837220 */ /* 0x040fe20000410000 */
[----:B------:R1:W-:Y:S01]  /*6fb0*/  MUFU.TANH R14, R138 ;  /* 0x0000008a000e7308 */ /* 0x0003e20000002400 */
[----:B--2---:R-:W-:Y:S01]  /*6fc0*/  FSEL R173, R173, -INF , P4 ;  /* 0xff800000adad7808 */ /* 0x004fe20002000000 */
[----:B------:R-:W-:Y:S01]  /*6fd0*/  FMUL.FTZ R134, R0, R134 ;  /* 0x0000008600867220 */ /* 0x000fe20000410000 */
[----:B------:R-:W-:Y:S01]  /*6fe0*/  ISETP.GT.AND P4, PT, R190, 0x31, PT ;  /* 0x00000031be00780c */ /* 0x000fe20003f84270 */
[----:B------:R-:W2:Y:S04]  /*6ff0*/  S2R R229, SR_TID.X ;  /* 0x0000000000e57919 */ /* 0x000ea80000002100 */
[----:B------:R-:W3:Y:S01]  /*7000*/  MUFU.TANH R177, R177 ;  /* 0x000000b100b17308 */ /* 0x000ee20000002400 */
[----:B-1----:R-:W-:Y:S01]  /*7010*/  FMUL.FTZ R138, R0, R140 ;  /* 0x0000008c008a7220 */ /* 0x002fe20000410000 */
[----:B------:R-:W-:Y:S01]  /*7020*/  FMNMX.FTZ R140, R168, R139, !PT ;  /* 0x0000008ba88c7209 */ /* 0x000fe20007810000 */
[----:B------:R-:W-:Y:S01]  /*7030*/  FMUL.FTZ R139, R0, R141 ;  /* 0x0000008d008b7220 */ /* 0x000fe20000410000 */
[----:B0-----:R-:W-:-:S02]  /*7040*/  FSEL R176, R176, -INF , P3 ;  /* 0xff800000b0b07808 */ /* 0x001fc40001800000 */
[----:B------:R-:W-:Y:S01]  /*7050*/  FMNMX.FTZ R141, R169, R140, !PT ;  /* 0x0000008ca98d7209 */ /* 0x000fe20007810000 */
[----:B------:R-:W-:Y:S01]  /*7060*/  FMUL.FTZ R140, R0, R144 ;  /* 0x00000090008c7220 */ /* 0x000fe20000410000 */
[----:B------:R-:W0:Y:S01]  /*7070*/  MUFU.TANH R180, R180 ;  /* 0x000000b400b47308 */ /* 0x000e220000002400 */
[----:B------:R-:W-:Y:S02]  /*7080*/  ISETP.GT.AND P3, PT, R190, 0x38, PT ;  /* 0x00000038be00780c */ /* 0x000fe40003f64270 */
[----:B------:R-:W-:-:S04]  /*7090*/  FMNMX.FTZ R194, R172, R141, !PT ;  /* 0x0000008dacc27209 */ /* 0x000fc80007810000 */
[----:B------:R-:W-:Y:S01]  /*70a0*/  FMNMX.FTZ R141, R173, R194, !PT ;  /* 0x000000c2ad8d7209 */ /* 0x000fe20007810000 */
[----:B------:R-:W1:Y:S01]  /*70b0*/  MUFU.TANH R181, R181 ;  /* 0x000000b500b57308 */ /* 0x000e620000002400 */
[----:B---3--:R-:W-:Y:S02]  /*70c0*/  FSEL R177, R177, -INF , P4 ;  /* 0xff800000b1b17808 */ /* 0x008fe40002000000 */
[----:B------:R-:W-:Y:S01]  /*70d0*/  FMNMX.FTZ R144, R176, R141, !PT ;  /* 0x0000008db0907209 */ /* 0x000fe20007810000 */
[----:B------:R-:W-:Y:S01]  /*70e0*/  FMUL.FTZ R141, R0, R145 ;  /* 0x00000091008d7220 */ /* 0x000fe20000410000 */
[----:B------:R-:W-:Y:S02]  /*70f0*/  ISETP.GT.AND P4, PT, R190, 0x39, PT ;  /* 0x00000039be00780c */ /* 0x000fe40003f84270 */
[----:B------:R-:W-:Y:S01]  /*7100*/  FMNMX.FTZ R145, R177, R144, !PT ;  /* 0x00000090b1917209 */ /* 0x000fe20007810000 */
[----:B------:R-:W3:Y:S01]  /*7110*/  MUFU.TANH R152, R152 ;  /* 0x0000009800987308 */ /* 0x000ee20000002400 */
[----:B0-----:R-:W-:Y:S01]  /*7120*/  FSEL R180, R180, -INF , P3 ;  /* 0xff800000b4b47808 */ /* 0x001fe20001800000 */
[----:B------:R-:W-:Y:S01]  /*7130*/  FMUL.FTZ R144, R0, R148 ;  /* 0x0000009400907220 */ /* 0x000fe20000410000 */
[----:B------:R-:W-:-:S02]  /*7140*/  ISETP.GT.AND P3, PT, R190, 0x40, PT ;  /* 0x00000040be00780c */ /* 0x000fc40003f64270 */
[----:B------:R-:W-:Y:S02]  /*7150*/  FMNMX.FTZ R194, R180, R145, !PT ;  /* 0x00000091b4c27209 */ /* 0x000fe40007810000 */
[----:B--2---:R-:W-:Y:S01]  /*7160*/  SHF.R.U32.HI R229, RZ, 0x7, R229 ;  /* 0x00000007ffe57819 */ /* 0x004fe200000116e5 */
[----:B------:R-:W0:Y:S01]  /*7170*/  MUFU.TANH R153, R153 ;  /* 0x0000009900997308 */ /* 0x000e220000002400 */
[----:B-1----:R-:W-:Y:S02]  /*7180*/  FSEL R181, R181, -INF , P4 ;  /* 0xff800000b5b57808 */ /* 0x002fe40002000000 */
[----:B------:R-:W-:Y:S02]  /*7190*/  ISETP.GT.AND P4, PT, R190, 0x41, PT ;  /* 0x00000041be00780c */ /* 0x000fe40003f84270 */
[----:B------:R-:W-:-:S03]  /*71a0*/  FMNMX.FTZ R145, R181, R194, !PT ;  /* 0x000000c2b5917209 */ /* 0x000fc60007810000 */
[----:B------:R-:W1:Y:S01]  /*71b0*/  MUFU.TANH R156, R156 ;  /* 0x0000009c009c7308 */ /* 0x000e620000002400 */
[----:B---3--:R-:W-:Y:S02]  /*71c0*/  FSEL R152, R152, -INF , P3 ;  /* 0xff80000098987808 */ /* 0x008fe40001800000 */
[----:B------:R-:W-:Y:S02]  /*71d0*/  ISETP.GT.AND P3, PT, R190, 0x48, PT ;  /* 0x00000048be00780c */ /* 0x000fe40003f64270 */
[----:B------:R-:W-:Y:S01]  /*71e0*/  FMNMX.FTZ R148, R152, R145, !PT ;  /* 0x0000009198947209 */ /* 0x000fe20007810000 */
[----:B------:R-:W-:Y:S02]  /*71f0*/  FMUL.FTZ R145, R0, R149 ;  /* 0x0000009500917220 */ /* 0x000fe40000410000 */
[----:B------:R-:W2:Y:S01]  /*7200*/  MUFU.TANH R188, R188 ;  /* 0x000000bc00bc7308 */ /* 0x000ea20000002400 */
[----:B0-----:R-:W-:Y:S02]  /*7210*/  FSEL R153, R153, -INF , P4 ;  /* 0xff80000099997808 */ /* 0x001fe40002000000 */
[----:B------:R-:W-:-:S02]  /*7220*/  ISETP.GT.AND P4, PT, R190, 0x49, PT ;  /* 0x00000049be00780c */ /* 0x000fc40003f84270 */
[----:B------:R-:W-:Y:S01]  /*7230*/  FMNMX.FTZ R149, R153, R148, !PT ;  /* 0x0000009499957209 */ /* 0x000fe20007810000 */
[----:B------:R-:W-:Y:S02]  /*7240*/  FMUL.FTZ R148, R0, R120 ;  /* 0x0000007800947220 */ /* 0x000fe40000410000 */
[----:B------:R-:W0:Y:S01]  /*7250*/  MUFU.TANH R159, R159 ;  /* 0x0000009f009f7308 */ /* 0x000e220000002400 */
[----:B-1----:R-:W-:Y:S02]  /*7260*/  FSEL R156, R156, -INF , P3 ;  /* 0xff8000009c9c7808 */ /* 0x002fe40001800000 */
[----:B------:R-:W-:Y:S02]  /*7270*/  ISETP.GT.AND P3, PT, R190, 0x50, PT ;  /* 0x00000050be00780c */ /* 0x000fe40003f64270 */
[----:B------:R-:W-:-:S03]  /*7280*/  FMNMX.FTZ R149, R156, R149, !PT ;  /* 0x000000959c957209 */ /* 0x000fc60007810000 */
[----:B------:R-:W1:Y:S01]  /*7290*/  MUFU.TANH R161, R161 ;  /* 0x000000a100a17308 */ /* 0x000e620000002400 */
[----:B--2---:R-:W-:Y:S02]  /*72a0*/  FSEL R188, R188, -INF , P4 ;  /* 0xff800000bcbc7808 */ /* 0x004fe40002000000 */
[----:B------:R-:W-:Y:S02]  /*72b0*/  ISETP.GT.AND P4, PT, R190, 0x51, PT ;  /* 0x00000051be00780c */ /* 0x000fe40003f84270 */
[----:B------:R-:W-:-:S03]  /*72c0*/  FMNMX.FTZ R120, R188, R149, !PT ;  /* 0x00000095bc787209 */ /* 0x000fc60007810000 */
[----:B------:R-:W2:Y:S01]  /*72d0*/  MUFU.TANH R164, R164 ;  /* 0x000000a400a47308 */ /* 0x000ea20000002400 */
[----:B0-----:R-:W-:Y:S02]  /*72e0*/  FSEL R159, R159, -INF , P3 ;  /* 0xff8000009f9f7808 */ /* 0x001fe40001800000 */
[----:B------:R-:W-:Y:S02]  /*72f0*/  ISETP.GT.AND P3, PT, R190, 0x58, PT ;  /* 0x00000058be00780c */ /* 0x000fe40003f64270 */
[----:B------:R-:W-:-:S03]  /*7300*/  FMNMX.FTZ R120, R159, R120, !PT ;  /* 0x000000789f787209 */ /* 0x000fc60007810000 */
[----:B------:R-:W0:Y:S01]  /*7310*/  MUFU.TANH R165, R165 ;  /* 0x000000a500a57308 */ /* 0x000e220000002400 */
[----:B-1----:R-:W-:Y:S02]  /*7320*/  FSEL R161, R161, -INF , P4 ;  /* 0xff800000a1a17808 */ /* 0x002fe40002000000 */
[----:B------:R-:W-:Y:S02]  /*7330*/  ISETP.GT.AND P4, PT, R190, 0x59, PT ;  /* 0x00000059be00780c */ /* 0x000fe40003f84270 */
[----:B------:R-:W-:Y:S01]  /*7340*/  FMNMX.FTZ R149, R161, R120, !PT ;  /* 0x00000078a1957209 */ /* 0x000fe20007810000 */
[----:B------:R-:W-:Y:S02]  /*7350*/  WARPGROUP.DEPBAR.LE gsb0, 0x0 ;  /* 0x00008000000079c5 */ /* 0x000fe40000010000 */
[----:B------:R-:W1:Y:S01]  /*7360*/  MUFU.TANH R192, R192 ;  /* 0x000000c000c07308 */ /* 0x000e620000002400 */
[----:B------:R-:W-:Y:S01]  /*7370*/  WARPGROUP.ARRIVE ;  /* 0x00000000000079c5 */ /* 0x000fe20000000000 */
[----:B--2---:R-:W-:-:S02]  /*7380*/  FSEL R164, R164, -INF , P3 ;  /* 0xff800000a4a47808 */ /* 0x004fc40001800000 */
[----:B------:R-:W-:Y:S02]  /*7390*/  ISETP.GT.AND P3, PT, R190, 0x60, PT ;  /* 0x00000060be00780c */ /* 0x000fe40003f64270 */
[----:B------:R-:W-:Y:S01]  /*73a0*/  FMNMX.FTZ R120, R164, R149, !PT ;  /* 0x00000095a4787209 */ /* 0x000fe20007810000 */
[----:B------:R-:W-:Y:S01]  /*73b0*/  QGMMA.64x192x32.F32.E4M3.E4M3 R24, R212, gdesc[UR4], R24, gsb0 ;  /* 0x02e00004d4187df3 */ /* 0x000fe20008000818 */
[----:B------:R-:W2:Y:S01]  /*73c0*/  MUFU.TANH R138, R138 ;  /* 0x0000008a008a7308 */ /* 0x000ea20000002400 */
[----:B0-----:R-:W-:Y:S01]  /*73d0*/  FSEL R165, R165, -INF , P4 ;  /* 0xff800000a5a57808 */ /* 0x001fe20002000000 */
[----:B------:R-:W-:Y:S01]  /*73e0*/  FMUL.FTZ R149, R0, R124 ;  /* 0x0000007c00957220 */ /* 0x000fe20000410000 */
[----:B------:R-:W-:Y:S01]  /*73f0*/  ISETP.GT.AND P4, PT, R190, 0x61, PT ;  /* 0x00000061be00780c */ /* 0x000fe20003f84270 */
[----:B------:R-:W-:Y:S01]  /*7400*/  UIADD3 UR6, UR11, 0x300, URZ ;  /* 0x000003000b067890 */ /* 0x000fe2000fffe03f */
[----:B------:R-:W-:Y:S01]  /*7410*/  FSEL R6, R6, -INF , P3 ;  /* 0xff80000006067808 */ /* 0x000fe20001800000 */
[----:B------:R-:W-:Y:S01]  /*7420*/  UMOV UR7, 0xc0000010 ;  /* 0xc000001000077882 */ /* 0x000fe20000000000 */
[----:B------:R-:W-:Y:S01]  /*7430*/  FMNMX.FTZ R193, R165, R120, !PT ;  /* 0x00000078a5c17209 */ /* 0x000fe20007810000 */
[----:B------:R-:W0:Y:S01]  /*7440*/  MUFU.TANH R139, R139 ;  /* 0x0000008b008b7308 */ /* 0x000e220000002400 */
[----:B------:R-:W-:-:S02]  /*7450*/  ISETP.GT.AND P3, PT, R190, 0x68, PT ;  /* 0x00000068be00780c */ /* 0x000fc40003f64270 */
[----:B-1----:R-:W-:Y:S01]  /*7460*/  FSEL R120, R192, -INF , P4 ;  /* 0xff800000c0787808 */ /* 0x002fe20002000000 */
[----:B------:R-:W-:Y:S01]  /*7470*/  FMUL.FTZ R192, R0, R125 ;  /* 0x0000007d00c07220 */ /* 0x000fe20000410000 */
[----:B------:R-:W-:Y:S02]  /*7480*/  FMNMX.FTZ R193, R6, R193, !PT ;  /* 0x000000c106c17209 */ /* 0x000fe40007810000 */
[----:B------:R-:W-:Y:S01]  /*7490*/  ISETP.GT.AND P4, PT, R190, 0x69, PT ;  /* 0x00000069be00780c */ /* 0x000fe20003f84270 */
[----:B------:R-:W1:Y:S01]  /*74a0*/  MUFU.TANH R140, R140 ;  /* 0x0000008c008c7308 */ /* 0x000e620000002400 */
[----:B--2---:R-:W-:Y:S02]  /*74b0*/  FSEL R124, R138, -INF , P3 ;  /* 0xff8000008a7c7808 */ /* 0x004fe40001800000 */
[----:B------:R-:W-:Y:S02]  /*74c0*/  FMNMX.FTZ R193, R120, R193, !PT ;  /* 0x000000c178c17209 */ /* 0x000fe40007810000 */
[----:B------:R-:W-:-:S02]  /*74d0*/  ISETP.GT.AND P3, PT, R190, 0x70, PT ;  /* 0x00000070be00780c */ /* 0x000fc40003f64270 */
[----:B------:R-:W-:Y:S01]  /*74e0*/  FMNMX.FTZ R138, R124, R193, !PT ;  /* 0x000000c17c8a7209 */ /* 0x000fe20007810000 */
[----:B------:R-:W2:Y:S01]  /*74f0*/  MUFU.TANH R141, R141 ;  /* 0x0000008d008d7308 */ /* 0x000ea20000002400 */
[----:B0-----:R-:W-:Y:S01]  /*7500*/  FSEL R125, R139, -INF , P4 ;  /* 0xff8000008b7d7808 */ /* 0x001fe20002000000 */
[----:B------:R-:W-:Y:S01]  /*7510*/  FMUL.FTZ R193, R0, R128 ;  /* 0x0000008000c17220 */ /* 0x000fe20000410000 */
[----:B------:R-:W-:Y:S02]  /*7520*/  ISETP.GT.AND P4, PT, R190, 0x71, PT ;  /* 0x00000071be00780c */ /* 0x000fe40003f84270 */
[----:B------:R-:W-:-:S03]  /*7530*/  FMNMX.FTZ R139, R125, R138, !PT ;  /* 0x0000008a7d8b7209 */ /* 0x000fc60007810000 */
[----:B------:R-:W0:Y:S01]  /*7540*/  MUFU.TANH R144, R144 ;  /* 0x0000009000907308 */ /* 0x000e220000002400 */
[----:B-1----:R-:W-:Y:S02]  /*7550*/  FSEL R128, R140, -INF , P3 ;  /* 0xff8000008c807808 */ /* 0x002fe40001800000 */
[----:B------:R-:W-:Y:S02]  /*7560*/  ISETP.GT.AND P3, PT, R190, 0x78, PT ;  /* 0x00000078be00780c */ /* 0x000fe40003f64270 */
[----:B------:R-:W-:-:S03]  /*7570*/  FMNMX.FTZ R139, R128, R139, !PT ;  /* 0x0000008b808b7209 */ /* 0x000fc60007810000 */
[----:B------:R-:W1:Y:S01]  /*7580*/  MUFU.TANH R145, R145 ;  /* 0x0000009100917308 */ /* 0x000e620000002400 */
[----:B--2---:R-:W-:Y:S01]  /*7590*/  FSEL R138, R141, -INF , P4 ;  /* 0xff8000008d8a7808 */ /* 0x004fe20002000000 */
[----:B------:R-:W-:Y:S01]  /*75a0*/  FMUL.FTZ R141, R0, R129 ;  /* 0x00000081008d7220 */ /* 0x000fe20000410000 */
[----:B------:R-:W-:Y:S02]  /*75b0*/  ISETP.GT.AND P4, PT, R190, 0x79, PT ;  /* 0x00000079be00780c */ /* 0x000fe40003f84270 */
[----:B------:R-:W-:-:S03]  /*75c0*/  FMNMX.FTZ R140, R138, R139, !PT ;  /* 0x0000008b8a8c7209 */ /* 0x000fc60007810000 */
[----:B------:R-:W2:Y:S01]  /*75d0*/  MUFU.TANH R148, R148 ;  /* 0x0000009400947308 */ /* 0x000ea20000002400 */
[----:B0-----:R-:W-:Y:S02]  /*75e0*/  FSEL R129, R144, -INF , P3 ;  /* 0xff80000090817808 */ /* 0x001fe40001800000 */
[----:B------:R-:W-:Y:S02]  /*75f0*/  ISETP.GT.AND P3, PT, R190, 0x80, PT ;  /* 0x00000080be00780c */ /* 0x000fe40003f64270 */
[----:B------:R-:W-:-:S03]  /*7600*/  FMNMX.FTZ R140, R129, R140, !PT ;  /* 0x0000008c818c7209 */ /* 0x000fc60007810000 */
[----:B------:R-:W0:Y:S01]  /*7610*/  MUFU.TANH R121, R121 ;  /* 0x0000007900797308 */ /* 0x000e220000002400 */
[----:B-1----:R-:W-:Y:S01]  /*7620*/  FSEL R139, R145, -INF , P4 ;  /* 0xff800000918b7808 */ /* 0x002fe20002000000 */
[----:B------:R-:W-:Y:S01]  /*7630*/  FMUL.FTZ R145, R0, R132 ;  /* 0x0000008400917220 */ /* 0x000fe20000410000 */
[----:B------:R-:W-:-:S05]  /*7640*/  ISETP.GT.AND P4, PT, R190, 0x81, PT ;  /* 0x00000081be00780c */ /* 0x000fca0003f84270 */
[----:B------:R-:W1:Y:S01]  /*7650*/  MUFU.TANH R149, R149 ;  /* 0x0000009500957308 */ /* 0x000e620000002400 */
[----:B--2---:R-:W-:Y:S02]  /*7660*/  FSEL R132, R148, -INF , P3 ;  /* 0xff80000094847808 */ /* 0x004fe40001800000 */
[----:B------:R-:W-:-:S05]  /*7670*/  ISETP.GT.AND P3, PT, R190, 0x88, PT ;  /* 0x00000088be00780c */ /* 0x000fca0003f64270 */
[----:B------:R-:W2:Y:S08]  /*7680*/  MUFU.TANH R192, R192 ;  /* 0x000000c000c07308 */ /* 0x000eb00000002400 */
[----:B------:R3:W4:Y:S08]  /*7690*/  MUFU.TANH R194, R193 ;  /* 0x000000c100c27308 */ /* 0x0007300000002400 */
[----:B------:R1:W5:Y:S01]  /*76a0*/  MUFU.TANH R195, R141 ;  /* 0x0000008d00c37308 */ /* 0x0003620000002400 */
[----:B---3--:R-:W-:-:S02]  /*76b0*/  FMNMX.FTZ R193, R139, R140, !PT ;  /* 0x0000008c8bc17209 */ /* 0x008fc40007810000 */
[----:B0-----:R-:W-:Y:S01]  /*76c0*/  FSEL R140, R121, -INF , P4 ;  /* 0xff800000798c7808 */ /* 0x001fe20002000000 */
[----:B------:R-:W-:Y:S01]  /*76d0*/  FMUL.FTZ R121, R0, R133 ;  /* 0x0000008500797220 */ /* 0x000fe20000410000 */
[----:B------:R-:W-:Y:S02]  /*76e0*/  FMNMX.FTZ R193, R132, R193, !PT ;  /* 0x000000c184c17209 */ /* 0x000fe40007810000 */
[----:B------:R-:W-:Y:S01]  /*76f0*/  ISETP.GT.AND P4, PT, R190, 0x89, PT ;  /* 0x00000089be00780c */ /* 0x000fe20003f84270 */
[----:B------:R0:W3:Y:S01]  /*7700*/  MUFU.TANH R196, R145 ;  /* 0x0000009100c47308 */ /* 0x0000e20000002400 */
[----:B-1----:R-:W-:Y:S02]  /*7710*/  FSEL R141, R149, -INF , P3 ;  /* 0xff800000958d7808 */ /* 0x002fe40001800000 */
[----:B------:R-:W-:Y:S02]  /*7720*/  FMNMX.FTZ R148, R140, R193, !PT ;  /* 0x000000c18c947209 */ /* 0x000fe40007810000 */
[----:B------:R-:W-:-:S02]  /*7730*/  ISETP.GT.AND P3, PT, R190, 0x90, PT ;  /* 0x00000090be00780c */ /* 0x000fc40003f64270 */
[----:B--2---:R-:W-:Y:S01]  /*7740*/  FSEL R144, R192, -INF , P4 ;  /* 0xff800000c0907808 */ /* 0x004fe20002000000 */
[----:B------:R1:W2:Y:S01]  /*7750*/  MUFU.TANH R193, R121 ;  /* 0x0000007900c17308 */ /* 0x0002a20000002400 */
[----:B------:R-:W-:Y:S01]  /*7760*/  FMNMX.FTZ R133, R141, R148, !PT ;  /* 0x000000948d857209 */ /* 0x000fe20007810000 */
[----:B0-----:R-:W-:Y:S01]  /*7770*/  FMUL.FTZ R145, R0, R142 ;  /* 0x0000008e00917220 */ /* 0x001fe20000410000 */
[----:B------:R-:W-:Y:S02]  /*7780*/  ISETP.GT.AND P4, PT, R190, 0x91, PT ;  /* 0x00000091be00780c */ /* 0x000fe40003f84270 */
[----:B----4-:R-:W-:Y:S02]  /*7790*/  FSEL R142, R194, -INF , P3 ;  /* 0xff800000c28e7808 */ /* 0x010fe40001800000 */
[----:B------:R-:W-:Y:S01]  /*77a0*/  FMNMX.FTZ R149, R144, R133, !PT ;  /* 0x0000008590957209 */ /* 0x000fe20007810000 */
[----:B------:R-:W0:Y:S01]  /*77b0*/  MUFU.TANH R8, R8 ;  /* 0x0000000800087308 */ /* 0x000e220000002400 */
[----:B------:R-:W-:-:S02]  /*77c0*/  ISETP.GT.AND P3, PT, R190, 0x98, PT ;  /* 0x00000098be00780c */ /* 0x000fc40003f64270 */
[----:B-----5:R-:W-:Y:S02]  /*77d0*/  FSEL R133, R195, -INF , P4 ;  /* 0xff800000c3857808 */ /* 0x020fe40002000000 */
[----:B------:R-:W-:Y:S01]  /*77e0*/  FMNMX.FTZ R192, R142, R149, !PT ;  /* 0x000000958ec07209 */ /* 0x000fe20007810000 */
[----:B------:R-:W-:Y:S01]  /*77f0*/  FMUL.FTZ R149, R0, R143 ;  /* 0x0000008f00957220 */ /* 0x000fe20000410000 */
[----:B------:R-:W-:Y:S01]  /*7800*/  ISETP.GT.AND P4, PT, R190, 0x99, PT ;  /* 0x00000099be00780c */ /* 0x000fe20003f84270 */
[----:B------:R-:W4:Y:S01]  /*7810*/  MUFU.TANH R9, R9 ;  /* 0x0000000900097308 */ /* 0x000f220000002400 */
[----:B---3--:R-:W-:Y:S02]  /*7820*/  FSEL R148, R196, -INF , P3 ;  /* 0xff800000c4947808 */ /* 0x008fe40001800000 */
[----:B-1----:R-:W-:Y:S02]  /*7830*/  FMNMX.FTZ R121, R133, R192, !PT ;  /* 0x000000c085797209 */ /* 0x002fe40007810000 */
[----:B--2---:R-:W-:-:S02]  /*7840*/  FSEL R143, R193, -INF , P4 ;  /* 0xff800000c18f7808 */ /* 0x004fc40002000000 */
[----:B------:R-:W-:Y:S01]  /*7850*/  FMNMX.FTZ R190, R148, R121, !PT ;  /* 0x0000007994be7209 */ /* 0x000fe20007810000 */
[----:B------:R-:W1:Y:S01]  /*7860*/  SHFL.IDX PT, R193, R162, 0x1, 0x1c1f ;  /* 0x003c1f00a2c17f89 */ /* 0x000e6200000e0000 */
[----:B------:R-:W2:Y:S02]  /*7870*/  MUFU.TANH R12, R12 ;  /* 0x0000000c000c7308 */ /* 0x000ea40000002400 */
[----:B------:R-:W-:-:S05]  /*7880*/  FMNMX.FTZ R190, R143, R190, !PT ;  /* 0x000000be8fbe7209 */ /* 0x000fca0007810000 */
[----:B------:R-:W3:Y:S01]  /*7890*/  SHFL.BFLY PT, R121, R190, 0x2, 0x1f ;  /* 0x0c401f00be797f89 */ /* 0x000ee200000e0000 */
[----:B------:R-:W5:Y:S08]  /*78a0*/  MUFU.TANH R13, R13 ;  /* 0x0000000d000d7308 */ /* 0x000f700000002400 */
[----:B------:R-:W5:Y:S01]  /*78b0*/  MUFU.TANH R20, R20 ;  /* 0x0000001400147308 */ /* 0x000f620000002400 */
[----:B-1----:R-:W-:-:S07]  /*78c0*/  IADD3 R166, R193, -UR53, R166 ;  /* 0x80000035c1a67c10 */ /* 0x002fce000fffe0a6 */
[----:B------:R-:W1:Y:S01]  /*78d0*/  MUFU.TANH R21, R21 ;  /* 0x0000001500157308 */ /* 0x000e620000002400 */
[C---:B------:R-:W-:Y:S02]  /*78e0*/  ISETP.GT.AND P4, PT, R166.reuse, RZ, PT ;  /* 0x000000ffa600720c */ /* 0x040fe40003f84270 */
[----:B------:R-:W-:Y:S02]  /*78f0*/  ISETP.GT.AND P5, PT, R166, 0x1, PT ;  /* 0x00000001a600780c */ /* 0x000fe40003fa4270 */
[----:B---3--:R-:W-:Y:S01]  /*7900*/  FMNMX.FTZ R192, R190, R121, !PT ;  /* 0x00000079bec07209 */ /* 0x008fe20007810000 */
[----:B------:R-:W-:Y:S01]  /*7910*/  FMUL.FTZ R190, R0, R135 ;  /* 0x0000008700be7220 */ /* 0x000fe20000410000 */
[----:B0-----:R-:W-:Y:S01]  /*7920*/  FSEL R8, R8, -INF , P4 ;  /* 0xff80000008087808 */ /* 0x001fe20002000000 */
[----:B------:R-:W0:Y:S01]  /*7930*/  MUFU.TANH R186, R186 ;  /* 0x000000ba00ba7308 */ /* 0x000e220000002400 */
[----:B------:R-:W-:Y:S01]  /*7940*/  ISETP.GT.AND P4, PT, R166, 0x8, PT ;  /* 0x00000008a600780c */ /* 0x000fe20003f84270 */
[----:B------:R-:W3:Y:S01]  /*7950*/  SHFL.BFLY PT, R121, R192, 0x1, 0x1f ;  /* 0x0c201f00c0797f89 */ /* 0x000ee200000e0000 */
[----:B----4-:R-:W-:-:S02]  /*7960*/  FSEL R9, R9, -INF , P5 ;  /* 0xff80000009097808 */ /* 0x010fc40002800000 */
[----:B------:R-:W-:Y:S02]  /*7970*/  ISETP.GT.AND P5, PT, R166, 0x9, PT ;  /* 0x00000009a600780c */ /* 0x000fe40003fa4270 */
[----:B--2---:R-:W-:Y:S01]  /*7980*/  FSEL R162, R12, -INF , P4 ;  /* 0xff8000000ca27808 */ /* 0x004fe20002000000 */
[----:B------:R-:W2:Y:S01]  /*7990*/  MUFU.TANH R187, R187 ;  /* 0x000000bb00bb7308 */ /* 0x000ea20000002400 */
[C---:B------:R-:W-:Y:S02]  /*79a0*/  ISETP.GT.AND P4, PT, R166.reuse, 0x10, PT ;  /* 0x00000010a600780c */ /* 0x040fe40003f84270 */
[----:B-----5:R-:W-:Y:S02]  /*79b0*/  FSEL R13, R13, -INF , P5 ;  /* 0xff8000000d0d7808 */ /* 0x020fe40002800000 */
[----:B------:R-:W-:Y:S02]  /*79c0*/  ISETP.GT.AND P5, PT, R166, 0x11, PT ;  /* 0x00000011a600780c */ /* 0x000fe40003fa4270 */
[----:B------:R-:W-:Y:S01]  /*79d0*/  FSEL R20, R20, -INF , P4 ;  /* 0xff80000014147808 */ /* 0x000fe20002000000 */
[----:B------:R-:W4:Y:S01]  /*79e0*/  MUFU.TANH R170, R170 ;  /* 0x000000aa00aa7308 */ /* 0x000f220000002400 */
[----:B------:R-:W-:-:S02]  /*79f0*/  ISETP.GT.AND P4, PT, R166, 0x18, PT ;  /* 0x00000018a600780c */ /* 0x000fc40003f84270 */
[----:B-1----:R-:W-:Y:S02]  /*7a00*/  FSEL R21, R21, -INF , P5 ;  /* 0xff80000015157808 */ /* 0x002fe40002800000 */
[----:B------:R-:W-:Y:S02]  /*7a10*/  ISETP.GT.AND P5, PT, R166, 0x19, PT ;  /* 0x00000019a600780c */ /* 0x000fe40003fa4270 */
[----:B0-----:R-:W-:Y:S01]  /*7a20*/  FSEL R186, R186, -INF , P4 ;  /* 0xff800000baba7808 */ /* 0x001fe20002000000 */
[----:B------:R-:W0:Y:S01]  /*7a30*/  MUFU.TANH R171, R171 ;  /* 0x000000ab00ab7308 */ /* 0x000e220000002400 */
[----:B------:R-:W-:Y:S02]  /*7a40*/  ISETP.GT.AND P4, PT, R166, 0x20, PT ;  /* 0x00000020a600780c */ /* 0x000fe40003f84270 */
[----:B---3--:R-:W-:Y:S01]  /*7a50*/  FMNMX.FTZ R121, R192, R121, !PT ;  /* 0x00000079c0797209 */ /* 0x008fe20007810000 */
[----:B------:R-:W-:Y:S01]  /*7a60*/  IMAD.U32 R192, RZ, RZ, UR10 ;  /* 0x0000000affc07e24 */ /* 0x000fe2000f8e00ff */
[----:B--2---:R-:W-:-:S02]  /*7a70*/  FSEL R187, R187, -INF , P5 ;  /* 0xff800000bbbb7808 */ /* 0x004fc40002800000 */
[C---:B------:R-:W-:Y:S01]  /*7a80*/  FSETP.NEU.FTZ.AND P3, PT, R121.reuse, -INF , PT ;  /* 0xff8000007900780b */ /* 0x040fe20003f7d000 */
[----:B------:R-:W-:-:S01]  /*7a90*/  FFMA.FTZ R135, R121, R192, -8 ;  /* 0xc100000079877423 */ /* 0x000fc200000100c0 */
[----:B------:R-:W1:Y:S01]  /*7aa0*/  MUFU.TANH R174, R174 ;  /* 0x000000ae00ae7308 */ /* 0x000e620000002400 */
[----:B------:R-:W-:Y:S02]  /*7ab0*/  ISETP.GT.AND P5, PT, R166, 0x21, PT ;  /* 0x00000021a600780c */ /* 0x000fe40003fa4270 */
[----:B----4-:R-:W-:Y:S02]  /*7ac0*/  FSEL R170, R170, -INF , P4 ;  /* 0xff800000aaaa7808 */ /* 0x010fe40002000000 */
[----:B------:R-:W-:Y:S02]  /*7ad0*/  FSEL R135, R135, RZ, P3 ;  /* 0x000000ff87877208 */ /* 0x000fe40001800000 */
[----:B------:R-:W-:Y:S01]  /*7ae0*/  ISETP.GT.AND P4, PT, R166, 0x28, PT ;  /* 0x00000028a600780c */ /* 0x000fe20003f84270 */
[----:B------:R-:W2:Y:S01]  /*7af0*/  MUFU.TANH R175, R175 ;  /* 0x000000af00af7308 */ /* 0x000ea20000002400 */
[----:B------:R-:W-:-:S02]  /*7b00*/  WARPGROUP.DEPBAR.LE gsb0, 0x0 ;  /* 0x00008000000079c5 */ /* 0x000fc40000010000 */
[----:B------:R-:W-:Y:S01]  /*7b10*/  WARPGROUP.ARRIVE ;  /* 0x00000000000079c5 */ /* 0x000fe20000000000 */
[----:B------:R-:W-:-:S01]  /*7b20*/  FFMA.FTZ R193, R184, UR10, -R135 ;  /* 0x0000000ab8c17c23 */ /* 0x000fc20008010887 */
[----:B------:R-:W-:Y:S01]  /*7b30*/  FMNMX.FTZ R184, R8, R5, !PT ;  /* 0x0000000508b87209 */ /* 0x000fe20007810000 */
[----:B------:R-:W-:-:S01]  /*7b40*/  FFMA.FTZ R192, R191, UR10, -R135 ;  /* 0x0000000abfc07c23 */ /* 0x000fc20008010887 */
[----:B0-----:R-:W-:Y:S01]  /*7b50*/  FSEL R171, R171, -INF , P5 ;  /* 0xff800000abab7808 */ /* 0x001fe20002800000 */
[----:B------:R-:W0:Y:S01]  /*7b60*/  MUFU.TANH R178, R178 ;  /* 0x000000b200b27308 */ /* 0x000e220000002400 */
[----:B------:R-:W-:Y:S01]  /*7b70*/  QGMMA.64x192x32.F32.E4M3.E4M3 R24, R208, gdesc[UR4], R24, gsb0 ;  /* 0x02e00004d0187df3 */ /* 0x000fe20008000818 */
[----:B------:R-:W-:Y:S01]  /*7b80*/  FMNMX.FTZ R191, R9, R184, !PT ;  /* 0x000000b809bf7209 */ /* 0x000fe20007810000 */
[--C-:B------:R-:W-:Y:S01]  /*7b90*/  FFMA.FTZ R194, R181, UR10, -R135.reuse ;  /* 0x0000000ab5c27c23 */ /* 0x100fe20008010887 */
[----:B------:R-:W-:Y:S01]  /*7ba0*/  ISETP.GT.AND P5, PT, R166, 0x29, PT ;  /* 0x00000029a600780c */ /* 0x000fe20003fa4270 */
[----:B------:R-:W-:Y:S01]  /*7bb0*/  UIADD3 UR6, UR11, 0x480, URZ ;  /* 0x000004800b067890 */ /* 0x000fe2000fffe03f */
[----:B------:R-:W-:Y:S01]  /*7bc0*/  FMNMX.FTZ R184, R162, R191, !PT ;  /* 0x000000bfa2b87209 */ /* 0x000fe20007810000 */
[----:B------:R-:W-:Y:S01]  /*7bd0*/  UMOV UR7, 0xc0000010 ;  /* 0xc000001000077882 */ /* 0x000fe20000000000 */
[----:B------:R-:W3:Y:S01]  /*7be0*/  MUFU.TANH R179, R179 ;  /* 0x000000b300b37308 */ /* 0x000ee20000002400 */
[----:B-1----:R-:W-:Y:S01]  /*7bf0*/  FSEL R174, R174, -INF , P4 ;  /* 0xff800000aeae7808 */ /* 0x002fe20002000000 */
[--C-:B------:R-:W-:Y:S01]  /*7c00*/  FFMA.FTZ R7, R7, UR10, -R135.reuse ;  /* 0x0000000a07077c23 */ /* 0x100fe20008010887 */
[----:B------:R-:W-:Y:S01]  /*7c10*/  FMNMX.FTZ R191, R13, R184, !PT ;  /* 0x000000b80dbf7209 */ /* 0x000fe20007810000 */
[--C-:B------:R-:W-:Y:S01]  /*7c20*/  FFMA.FTZ R10, R10, UR10, -R135.reuse ;  /* 0x0000000a0a0a7c23 */ /* 0x100fe20008010887 */
[----:B------:R-:W-:Y:S01]  /*7c30*/  ISETP.GT.AND P4, PT, R166, 0x30, PT ;  /* 0x00000030a600780c */ /* 0x000fe20003f84270 */
[--C-:B------:R-:W-:Y:S01]  /*7c40*/  FFMA.FTZ R11, R11, UR10, -R135.reuse ;  /* 0x0000000a0b0b7c23 */ /* 0x100fe20008010887 */
[----:B------:R-:W-:Y:S01]  /*7c50*/  FMNMX.FTZ R184, R20, R191, !PT ;  /* 0x000000bf14b87209 */ /* 0x000fe20007810000 */
[----:B------:R-:W1:Y:S01]  /*7c60*/  MUFU.TANH R182, R182 ;  /* 0x000000b600b67308 */ /* 0x000e620000002400 */
[----:B--2---:R-:W-:Y:S01]  /*7c70*/  FSEL R175, R175, -INF , P5 ;  /* 0xff800000afaf7808 */ /* 0x004fe20002800000 */
[--C-:B------:R-:W-:Y:S01]  /*7c80*/  FFMA.FTZ R136, R136, UR10, -R135.reuse ;  /* 0x0000000a88887c23 */ /* 0x100fe20008010887 */
[----:B------:R-:W-:Y:S01]  /*7c90*/  FMNMX.FTZ R191, R21, R184, !PT ;  /* 0x000000b815bf7209 */ /* 0x000fe20007810000 */
[--C-:B------:R-:W-:Y:S01]  /*7ca0*/  FFMA.FTZ R15, R15, UR10, -R135.reuse ;  /* 0x0000000a0f0f7c23 */ /* 0x100fe20008010887 */
[----:B------:R-:W-:Y:S01]  /*7cb0*/  ISETP.GT.AND P5, PT, R166, 0x31, PT ;  /* 0x00000031a600780c */ /* 0x000fe20003fa4270 */
[--C-:B------:R-:W-:Y:S01]  /*7cc0*/  FFMA.FTZ R185, R185, UR10, -R135.reuse ;  /* 0x0000000ab9b97c23 */ /* 0x100fe20008010887 */
[----:B------:R-:W-:Y:S01]  /*7cd0*/  FMNMX.FTZ R184, R186, R191, !PT ;  /* 0x000000bfbab87209 */ /* 0x000fe20007810000 */
[----:B------:R-:W2:Y:S01]  /*7ce0*/  MUFU.TANH R183, R183 ;  /* 0x000000b700b77308 */ /* 0x000ea20000002400 */
[----:B0-----:R-:W-:Y:S01]  /*7cf0*/  FSEL R178, R178, -INF , P4 ;  /* 0xff800000b2b27808 */ /* 0x001fe20002000000 */
[--C-:B------:R-:W-:Y:S01]  /*7d00*/  FFMA.FTZ R168, R168, UR10, -R135.reuse ;  /* 0x0000000aa8a87c23 */ /* 0x100fe20008010887 */
[----:B------:R-:W-:Y:S01]  /*7d10*/  FMNMX.FTZ R191, R187, R184, !PT ;  /* 0x000000b8bbbf7209 */ /* 0x000fe20007810000 */
[--C-:B------:R-:W-:Y:S01]  /*7d20*/  FFMA.FTZ R169, R169, UR10, -R135.reuse ;  /* 0x0000000aa9a97c23 */ /* 0x100fe20008010887 */
[----:B------:R-:W-:Y:S01]  /*7d30*/  ISETP.GT.AND P4, PT, R166, 0x38, PT ;  /* 0x00000038a600780c */ /* 0x000fe20003f84270 */
[--C-:B------:R-:W-:Y:S01]  /*7d40*/  FFMA.FTZ R172, R172, UR10, -R135.reuse ;  /* 0x0000000aacac7c23 */ /* 0x100fe20008010887 */
[----:B------:R-:W-:Y:S01]  /*7d50*/  FMNMX.FTZ R184, R170, R191, !PT ;  /* 0x000000bfaab87209 */ /* 0x000fe20007810000 */
[----:B------:R-:W0:Y:S01]  /*7d60*/  MUFU.TANH R154, R154 ;  /* 0x0000009a009a7308 */ /* 0x000e220000002400 */
[----:B---3--:R-:W-:Y:S01]  /*7d70*/  FSEL R179, R179, -INF , P5 ;  /* 0xff800000b3b37808 */ /* 0x008fe20002800000 */
[--C-:B------:R-:W-:Y:S01]  /*7d80*/  FFMA.FTZ R173, R173, UR10, -R135.reuse ;  /* 0x0000000aadad7c23 */ /* 0x100fe20008010887 */
[----:B------:R-:W-:Y:S01]  /*7d90*/  FMNMX.FTZ R191, R171, R184, !PT ;  /* 0x000000b8abbf7209 */ /* 0x000fe20007810000 */
[--C-:B------:R-:W-:Y:S01]  /*7da0*/  FFMA.FTZ R176, R176, UR10, -R135.reuse ;  /* 0x0000000ab0b07c23 */ /* 0x100fe20008010887 */
[----:B------:R-:W-:Y:S01]  /*7db0*/  ISETP.GT.AND P5, PT, R166, 0x39, PT ;  /* 0x00000039a600780c */ /* 0x000fe20003fa4270 */
[--C-:B------:R-:W-:Y:S01]  /*7dc0*/  FFMA.FTZ R177, R177, UR10, -R135.reuse ;  /* 0x0000000ab1b17c23 */ /* 0x100fe20008010887 */
[----:B------:R-:W-:Y:S01]  /*7dd0*/  FMNMX.FTZ R184, R174, R191, !PT ;  /* 0x000000bfaeb87209 */ /* 0x000fe20007810000 */
        /* <DEDUP_REMOVED lines=8> */
[----:B------:R-:W-:Y:S01]  /*7e60*/  MUFU.TANH R157, R157 ;  /* 0x0000009d009d7308 */ /* 0x000fe20000002400 */
[----:B--2---:R-:W-:Y:S01]  /*7e70*/  FSEL R183, R183, -INF , P5 ;  /* 0xff800000b7b77808 */ /* 0x004fe20002800000 */
[--C-:B------:R-:W-:Y:S01]  /*7e80*/  FFMA.FTZ R165, R165, UR10, -R135.reuse ;  /* 0x0000000aa5a57c23 */ /* 0x100fe20008010887 */
[----:B------:R-:W-:Y:S01]  /*7e90*/  FMNMX.FTZ R191, R179, R184, !PT ;  /* 0x000000b8b3bf7209 */ /* 0x000fe20007810000 */
[--C-:B------:R-:W-:Y:S01]  /*7ea0*/  FFMA.FTZ R6, R6, UR10, -R135.reuse ;  /* 0x0000000a06067c23 */ /* 0x100fe20008010887 */
[----:B------:R-:W-:Y:S01]  /*7eb0*/  ISETP.GT.AND P5, PT, R166, 0x41, PT ;  /* 0x00000041a600780c */ /* 0x000fe20003fa4270 */
[--C-:B------:R-:W-:Y:S01]  /*7ec0*/  FFMA.FTZ R124, R124, UR10, -R135.reuse ;  /* 0x0000000a7c7c7c23 */ /* 0x100fe20008010887 */
[----:B------:R-:W-:Y:S01]  /*7ed0*/  FMNMX.FTZ R184, R182, R191, !PT ;  /* 0x000000bfb6b87209 */ /* 0x000fe20007810000 */
[----:B------:R-:W1:Y:S01]  /*7ee0*/  MUFU.TANH R158, R158 ;  /* 0x0000009e009e7308 */ /* 0x000e620000002400 */
[----:B0-----:R-:W-:Y:S01]  /*7ef0*/  FSEL R154, R154, -INF , P4 ;  /* 0xff8000009a9a7808 */ /* 0x001fe20002000000 */
[--C-:B------:R-:W-:Y:S01]  /*7f00*/  FFMA.FTZ R125, R125, UR10, -R135.reuse ;  /* 0x0000000a7d7d7c23 */ /* 0x100fe20008010887 */
[----:B------:R-:W-:Y:S01]  /*7f10*/  FMNMX.FTZ R191, R183, R184, !PT ;  /* 0x000000b8b7bf7209 */ /* 0x000fe20007810000 */
[--C-:B------:R-:W-:Y:S01]  /*7f20*/  FFMA.FTZ R128, R128, UR10, -R135.reuse ;  /* 0x0000000a80807c23 */ /* 0x100fe20008010887 */
[----:B------:R-:W-:Y:S01]  /*7f30*/  ISETP.GT.AND P4, PT, R166, 0x48, PT ;  /* 0x00000048a600780c */ /* 0x000fe20003f84270 */
[--C-:B------:R-:W-:Y:S01]  /*7f40*/  FFMA.FTZ R129, R129, UR10, -R135.reuse ;  /* 0x0000000a81817c23 */ /* 0x100fe20008010887 */
[----:B---3--:R-:W-:Y:S01]  /*7f50*/  FSEL R155, R155, -INF , P5 ;  /* 0xff8000009b9b7808 */ /* 0x008fe20002800000 */
[----:B------:R-:W0:Y:S01]  /*7f60*/  MUFU.TANH R160, R160 ;  /* 0x000000a000a07308 */ /* 0x000e220000002400 */
[----:B------:R-:W-:Y:S01]  /*7f70*/  FMNMX.FTZ R184, R154, R191, !PT ;  /* 0x000000bf9ab87209 */ /* 0x000fe20007810000 */
[--C-:B------:R-:W-:Y:S01]  /*7f80*/  FFMA.FTZ R132, R132, UR10, -R135.reuse ;  /* 0x0000000a84847c23 */ /* 0x100fe20008010887 */
[----:B------:R-:W-:Y:S01]  /*7f90*/  ISETP.GT.AND P5, PT, R166, 0x49, PT ;  /* 0x00000049a600780c */ /* 0x000fe20003fa4270 */
[--C-:B------:R-:W-:Y:S01]  /*7fa0*/  FFMA.FTZ R142, R142, UR10, -R135.reuse ;  /* 0x0000000a8e8e7c23 */ /* 0x100fe20008010887 */
[----:B------:R-:W-:Y:S01]  /*7fb0*/  FMNMX.FTZ R191, R155, R184, !PT ;  /* 0x000000b89bbf7209 */ /* 0x000fe20007810000 */
[----:B------:R-:W-:-:S02]  /*7fc0*/  FFMA.FTZ R133, R133, UR10, -R135 ;  /* 0x0000000a85857c23 */ /* 0x000fc40008010887 */
[----:B------:R-:W2:Y:S01]  /*7fd0*/  MUFU.TANH R163, R163 ;  /* 0x000000a300a37308 */ /* 0x000ea20000002400 */
[----:B-1----:R-:W-:Y:S02]  /*7fe0*/  FSEL R158, R158, -INF , P5 ;  /* 0xff8000009e9e7808 */ /* 0x002fe40002800000 */
[----:B------:R-:W-:-:S05]  /*7ff0*/  ISETP.GT.AND P5, PT, R166, 0x51, PT ;  /* 0x00000051a600780c */ /* 0x000fca0003fa4270 */
[----:B------:R1:W-:Y:S08]  /*8000*/  MUFU.EX2 R12, R193 ;  /* 0x000000c1000c7308 */ /* 0x0003f00000000800 */
[----:B------:R-:W3:Y:S01]  /*8010*/  MUFU.TANH R189, R189 ;  /* 0x000000bd00bd7308 */ /* 0x000ee20000002400 */
[----:B-1----:R-:W-:-:S01]  /*8020*/  FFMA.FTZ R193, R180, UR10, -R135 ;  /* 0x0000000ab4c17c23 */ /* 0x002fc20008010887 */
[----:B------:R-:W-:-:S02]  /*8030*/  FSEL R180, R157, -INF , P4 ;  /* 0xff8000009db47808 */ /* 0x000fc40002000000 */
[----:B------:R-:W-:Y:S02]  /*8040*/  ISETP.GT.AND P4, PT, R166, 0x50, PT ;  /* 0x00000050a600780c */ /* 0x000fe40003f84270 */
[----:B------:R-:W-:Y:S02]  /*8050*/  FMNMX.FTZ R191, R180, R191, !PT ;  /* 0x000000bfb4bf7209 */ /* 0x000fe40007810000 */
[----:B------:R-:W1:Y:S01]  /*8060*/  MUFU.TANH R167, R167 ;  /* 0x000000a700a77308 */ /* 0x000e620000002400 */
[----:B0-----:R-:W-:Y:S02]  /*8070*/  FSEL R181, R160, -INF , P4 ;  /* 0xff800000a0b57808 */ /* 0x001fe40002000000 */
[----:B------:R-:W-:Y:S02]  /*8080*/  FMNMX.FTZ R184, R158, R191, !PT ;  /* 0x000000bf9eb87209 */ /* 0x000fe40007810000 */
[----:B------:R-:W-:Y:S02]  /*8090*/  ISETP.GT.AND P4, PT, R166, 0x58, PT ;  /* 0x00000058a600780c */ /* 0x000fe40003f84270 */
[----:B--2---:R-:W-:Y:S01]  /*80a0*/  FSEL R163, R163, -INF , P5 ;  /* 0xff800000a3a37808 */ /* 0x004fe20002800000 */
[----:B------:R-:W0:Y:S01]  /*80b0*/  MUFU.TANH R137, R137 ;  /* 0x0000008900897308 */ /* 0x000e220000002400 */
[----:B------:R-:W-:-:S02]  /*80c0*/  FMNMX.FTZ R184, R181, R184, !PT ;  /* 0x000000b8b5b87209 */ /* 0x000fc40007810000 */
[C---:B------:R-:W-:Y:S02]  /*80d0*/  ISETP.GT.AND P5, PT, R166.reuse, 0x59, PT ;  /* 0x00000059a600780c */ /* 0x040fe40003fa4270 */
[----:B---3--:R-:W-:Y:S02]  /*80e0*/  FSEL R189, R189, -INF , P4 ;  /* 0xff800000bdbd7808 */ /* 0x008fe40002000000 */
[----:B------:R-:W-:Y:S01]  /*80f0*/  FMNMX.FTZ R184, R163, R184, !PT ;  /* 0x000000b8a3b87209 */ /* 0x000fe20007810000 */
[----:B------:R-:W-:Y:S01]  /*8100*/  MUFU.TANH R145, R145 ;  /* 0x0000009100917308 */ /* 0x000fe20000002400 */
[----:B------:R-:W-:Y:S02]  /*8110*/  ISETP.GT.AND P4, PT, R166, 0x60, PT ;  /* 0x00000060a600780c */ /* 0x000fe40003f84270 */
[----:B-1----:R-:W-:Y:S02]  /*8120*/  FSEL R167, R167, -INF , P5 ;  /* 0xff800000a7a77808 */ /* 0x002fe40002800000 */
[----:B------:R-:W-:-:S02]  /*8130*/  FMNMX.FTZ R184, R189, R184, !PT ;  /* 0x000000b8bdb87209 */ /* 0x000fc40007810000 */
[----:B------:R-:W-:Y:S01]  /*8140*/  ISETP.GT.AND P5, PT, R166, 0x61, PT ;  /* 0x00000061a600780c */ /* 0x000fe20003fa4270 */
[----:B------:R-:W1:Y:S01]  /*8150*/  MUFU.TANH R149, R149 ;  /* 0x0000009500957308 */ /* 0x000e620000002400 */
[----:B------:R-:W-:Y:S02]  /*8160*/  FSEL R14, R14, -INF , P4 ;  /* 0xff8000000e0e7808 */ /* 0x000fe40002000000 */
[----:B------:R-:W-:Y:S02]  /*8170*/  FMNMX.FTZ R191, R167, R184, !PT ;  /* 0x000000b8a7bf7209 */ /* 0x000fe40007810000 */
[----:B------:R-:W-:Y:S02]  /*8180*/  ISETP.GT.AND P4, PT, R166, 0x68, PT ;  /* 0x00000068a600780c */ /* 0x000fe40003f84270 */
[----:B0-----:R-:W-:Y:S01]  /*8190*/  FSEL R137, R137, -INF , P5 ;  /* 0xff80000089897808 */ /* 0x001fe20002800000 */
[----:B------:R-:W-:Y:S01]  /*81a0*/  MUFU.TANH R146, R146 ;  /* 0x0000009200927308 */ /* 0x000fe20000002400 */
[----:B------:R-:W-:-:S02]  /*81b0*/  FMNMX.FTZ R184, R14, R191, !PT ;  /* 0x000000bf0eb87209 */ /* 0x000fc40007810000 */
[----:B------:R-:W-:Y:S02]  /*81c0*/  ISETP.GT.AND P5, PT, R166, 0x69, PT ;  /* 0x00000069a600780c */ /* 0x000fe40003fa4270 */
[----:B------:R-:W-:-:S03]  /*81d0*/  FMNMX.FTZ R191, R137, R184, !PT ;  /* 0x000000b889bf7209 */ /* 0x000fc60007810000 */
[----:B------:R-:W0:Y:S01]  /*81e0*/  MUFU.TANH R147, R147 ;  /* 0x0000009300937308 */ /* 0x000e220000002400 */
[----:B-1----:R-:W-:Y:S02]  /*81f0*/  FSEL R149, R149, -INF , P5 ;  /* 0xff80000095957808 */ /* 0x002fe40002800000 */
[----:B------:R-:W-:-:S05]  /*8200*/  ISETP.GT.AND P5, PT, R166, 0x71, PT ;  /* 0x00000071a600780c */ /* 0x000fca0003fa4270 */
[----:B------:R1:W-:Y:S08]  /*8210*/  MUFU.EX2 R157, R193 ;  /* 0x000000c1009d7308 */ /* 0x0003f00000000800 */
[----:B------:R-:W-:Y:S01]  /*8220*/  MUFU.TANH R150, R150 ;  /* 0x0000009600967308 */ /* 0x000fe20000002400 */
[----:B-1----:R-:W-:-:S01]  /*8230*/  FFMA.FTZ R193, R156, UR10, -R135 ;  /* 0x0000000a9cc17c23 */ /* 0x002fc20008010887 */
[----:B------:R-:W-:-:S02]  /*8240*/  FSEL R156, R145, -INF , P4 ;  /* 0xff800000919c7808 */ /* 0x000fc40002000000 */
[----:B------:R-:W-:Y:S02]  /*8250*/  ISETP.GT.AND P4, PT, R166, 0x70, PT ;  /* 0x00000070a600780c */ /* 0x000fe40003f84270 */
[----:B0-----:R-:W-:Y:S02]  /*8260*/  FSEL R147, R147, -INF , P5 ;  /* 0xff80000093937808 */ /* 0x001fe40002800000 */
[----:B------:R0:W-:Y:S01]  /*8270*/  MUFU.EX2 R160, R194 ;  /* 0x000000c200a07308 */ /* 0x0001e20000000800 */
[----:B------:R-:W-:Y:S02]  /*8280*/  FSEL R184, R146, -INF , P4 ;  /* 0xff80000092b87808 */ /* 0x000fe40002000000 */
[C---:B------:R-:W-:Y:S02]  /*8290*/  ISETP.GT.AND P4, PT, R166.reuse, 0x78, PT ;  /* 0x00000078a600780c */ /* 0x040fe40003f84270 */
[----:B------:R-:W-:-:S03]  /*82a0*/  ISETP.GT.AND P5, PT, R166, 0x79, PT ;  /* 0x00000079a600780c */ /* 0x000fc60003fa4270 */
[----:B------:R-:W1:Y:S01]  /*82b0*/  MUFU.TANH R151, R151 ;  /* 0x0000009700977308 */ /* 0x000e620000002400 */
[----:B0-----:R-:W-:-:S01]  /*82c0*/  FFMA.FTZ R194, R188, UR10, -R135 ;  /* 0x0000000abcc27c23 */ /* 0x001fc20008010887 */
[----:B------:R-:W-:-:S04]  /*82d0*/  FMNMX.FTZ R188, R156, R191, !PT ;  /* 0x000000bf9cbc7209 */ /* 0x000fc80007810000 */
[----:B------:R-:W-:Y:S02]  /*82e0*/  FMNMX.FTZ R191, R149, R188, !PT ;  /* 0x000000bc95bf7209 */ /* 0x000fe40007810000 */
[----:B------:R-:W0:Y:S02]  /*82f0*/  MUFU.TANH R122, R122 ;  /* 0x0000007a007a7308 */ /* 0x000e240000002400 */
[----:B------:R-:W-:-:S04]  /*8300*/  FMNMX.FTZ R188, R184, R191, !PT ;  /* 0x000000bfb8bc7209 */ /* 0x000fc80007810000 */
[----:B------:R-:W-:Y:S02]  /*8310*/  FMNMX.FTZ R188, R147, R188, !PT ;  /* 0x000000bc93bc7209 */ /* 0x000fe40007810000 */
[----:B------:R-:W2:Y:S01]  /*8320*/  MUFU.TANH R123, R123 ;  /* 0x0000007b007b7308 */ /* 0x000ea20000002400 */
[----:B-1----:R-:W-:Y:S02]  /*8330*/  FSEL R151, R151, -INF , P5 ;  /* 0xff80000097977808 */ /* 0x002fe40002800000 */
[----:B------:R-:W-:-:S05]  /*8340*/  ISETP.GT.AND P5, PT, R166, 0x81, PT ;  /* 0x00000081a600780c */ /* 0x000fca0003fa4270 */
[----:B------:R1:W-:Y:S08]  /*8350*/  MUFU.EX2 R145, R193 ;  /* 0x000000c100917308 */ /* 0x0003f00000000800 */
[----:B------:R-:W-:Y:S01]  /*8360*/  MUFU.TANH R126, R126 ;  /* 0x0000007e007e7308 */ /* 0x000fe20000002400 */
[----:B-1----:R-:W-:-:S01]  /*8370*/  FFMA.FTZ R193, R159, UR10, -R135 ;  /* 0x0000000a9fc17c23 */ /* 0x002fc20008010887 */
[----:B------:R-:W-:-:S02]  /*8380*/  FSEL R159, R150, -INF , P4 ;  /* 0xff800000969f7808 */ /* 0x000fc40002000000 */
[----:B------:R-:W-:Y:S02]  /*8390*/  ISETP.GT.AND P4, PT, R166, 0x80, PT ;  /* 0x00000080a600780c */ /* 0x000fe40003f84270 */
[----:B------:R-:W-:Y:S01]  /*83a0*/  FMNMX.FTZ R188, R159, R188, !PT ;  /* 0x000000bc9fbc7209 */ /* 0x000fe20007810000 */
[----:B------:R-:W-:Y:S02]  /*83b0*/  WARPGROUP.DEPBAR.LE gsb0, 0x0 ;  /* 0x00008000000079c5 */ /* 0x000fe40000010000 */
[----:B------:R-:W1:Y:S01]  /*83c0*/  MUFU.TANH R127, R127 ;  /* 0x0000007f007f7308 */ /* 0x000e620000002400 */
[----:B0-----:R-:W-:Y:S01]  /*83d0*/  FSEL R122, R122, -INF , P4 ;  /* 0xff8000007a7a7808 */ /* 0x001fe20002000000 */
[----:B------:R-:W-:Y:S01]  /*83e0*/  WARPGROUP.ARRIVE ;  /* 0x00000000000079c5 */ /* 0x000fe20000000000 */
[----:B------:R-:W-:Y:S02]  /*83f0*/  FMNMX.FTZ R191, R151, R188, !PT ;  /* 0x000000bc97bf7209 */ /* 0x000fe40007810000 */
[----:B------:R-:W-:-:S02]  /*8400*/  ISETP.GT.AND P4, PT, R166, 0x88, PT ;  /* 0x00000088a600780c */ /* 0x000fc40003f84270 */
[----:B--2---:R-:W-:Y:S01]  /*8410*/  FSEL R123, R123, -INF , P5 ;  /* 0xff8000007b7b7808 */ /* 0x004fe20002800000 */
[----:B------:R-:W0:Y:S01]  /*8420*/  MUFU.TANH R130, R130 ;  /* 0x0000008200827308 */ /* 0x000e220000002400 */
[----:B------:R-:W-:Y:S01]  /*8430*/  FMNMX.FTZ R188, R122, R191, !PT ;  /* 0x000000bf7abc7209 */ /* 0x000fe20007810000 */
[----:B------:R-:W-:Y:S01]  /*8440*/  QGMMA.64x192x32.F32.E4M3.E4M3 R24, R204, gdesc[UR4], R24, gsb0 ;  /* 0x02e00004cc187df3 */ /* 0x000fe20008000818 */
[----:B------:R-:W-:Y:S01]  /*8450*/  ISETP.GT.AND P5, PT, R166, 0x89, PT ;  /* 0x00000089a600780c */ /* 0x000fe20003fa4270 */
[----:B------:R-:W-:Y:S01]  /*8460*/  UIADD3 UR6, UR11, 0x600, URZ ;  /* 0x000006000b067890 */ /* 0x000fe2000fffe03f */
[----:B------:R-:W-:Y:S01]  /*8470*/  FMNMX.FTZ R191, R123, R188, !PT ;  /* 0x000000bc7bbf7209 */ /* 0x000fe20007810000 */
[----:B------:R-:W-:Y:S02]  /*8480*/  UMOV UR7, 0xc0000010 ;  /* 0xc000001000077882 */ /* 0x000fe40000000000 */
[----:B------:R-:W2:Y:S01]  /*8490*/  MUFU.TANH R131, R131 ;  /* 0x0000008300837308 */ /* 0x000ea20000002400 */
[----:B-1----:R-:W-:-:S02]  /*84a0*/  FSEL R127, R127, -INF , P5 ;  /* 0xff8000007f7f7808 */ /* 0x002fc40002800000 */
        /* <DEDUP_REMOVED lines=12> */
[----:B------:R0:W-:Y:S01]  /*8570*/  MUFU.EX2 R126, R193 ;  /* 0x000000c1007e7308 */ /* 0x0001e20000000800 */
[----:B------:R-:W-:-:S02]  /*8580*/  FMNMX.FTZ R188, R130, R191, !PT ;  /* 0x000000bf82bc7209 */ /* 0x000fc40007810000 */
[----:B------:R-:W-:Y:S01]  /*8590*/  ISETP.GT.AND P5, PT, R166, 0x99, PT ;  /* 0x00000099a600780c */ /* 0x000fe20003fa4270 */
[----:B------:R-:W-:-:S01]  /*85a0*/  FFMA.FTZ R166, R120, UR10, -R135 ;  /* 0x0000000a78a67c23 */ /* 0x000fc20008010887 */
[----:B---3--:R-:W-:Y:S02]  /*85b0*/  FSEL R134, R134, -INF , P4 ;  /* 0xff80000086867808 */ /* 0x008fe40002000000 */
[----:B------:R-:W-:Y:S01]  /*85c0*/  FMNMX.FTZ R191, R131, R188, !PT ;  /* 0x000000bc83bf7209 */ /* 0x000fe20007810000 */
[----:B------:R-:W-:Y:S01]  /*85d0*/  MUFU.EX2 R192, R192 ;  /* 0x000000c000c07308 */ /* 0x000fe20000000800 */
[----:B-1----:R-:W-:Y:S02]  /*85e0*/  FSEL R190, R190, -INF , P5 ;  /* 0xff800000bebe7808 */ /* 0x002fe40002800000 */
        /* <DEDUP_REMOVED lines=9> */
[----:B------:R1:W-:Y:S01]  /*8680*/  MUFU.EX2 R191, R166 ;  /* 0x000000a600bf7308 */ /* 0x0003e20000000800 */
[----:B------:R-:W-:-:S07]  /*8690*/  FFMA.FTZ R135, R143, UR10, -R135 ;  /* 0x0000000a8f877c23 */ /* 0x000fce0008010887 */
[----:B------:R-:W-:Y:S08]  /*86a0*/  MUFU.EX2 R7, R7 ;  /* 0x0000000700077308 */ /* 0x000ff00000000800 */
[----:B------:R-:W-:Y:S01]  /*86b0*/  MUFU.EX2 R10, R10 ;  /* 0x0000000a000a7308 */ /* 0x000fe20000000800 */
[----:B0-----:R-:W-:-:S07]  /*86c0*/  FMNMX.FTZ R195, R120, R195, !PT ;  /* 0x000000c378c37209 */ /* 0x001fce0007810000 */
[----:B------:R-:W-:Y:S01]  /*86d0*/  MUFU.EX2 R11, R11 ;  /* 0x0000000b000b7308 */ /* 0x000fe20000000800 */
[----:B------:R-:W0:Y:S07]  /*86e0*/  SHFL.BFLY PT, R120, R195, 0x1, 0x1f ;  /* 0x0c201f00c3787f89 */ /* 0x000e2e00000e0000 */
        /* <DEDUP_REMOVED lines=8> */
[----:B------:R-:W-:-:S05]  /*8770*/  FSEL R148, R148, RZ, P4 ;  /* 0x000000ff94947208 */ /* 0x000fca0002000000 */
[----:B------:R-:W-:Y:S01]  /*8780*/  MUFU.EX2 R169, R169 ;  /* 0x000000a900a97308 */ /* 0x000fe20000000800 */
[----:B-1----:R-:W-:-:S01]  /*8790*/  FFMA.FTZ R166, R187, UR10, -R148 ;  /* 0x0000000abba67c23 */ /* 0x002fc20008010894 */
[----:B------:R-:W-:Y:S01]  /*87a0*/  FSEL R187, R121, RZ, P3 ;  /* 0x000000ff79bb7208 */ /* 0x000fe20001800000 */
[----:B------:R-:W-:-:S01]  /*87b0*/  FFMA.FTZ R143, R8, UR10, -R148 ;  /* 0x0000000a088f7c23 */ /* 0x000fc20008010894 */
[--C-:B------:R-:W-:Y:S01]  /*87c0*/  FFMA.FTZ R8, R9, UR10, -R148.reuse ;  /* 0x0000000a09087c23 */ /* 0x100fe20008010894 */
[----:B------:R-:W-:-:S01]  /*87d0*/  FFMA.FTZ R9, R162, UR10, -R148 ;  /* 0x0000000aa2097c23 */ /* 0x000fc20008010894 */
[----:B------:R-:W-:Y:S01]  /*87e0*/  FFMA.FTZ R162, R13, UR10, -R148 ;  /* 0x0000000a0da27c23 */ /* 0x000fe20008010894 */
[----:B------:R-:W-:-:S01]  /*87f0*/  FADD.FTZ R187, -R187, R4 ;  /* 0x00000004bbbb7221 */ /* 0x000fc20000010100 */
[--C-:B------:R-:W-:Y:S01]  /*8800*/  FFMA.FTZ R4, R180, UR10, -R148.reuse ;  /* 0x0000000ab4047c23 */ /* 0x100fe20008010894 */
[----:B------:R-:W-:Y:S01]  /*8810*/  FSEL R180, R120, RZ, P4 ;  /* 0x000000ff78b47208 */ /* 0x000fe20002000000 */
[--C-:B------:R-:W-:Y:S01]  /*8820*/  FFMA.FTZ R13, R20, UR10, -R148.reuse ;  /* 0x0000000a140d7c23 */ /* 0x100fe20008010894 */
[----:B------:R-:W-:-:S01]  /*8830*/  FFMA.FTZ R20, R21, UR10, -R148 ;  /* 0x0000000a15147c23 */ /* 0x000fc20008010894 */
[--C-:B------:R-:W-:Y:S01]  /*8840*/  FFMA.FTZ R21, R186, UR10, -R148.reuse ;  /* 0x0000000aba157c23 */ /* 0x100fe20008010894 */
[----:B------:R-:W-:Y:S01]  /*8850*/  FMUL.FTZ R186, R187, UR10 ;  /* 0x0000000abbba7c20 */ /* 0x000fe20008410000 */
        /* <DEDUP_REMOVED lines=18> */
[----:B0-----:R-:W-:-:S01]  /*8980*/  FFMA.FTZ R186, R167, UR10, -R148 ;  /* 0x0000000aa7ba7c23 */ /* 0x001fc20008010894 */
        /* <DEDUP_REMOVED lines=8> */
[----:B------:R-:W-:-:S03]  /*8a10*/  FFMA.FTZ R123, R123, UR10, -R148 ;  /* 0x0000000a7b7b7c23 */ /* 0x000fc60008010894 */
[----:B------:R-:W-:-:S03]  /*8a20*/  FADD.FTZ R189, R7, R188 ;  /* 0x000000bc07bd7221 */ /* 0x000fc60000010000 */
[----:B------:R-:W1:Y:S01]  /*8a30*/  MUFU.EX2 R9, R9 ;  /* 0x0000000900097308 */ /* 0x000e620000000800 */
[----:B--2---:R-:W-:-:S01]  /*8a40*/  FFMA.FTZ R3, R180, R2, R143 ;  /* 0x00000002b4037223 */ /* 0x004fc2000001008f */
        /* <DEDUP_REMOVED lines=11> */
[----:B--2---:R-:W-:-:S07]  /*8b00*/  FADD.FTZ R2, R162, R3 ;  /* 0x00000003a2027221 */ /* 0x004fce0000010000 */
[----:B------:R-:W2:Y:S01]  /*8b10*/  MUFU.EX2 R21, R21 ;  /* 0x0000001500157308 */ /* 0x000ea20000000800 */
[----:B0-----:R-:W-:-:S01]  /*8b20*/  FADD.FTZ R3, R13, R2 ;  /* 0x000000020d037221 */ /* 0x001fc20000010000 */
[----:B------:R-:W-:Y:S02]  /*8b30*/  WARPGROUP.DEPBAR.LE gsb0, 0x0 ;  /* 0x00008000000079c5 */ /* 0x000fe40000010000 */
[----:B------:R-:W-:-:S04]  /*8b40*/  WARPGROUP.ARRIVE ;  /* 0x00000000000079c5 */ /* 0x000fc80000000000 */
[----:B------:R-:W0:Y:S01]  /*8b50*/  MUFU.EX2 R166, R166 ;  /* 0x000000a600a67308 */ /* 0x000e220000000800 */
[----:B-1----:R-:W-:-:S01]  /*8b60*/  FADD.FTZ R2, R20, R3 ;  /* 0x0000000314027221 */ /* 0x002fc20000010000 */
[----:B------:R-:W-:Y:S06]  /*8b70*/  QGMMA.64x192x32.F32.E4M3.E4M3 R24, R200, gdesc[UR4], R24, gsb0 ;  /* 0x02e00004c8187df3 */ /* 0x000fec0008000818 */
[----:B------:R-:W1:Y:S01]  /*8b80*/  MUFU.EX2 R170, R170 ;  /* 0x000000aa00aa7308 */ /* 0x000e620000000800 */
[----:B--2---:R-:W-:-:S01]  /*8b90*/  FADD.FTZ R3, R21, R2 ;  /* 0x0000000215037221 */ /* 0x004fc20000010000 */
[----:B------:R-:W-:-:S06]  /*8ba0*/  FADD.FTZ R2, R168, R167 ;  /* 0x000000a7a8027221 */ /* 0x000fcc0000010000 */
[----:B------:R-:W2:Y:S01]  /*8bb0*/  MUFU.EX2 R171, R171 ;  /* 0x000000ab00ab7308 */ /* 0x000ea20000000800 */
[----:B0-----:R-:W-:-:S07]  /*8bc0*/  FADD.FTZ R3, R166, R3 ;  /* 0x00000003a6037221 */ /* 0x001fce0000010000 */
        /* <DEDUP_REMOVED lines=8> */
[----:B-1----:R-:W-:-:S01]  /*8c50*/  FADD.FTZ R188, R174, R167 ;  /* 0x000000a7aebc7221 */ /* 0x002fc20000010000 */
[----:B------:R-:W-:-:S06]  /*8c60*/  FFMA.FTZ R167, R184, UR10, -R148 ;  /* 0x0000000ab8a77c23 */ /* 0x000fcc0008010894 */
        /* <DEDUP_REMOVED lines=12> */
[----:B------:R-:W-:Y:S01]  /*8d30*/  FFMA.FTZ R184, R147, UR10, -R148 ;  /* 0x0000000a93b87c23 */ /* 0x000fe20008010894 */
[----:B------:R-:W-:-:S05]  /*8d40*/  FADD.FTZ R147, R157, R2 ;  /* 0x000000029d937221 */ /* 0x000fca0000010000 */
[----:B------:R-:W1:Y:S01]  /*8d50*/  MUFU.EX2 R152, R152 ;  /* 0x0000009800987308 */ /* 0x000e620000000800 */
[----:B--2---:R-:W-:-:S01]  /*8d60*/  FADD.FTZ R2, R182, R3 ;  /* 0x00000003b6027221 */ /* 0x004fc20000010000 */
[----:B------:R-:W-:Y:S01]  /*8d70*/  FADD.FTZ R3, R160, R147 ;  /* 0x00000093a0037221 */ /* 0x000fe20000010000 */
[----:B------:R-:W-:-:S05]  /*8d80*/  FFMA.FTZ R147, R159, UR10, -R148 ;  /* 0x0000000a9f937c23 */ /* 0x000fca0008010894 */
[----:B------:R-:W2:Y:S01]  /*8d90*/  MUFU.EX2 R154, R154 ;  /* 0x0000009a009a7308 */ /* 0x000ea20000000800 */
[----:B0-----:R-:W-:-:S07]  /*8da0*/  FADD.FTZ R189, R183, R2 ;  /* 0x00000002b7bd7221 */ /* 0x001fce0000010000 */
[----:B------:R-:W0:Y:S01]  /*8db0*/  MUFU.EX2 R153, R153 ;  /* 0x0000009900997308 */ /* 0x000e220000000800 */
[----:B-1----:R-:W-:-:S07]  /*8dc0*/  FADD.FTZ R2, R152, R3 ;  /* 0x0000000398027221 */ /* 0x002fce0000010000 */
[----:B------:R-:W1:Y:S01]  /*8dd0*/  MUFU.EX2 R155, R155 ;  /* 0x0000009b009b7308 */ /* 0x000e620000000800 */
[----:B--2---:R-:W-:-:S01]  /*8de0*/  FADD.FTZ R188, R154, R189 ;  /* 0x000000bd9abc7221 */ /* 0x004fc20000010000 */
[----:B------:R-:W-:-:S05]  /*8df0*/  IMAD.U32 R189, RZ, RZ, UR54 ;  /* 0x00000036ffbd7e24 */ /* 0x000fca000f8e00ff */
[----:B------:R-:W-:Y:S01]  /*8e00*/  @!P1 LEA R189, R189, UR41, 0x3 ;  /* 0x00000029bdbd9c11 */ /* 0x000fe2000f8e18ff */
[----:B------:R-:W2:Y:S01]  /*8e10*/  MUFU.EX2 R4, R4 ;  /* 0x0000000400047308 */ /* 0x000ea20000000800 */
[----:B0-----:R-:W-:-:S07]  /*8e20*/  FADD.FTZ R2, R153, R2 ;  /* 0x0000000299027221 */ /* 0x001fce0000010000 */
[----:B------:R-:W0:Y:S01]  /*8e30*/  MUFU.EX2 R146, R194 ;  /* 0x000000c200927308 */ /* 0x000e220000000800 */
[----:B-1----:R-:W-:-:S01]  /*8e40*/  FADD.FTZ R3, R155, R188 ;  /* 0x000000bc9b037221 */ /* 0x002fc20000010000 */
[----:B------:R-:W-:Y:S01]  /*8e50*/  FFMA.FTZ R188, R151, UR10, -R148 ;  /* 0x0000000a97bc7c23 */ /* 0x000fe20008010894 */
[----:B------:R-:W-:-:S05]  /*8e60*/  FADD.FTZ R151, R145, R2 ;  /* 0x0000000291977221 */ /* 0x000fca0000010000 */
[----:B------:R-:W1:Y:S01]  /*8e70*/  MUFU.EX2 R187, R187 ;  /* 0x000000bb00bb7308 */ /* 0x000e620000000800 */
[----:B--2---:R-:W-:-:S07]  /*8e80*/  FADD.FTZ R2, R4, R3 ;  /* 0x0000000304027221 */ /* 0x004fce0000010000 */
[----:B------:R-:W2:Y:S01]  /*8e90*/  MUFU.EX2 R158, R158 ;  /* 0x0000009e009e7308 */ /* 0x000ea20000000800 */
[----:B0-----:R-:W-:-:S07]  /*8ea0*/  FADD.FTZ R151, R146, R151 ;  /* 0x0000009792977221 */ /* 0x001fce0000010000 */
[----:B------:R-:W0:Y:S01]  /*8eb0*/  MUFU.EX2 R161, R161 ;  /* 0x000000a100a17308 */ /* 0x000e220000000800 */
[----:B-1----:R-:W-:-:S01]  /*8ec0*/  FADD.FTZ R3, R187, R2 ;  /* 0x00000002bb037221 */ /* 0x002fc20000010000 */
[----:B------:R-:W-:Y:S01]  /*8ed0*/  FADD.FTZ R2, R150, R151 ;  /* 0x0000009796027221 */ /* 0x000fe20000010000 */
[----:B------:R-:W-:-:S05]  /*8ee0*/  FFMA.FTZ R151, R164, UR10, -R148 ;  /* 0x0000000aa4977c23 */ /* 0x000fca0008010894 */
[----:B------:R-:W1:Y:S01]  /*8ef0*/  MUFU.EX2 R163, R163 ;  /* 0x000000a300a37308 */ /* 0x000e620000000800 */
[----:B--2---:R-:W-:-:S07]  /*8f00*/  FADD.FTZ R194, R158, R3 ;  /* 0x000000039ec27221 */ /* 0x004fce0000010000 */
        /* <DEDUP_REMOVED lines=15> */
[----:B0-----:R-:W-:-:S01]  /*9000*/  FADD.FTZ R164, R14, R3 ;  /* 0x000000030ea47221 */ /* 0x001fc20000010000 */
[----:B------:R-:W-:-:S06]  /*9010*/  FADD.FTZ R3, R191, R2 ;  /* 0x00000002bf037221 */ /* 0x000fcc0000010000 */
[----:B------:R-:W0:Y:S01]  /*9020*/  MUFU.EX2 R156, R156 ;  /* 0x0000009c009c7308 */ /* 0x000e220000000800 */
[----:B-1----:R-:W-:-:S01]  /*9030*/  FADD.FTZ R159, R137, R164 ;  /* 0x000000a4899f7221 */ /* 0x002fc20000010000 */
[--C-:B------:R-:W-:Y:S01]  /*9040*/  FFMA.FTZ R164, R127, UR10, -R148.reuse ;  /* 0x0000000a7fa47c23 */ /* 0x100fe20008010894 */
[----:B------:R-:W-:-:S05]  /*9050*/  FFMA.FTZ R127, R130, UR10, -R148 ;  /* 0x0000000a827f7c23 */ /* 0x000fca0008010894 */
[----:B------:R-:W1:Y:S01]  /*9060*/  MUFU.EX2 R125, R125 ;  /* 0x0000007d007d7308 */ /* 0x000e620000000800 */
[----:B--2---:R-:W-:-:S07]  /*9070*/  FADD.FTZ R2, R124, R3 ;  /* 0x000000037c027221 */ /* 0x004fce0000010000 */
[----:B------:R-:W2:Y:S01]  /*9080*/  MUFU.EX2 R149, R149 ;  /* 0x0000009500957308 */ /* 0x000ea20000000800 */
[----:B0-----:R-:W-:-:S07]  /*9090*/  FADD.FTZ R194, R156, R159 ;  /* 0x0000009f9cc27221 */ /* 0x001fce0000010000 */
[----:B------:R-:W0:Y:S01]  /*90a0*/  MUFU.EX2 R128, R128 ;  /* 0x0000008000807308 */ /* 0x000e220000000800 */
[----:B-1----:R-:W-:-:S01]  /*90b0*/  FADD.FTZ R3, R125, R2 ;  /* 0x000000027d037221 */ /* 0x002fc20000010000 */
[----:B------:R-:W-:-:S05]  /*90c0*/  IADD3 R2, -R229, 0xb, RZ ;  /* 0x0000000be5027810 */ /* 0x000fca0007ffe1ff */
[----:B------:R1:W-:Y:S06]  /*90d0*/  BAR.ARV R2, 0x100 ;  /* 0x000400020000751d */ /* 0x0003ec0000002000 */
[----:B------:R-:W3:Y:S01]  /*90e0*/  MUFU.EX2 R167, R167 ;  /* 0x000000a700a77308 */ /* 0x000ee20000000800 */
[----:B--2---:R-:W-:-:S01]  /*90f0*/  FADD.FTZ R194, R149, R194 ;  /* 0x000000c295c27221 */ /* 0x004fc20000010000 */
[----:B-1----:R-:W-:Y:S02]  /*9100*/  @!P1 VIADD R2, R189, 0x33440 ;  /* 0x00033440bd029836 */ /* 0x002fe40000000000 */
[----:B0-----:R-:W-:-:S03]  /*9110*/  FADD.FTZ R130, R128, R3 ;  /* 0x0000000380827221 */ /* 0x001fc60000010000 */
[----:B------:R-:W-:Y:S01]  /*9120*/  @!P1 PRMT R2, RZ, 0x654, R2 ;  /* 0x00000654ff029816 */ /* 0x000fe20000000002 */
[----:B------:R-:W0:Y:S03]  /*9130*/  MUFU.EX2 R193, R193 ;  /* 0x000000c100c17308 */ /* 0x000e260000000800 */
[----:B------:R1:W-:Y:S05]  /*9140*/  @!P1 SYNCS.ARRIVE.TRANS64.RED.A1T0 RZ, [R2+URZ], RZ ;  /* 0x000000ff02ff99a7 */ /* 0x0003ea000810043f */
[----:B------:R-:W2:Y:S01]  /*9150*/  MUFU.EX2 R184, R184 ;  /* 0x000000b800b87308 */ /* 0x000ea20000000800 */
[----:B---3--:R-:W-:-:S07]  /*9160*/  FADD.FTZ R3, R167, R194 ;  /* 0x000000c2a7037221 */ /* 0x008fce0000010000 */
[----:B------:R-:W3:Y:S01]  /*9170*/  MUFU.EX2 R129, R129 ;  /* 0x0000008100817308 */ /* 0x000ee20000000800 */
[----:B0-----:R-:W-:-:S01]  /*9180*/  FADD.FTZ R194, R193, R130 ;  /* 0x00000082c1c27221 */ /* 0x001fc20000010000 */
[----:B------:R-:W-:-:S06]  /*9190*/  FFMA.FTZ R130, R131, UR10, -R148 ;  /* 0x0000000a83827c23 */ /* 0x000fcc0008010894 */
        /* <DEDUP_REMOVED lines=9> */
[----:B---3--:R-:W-:-:S01]  /*9230*/  FADD.FTZ R159, R188, R131 ;  /* 0x00000083bc9f7221 */ /* 0x008fc20000010000 */
[--C-:B------:R-:W-:Y:S01]  /*9240*/  FFMA.FTZ R131, R134, UR10, -R148.reuse ;  /* 0x0000000a86837c23 */ /* 0x100fe20008010894 */
[----:B------:R-:W-:-:S05]  /*9250*/  FFMA.FTZ R148, R190, UR10, -R148 ;  /* 0x0000000abe947c23 */ /* 0x000fca0008010894 */
        /* <DEDUP_REMOVED lines=32> */
.L_x_2020:
[----:B------:R-:W-:Y:S01]  /*9460*/  UISETP.GT.AND UP1, UPT, UR52, UR49, UPT ;  /* 0x000000313400728c */ /* 0x000fe2000bf24270 */
[----:B------:R-:W-:Y:S01]  /*9470*/  F2FP.SATFINITE.E4M3.F32.PACK_AB_MERGE_C R4, R187, R4, RZ ;  /* 0x00000004bb04723e */ /* 0x000fe200048070ff */
[----:B------:R-:W-:Y:S01]  /*9480*/  ULEA UR6, UR55, UR41, 0x3 ;  /* 0x0000002937067291 */ /* 0x000fe2000f8e183f */
[----:B------:R-:W-:Y:S01]  /*9490*/  F2FP.SATFINITE.E4M3.F32.PACK_AB_MERGE_C R10, R11, R10, RZ ;  /* 0x0000000a0b0a723e */ /* 0x000fe200048070ff */
[----:B------:R-:W-:Y:S01]  /*94a0*/  UIADD3 UR52, UR52, -0x1, URZ ;  /* 0xffffffff34347890 */ /* 0x000fe2000fffe03f */
[----:B------:R-:W-:Y:S01]  /*94b0*/  F2FP.SATFINITE.E4M3.F32.PACK_AB_MERGE_C R9, R162, R9, RZ ;  /* 0x00000009a209723e */ /* 0x000fe200048070ff */
[----:B------:R-:W-:Y:S01]  /*94c0*/  UIADD3 UR6, UR6, 0x33460, URZ ;  /* 0x0003346006067890 */ /* 0x000fe2000fffe03f */
[----:B------:R-:W-:Y:S01]  /*94d0*/  PLOP3.LUT P3, PT, PT, PT, UP1, 0x80, 0x0 ;  /* 0x000000000000781c */ /* 0x000fe20003f6f018 */
[----:B------:R-:W-:Y:S01]  /*94e0*/  UMOV UR56, UR43 ;  /* 0x0000002b00387c82 */ /* 0x000fe20008000000 */
[----:B------:R-:W-:Y:S01]  /*94f0*/  F2FP.SATFINITE.E4M3.F32.PACK_AB_MERGE_C R12, R185, R12, RZ ;  /* 0x0000000cb90c723e */ /* 0x000fe200048070ff */
[----:B------:R-:W-:Y:S01]  /*9500*/  UPRMT UR6, UR39, 0x654, UR6 ;  /* 0x0000065427067896 */ /* 0x000fe20008000006 */
[----:B------:R-:W-:Y:S01]  /*9510*/  F2FP.SATFINITE.E4M3.F32.PACK_AB_MERGE_C R21, R166, R21, RZ ;  /* 0x00000015a615723e */ /* 0x000fe200048070ff */
[----:B------:R-:W-:Y:S01]  /*9520*/  UMOV UR55, UR54 ;  /* 0x0000003600377c82 */ /* 0x000fe20008000000 */
[----:B------:R-:W-:Y:S01]  /*9530*/  F2FP.SATFINITE.E4M3.F32.PACK_AB_MERGE_C R172, R173, R172, RZ ;  /* 0x000000acadac723e */ /* 0x000fe200048070ff */
[-C--:B------:R-:W-:Y:S01]  /*9540*/  FMUL.FTZ R24, R24, R5.reuse ;  /* 0x0000000518187220 */ /* 0x080fe20000410000 */
        /* <DEDUP_REMOVED lines=130> */
[----:B------:R-:W-:-:S02]  /*9d70*/  IMAD.MOV.U32 R5, RZ, RZ, R120 ;  /* 0x000000ffff057224 */ /* 0x000fc400078e0078 */
[----:B------:R-:W-:Y:S01]  /*9d80*/  IMAD.MOV.U32 R4, RZ, RZ, R121 ;  /* 0x000000ffff047224 */ /* 0x000fe200078e0079 */
[----:B------:R-:W-:Y:S06]  /*9d90*/  @P3 BRA `(.L_x_2021) ;  /* 0xffffffb800fc3947 */ /* 0x000fec000383ffff */
[----:B------:R-:W-:-:S05]  /*9da0*/  UMOV UR48, UR54 ;  /* 0x0000003600307c82 */ /* 0x000fca0008000000 */
.L_x_2011:
[----:B------:R-:W-:-:S13]  /*9db0*/  ISETP.LE.AND P2, PT, RZ, UR52, PT ;  /* 0x00000034ff007c0c */ /* 0x000fda000bf43270 */
[----:B------:R-:W-:Y:S05]  /*9dc0*/  @!P2 BRA `(.L_x_2022) ;  /* 0x000000380030a947 */ /* 0x000fea0003800000 */
[----:B------:R-:W-:Y:S01]  /*9dd0*/  IMAD.MOV.U32 R5, RZ, RZ, R120 ;  /* 0x000000ffff057224 */ /* 0x000fe200078e0078 */
[----:B------:R-:W-:Y:S01]  /*9de0*/  UMOV UR53, UR43 ;  /* 0x0000002b00357c82 */ /* 0x000fe20008000000 */
[----:B------:R-:W-:Y:S01]  /*9df0*/  IMAD.MOV.U32 R4, RZ, RZ, R121 ;  /* 0x000000ffff047224 */ /* 0x000fe200078e0079 */
[----:B------:R-:W-:Y:S01]  /*9e00*/  UMOV UR49, UR48 ;  /* 0x0000003000317c82 */ /* 0x000fe20008000000 */
[----:B------:R-:W-:-:S05]  /*9e10*/  ULDC UR47, c[0x0][0x988] ;  /* 0x00026200002f7ab9 */ /* 0x000fca0000000800 */
.L_x_2032:
        /* <DEDUP_REMOVED lines=9> */
.L_x_2024:
[----:B------:R-:W-:Y:S01]  /*9eb0*/  ULEA UR6, UR48, UR41, 0x3 ;  /* 0x0000002930067291 */ /* 0x000fe2000f8e183f */
[----:B------:R-:W-:-:S05]  /*9ec0*/  IMAD.U32 R6, RZ, RZ, UR43 ;  /* 0x0000002bff067e24 */ /* 0x000fca000f8e00ff */
[----:B------:R-:W-:-:S04]  /*9ed0*/  SHF.L.U32 R6, R6, 0x1f, RZ ;  /* 0x0000001f06067819 */ /* 0x000fc800000006ff */
[----:B------:R0:W1:Y:S01]  /*9ee0*/  SYNCS.PHASECHK.TRANS64.TRYWAIT P2, [UR6+0x33430], R6 ;  /* 0x03343006ff0075a7 */ /* 0x0000620008040146 */
[----:B------:R-:W-:Y:S05]  /*9ef0*/  @!P0 BRA `(.L_x_2025) ;  /* 0x0000000000048947 */ /* 0x000fea0003800000 */
[----:B------:R-:W-:Y:S01]  /*9f00*/  BPT.TRAP 0x1 ;  /* 0x000000040000795c */ /* 0x000fe20000300000 */
.L_x_2025:
[----:B-1----:R-:W-:Y:S05]  /*9f10*/  @P2 BRA `(.L_x_2023) ;  /* 0x0000000000082947 */ /* 0x002fea0003800000 */
[----:B------:R-:W1:Y:S02]  /*9f20*/  SYNCS.PHASECHK.TRANS64.TRYWAIT P2, [UR6+0x33430], R6 ;  /* 0x03343006ff0075a7 */ /* 0x000e640008040146 */
[----:B-1----:R-:W-:Y:S05]  /*9f30*/  @!P2 BRA `(.L_x_2026) ;  /* 0x000000b400f0a947 */ /* 0x002fea0003800000 */
.L_x_2023:
[----:B-1----:R-:W1:Y:S01]  /*9f40*/  S2R R7, SR_TID.X ;  /* 0x0000000000077919 */ /* 0x002e620000002100 */
[----:B------:R-:W-:Y:S01]  /*9f50*/  UIMAD UR54, UR48, 0x780, UR46 ;  /* 0x00000780303678a4 */ /* 0x000fe2000f8e022e */
[----:B------:R-:W-:Y:S01]  /*9f60*/  UMOV UR27, 0x80000020 ;  /* 0x80000020001b7882 */ /* 0x000fe20000000000 */
[----:B------:R-:W-:Y:S02]  /*9f70*/  UMOV UR28, UR24 ;  /* 0x00000018001c7c82 */ /* 0x000fe40008000000 */
[----:B------:R-:W-:Y:S01]  /*9f80*/  UIADD3 UR30, UR54, 0x80, URZ ;  /* 0x00000080361e7890 */ /* 0x000fe2000fffe03f */
[----:B------:R-:W-:Y:S02]  /*9f90*/  UMOV UR29, UR25 ;  /* 0x00000019001d7c82 */ /* 0x000fe40008000000 */
[----:B------:R-:W-:Y:S01]  /*9fa0*/  UMOV UR26, UR54 ;  /* 0x00000036001a7c82 */ /* 0x000fe20008000000 */
[----:B------:R-:W-:Y:S01]  /*9fb0*/  UMOV UR31, 0x80000020 ;  /* 0x80000020001f7882 */ /* 0x000fe20000000000 */
[----:B------:R-:W-:Y:S01]  /*9fc0*/  UIADD3 UR34, UR54, 0x100, URZ ;  /* 0x0000010036227890 */ /* 0x000fe2000fffe03f */
[----:B------:R-:W-:Y:S01]  /*9fd0*/  UMOV UR32, UR24 ;  /* 0x0000001800207c82 */ /* 0x000fe20008000000 */
[----:B------:R-:W-:Y:S01]  /*9fe0*/  UMOV UR33, UR25 ;  /* 0x0000001900217c82 */ /* 0x000fe20008000000 */
[----:B------:R-:W-:Y:S01]  /*9ff0*/  UMOV UR35, 0x80000020 ;  /* 0x8000002000237882 */ /* 0x000fe20000000000 */
        /* <DEDUP_REMOVED lines=176> */
.L_x_2028:
[----:B------:R-:W-:Y:S01]  /*ab00*/  ULEA UR6, UR49, UR41, 0x3 ;  /* 0x0000002931067291 */ /* 0x000fe2000f8e183f */
[----:B------:R-:W-:-:S05]  /*ab10*/  IMAD.U32 R6, RZ, RZ, UR53 ;  /* 0x00000035ff067e24 */ /* 0x000fca000f8e00ff */
[----:B------:R-:W-:-:S04]  /*ab20*/  SHF.L.U32 R6, R6, 0x1f, RZ ;  /* 0x0000001f06067819 */ /* 0x000fc800000006ff */
[----:B------:R0:W1:Y:S01]  /*ab30*/  SYNCS.PHASECHK.TRANS64.TRYWAIT P2, [UR6+0x33450], R6 ;  /* 0x03345006ff0075a7 */ /* 0x0000620008040146 */
[----:B------:R-:W-:Y:S05]  /*ab40*/  @!P0 BRA `(.L_x_2029) ;  /* 0x0000000000048947 */ /* 0x000fea0003800000 */
[----:B------:R-:W-:Y:S01]  /*ab50*/  BPT.TRAP 0x1 ;  /* 0x000000040000795c */ /* 0x000fe20000300000 */
.L_x_2029:
[----:B-1----:R-:W-:Y:S05]  /*ab60*/  @P2 BRA `(.L_x_2027) ;  /* 0x0000000000082947 */ /* 0x002fea0003800000 */
[----:B------:R-:W1:Y:S02]  /*ab70*/  SYNCS.PHASECHK.TRANS64.TRYWAIT P2, [UR6+0x33450], R6 ;  /* 0x03345006ff0075a7 */ /* 0x000e640008040146 */
[----:B-1----:R-:W-:Y:S05]  /*ab80*/  @!P2 BRA `(.L_x_2030) ;  /* 0x000000a800f4a947 */ /* 0x002fea0003800000 */
.L_x_2027:
        /* <DEDUP_REMOVED lines=113> */
[----:B------:R-:W-:Y:S01]  /*b2a0*/  FMUL.FTZ R135, R0, R135 ;  /* 0x0000008700877220 */ /* 0x000fe20000410000 */
[----:B------:R-:W-:Y:S01]  /*b2b0*/  UMOV UR10, UR47 ;  /* 0x0000002f000a7c82 */ /* 0x000fe20008000000 */
[----:B------:R-:W1:Y:S01]  /*b2c0*/  MUFU.TANH R186, R186 ;  /* 0x000000ba00ba7308 */ /* 0x000e620000002400 */
[----:B--2---:R-:W-:Y:S01]  /*b2d0*/  FMNMX.FTZ R191, R21, R120, !PT ;  /* 0x0000007815bf7209 */ /* 0x004fe20007810000 */
[----:B------:R-:W2:Y:S01]  /*b2e0*/  S2R R229, SR_TID.X ;  /* 0x0000000000e57919 */ /* 0x000ea20000002100 */
[----:B------:R-:W-:-:S05]  /*b2f0*/  IMAD.U32 R194, RZ, RZ, UR48 ;  /* 0x00000030ffc27e24 */ /* 0x000fca000f8e00ff */
[----:B------:R-:W3:Y:S01]  /*b300*/  MUFU.TANH R185, R185 ;  /* 0x000000b900b97308 */ /* 0x000ee20000002400 */
[----:B0-----:R-:W-:Y:S01]  /*b310*/  FMNMX.FTZ R120, R184, R189, !PT ;  /* 0x000000bdb8787209 */ /* 0x001fe20007810000 */
[----:B------:R-:W-:-:S06]  /*b320*/  FMUL.FTZ R189, R0, R121 ;  /* 0x0000007900bd7220 */ /* 0x000fcc0000410000 */
[----:B------:R-:W0:Y:S01]  /*b330*/  MUFU.TANH R187, R187 ;  /* 0x000000bb00bb7308 */ /* 0x000e220000002400 */
[----:B-1----:R-:W-:-:S07]  /*b340*/  FMNMX.FTZ R190, R186, R191, !PT ;  /* 0x000000bfbabe7209 */ /* 0x002fce0007810000 */
[----:B------:R-:W1:Y:S01]  /*b350*/  MUFU.TANH R168, R168 ;  /* 0x000000a800a87308 */ /* 0x000e620000002400 */
[----:B---3--:R-:W-:-:S07]  /*b360*/  FMNMX.FTZ R121, R185, R120, !PT ;  /* 0x00000078b9797209 */ /* 0x008fce0007810000 */
[----:B------:R-:W3:Y:S01]  /*b370*/  MUFU.TANH R170, R170 ;  /* 0x000000aa00aa7308 */ /* 0x000ee20000002400 */
[----:B0-----:R-:W-:Y:S02]  /*b380*/  FMNMX.FTZ R191, R187, R190, !PT ;  /* 0x000000bebbbf7209 */ /* 0x001fe40007810000 */
[----:B--2---:R-:W-:-:S05]  /*b390*/  SHF.R.U32.HI R229, RZ, 0x7, R229 ;  /* 0x00000007ffe57819 */ /* 0x004fca00000116e5 */
[----:B------:R-:W0:Y:S01]  /*b3a0*/  MUFU.TANH R169, R169 ;  /* 0x000000a900a97308 */ /* 0x000e220000002400 */
[----:B-1----:R-:W-:-:S07]  /*b3b0*/  FMNMX.FTZ R120, R168, R121, !PT ;  /* 0x00000079a8787209 */ /* 0x002fce0007810000 */
        /* <DEDUP_REMOVED lines=24> */
[----:B------:R-:W-:-:S04]  /*b540*/  UMOV UR7, 0xc0000010 ;  /* 0xc000001000077882 */ /* 0x000fc80000000000 */
        /* <DEDUP_REMOVED lines=109> */
[----:B------:R-:W-:Y:S02]  /*bc20*/  WARPGROUP.DEPBAR.LE gsb0, 0x0 ;  /* 0x00008000000079c5 */ /* 0x000fe40000010000 */
[----:B------:R-:W-:Y:S01]  /*bc30*/  WARPGROUP.ARRIVE ;  /* 0x00000000000079c5 */ /* 0x000fe20000000000 */
[----:B-1----:R-:W-:-:S05]  /*bc40*/  FMNMX.FTZ R190, R135, R190, !PT ;  /* 0x000000be87be7209 */ /* 0x002fca0007810000 */
[----:B------:R-:W-:Y:S01]  /*bc50*/  QGMMA.64x192x32.F32.E4M3.E4M3 R24, R204, gdesc[UR4], R24, gsb0 ;  /* 0x02e00004cc187df3 */ /* 0x000fe20008000818 */
[----:B------:R-:W1:Y:S01]  /*bc60*/  SHFL.BFLY PT, R121, R190, 0x2, 0x1f ;  /* 0x0c401f00be797f89 */ /* 0x000e6200000e0000 */
[----:B------:R-:W-:Y:S01]  /*bc70*/  UIADD3 UR6, UR11, 0x600, URZ ;  /* 0x000006000b067890 */ /* 0x000fe2000fffe03f */
[----:B------:R-:W-:Y:S01]  /*bc80*/  UMOV UR7, 0xc0000010 ;  /* 0xc000001000077882 */ /* 0x000fe20000000000 */
[----:B0-----:R-:W-:Y:S01]  /*bc90*/  FMNMX.FTZ R192, R191, R120, !PT ;  /* 0x00000078bfc07209 */ /* 0x001fe20007810000 */
[----:B------:R-:W-:Y:S01]  /*bca0*/  IMAD.U32 R191, RZ, RZ, UR10 ;  /* 0x0000000affbf7e24 */ /* 0x000fe2000f8e00ff */
[----:B-1----:R-:W-:Y:S01]  /*bcb0*/  FMNMX.FTZ R193, R190, R121, !PT ;  /* 0x00000079bec17209 */ /* 0x002fe20007810000 */
[----:B------:R-:W-:Y:S02]  /*bcc0*/  IMAD.U32 R190, RZ, RZ, UR10 ;  /* 0x0000000affbe7e24 */ /* 0x000fe4000f8e00ff */
[----:B------:R-:W0:Y:S04]  /*bcd0*/  SHFL.BFLY PT, R121, R192, 0x1, 0x1f ;  /* 0x0c201f00c0797f89 */ /* 0x000e2800000e0000 */
[----:B------:R-:W1:Y:S01]  /*bce0*/  SHFL.BFLY PT, R120, R193, 0x1, 0x1f ;  /* 0x0c201f00c1787f89 */ /* 0x000e6200000e0000 */
[----:B0-----:R-:W-:-:S02]  /*bcf0*/  FMNMX.FTZ R121, R192, R121, !PT ;  /* 0x00000079c0797209 */ /* 0x001fc40007810000 */
[----:B-1----:R-:W-:-:S03]  /*bd00*/  FMNMX.FTZ R120, R193, R120, !PT ;  /* 0x00000078c1787209 */ /* 0x002fc60007810000 */
[C---:B------:R-:W-:Y:S01]  /*bd10*/  FFMA.FTZ R190, R121.reuse, R190, -8 ;  /* 0xc100000079be7423 */ /* 0x040fe200000100be */
[----:B------:R-:W-:-:S01]  /*bd20*/  FADD.FTZ R4, -R121, R4 ;  /* 0x0000000479047221 */ /* 0x000fc20000010100 */
[----:B------:R-:W-:Y:S02]  /*bd30*/  IADD3 R193, -R229, 0xb, RZ ;  /* 0x0000000be5c17810 */ /* 0x000fe40007ffe1ff */
        /* <DEDUP_REMOVED lines=93> */
[----:B------:R-:W-:-:S06]  /*c310*/  FFMA.FTZ R135, R135, UR10, -R190 ;  /* 0x0000000a87877c23 */ /* 0x000fcc00080108be */
        /* <DEDUP_REMOVED lines=12> */
[----:B------:R-:W-:-:S06]  /*c3e0*/  WARPGROUP.DEPBAR.LE gsb0, 0x0 ;  /* 0x00008000000079c5 */ /* 0x000fcc0000010000 */
[----:B------:R-:W0:Y:S01]  /*c3f0*/  MUFU.EX2 R21, R21 ;  /* 0x0000001500157308 */ /* 0x000e220000000800 */
[----:B------:R-:W-:Y:S01]  /*c400*/  WARPGROUP.ARRIVE ;  /* 0x00000000000079c5 */ /* 0x000fe20000000000 */
[----:B--2---:R-:W-:-:S05]  /*c410*/  FADD.FTZ R192, R20, R191 ;  /* 0x000000bf14c07221 */ /* 0x004fca0000010000 */
[----:B------:R-:W-:Y:S01]  /*c420*/  QGMMA.64x192x32.F32.E4M3.E4M3 R24, R200, gdesc[UR4], R24, gsb0 ;  /* 0x02e00004c8187df3 */ /* 0x000fe20008000818 */
        /* <DEDUP_REMOVED lines=120> */
[----:B------:R-:W3:Y:S01]  /*cbb0*/  MUFU.EX2 R126, R126 ;  /* 0x0000007e007e7308 */ /* 0x000ee20000000800 */
[----:B0-----:R-:W-:-:S07]  /*cbc0*/  FADD.FTZ R191, R123, R194 ;  /* 0x000000c27bbf7221 */ /* 0x001fce0000010000 */
[----:B------:R-:W0:Y:S01]  /*cbd0*/  MUFU.EX2 R125, R125 ;  /* 0x0000007d007d7308 */ /* 0x000e220000000800 */
[----:B----4-:R-:W-:-:S07]  /*cbe0*/  FADD.FTZ R190, R124, R3 ;  /* 0x000000037cbe7221 */ /* 0x010fce0000010000 */
        /* <DEDUP_REMOVED lines=17> */
[----:B---3--:R-:W-:-:S01]  /*cd00*/  FADD.FTZ R191, R134, R191 ;  /* 0x000000bf86bf7221 */ /* 0x008fc20000010000 */
[----:B-1----:R-:W-:-:S03]  /*cd10*/  FADD.FTZ R3, R133, R2 ;  /* 0x0000000285037221 */ /* 0x002fc60000010000 */
[----:B0-----:R-:W-:Y:S01]  /*cd20*/  FADD.FTZ R2, R135, R191 ;  /* 0x000000bf87027221 */ /* 0x001fe20000010000 */
[----:B--2---:R-:W-:Y:S06]  /*cd30*/  @!P0 BRA `(.L_x_2031) ;  /* 0x0000000000048947 */ /* 0x004fec0003800000 */
[----:B------:R-:W-:Y:S01]  /*cd40*/  BPT.TRAP 0x1 ;  /* 0x000000040000795c */ /* 0x000fe20000300000 */
.L_x_2031:
        /* <DEDUP_REMOVED lines=148> */
.L_x_2022:
[----:B------:R-:W-:Y:S06]  /*d690*/  BAR.ARV 0x8, 0x180 ;  /* 0x0206000000007b1d */ /* 0x000fec0000002000 */
[----:B------:R-:W-:Y:S05]  /*d6a0*/  @!P0 BRA `(.L_x_2033) ;  /* 0x0000000000048947 */ /* 0x000fea0003800000 */
[----:B------:R-:W-:Y:S01]  /*d6b0*/  BPT.TRAP 0x1 ;  /* 0x000000040000795c */ /* 0x000fe20000300000 */
.L_x_2033:
[----:B------:R-:W-:Y:S01]  /*d6c0*/  ULEA UR9, UR48, UR41, 0x3 ;  /* 0x0000002930097291 */ /* 0x000fe2000f8e183f */
[----:B------:R-:W-:-:S05]  /*d6d0*/  IMAD.U32 R0, RZ, RZ, UR43 ;  /* 0x0000002bff007e24 */ /* 0x000fca000f8e00ff */
[----:B------:R-:W-:-:S04]  /*d6e0*/  SHF.L.U32 R0, R0, 0x1f, RZ ;  /* 0x0000001f00007819 */ /* 0x000fc800000006ff */
[----:B------:R0:W1:Y:S01]  /*d6f0*/  SYNCS.PHASECHK.TRANS64.TRYWAIT P1, [UR9+0x33450], R0 ;  /* 0x03345000ff0075a7 */ /* 0x0000620008020149 */
[----:B------:R-:W-:Y:S05]  /*d700*/  @!P0 BRA `(.L_x_2034) ;  /* 0x0000000000048947 */ /* 0x000fea0003800000 */
[----:B------:R-:W-:Y:S01]  /*d710*/  BPT.TRAP 0x1 ;  /* 0x000000040000795c */ /* 0x000fe20000300000 */
.L_x_2034:
[----:B-1----:R-:W-:Y:S05]  /*d720*/  @P1 BRA `(.L_x_2035) ;  /* 0x0000000000081947 */ /* 0x002fea0003800000 */
[----:B------:R-:W1:Y:S02]  /*d730*/  SYNCS.PHASECHK.TRANS64.TRYWAIT P1, [UR9+0x33450], R0 ;  /* 0x03345000ff0075a7 */ /* 0x000e640008020149 */
[----:B-1----:R-:W-:Y:S05]  /*d740*/  @!P1 BRA `(.L_x_2036) ;  /* 0x00000080001c9947 */ /* 0x002fea0003800000 */
.L_x_2035:
        /* <DEDUP_REMOVED lines=18> */
[----:B------:R-:W-:Y:S01]  /*d870*/  UIADD3 UR4, UR8, 0x300, URZ ;  /* 0x0000030008047890 */ /* 0x000fe2000fffe03f */
[----:B------:R-:W-:Y:S02]  /*d880*/  WARPGROUP.DEPBAR.LE gsb0, 0x0 ;  /* 0x00008000000079c5 */ /* 0x000fe40000010000 */
[----:B------:R-:W-:-:S14]  /*d890*/  WARPGROUP.ARRIVE ;  /* 0x00000000000079c5 */ /* 0x000fdc0000000000 */
[----:B------:R-:W-:Y:S01]  /*d8a0*/  QGMMA.64x192x32.F32.E4M3.E4M3 R24, R212, gdesc[UR4], R24, gsb0 ;  /* 0x02e00004d4187df3 */ /* 0x000fe20008000818 */
[----:B------:R-:W-:Y:S01]  /*d8b0*/  UMOV UR6, UR4 ;  /* 0x0000000400067c82 */ /* 0x000fe20008000000 */
[----:B------:R-:W-:Y:S01]  /*d8c0*/  UMOV UR7, 0xc0000010 ;  /* 0xc000001000077882 */ /* 0x000fe20000000000 */
        /* <DEDUP_REMOVED lines=17> */
[----:B-1----:R-:W-:-:S05]  /*d9e0*/  IMAD.U32 R5, RZ, RZ, UR7 ;  /* 0x00000007ff057e24 */ /* 0x002fca000f8e00ff */
        /* <DEDUP_REMOVED lines=10> */
[----:B0-----:R-:W0:Y:S04]  /*da90*/  SHFL.BFLY PT, R0, R3, 0x2, 0x1f ;  /* 0x0c401f0003007f89 */ /* 0x001e2800000e0000 */
[----:B------:R-:W3:Y:S01]  /*daa0*/  SHFL.BFLY PT, R9, R2, 0x2, 0x1f ;  /* 0x0c401f0002097f89 */ /* 0x000ee200000e0000 */
[----:B0-----:R-:W-:-:S01]  /*dab0*/  FADD.FTZ R0, R0, R3 ;  /* 0x0000000300007221 */ /* 0x001fc20000010000 */
[----:B---3--:R-:W-:-:S04]  /*dac0*/  FADD.FTZ R9, R9, R2 ;  /* 0x0000000209097221 */ /* 0x008fc80000010000 */
[----:B------:R-:W0:Y:S04]  /*dad0*/  SHFL.BFLY PT, R7, R0, 0x1, 0x1f ;  /* 0x0c201f0000077f89 */ /* 0x000e2800000e0000 */
        /* <DEDUP_REMOVED lines=33> */
.L_x_2037:
        /* <DEDUP_REMOVED lines=106> */
.L_x_2004:
        /* <DEDUP_REMOVED lines=487> */
.L_x_2041:
[----:B------:R-:W-:Y:S05]  /*10200*/  BSYNC B1 ;  /* 0x0000000000017941 */ /* 0x000fea0003800000 */
.L_x_2040:
        /* <DEDUP_REMOVED lines=17> */
.L_x_2043:
[----:B------:R-:W-:Y:S05]  /*10320*/  BSYNC B1 ;  /* 0x0000000000017941 */ /* 0x000fea0003800000 */
.L_x_2042:
        /* <DEDUP_REMOVED lines=17> */
.L_x_2045:
[----:B------:R-:W-:Y:S05]  /*10440*/  BSYNC B1 ;  /* 0x0000000000017941 */ /* 0x000fea0003800000 */
.L_x_2044:
        /* <DEDUP_REMOVED lines=16> */
[----:B-1----:R-:W-:-:S04]  /*10550*/  LEA R2, P0, R22, R7, 0x1 ;  /* 0x0000000716027211 */ /* 0x002fc800078008ff */
[----:B------:R-:W-:-:S05]  /*10560*/  LEA.HI.X R3, R22, R9, R225, 0x1, P0 ;  /* 0x0000000916037211 */ /* 0x000fca00000f0ce1 */
[----:B------:R3:W-:Y:S01]  /*10570*/  ST.E.128 desc[UR50][R2.64], R60 ;  /* 0x0000003c02007985 */ /* 0x0007e2000c101d32 */
[----:B------:R-:W-:Y:S05]  /*10580*/  BRA `(.L_x_2046) ;  /* 0x0000000800947947 */ /* 0x000fea0003800000 */
.L_x_2039:
        /* <DEDUP_REMOVED lines=50> */
.L_x_2048:
[----:B------:R-:W-:Y:S05]  /*108b0*/  BSYNC B1 ;  /* 0x0000000000017941 */ /* 0x000fea0003800000 */
.L_x_2047:
        /* <DEDUP_REMOVED lines=59> */
.L_x_2050:
[----:B------:R-:W-:Y:S05]  /*10c70*/  BSYNC B1 ;  /* 0x0000000000017941 */ /* 0x000fea0003800000 */
.L_x_2049:
        /* <DEDUP_REMOVED lines=17> */
.L_x_2052:
[----:B------:R-:W-:Y:S05]  /*10d90*/  BSYNC B1 ;  /* 0x0000000000017941 */ /* 0x000fea0003800000 */
.L_x_2051:
        /* <DEDUP_REMOVED lines=17> */
.L_x_2054:
[----:B------:R-:W-:Y:S05]  /*10eb0*/  BSYNC B1 ;  /* 0x0000000000017941 */ /* 0x000fea0003800000 */
.L_x_2053:
        /* <DEDUP_REMOVED lines=18> */
.L_x_2046:
[----:B------:R-:W-:Y:S05]  /*10fe0*/  BSYNC B0 ;  /* 0x0000000000007941 */ /* 0x000fea0003800000 */
.L_x_2038:
[----:B------:R-:W-:Y:S02]  /*10ff0*/  ULDC UR5, c[0x0][0xc38] ;  /* 0x00030e0000057ab9 */ /* 0x000fe40000000800 */
[----:B------:R-:W-:-:S06]  /*11000*/  UISETP.GE.AND UP0, UPT, UR4, UR5, UPT ;  /* 0x000000050400728c */ /* 0x000fcc000bf06270 */
[----:B------:R-:W-:-:S13]  /*11010*/  PLOP3.LUT P0, PT, PT, PT, UP0, 0x80, 0x0 ;  /* 0x000000000000781c */ /* 0x000fda0003f0f008 */
[----:B------:R-:W-:Y:S05]  /*11020*/  @!P0 BRA `(.L_x_2055) ;  /* 0xfffffefc00648947 */ /* 0x000fea000383ffff */
[----:B------:R-:W-:Y:S05]  /*11030*/  EXIT ;  /* 0x000000000000794d */ /* 0x000fea0003800000 */
.L_x_2000:
[----:B------:R-:W-:-:S08]  /*11040*/  NOP ;  /* 0x0000000000007918 */ /* 0x000fd00000000000 */
[----:B------:R-:W0:-:S00]  /*11050*/  USETMAXREG.DEALLOC.CTAPOOL 0x18 ;  /* 0x00000018000079c8 */ /* 0x000e0000080e0500 */
[----:B0-----:R-:W2:Y:S01]  /*11060*/  LDL.LU R2, [R1] ;  /* 0x0000000001027983 */ /* 0x001ea20000300800 */
[----:B------:R-:W-:-:S05]  /*11070*/  LOP3.LUT R0, R0, 0x3, RZ, 0xc0, !PT ;  /* 0x0000000300007812 */ /* 0x000fca00078ec0ff */
[----:B------:R-:W0:Y:S01]  /*11080*/  S2UR UR6, SR_CTAID.X ;  /* 0x00000000000679c3 */ /* 0x000e220000002500 */
[----:B------:R-:W-:Y:S02]  /*11090*/  IMAD.MOV.U32 R19, RZ, RZ, 0x1 ;  /* 0x00000001ff137424 */ /* 0x000fe400078e00ff */
[----:B------:R-:W-:Y:S01]  /*110a0*/  IMAD.MOV.U32 R18, RZ, RZ, RZ ;  /* 0x000000ffff127224 */ /* 0x000fe200078e00ff */
        /* <DEDUP_REMOVED lines=22> */
[C---:B------:R-:W-:Y:S01]  /*11210*/  IMAD.SHL.U32 R0, R10.reuse, 0x10, RZ ;  /* 0x000000100a007824 */ /* 0x040fe200078e00ff */
[C---:B------:R-:W-:Y:S01]  /*11220*/  LOP3.LUT R9, R10.reuse, 0x7f, RZ, 0xc0, !PT ;  /* 0x0000007f0a097812 */ /* 0x040fe200078ec0ff */
[C---:B------:R-:W-:Y:S02]  /*11230*/  IMAD.SHL.U32 R3, R10.reuse, 0x2, RZ ;  /* 0x000000020a037824 */ /* 0x040fe400078e00ff */
[----:B------:R-:W-:Y:S01]  /*11240*/  IMAD.SHL.U32 R7, R10, 0x4, RZ ;  /* 0x000000040a077824 */ /* 0x000fe200078e00ff */
[----:B------:R-:W-:-:S04]  /*11250*/  LOP3.LUT R4, R0, 0x1b0, RZ, 0xc0, !PT ;  /* 0x000001b000047812 */ /* 0x000fc800078ec0ff */
[----:B------:R-:W-:Y:S01]  /*11260*/  LOP3.LUT R4, R4, 0x30, R3, 0x78, !PT ;  /* 0x0000003004047812 */ /* 0x000fe200078e7803 */
[----:B------:R-:W-:-:S05]  /*11270*/  IMAD.SHL.U32 R3, R10, 0x40, RZ ;  /* 0x000000400a037824 */ /* 0x000fca00078e00ff */
[----:B0-----:R-:W-:-:S04]  /*11280*/  LOP3.LUT R2, R3, 0x180, RZ, 0xc0, !PT ;  /* 0x0000018003027812 */ /* 0x001fc800078ec0ff */
        /* <DEDUP_REMOVED lines=9> */
[--C-:B------:R-:W-:Y:S02]  /*11320*/  LOP3.LUT R5, R7, 0x60, R2.reuse, 0xf8, !PT ;  /* 0x0000006007057812 */ /* 0x100fe400078ef802 */
[----:B------:R-:W-:Y:S02]  /*11330*/  LOP3.LUT R3, R6, 0x640, R3, 0xf8, !PT ;  /* 0x0000064006037812 */ /* 0x000fe400078ef803 */
[----:B------:R-:W-:Y:S02]  /*11340*/  LOP3.LUT R5, R5, 0x100, R2, 0xf8, !PT ;  /* 0x0000010005057812 */ /* 0x000fe400078ef802 */
[----:B------:R-:W-:Y:S02]  /*11350*/  LOP3.LUT R7, R7, 0x40, R0, 0xf8, !PT ;  /* 0x0000004007077812 */ /* 0x000fe400078ef800 */
[----:B------:R-:W-:-:S02]  /*11360*/  LOP3.LUT R5, R5, R8, RZ, 0xfc, !PT ;  /* 0x0000000805057212 */ /* 0x000fc400078efcff */
[----:B------:R-:W-:Y:S02]  /*11370*/  LOP3.LUT R4, R7, R4, RZ, 0xfc, !PT ;  /* 0x0000000407047212 */ /* 0x000fe400078efcff */
[----:B------:R-:W-:Y:S01]  /*11380*/  LOP3.LUT R0, R0, 0x30, RZ, 0xc0, !PT ;  /* 0x0000003000007812 */ /* 0x000fe200078ec0ff */
[----:B------:R-:W-:Y:S04]  /*11390*/  STL [R1+0xc], R5 ;  /* 0x00000c0501007387 */ /* 0x000fe80000100800 */
[----:B------:R0:W-:Y:S02]  /*113a0*/  STL [R1+0x10], R3 ;  /* 0x0000100301007387 */ /* 0x0001e40000100800 */
[----:B0-----:R-:W-:-:S04]  /*113b0*/  SHF.R.U32.HI R3, RZ, 0x2, R9 ;  /* 0x00000002ff037819 */ /* 0x001fc80000011609 */
[----:B------:R-:W-:Y:S01]  /*113c0*/  LOP3.LUT R5, R3, 0x60, R2, 0xf8, !PT ;  /* 0x0000006003057812 */ /* 0x000fe200078ef802 */
[----:B------:R-:W-:Y:S02]  /*113d0*/  IMAD.IADD R3, R17, 0x1, R4 ;  /* 0x0000000111037824 */ /* 0x000fe400078e0204 */
[----:B------:R-:W-:-:S03]  /*113e0*/  IMAD.U32 R2, RZ, RZ, UR6 ;  /* 0x00000006ff027e24 */ /* 0x000fc6000f8e00ff */
[----:B------:R-:W-:Y:S04]  /*113f0*/  STL [R1+0x14], R3 ;  /* 0x0000140301007387 */ /* 0x000fe80000100800 */
[----:B------:R0:W-:Y:S04]  /*11400*/  STL [R1+0x18], R2 ;  /* 0x0000180201007387 */ /* 0x0001e80000100800 */
[----:B------:R1:W-:Y:S01]  /*11410*/  STL [R1+0x1c], RZ ;  /* 0x00001cff01007387 */ /* 0x0003e20000100800 */
[C---:B0-----:R-:W-:Y:S02]  /*11420*/  LOP3.LUT R2, R0.reuse, 0x40, RZ, 0xfc, !PT ;  /* 0x0000004000027812 */ /* 0x041fe400078efcff */
[----:B-1----:R-:W-:-:S07]  /*11430*/  LOP3.LUT R0, R0, 0x80, RZ, 0xfc, !PT ;  /* 0x0000008000007812 */ /* 0x002fce00078efcff */
.L_x_2121:
[----:B------:R-:W2:Y:S01]  /*11440*/  LDL R0, [R1+0x18] ;  /* 0x0000180001007983 */ /* 0x000ea20000100800 */
        /* <DEDUP_REMOVED lines=22> */
.L_x_2057:
[----:B------:R-:W-:Y:S01]  /*115b0*/  ULDC UR9, c[0x0][0xc54] ;  /* 0x0003150000097ab9 */ /* 0x000fe20000000800 */
[----:B------:R-:W-:Y:S01]  /*115c0*/  UMOV UR5, UR8 ;  /* 0x0000000800057c82 */ /* 0x000fe20008000000 */
[----:B------:R-:W-:-:S11]  /*115d0*/  UISETP.NE.AND UP0, UPT, UR9, 0x1, UPT ;  /* 0x000000010900788c */ /* 0x000fd6000bf05270 */
[----:B------:R-:W-:Y:S02]  /*115e0*/  @UP0 ULDC.64 UR10, c[0x0][0xc58] ;  /* 0x00031600000a0ab9 */ /* 0x000fe40000000a00 */
[----:B------:R-:W-:-:S04]  /*115f0*/  UIMAD.WIDE.U32 UR6, UR8, UR10, URZ ;  /* 0x0000000a080672a5 */ /* 0x000fc8000f8e003f */
[----:B------:R-:W-:-:S04]  /*11600*/  @UP0 USHF.R.U32.HI UR5, URZ, UR11, UR7 ;  /* 0x0000000b3f050299 */ /* 0x000fc80008011607 */
[----:B------:R-:W-:-:S12]  /*11610*/  UIMAD UR6, UR5, UR9, URZ ;  /* 0x00000009050672a4 */ /* 0x000fd8000f8e023f */
.L_x_2058:
[----:B------:R-:W-:Y:S01]  /*11620*/  ULOP3.LUT UR41, URZ, UR5, URZ, 0x33, !UPT ;  /* 0x000000053f297292 */ /* 0x000fe2000f8e333f */
[----:B------:R-:W-:Y:S01]  /*11630*/  BSSY B7, `(.L_x_2059) ;  /* 0x000039b000077945 */ /* 0x000fe20003800000 */
[----:B------:R-:W-:Y:S01]  /*11640*/  ULDC UR7, c[0x0][0x448] ;  /* 0x0001120000077ab9 */ /* 0x000fe20000000800 */
[----:B------:R-:W-:Y:S01]  /*11650*/  ULDC UR5, c[0x0][0xc3c] ;  /* 0x00030f0000057ab9 */ /* 0x000fe20000000800 */
[----:B------:R-:W-:Y:S02]  /*11660*/  UISETP.NE.AND UP1, UPT, UR7, 0x1, UPT ;  /* 0x000000010700788c */ /* 0x000fe4000bf25270 */
[----:B------:R-:W-:Y:S01]  /*11670*/  UIADD3 UR41, UR41, UR5, URZ ;  /* 0x0000000529297290 */ /* 0x000fe2000fffe03f */
[----:B------:R-:W-:Y:S01]  /*11680*/  ULDC.64 UR10, c[0x0][0x418] ;  /* 0x00010600000a7ab9 */ /* 0x000fe20000000a00 */
[----:B------:R-:W-:Y:S02]  /*11690*/  UIADD3 UR5, UR8, -UR6, URZ ;  /* 0x8000000608057290 */ /* 0x000fe4000fffe03f */
[----:B------:R-:W-:-:S02]  /*116a0*/  UISETP.NE.U32.AND UP0, UPT, UR10, URZ, UPT ;  /* 0x0000003f0a00728c */ /* 0x000fc4000bf05070 */
[----:B------:R-:W-:Y:S02]  /*116b0*/  USHF.L.U32 UR8, UR41, 0x7, URZ ;  /* 0x0000000729087899 */ /* 0x000fe4000800063f */
[----:B------:R-:W-:Y:S01]  /*116c0*/  UISETP.NE.AND.EX UP0, UPT, UR11, URZ, UPT, UP0 ;  /* 0x0000003f0b00728c */ /* 0x000fe2000bf05300 */
[----:B------:R-:W-:Y:S01]  /*116d0*/  ULDC UR7, c[0x0][0x288] ;  /* 0x0000a20000077ab9 */ /* 0x000fe20000000800 */
[----:B------:R-:W-:Y:S01]  /*116e0*/  UIADD3 UR8, UR8, 0x7f, URZ ;  /* 0x0000007f08087890 */ /* 0x000fe2000fffe03f */
[----:B------:R-:W-:Y:S01]  /*116f0*/  ULDC UR6, c[0x0][0x424] ;  /* 0x0001090000067ab9 */ /* 0x000fe20000000800 */
[----:B------:R-:W-:Y:S02]  /*11700*/  UIADD3 UR13, -UR7, 0xa0, URZ ;  /* 0x000000a0070d7890 */ /* 0x000fe4000fffe13f */
[----:B------:R-:W-:Y:S01]  /*11710*/  USEL UR9, UR6, 0x1, UP0 ;  /* 0x0000000106097887 */ /* 0x000fe20008000000 */
[----:B------:R-:W-:Y:S01]  /*11720*/  @UP1 ULDC UR7, c[0x0][0x44c] ;  /* 0x0001130000071ab9 */ /* 0x000fe20000000800 */
[----:B------:R-:W-:Y:S01]  /*11730*/  ULDC UR12, c[0x0][0x2f0] ;  /* 0x0000bc00000c7ab9 */ /* 0x000fe20000000800 */
[----:B------:R-:W-:Y:S01]  /*11740*/  UIMAD.WIDE.U32 UR6, UR8, UR7, URZ ;  /* 0x00000007080672a5 */ /* 0x000fe2000f8e003f */
[----:B------:R-:W-:Y:S01]  /*11750*/  @UP1 ULDC UR14, c[0x0][0x450] ;  /* 0x00011400000e1ab9 */ /* 0x000fe20000000800 */
[----:B------:R-:W-:-:S02]  /*11760*/  UIMAD UR13, UR9, UR12, UR13 ;  /* 0x0000000c090d72a4 */ /* 0x000fc4000f8e020d */
[----:B------:R-:W-:Y:S02]  /*11770*/  @UP1 USHF.R.U32.HI UR8, URZ, UR14, UR7 ;  /* 0x0000000e3f081299 */ /* 0x000fe40008011607 */
[----:B------:R-:W-:Y:S02]  /*11780*/  UIMAD UR6, UR9, UR12, 0x9f ;  /* 0x0000009f090674a4 */ /* 0x000fe4000f8e020c */
[----:B------:R-:W-:Y:S02]  /*11790*/  UIADD3 UR8, UR13, UR8, URZ ;  /* 0x000000080d087290 */ /* 0x000fe4000fffe03f */
[----:B------:R-:W-:Y:S02]  /*117a0*/  UIMAD.WIDE UR6, UR6, 0x66666667, URZ ;  /* 0x66666667060678a5 */ /* 0x000fe4000f8e023f */
[----:B------:R-:W-:Y:S02]  /*117b0*/  UIMAD.WIDE UR8, UR8, 0x66666667, URZ ;  /* 0x66666667080878a5 */ /* 0x000fe4000f8e023f */
[----:B------:R-:W-:-:S02]  /*117c0*/  USHF.R.U32.HI UR12, URZ, 0x1f, UR7 ;  /* 0x0000001f3f0c7899 */ /* 0x000fc40008011607 */
[----:B------:R-:W-:Y:S01]  /*117d0*/  USHF.R.U32.HI UR6, URZ, 0x1f, UR9 ;  /* 0x0000001f3f067899 */ /* 0x000fe20008011609 */
[----:B------:R-:W-:Y:S01]  /*117e0*/  ULDC UR11, c[0x0][0xc48] ;  /* 0x00031200000b7ab9 */ /* 0x000fe20000000800 */
[----:B------:R-:W-:Y:S02]  /*117f0*/  ULEA.HI.SX32 UR12, UR7, UR12, 0x1a ;  /* 0x0000000c070c7291 */ /* 0x000fe4000f8fd23f */
[----:B------:R-:W-:Y:S02]  /*11800*/  ULEA.HI.SX32 UR6, UR9, UR6, 0x1a ;  /* 0x0000000609067291 */ /* 0x000fe4000f8fd23f */
[----:B------:R-:W-:Y:S02]  /*11810*/  UISETP.NE.AND UP0, UPT, UR11, 0x1, UPT ;  /* 0x000000010b00788c */ /* 0x000fe4000bf05270 */
[----:B------:R-:W-:Y:S01]  /*11820*/  UISETP.LT.AND UP1, UPT, UR12, UR6, UPT ;  /* 0x000000060c00728c */ /* 0x000fe2000bf21270 */
[----:B------:R-:W-:-:S03]  /*11830*/  ULDC UR10, c[0x0][0xc54] ;  /* 0x00031500000a7ab9 */ /* 0x000fc60000000800 */
[----:B------:R-:W-:Y:S02]  /*11840*/  USEL UR40, UR12, UR6, UP1 ;  /* 0x000000060c287287 */ /* 0x000fe40008800000 */
[----:B------:R-:W-:-:S03]  /*11850*/  UIMAD UR10, UR4, UR10, UR5 ;  /* 0x0000000a040a72a4 */ /* 0x000fc6000f8e0205 */
[----:B------:R-:W-:Y:S01]  /*11860*/  @UP0 ULDC UR4, c[0x0][0xc4c] ;  /* 0x0003130000040ab9 */ /* 0x000fe20000000800 */
[----:B------:R-:W-:Y:S01]  /*11870*/  ISETP.LT.AND P0, PT, RZ, UR40, PT ;  /* 0x00000028ff007c0c */ /* 0x000fe2000bf01270 */
[----:B------:R-:W-:Y:S01]  /*11880*/  UIMAD.WIDE.U32 UR4, UR10, UR4, URZ ;  /* 0x000000040a0472a5 */ /* 0x000fe2000f8e003f */
[----:B------:R-:W-:Y:S01]  /*11890*/  @UP0 ULDC UR7, c[0x0][0xc50] ;  /* 0x0003140000070ab9 */ /* 0x000fe20000000800 */
[----:B------:R-:W-:Y:S02]  /*118a0*/  UMOV UR43, UR10 ;  /* 0x0000000a002b7c82 */ /* 0x000fe40008000000 */
[----:B------:R-:W-:-:S04]  /*118b0*/  @UP0 USHF.R.U32.HI UR43, URZ, UR7, UR5 ;  /* 0x000000073f2b0299 */ /* 0x000fc80008011605 */
[----:B------:R-:W-:-:S04]  /*118c0*/  UIADD3 UR36, -UR43, URZ, URZ ;  /* 0x0000003f2b247290 */ /* 0x000fc8000fffe13f */
[----:B------:R-:W-:Y:S01]  /*118d0*/  UIMAD UR36, UR11, UR36, UR10 ;  /* 0x000000240b2472a4 */ /* 0x000fe2000f8e020a */
[----:B------:R-:W-:Y:S11]  /*118e0*/  @P0 BRA `(.L_x_2060) ;  /* 0x0000000000480947 */ /* 0x000ff60003800000 */
        /* <DEDUP_REMOVED lines=12> */
[----:B0-----:R-:W-:-:S04]  /*119b0*/  LOP3.LUT R4, R4, UR4, RZ, 0xc0, !PT ;  /* 0x0000000404047c12 */ /* 0x001fc8000f8ec0ff */
[----:B------:R-:W0:Y:S01]  /*119c0*/  POPC R7, R4 ;  /* 0x0000000400077309 */ /* 0x000e220000000000 */
[----:B--2---:R-:W0:Y:S02]  /*119d0*/  SHFL.IDX PT, R0, R3, R0, 0x1f ;  /* 0x00001f0003007589 */ /* 0x004e2400000e0000 */
[----:B0-----:R-:W-:-:S05]  /*119e0*/  IADD3 R0, R0, UR42, R7 ;  /* 0x0000002a00007c10 */ /* 0x001fca000fffe007 */
[----:B------:R1:W-:Y:S01]  /*119f0*/  STL [R1+0x18], R0 ;  /* 0x0000180001007387 */ /* 0x0003e20000100800 */
[----:B------:R-:W-:Y:S05]  /*11a00*/  BRA `(.L_x_2061) ;  /* 0x0000003400747947 */ /* 0x000fea0003800000 */
.L_x_2060:
        /* <DEDUP_REMOVED lines=20> */
.L_x_2063:
[----:B------:R-:W-:Y:S05]  /*11b50*/  BSYNC B6 ;  /* 0x0000000000067941 */ /* 0x000fea0003800000 */
.L_x_2062:
        /* <DEDUP_REMOVED lines=24> */
.L_x_2065:
[----:B------:R-:W-:Y:S05]  /*11ce0*/  BSYNC B6 ;  /* 0x0000000000067941 */ /* 0x000fea0003800000 */
.L_x_2064:
        /* <DEDUP_REMOVED lines=20> */
.L_x_2067:
[----:B------:R-:W-:Y:S05]  /*11e30*/  BSYNC B6 ;  /* 0x0000000000067941 */ /* 0x000fea0003800000 */
.L_x_2066:
        /* <DEDUP_REMOVED lines=19> */
.L_x_2069:
[----:B------:R-:W-:Y:S05]  /*11f70*/  BSYNC B6 ;  /* 0x0000000000067941 */ /* 0x000fea0003800000 */
.L_x_2068:
        /* <DEDUP_REMOVED lines=10> */
[----:B------:R1:W2:Y:S01]  /*12020*/  @P0 LDG.E R8, desc[UR50][R2.64] ;  /* 0x0000003202080981 */ /* 0x0002a2000c1e1900 */
[----:B------:R-:W-:Y:S01]  /*12030*/  LOP3.LUT R0, R0, 0xfffffffe, RZ, 0xc0, !PT ;  /* 0xfffffffe00007812 */ /* 0x000fe200078ec0ff */
[----:B------:R-:W-:Y:S01]  /*12040*/  UMOV UR4, 0xffffffff ;  /* 0xffffffff00047882 */ /* 0x000fe20000000000 */
[----:B------:R-:W3:Y:S01]  /*12050*/  S2R R4, SR_TID.X ;  /* 0x0000000000047919 */ /* 0x000ee20000002100 */
[----:B-1----:R-:W1:Y:S02]  /*12060*/  LDC.64 R2, c[0x0][0x418] ;  /* 0x00010600ff027b82 */ /* 0x002e640000000a00 */
[----:B-1----:R-:W-:Y:S02]  /*12070*/  ISETP.NE.U32.AND P0, PT, R2, RZ, PT ;  /* 0x000000ff0200720c */ /* 0x002fe40003f05070 */
[----:B---3--:R-:W-:Y:S02]  /*12080*/  SHF.R.U32.HI R4, RZ, 0x5, R4 ;  /* 0x00000005ff047819 */ /* 0x008fe40000011604 */
[----:B------:R-:W-:-:S02]  /*12090*/  ISETP.NE.AND.EX P1, PT, R3, RZ, PT, P0 ;  /* 0x000000ff0300720c */ /* 0x000fc40003f25300 */
[----:B------:R-:W-:-:S11]  /*120a0*/  LOP3.LUT R4, R4, 0x3, RZ, 0xc0, !PT ;  /* 0x0000000304047812 */ /* 0x000fd600078ec0ff */
[----:B------:R-:W-:Y:S02]  /*120b0*/  @P1 LOP3.LUT R0, R0, 0x1, RZ, 0xfc, !PT ;  /* 0x0000000100001812 */ /* 0x000fe400078efcff */
[----:B--2---:R-:W-:Y:S01]  /*120c0*/  SHF.R.S32.HI R9, RZ, 0x1f, R8 ;  /* 0x0000001fff097819 */ /* 0x004fe20000011408 */
[----:B------:R1:W-:Y:S01]  /*120d0*/  STL [R1+0x4], R8 ;  /* 0x0000040801007387 */ /* 0x0003e20000100800 */
[----:B0-----:R-:W-:-:S03]  /*120e0*/  SEL R16, R8, RZ, !P1 ;  /* 0x000000ff08107207 */ /* 0x001fc60004800000 */
[----:B------:R1:W-:Y:S04]  /*120f0*/  STL [R1+0x8], R9 ;  /* 0x0000080901007387 */ /* 0x0003e80000100800 */
[----:B------:R1:W-:Y:S01]  /*12100*/  STL [R1], R0 ;  /* 0x0000000001007387 */ /* 0x0003e20000100800 */
[----:B------:R-:W-:Y:S05]  /*12110*/  BRA.DIV UR4, `(.L_x_2070) ;  /* 0x0000003604c07947 */ /* 0x000fea000b800000 */
[----:B------:R0:W2:Y:S02]  /*12120*/  SHFL.IDX PT, R14, R4, RZ, 0x1f ;  /* 0x00001fff040e7589 */ /* 0x0000a400000e0000 */
.L_x_2140:
[----:B------:R-:W-:Y:S02]  /*12130*/  PLOP3.LUT P2, PT, PT, PT, PT, 0x8, 0x0 ;  /* 0x000000000000781c */ /* 0x000fe40003f4e170 */
[----:B-1----:R-:W-:Y:S02]  /*12140*/  LOP3.LUT R0, R0, 0xfffffffd, RZ, 0xc0, !PT ;  /* 0xfffffffd00007812 */ /* 0x002fe400078ec0ff */
[----:B--2---:R-:W-:-:S09]  /*12150*/  ISETP.NE.AND P0, PT, R14, RZ, PT ;  /* 0x000000ff0e00720c */ /* 0x004fd20003f05270 */
[----:B------:R-:W-:-:S05]  /*12160*/  @P2 LOP3.LUT R0, R0, 0x2, RZ, 0xfc, !PT ;  /* 0x0000000200002812 */ /* 0x000fca00078efcff */
[----:B------:R1:W-:Y:S01]  /*12170*/  STL [R1], R0 ;  /* 0x0000000001007387 */ /* 0x0003e20000100800 */
[----:B------:R-:W-:Y:S05]  /*12180*/  @P0 BRA `(.L_x_2071) ;  /* 0x0000000400bc0947 */ /* 0x000fea0003800000 */
[----:B------:R-:W-:-:S06]  /*12190*/  UIADD3 UR4, UR40, -0x1, URZ ;  /* 0xffffffff28047890 */ /* 0x000fcc000fffe03f */
[----:B-1----:R-:W-:Y:S01]  /*121a0*/  IMAD.U32 R0, RZ, RZ, UR4 ;  /* 0x00000004ff007e24 */ /* 0x002fe2000f8e00ff */
[----:B------:R-:W-:-:S03]  /*121b0*/  UMOV UR4, 0xffffffff ;  /* 0xffffffff00047882 */ /* 0x000fc60000000000 */
[----:B------:R-:W-:Y:S05]  /*121c0*/  BRA.DIV UR4, `(.L_x_2072) ;  /* 0x0000003604b47947 */ /* 0x000fea000b800000 */
[----:B------:R-:W-:-:S13]  /*121d0*/  ELECT P6, URZ, PT ;  /* 0x00000000003f782f */ /* 0x000fda00038c0000 */
.L_x_2143:
[----:B------:R-:W-:Y:S05]  /*121e0*/  @!P6 BRA `(.L_x_2071) ;  /* 0x0000000400a4e947 */ /* 0x000fea0003800000 */
[----:B------:R-:W-:Y:S01]  /*121f0*/  IMAD.MOV.U32 R16, RZ, RZ, R8 ;  /* 0x000000ffff107224 */ /* 0x000fe200078e0008 */
[----:B------:R-:W-:Y:S06]  /*12200*/  @!P1 BRA `(.L_x_2073) ;  /* 0x0000000000449947 */ /* 0x000fec0003800000 */
[----:B------:R-:W1:Y:S01]  /*12210*/  LDC R7, c[0x0][0x43c] ;  /* 0x00010f00ff077b82 */ /* 0x000e620000000800 */
[----:B------:R-:W-:Y:S01]  /*12220*/  ULDC.64 UR4, c[0x0][0x428] ;  /* 0x00010a0000047ab9 */ /* 0x000fe20000000a00 */
[----:B-1----:R-:W-:-:S13]  /*12230*/  ISETP.NE.AND P0, PT, R7, 0x1, PT ;  /* 0x000000010700780c */ /* 0x002fda0003f05270 */
        /* <DEDUP_REMOVED lines=14> */
.L_x_2073:
[----:B0-----:R-:W-:Y:S01]  /*12320*/  IMAD R4, R18, 0x8, R17 ;  /* 0x0000000812047824 */ /* 0x001fe200078e0211 */
[----:B-1----:R-:W-:Y:S01]  /*12330*/  SHF.L.U32 R3, R19, 0x1f, RZ ;  /* 0x0000001f13037819 */ /* 0x002fe200000006ff */
[----:B------:R-:W0:Y:S03]  /*12340*/  S2R R8, SR_TID.X ;  /* 0x0000000000087919 */ /* 0x000e260000002100 */
[----:B------:R-:W1:Y:S01]  /*12350*/  SYNCS.PHASECHK.TRANS64.TRYWAIT P1, [R4+URZ+0x33480], R3 ;  /* 0x03348003040075a7 */ /* 0x000e62000802017f */
[----:B0-----:R-:W-:-:S04]  /*12360*/  LOP3.LUT R8, R8, 0x7f, RZ, 0xc0, !PT ;  /* 0x0000007f08087812 */ /* 0x001fc800078ec0ff */
[----:B------:R-:W-:Y:S01]  /*12370*/  ISETP.NE.AND P0, PT, R8, RZ, PT ;  /* 0x000000ff0800720c */ /* 0x000fe20003f05270 */
[----:B-1----:R-:W-:-:S12]  /*12380*/  @!P1 BRA `(.L_x_2074) ;  /* 0x0000003400649947 */ /* 0x002fd80003800000 */
.L_x_2144:
        /* <DEDUP_REMOVED lines=8> */
.L_x_2075:
[----:B------:R-:W-:Y:S01]  /*12410*/  IMAD R2, R18, 0x7800, R17 ;  /* 0x0000780012027824 */ /* 0x000fe200078e0211 */
[----:B------:R-:W-:Y:S01]  /*12420*/  R2UR UR33, R4 ;  /* 0x00000000042172ca */ /* 0x000fe200000e0000 */
[----:B------:R-:W-:Y:S01]  /*12430*/  IMAD R0, R0, 0xa0, RZ ;  /* 0x000000a000007824 */ /* 0x000fe200078e02ff */
        /* <DEDUP_REMOVED lines=25> */
[----:B------:R-:W2:Y:S02]  /*125d0*/  SYNCS.PHASECHK.TRANS64.TRYWAIT P1, [R4+URZ+0x33440], R3 ;  /* 0x03344003040075a7 */ /* 0x000ea4000802017f */
[----:B-12---:R-:W-:Y:S05]  /*125e0*/  @!P1 BRA `(.L_x_2076) ;  /* 0x0000003000e09947 */ /* 0x006fea0003800000 */
.L_x_2145:
        /* <DEDUP_REMOVED lines=8> */
.L_x_2077:
[----:B01----:R-:W2:Y:S01]  /*12670*/  LDL.LU R3, [R1] ;  /* 0x0000000001037983 */ /* 0x003ea20000300800 */
        /* <DEDUP_REMOVED lines=32> */
.L_x_2071:
[----:B-1----:R-:W-:Y:S01]  /*12880*/  VIADD R0, R17, 0x1e200 ;  /* 0x0001e20011007836 */ /* 0x002fe20000000000 */
        /* <DEDUP_REMOVED lines=21> */
.L_x_2079:
[----:B---3--:R-:W-:Y:S05]  /*129e0*/  BSYNC B6 ;  /* 0x0000000000067941 */ /* 0x008fea0003800000 */
.L_x_2078:
[----:B------:R-:W1:Y:S01]  /*129f0*/  LDC R7, c[0x0][0x448] ;  /* 0x00011200ff077b82 */ /* 0x000e620000000800 */
[----:B------:R-:W0:Y:S01]  /*12a00*/  S2R R0, SR_TID.X ;  /* 0x0000000000007919 */ /* 0x000e220000002100 */
[----:B------:R-:W-:Y:S01]  /*12a10*/  USHF.R.S32.HI UR4, URZ, 0x1f, UR36 ;  /* 0x0000001f3f047899 */ /* 0x000fe20008011424 */
[----:B------:R-:W-:Y:S01]  /*12a20*/  ULDC.64 UR8, c[0x0][0x2d8] ;  /* 0x0000b60000087ab9 */ /* 0x000fe20000000a00 */
[----:B------:R-:W2:Y:S02]  /*12a30*/  S2R R2, SR_TID.X ;  /* 0x0000000000027919 */ /* 0x000ea40000002100 */
[----:B------:R-:W-:Y:S02]  /*12a40*/  UIMAD UR6, UR4, UR8, URZ ;  /* 0x00000008040672a4 */ /* 0x000fe4000f8e023f */
[----:B------:R-:W-:Y:S01]  /*12a50*/  UIMAD.WIDE.U32 UR4, UR36, UR8, URZ ;  /* 0x00000008240472a5 */ /* 0x000fe2000f8e003f */
[----:B------:R-:W3:Y:S01]  /*12a60*/  S2R R8, SR_TID.X ;  /* 0x0000000000087919 */ /* 0x000ee20000002100 */
[----:B------:R-:W-:-:S02]  /*12a70*/  UIMAD UR6, UR36, UR9, UR6 ;  /* 0x00000009240672a4 */ /* 0x000fc4000f8e0206 */
[----:B------:R-:W-:Y:S01]  /*12a80*/  USHF.R.S32.HI UR7, URZ, 0x1f, UR43 ;  /* 0x0000001f3f077899 */ /* 0x000fe2000801142b */
[----:B------:R-:W4:Y:S01]  /*12a90*/  S2R R10, SR_TID.X ;  /* 0x00000000000a7919 */ /* 0x000f220000002100 */
[----:B------:R-:W-:Y:S01]  /*12aa0*/  UIADD3 UR5, UR5, UR6, URZ ;  /* 0x0000000605057290 */ /* 0x000fe2000fffe03f */
[----:B------:R-:W-:-:S03]  /*12ab0*/  ULDC.64 UR8, c[0x0][0x2e0] ;  /* 0x0000b80000087ab9 */ /* 0x000fc60000000a00 */
[----:B------:R-:W-:Y:S02]  /*12ac0*/  UIMAD.WIDE.U32 UR4, UR43, UR8, UR4 ;  /* 0x000000082b0472a5 */ /* 0x000fe4000f8e0004 */
[----:B------:R-:W-:Y:S01]  /*12ad0*/  UIMAD UR6, UR7, UR8, URZ ;  /* 0x00000008070672a4 */ /* 0x000fe2000f8e023f */
[----:B-1----:R-:W-:-:S03]  /*12ae0*/  ISETP.NE.AND P0, PT, R7, 0x1, PT ;  /* 0x000000010700780c */ /* 0x002fc60003f05270 */
[----:B------:R-:W-:Y:S01]  /*12af0*/  UIMAD UR6, UR43, UR9, UR6 ;  /* 0x000000092b0672a4 */ /* 0x000fe2000f8e0206 */
[----:B------:R-:W-:-:S03]  /*12b00*/  IMAD.U32 R5, RZ, RZ, UR5 ;  /* 0x00000005ff057e24 */ /* 0x000fc6000f8e00ff */
[----:B------:R-:W-:Y:S01]  /*12b10*/  UIADD3 UR6, UR5, UR6, URZ ;  /* 0x0000000605067290 */ /* 0x000fe2000fffe03f */
[----:B0-----:R-:W-:-:S05]  /*12b20*/  IMAD.SHL.U32 R4, R0, 0x20, RZ ;  /* 0x0000002000047824 */ /* 0x001fca00078e00ff */
[----:B------:R-:W0:Y:S01]  /*12b30*/  @P0 LDC R3, c[0x0][0x44c] ;  /* 0x00011300ff030b82 */ /* 0x000e220000000800 */
[----:B--2---:R-:W-:Y:S01]  /*12b40*/  LOP3.LUT R2, R2, 0x7f, RZ, 0xc0, !PT ;  /* 0x0000007f02027812 */ /* 0x004fe200078ec0ff */
[----:B---3--:R-:W-:-:S03]  /*12b50*/  IMAD.SHL.U32 R8, R8, 0x10, RZ ;  /* 0x0000001008087824 */ /* 0x008fc600078e00ff */
[----:B------:R-:W-:-:S03]  /*12b60*/  SHF.R.U32.HI R2, RZ, 0x2, R2 ;  /* 0x00000002ff027819 */ /* 0x000fc60000011602 */
[----:B------:R-:W1:Y:S01]  /*12b70*/  @P0 LDC R0, c[0x0][0x450] ;  /* 0x00011400ff000b82 */ /* 0x000e620000000800 */
[----:B------:R-:W-:Y:S01]  /*12b80*/  LOP3.LUT R4, R2, 0x60, R4, 0xf8, !PT ;  /* 0x0000006002047812 */ /* 0x000fe200078ef804 */
[----:B------:R-:W-:Y:S01]  /*12b90*/  IMAD.U32 R2, RZ, RZ, UR41 ;  /* 0x00000029ff027e24 */ /* 0x000fe2000f8e00ff */
[----:B------:R-:W-:Y:S01]  /*12ba0*/  LOP3.LUT R8, R8, 0x30, RZ, 0xc0, !PT ;  /* 0x0000003008087812 */ /* 0x000fe200078ec0ff */
[----:B----4-:R-:W-:Y:S02]  /*12bb0*/  IMAD.SHL.U32 R9, R10, 0x10, RZ ;  /* 0x000000100a097824 */ /* 0x010fe400078e00ff */
[----:B------:R-:W-:Y:S01]  /*12bc0*/  IMAD R2, R2, 0x80, R4 ;  /* 0x0000008002027824 */ /* 0x000fe200078e0204 */
[C---:B------:R-:W-:Y:S01]  /*12bd0*/  LOP3.LUT R11, R8.reuse, 0x40, RZ, 0xfc, !PT ;  /* 0x00000040080b7812 */ /* 0x040fe200078efcff */
[----:B------:R-:W-:Y:S01]  /*12be0*/  IMAD.U32 R4, RZ, RZ, UR4 ;  /* 0x00000004ff047e24 */ /* 0x000fe2000f8e00ff */
[----:B------:R-:W-:Y:S01]  /*12bf0*/  ULDC.64 UR4, c[0x0][0x2d0] ;  /* 0x0000b40000047ab9 */ /* 0x000fe20000000a00 */
[----:B------:R-:W-:Y:S01]  /*12c00*/  IMAD.MOV.U32 R6, RZ, RZ, R2 ;  /* 0x000000ffff067224 */ /* 0x000fe200078e0002 */
[----:B------:R-:W-:-:S02]  /*12c10*/  LOP3.LUT R8, R8, 0x80, RZ, 0xfc, !PT ;  /* 0x0000008008087812 */ /* 0x000fc400078efcff */
        /* <DEDUP_REMOVED lines=30> */
[----:B------:R-:W-:Y:S01]  /*12e00*/  IMAD.U32 R0, RZ, RZ, UR41 ;  /* 0x00000029ff007e24 */ /* 0x000fe2000f8e00ff */
[----:B------:R-:W-:Y:S02]  /*12e10*/  ULDC UR4, c[0x0][0x288] ;  /* 0x0000a20000047ab9 */ /* 0x000fe40000000800 */
[----:B------:R-:W1:Y:S01]  /*12e20*/  SHFL.IDX PT, R2, R5, RZ, 0x1c1f ;  /* 0x001c1fff05027589 */ /* 0x000e6200000e0000 */
[----:B------:R-:W-:Y:S02]  /*12e30*/  IMAD R4, R7, UR4, RZ ;  /* 0x0000000407047c24 */ /* 0x000fe4000f8e02ff */
[----:B------:R-:W-:-:S05]  /*12e40*/  IMAD R0, R0, 0x80, R10 ;  /* 0x0000008000007824 */ /* 0x000fca00078e020a */
        /* <DEDUP_REMOVED lines=36> */
.L_x_2154:
        /* <DEDUP_REMOVED lines=12> */
.L_x_2082:
[----:B------:R-:W-:Y:S05]  /*13150*/  BSYNC B0 ;  /* 0x0000000000007941 */ /* 0x000fea0003800000 */
.L_x_2081:
[----:B------:R-:W-:Y:S01]  /*13160*/  NOP ;  /* 0x0000000000007918 */ /* 0x000fe20000000000 */
[----:B------:R-:W-:-:S13]  /*13170*/  PLOP3.LUT P0, PT, PT, PT, PT, 0x80, 0x0 ;  /* 0x000000000000781c */ /* 0x000fda0003f0f070 */
.L_x_2083:
[----:B------:R-:W-:Y:S02]  /*13180*/  PLOP3.LUT P1, PT, P1, P0, PT, 0xa2, 0x0 ;  /* 0x000000000000781c */ /* 0x000fe40000f21472 */
[----:B------:R-:W-:-:S08]  /*13190*/  @P0 R2UR P1, UR4, R17 ;  /* 0x00000000110402ca */ /* 0x000fd00000020000 */
[----:B------:R-:W-:-:S05]  /*131a0*/  @P0 PLOP3.LUT P0, PT, P1, PT, PT, 0x80, 0x0 ;  /* 0x000000000000081c */ /* 0x000fca0000f0f070 */
[----:B------:R-:W-:Y:S01]  /*131b0*/  @!P1 SYNCS.ARRIVE.TRANS64.RED.A0T1 RZ, [UR4+0x33400], RZ ;  /* 0x033400ffffff99a7 */ /* 0x000fe20008200404 */
[----:B------:R-:W-:Y:S07]  /*131c0*/  @!P1 ARRIVES.LDGSTSBAR.64.TRANSCNT [UR4+0x33400] ;  /* 0x03340000ff0099b0 */ /* 0x000fee0008000a84 */
[----:B------:R-:W-:Y:S05]  /*131d0*/  @P0 BRA.U.ANY `(.L_x_2083) ;  /* 0xfffffffd00e80947 */ /* 0x000fea000393ffff */
[----:B-12---:R-:W2:Y:S02]  /*131e0*/  LDL.LU R2, [R1+0x1c] ;  /* 0x00001c0001027983 */ /* 0x006ea40000300800 */
        /* <DEDUP_REMOVED lines=11> */
.L_x_2155:
[----:B------:R-:W-:Y:S05]  /*132a0*/  BSYNC B0 ;  /* 0x0000000000007941 */ /* 0x000fea0003800000 */
.L_x_2084:
[----:B------:R-:W-:-:S06]  /*132b0*/  UISETP.GE.AND UP0, UPT, UR40, 0x2, UPT ;  /* 0x000000022800788c */ /* 0x000fcc000bf06270 */
[----:B------:R-:W-:-:S13]  /*132c0*/  PLOP3.LUT P0, PT, PT, PT, UP0, 0x80, 0x0 ;  /* 0x000000000000781c */ /* 0x000fda0003f0f008 */
[----:B------:R-:W-:Y:S05]  /*132d0*/  @!P0 BRA `(.L_x_2086) ;  /* 0x0000001000dc8947 */ /* 0x000fea0003800000 */
[----:B------:R-:W-:Y:S01]  /*132e0*/  UIADD3 UR4, UR40, -0x2, URZ ;  /* 0xfffffffe28047890 */ /* 0x000fe2000fffe03f */
[----:B-1----:R-:W-:Y:S02]  /*132f0*/  IMAD.MOV.U32 R0, RZ, RZ, R19 ;  /* 0x000000ffff007224 */ /* 0x002fe400078e0013 */
[----:B------:R-:W-:-:S03]  /*13300*/  IMAD.MOV.U32 R8, RZ, RZ, R18 ;  /* 0x000000ffff087224 */ /* 0x000fc600078e0012 */
[----:B------:R-:W-:-:S07]  /*13310*/  IMAD.U32 R2, RZ, RZ, UR4 ;  /* 0x00000004ff027e24 */ /* 0x000fce000f8e00ff */
.L_x_2110:
[----:B------:R-:W2:Y:S01]  /*13320*/  LDL R3, [R1] ;  /* 0x0000000001037983 */ /* 0x000ea20000100800 */
        /* <DEDUP_REMOVED lines=9> */
[----:B------:R-:W-:Y:S01]  /*133c0*/  LOP3.LUT P1, RZ, R3, 0x1, RZ, 0xc0, !PT ;  /* 0x0000000103ff7812 */ /* 0x000fe2000782c0ff */
[----:B------:R-:W-:-:S12]  /*133d0*/  IMAD.MOV.U32 R3, RZ, RZ, R2 ;  /* 0x000000ffff037224 */ /* 0x000fd800078e0002 */
[----:B------:R-:W-:Y:S05]  /*133e0*/  @!P1 BRA `(.L_x_2089) ;  /* 0x0000000000509947 */ /* 0x000fea0003800000 */
[----:B------:R-:W2:Y:S01]  /*133f0*/  LDL R9, [R1+0x8] ;  /* 0x0000080001097983 */ /* 0x000ea20000100800 */
[----:B------:R-:W1:Y:S01]  /*13400*/  LDC R3, c[0x0][0x43c] ;  /* 0x00010f00ff037b82 */ /* 0x000e620000000800 */
[----:B------:R-:W-:Y:S02]  /*13410*/  ULDC.64 UR4, c[0x0][0x428] ;  /* 0x00010a0000047ab9 */ /* 0x000fe40000000a00 */
[----:B------:R-:W3:Y:S01]  /*13420*/  LDL R7, [R1+0x4] ;  /* 0x0000040001077983 */ /* 0x000ee20000100800 */
[----:B-1----:R-:W-:-:S13]  /*13430*/  ISETP.NE.AND P0, PT, R3, 0x1, PT ;  /* 0x000000010300780c */ /* 0x002fda0003f05270 */
        /* <DEDUP_REMOVED lines=15> */
.L_x_2089:
[----:B------:R-:W2:Y:S01]  /*13530*/  S2R R4, SR_TID.X ;  /* 0x0000000000047919 */ /* 0x000ea20000002100 */
[----:B01----:R-:W-:Y:S01]  /*13540*/  IMAD R6, R18, 0x8, R17 ;  /* 0x0000000812067824 */ /* 0x003fe200078e0211 */
[----:B------:R-:W-:Y:S01]  /*13550*/  BSSY B1, `(.L_x_2090) ;  /* 0x0000006000017945 */ /* 0x000fe20003800000 */
[----:B--2---:R-:W-:Y:S02]  /*13560*/  LOP3.LUT R5, R4, 0x7f, RZ, 0xc0, !PT ;  /* 0x0000007f04057812 */ /* 0x004fe400078ec0ff */
[----:B------:R-:W-:Y:S02]  /*13570*/  SHF.L.U32 R4, R19, 0x1f, RZ ;  /* 0x0000001f13047819 */ /* 0x000fe400000006ff */
[----:B------:R-:W-:Y:S02]  /*13580*/  ISETP.NE.AND P1, PT, R5, RZ, PT ;  /* 0x000000ff0500720c */ /* 0x000fe40003f25270 */
[----:B------:R-:W0:Y:S02]  /*13590*/  SYNCS.PHASECHK.TRANS64.TRYWAIT P0, [R6+URZ+0x33480], R4 ;  /* 0x03348004060075a7 */ /* 0x000e24000800017f */
[----:B0-----:R-:W-:Y:S09]  /*135a0*/  @!P0 BRA `(.L_x_2091) ;  /* 0x00000028007c8947 */ /* 0x001ff20003800000 */
.L_x_2156:
[----:B------:R-:W-:Y:S05]  /*135b0*/  BSYNC B1 ;  /* 0x0000000000017941 */ /* 0x000fea0003800000 */
.L_x_2090:
        /* <DEDUP_REMOVED lines=9> */
.L_x_2093:
[----:B------:R-:W-:Y:S05]  /*13650*/  BSYNC B1 ;  /* 0x0000000000017941 */ /* 0x000fea0003800000 */
.L_x_2092:
[----:B------:R-:W-:Y:S01]  /*13660*/  IMAD.MOV.U32 R12, RZ, RZ, RZ ;  /* 0x000000ffff0c7224 */ /* 0x000fe200078e00ff */
[----:B------:R-:W-:Y:S01]  /*13670*/  UIADD3 UR4, UP0, UR46, 0x470, URZ ;  /* 0x000004702e047890 */ /* 0x000fe2000ff1e03f */
[----:B------:R-:W-:Y:S01]  /*13680*/  IMAD R7, R18, 0x7800, R17 ;  /* 0x0000780012077824 */ /* 0x000fe200078e0211 */
[----:B------:R-:W-:Y:S01]  /*13690*/  PLOP3.LUT P0, PT, PT, PT, PT, 0x80, 0x0 ;  /* 0x000000000000781c */ /* 0x000fe20003f0f070 */
[----:B------:R-:W-:Y:S01]  /*136a0*/  IMAD R3, R3, 0xa0, RZ ;  /* 0x000000a003037824 */ /* 0x000fe200078e02ff */
[----:B------:R-:W-:Y:S01]  /*136b0*/  R2UR UR10, R12 ;  /* 0x000000000c0a72ca */ /* 0x000fe200000e0000 */
[----:B------:R-:W-:Y:S01]  /*136c0*/  VIADD R5, R6, 0x33470 ;  /* 0x0003347006057836 */ /* 0x000fe20000000000 */
[----:B------:R-:W-:Y:S01]  /*136d0*/  UIADD3.X UR5, URZ, UR47, URZ, UP0, !UPT ;  /* 0x0000002f3f057290 */ /* 0x000fe200087fe43f */
[----:B------:R-:W-:Y:S01]  /*136e0*/  VIADD R9, R7, 0xf200 ;  /* 0x0000f20007097836 */ /* 0x000fe20000000000 */
[----:B------:R-:W-:Y:S01]  /*136f0*/  UMOV UR6, 0x0 ;  /* 0x0000000000067882 */ /* 0x000fe20000000000 */
[----:B------:R-:W-:-:S10]  /*13700*/  UMOV UR7, 0x14f00000 ;  /* 0x14f0000000077882 */ /* 0x000fd40000000000 */
.L_x_2094:
        /* <DEDUP_REMOVED lines=16> */
.L_x_2095:
        /* <DEDUP_REMOVED lines=16> */
.L_x_2096:
        /* <DEDUP_REMOVED lines=13> */
.L_x_2157:
[----:B------:R-:W-:Y:S05]  /*139e0*/  BSYNC B1 ;  /* 0x0000000000017941 */ /* 0x000fea0003800000 */
.L_x_2097:
        /* <DEDUP_REMOVED lines=11> */
.L_x_2100:
[----:B------:R-:W-:Y:S05]  /*13aa0*/  BSYNC B1 ;  /* 0x0000000000017941 */ /* 0x000fea0003800000 */
.L_x_2099:
        /* <DEDUP_REMOVED lines=8> */
.L_x_2101:
        /* <DEDUP_REMOVED lines=15> */
.L_x_2102:
        /* <DEDUP_REMOVED lines=15> */
.L_x_2103:
        /* <DEDUP_REMOVED lines=10> */
.L_x_2088:
[----:B------:R-:W-:Y:S05]  /*13db0*/  BSYNC B0 ;  /* 0x0000000000007941 */ /* 0x000fea0003800000 */
.L_x_2087:
[----:B------:R-:W-:-:S06]  /*13dc0*/  UISETP.NE.AND UP0, UPT, UR39, 0x3, UPT ;  /* 0x000000032700788c */ /* 0x000fcc000bf05270 */
[----:B------:R-:W-:-:S13]  /*13dd0*/  PLOP3.LUT P0, PT, PT, PT, UP0, 0x80, 0x0 ;  /* 0x000000000000781c */ /* 0x000fda0003f0f008 */
[----:B------:R-:W-:Y:S05]  /*13de0*/  @!P0 BRA `(.L_x_2104) ;  /* 0x0000000000048947 */ /* 0x000fea0003800000 */
[----:B------:R-:W-:Y:S01]  /*13df0*/  BPT.TRAP 0x1 ;  /* 0x000000040000795c */ /* 0x000fe20000300000 */
.L_x_2104:
[----:B------:R-:W-:Y:S01]  /*13e00*/  IMAD.U32 R3, RZ, RZ, UR44 ;  /* 0x0000002cff037e24 */ /* 0x000fe2000f8e00ff */
[----:B------:R-:W-:Y:S01]  /*13e10*/  LOP3.LUT R4, R0, 0x1, RZ, 0x3c, !PT ;  /* 0x0000000100047812 */ /* 0x000fe200078e3cff */
[----:B------:R-:W-:Y:S03]  /*13e20*/  BSSY B0, `(.L_x_2105) ;  /* 0x0000006000007945 */ /* 0x000fe60003800000 */
[----:B------:R-:W-:Y:S01]  /*13e30*/  ISETP.NE.AND P0, PT, R3, 0x3, PT ;  /* 0x000000030300780c */ /* 0x000fe20003f05270 */
[----:B------:R-:W-:Y:S01]  /*13e40*/  IMAD R3, R8, 0x8, R17 ;  /* 0x0000000808037824 */ /* 0x000fe200078e0211 */
[----:B------:R-:W-:-:S04]  /*13e50*/  SHF.L.U32 R4, R4, 0x1f, RZ ;  /* 0x0000001f04047819 */ /* 0x000fc800000006ff */
[----:B------:R-:W1:Y:S02]  /*13e60*/  SYNCS.PHASECHK.TRANS64.TRYWAIT P1, [R3+URZ+0x33470], R4 ;  /* 0x03347004030075a7 */ /* 0x000e64000802017f */
[----:B-1----:R-:W-:Y:S05]  /*13e70*/  @!P1 BRA `(.L_x_2106) ;  /* 0x0000002000709947 */ /* 0x002fea0003800000 */
.L_x_2158:
[----:B------:R-:W-:Y:S05]  /*13e80*/  BSYNC B0 ;  /* 0x0000000000007941 */ /* 0x000fea0003800000 */
.L_x_2105:
[----:B------:R-:W-:Y:S05]  /*13e90*/  @!P0 BRA `(.L_x_2107) ;  /* 0x0000000000048947 */ /* 0x000fea0003800000 */
[----:B------:R-:W-:Y:S01]  /*13ea0*/  BPT.TRAP 0x1 ;  /* 0x000000040000795c */ /* 0x000fe20000300000 */
.L_x_2107:
[----:B------:R-:W-:Y:S01]  /*13eb0*/  SHF.L.U32 R0, R0, 0x1f, RZ ;  /* 0x0000001f00007819 */ /* 0x000fe200000006ff */
[----:B------:R-:W-:-:S03]  /*13ec0*/  IMAD R10, R8, 0x7800, RZ ;  /* 0x00007800080a7824 */ /* 0x000fc600078e02ff */
[----:B------:R-:W2:Y:S02]  /*13ed0*/  SYNCS.PHASECHK.TRANS64.TRYWAIT P1, [R3+URZ+0x33460], R0 ;  /* 0x03346000030075a7 */ /* 0x000ea4000802017f */
[----:B--2---:R-:W-:Y:S05]  /*13ee0*/  @!P1 BRA `(.L_x_2108) ;  /* 0x0000002000689947 */ /* 0x004fea0003800000 */
.L_x_2159:
[----:B-1----:R-:W2:Y:S04]  /*13ef0*/  LDL R4, [R1+0x10] ;  /* 0x0000100001047983 */ /* 0x002ea80000100800 */
[----:B------:R-:W3:Y:S01]  /*13f00*/  LDL R11, [R1+0xc] ;  /* 0x00000c00010b7983 */ /* 0x000ee20000100800 */
[----:B------:R-:W-:Y:S05]  /*13f10*/  WARPSYNC.ALL ;  /* 0x0000000000007948 */ /* 0x000fea0003800000 */
[----:B--2---:R-:W-:-:S02]  /*13f20*/  LOP3.LUT R0, R10, R4, RZ, 0xfc, !PT ;  /* 0x000000040a007212 */ /* 0x004fc400078efcff */
[----:B---3--:R-:W-:-:S03]  /*13f30*/  LOP3.LUT R12, R10, R11, RZ, 0xfc, !PT ;  /* 0x0000000b0a0c7212 */ /* 0x008fc600078efcff */
[C---:B------:R-:W-:Y:S02]  /*13f40*/  IMAD.IADD R0, R17.reuse, 0x1, R0 ;  /* 0x0000000111007824 */ /* 0x040fe400078e0200 */
[----:B------:R-:W-:-:S03]  /*13f50*/  IMAD.IADD R12, R17, 0x1, R12 ;  /* 0x00000001110c7824 */ /* 0x000fc600078e020c */
[----:B0-----:R-:W0:Y:S02]  /*13f60*/  LDSM.16.MT88.4 R4, [R0+0xf200] ;  /* 0x00f200000004783b */ /* 0x001e240000004200 */
        /* <DEDUP_REMOVED lines=97> */
.L_x_2109:
        /* <DEDUP_REMOVED lines=12> */
[----:B--2---:R-:W-:Y:S05]  /*14640*/  @P0 BRA `(.L_x_2110) ;  /* 0xffffffec00340947 */ /* 0x004fea000383ffff */
.L_x_2086:
        /* <DEDUP_REMOVED lines=13> */
[----:B-1----:R-:W-:-:S04]  /*14720*/  LOP3.LUT R4, R4, UR4, RZ, 0xc0, !PT ;  /* 0x0000000404047c12 */ /* 0x002fc8000f8ec0ff */
[----:B------:R-:W1:Y:S01]  /*14730*/  POPC R7, R4 ;  /* 0x0000000400077309 */ /* 0x000e620000000000 */
[----:B--2---:R-:W1:Y:S02]  /*14740*/  SHFL.IDX PT, R0, R3, R0, 0x1f ;  /* 0x00001f0003007589 */ /* 0x004e6400000e0000 */
[----:B-1----:R-:W-:-:S05]  /*14750*/  IADD3 R0, R0, UR42, R7 ;  /* 0x0000002a00007c10 */ /* 0x002fca000fffe007 */
[----:B------:R2:W-:Y:S02]  /*14760*/  STL [R1+0x18], R0 ;  /* 0x0000180001007387 */ /* 0x0005e40000100800 */
.L_x_2112:
[----:B------:R-:W-:Y:S05]  /*14770*/  BSYNC B0 ;  /* 0x0000000000007941 */ /* 0x000fea0003800000 */
.L_x_2111:
[----:B------:R-:W-:-:S06]  /*14780*/  UISETP.NE.AND UP0, UPT, UR39, 0x3, UPT ;  /* 0x000000032700788c */ /* 0x000fcc000bf05270 */
[----:B------:R-:W-:-:S13]  /*14790*/  PLOP3.LUT P1, PT, PT, PT, UP0, 0x80, 0x0 ;  /* 0x000000000000781c */ /* 0x000fda0003f2f008 */
[----:B------:R-:W-:Y:S05]  /*147a0*/  @!P1 BRA `(.L_x_2113) ;  /* 0x0000000000049947 */ /* 0x000fea0003800000 */
[----:B------:R-:W-:Y:S01]  /*147b0*/  BPT.TRAP 0x1 ;  /* 0x000000040000795c */ /* 0x000fe20000300000 */
.L_x_2113:
[----:B-12---:R-:W-:Y:S01]  /*147c0*/  IMAD.U32 R0, RZ, RZ, UR44 ;  /* 0x0000002cff007e24 */ /* 0x006fe2000f8e00ff */
[----:B------:R-:W-:Y:S01]  /*147d0*/  BSSY B0, `(.L_x_2114) ;  /* 0x0000007000007945 */ /* 0x000fe20003800000 */
[----:B------:R-:W-:-:S03]  /*147e0*/  IMAD R3, R18, 0x8, R17 ;  /* 0x0000000812037824 */ /* 0x000fc600078e0211 */
[----:B------:R-:W-:Y:S02]  /*147f0*/  ISETP.NE.AND P2, PT, R0, 0x3, PT ;  /* 0x000000030000780c */ /* 0x000fe40003f45270 */
[----:B------:R-:W-:-:S04]  /*14800*/  LOP3.LUT R0, R19, 0x1, RZ, 0x3c, !PT ;  /* 0x0000000113007812 */ /* 0x000fc800078e3cff */
[----:B------:R-:W-:-:S04]  /*14810*/  SHF.L.U32 R0, R0, 0x1f, RZ ;  /* 0x0000001f00007819 */ /* 0x000fc800000006ff */
[----:B------:R-:W1:Y:S02]  /*14820*/  SYNCS.PHASECHK.TRANS64.TRYWAIT P1, [R3+URZ+0x33470], R0 ;  /* 0x03347000030075a7 */ /* 0x000e64000802017f */
[----:B-1----:R-:W-:Y:S05]  /*14830*/  @!P1 BRA `(.L_x_2115) ;  /* 0x0000001800289947 */ /* 0x002fea0003800000 */
.L_x_2160:
[----:B------:R-:W-:Y:S05]  /*14840*/  BSYNC B0 ;  /* 0x0000000000007941 */ /* 0x000fea0003800000 */
.L_x_2114:
[----:B------:R-:W-:Y:S05]  /*14850*/  @!P2 BRA `(.L_x_2116) ;  /* 0x000000000004a947 */ /* 0x000fea0003800000 */
[----:B------:R-:W-:Y:S01]  /*14860*/  BPT.TRAP 0x1 ;  /* 0x000000040000795c */ /* 0x000fe20000300000 */
.L_x_2116:
[----:B-1----:R-:W-:-:S04]  /*14870*/  SHF.L.U32 R0, R19, 0x1f, RZ ;  /* 0x0000001f13007819 */ /* 0x002fc800000006ff */
[----:B------:R-:W1:Y:S02]  /*14880*/  SYNCS.PHASECHK.TRANS64.TRYWAIT P1, [R3+URZ+0x33460], R0 ;  /* 0x03346000030075a7 */ /* 0x000e64000802017f */
[----:B-1----:R-:W-:Y:S05]  /*14890*/  @!P1 BRA `(.L_x_2117) ;  /* 0x0000001800249947 */ /* 0x002fea0003800000 */
.L_x_2161:
[----:B------:R-:W1:Y:S04]  /*148a0*/  LDL R4, [R1+0x10] ;  /* 0x0000100001047983 */ /* 0x000e680000100800 */
[----:B------:R-:W2:Y:S01]  /*148b0*/  LDL R10, [R1+0xc] ;  /* 0x00000c00010a7983 */ /* 0x000ea20000100800 */
[----:B------:R-:W-:Y:S01]  /*148c0*/  IMAD R2, R18, 0x7800, RZ ;  /* 0x0000780012027824 */ /* 0x000fe200078e02ff */
[----:B------:R-:W-:Y:S05]  /*148d0*/  WARPSYNC.ALL ;  /* 0x0000000000007948 */ /* 0x000fea0003800000 */
[----:B-1----:R-:W-:-:S02]  /*148e0*/  LOP3.LUT R0, R2, R4, RZ, 0xfc, !PT ;  /* 0x0000000402007212 */ /* 0x002fc400078efcff */
[----:B--2---:R-:W-:-:S03]  /*148f0*/  LOP3.LUT R2, R2, R10, RZ, 0xfc, !PT ;  /* 0x0000000a02027212 */ /* 0x004fc600078efcff */
        /* <DEDUP_REMOVED lines=100> */
.L_x_2118:
[----:B-1----:R-:W-:Y:S01]  /*14f40*/  SYNCS.ARRIVE.TRANS64.A1T0 RZ, [R3+URZ+0x33450], RZ ;  /* 0x033450ff03ff79a7 */ /* 0x002fe2000810003f */
[----:B------:R-:W-:Y:S02]  /*14f50*/  @!P0 VIADD R0, R3, 0x33480 ;  /* 0x0003348003008836 */ /* 0x000fe40000000000 */
[----:B------:R-:W-:-:S03]  /*14f60*/  VIADD R18, R18, 0x1 ;  /* 0x0000000112127836 */ /* 0x000fc60000000000 */
[----:B------:R-:W-:Y:S01]  /*14f70*/  @!P0 PRMT R0, RZ, 0x654, R0 ;  /* 0x00000654ff008816 */ /* 0x000fe20000000000 */
[----:B------:R-:W-:Y:S01]  /*14f80*/  BAR.SYNC.DEFER_BLOCKING 0x2, 0x80 ;  /* 0x0082000000007b1d */ /* 0x000fe20000010000 */
[----:B------:R-:W-:-:S04]  /*14f90*/  ISETP.NE.AND P1, PT, R18, 0x2, PT ;  /* 0x000000021200780c */ /* 0x000fc80003f25270 */
[----:B------:R-:W-:Y:S01]  /*14fa0*/  SEL R18, R18, RZ, P1 ;  /* 0x000000ff12127207 */ /* 0x000fe20000800000 */
[----:B------:R1:W-:Y:S02]  /*14fb0*/  @!P0 SYNCS.ARRIVE.TRANS64.RED.A1T0 RZ, [R0+URZ], RZ ;  /* 0x000000ff00ff89a7 */ /* 0x0003e4000810043f */
[----:B-1----:R-:W-:-:S04]  /*14fc0*/  SEL R0, RZ, 0x1, P1 ;  /* 0x00000001ff007807 */ /* 0x002fc80000800000 */
[----:B------:R-:W-:-:S07]  /*14fd0*/  LOP3.LUT R19, R19, R0, RZ, 0x3c, !PT ;  /* 0x0000000013137212 */ /* 0x000fce00078e3cff */
.L_x_2061:
[----:B------:R-:W-:Y:S05]  /*14fe0*/  BSYNC B7 ;  /* 0x0000000000077941 */ /* 0x000fea0003800000 */
.L_x_2059:
[----:B-1----:R-:W2:Y:S04]  /*14ff0*/  LDL R0, [R1] ;  /* 0x0000000001007983 */ /* 0x002ea80000100800 */
[----:B0-----:R0:W5:Y:S01]  /*15000*/  LDL R2, [R1+0x18] ;  /* 0x0000180001027983 */ /* 0x0011620000100800 */
[----:B--2---:R-:W-:-:S13]  /*15010*/  LOP3.LUT P1, RZ, R0, 0x4, RZ, 0xc0, !PT ;  /* 0x0000000400ff7812 */ /* 0x004fda000782c0ff */
        /* <DEDUP_REMOVED lines=10> */
.L_x_2119:
        /* <DEDUP_REMOVED lines=8> */
.L_x_2120:
[----:B-1----:R-:W2:Y:S01]  /*15140*/  LDL R0, [R1+0x18] ;  /* 0x0000180001007983 */ /* 0x002ea20000100800 */
[----:B------:R-:W-:Y:S02]  /*15150*/  ULDC UR4, c[0x0][0xc38] ;  /* 0x00030e0000047ab9 */ /* 0x000fe40000000800 */
[----:B--2---:R-:W-:-:S13]  /*15160*/  ISETP.GE.AND P0, PT, R0, UR4, PT ;  /* 0x0000000400007c0c */ /* 0x004fda000bf06270 */
[----:B------:R-:W-:Y:S05]  /*15170*/  @!P0 BRA `(.L_x_2121) ;  /* 0xffffffc000b08947 */ /* 0x000fea000383ffff */
.L_x_2056:
[----:B------:R-:W2:Y:S01]  /*15180*/  LDL.LU R0, [R1+0x1c] ;  /* 0x00001c0001007983 */ /* 0x000ea20000300800 */
[----:B------:R-:W-:Y:S01]  /*15190*/  BSSY B0, `(.L_x_2122) ;  /* 0x000000b000007945 */ /* 0x000fe20003800000 */
[----:B------:R-:W1:Y:S01]  /*151a0*/  S2R R4, SR_CgaCtaId ;  /* 0x0000000000047919 */ /* 0x000e620000008800 */
[----:B--2---:R-:W-:-:S05]  /*151b0*/  VIADD R0, R0, 0x1 ;  /* 0x0000000100007836 */ /* 0x004fca0000000000 */
[----:B0-----:R-:W-:-:S04]  /*151c0*/  LEA.HI R2, R0, R0, RZ, 0x1 ;  /* 0x0000000000027211 */ /* 0x001fc800078f08ff */
[----:B------:R-:W-:-:S05]  /*151d0*/  LOP3.LUT R3, R2, 0xfffffffe, RZ, 0xc0, !PT ;  /* 0xfffffffe02037812 */ /* 0x000fca00078ec0ff */
[----:B------:R-:W-:Y:S01]  /*151e0*/  IMAD.IADD R0, R0, 0x1, -R3 ;  /* 0x0000000100007824 */ /* 0x000fe200078e0a03 */
[----:B------:R-:W-:-:S04]  /*151f0*/  MOV R3, 0x400 ;  /* 0x0000040000037802 */ /* 0x000fc80000000f00 */
[----:B-1----:R-:W-:Y:S02]  /*15200*/  LEA R3, R4, R3, 0x18 ;  /* 0x0000000304037211 */ /* 0x002fe400078ec0ff */
[----:B------:R-:W-:-:S04]  /*15210*/  SHF.L.U32 R0, R0, 0x1f, RZ ;  /* 0x0000001f00007819 */ /* 0x000fc800000006ff */
[----:B------:R-:W0:Y:S02]  /*15220*/  SYNCS.PHASECHK.TRANS64.TRYWAIT P0, [R3+URZ+0x33420], R0 ;  /* 0x03342000030075a7 */ /* 0x000e24000800017f */
[----:B0-----:R-:W-:Y:S05]  /*15230*/  @!P0 BRA `(.L_x_2123) ;  /* 0x0000000c00d08947 */ /* 0x001fea0003800000 */
.L_x_2162:
[----:B------:R-:W-:Y:S05]  /*15240*/  BSYNC B0 ;  /* 0x0000000000007941 */ /* 0x000fea0003800000 */
.L_x_2122:
[----:B------:R-:W-:-:S03]  /*15250*/  UMOV UR4, 0xffffffff ;  /* 0xffffffff00047882 */ /* 0x000fc60000000000 */
[----:B------:R-:W-:Y:S05]  /*15260*/  BRA.DIV UR4, `(.L_x_2124) ;  /* 0x0000000e04d87947 */ /* 0x000fea000b800000 */
[----:B0-----:R-:W0:Y:S02]  /*15270*/  S2R R0, SR_TID.X ;  /* 0x0000000000007919 */ /* 0x001e240000002100 */
[----:B0-----:R-:W-:-:S04]  /*15280*/  SHF.R.U32.HI R0, RZ, 0x5, R0 ;  /* 0x00000005ff007819 */ /* 0x001fc80000011600 */
[----:B------:R-:W-:-:S05]  /*15290*/  LOP3.LUT R0, R0, 0x3, RZ, 0xc0, !PT ;  /* 0x0000000300007812 */ /* 0x000fca00078ec0ff */
[----:B------:R0:W1:Y:S02]  /*152a0*/  SHFL.IDX PT, R14, R0, RZ, 0x1f ;  /* 0x00001fff000e7589 */ /* 0x00006400000e0000 */
.L_x_2165:
[----:B-1----:R-:W-:Y:S01]  /*152b0*/  ISETP.NE.AND P0, PT, R14, RZ, PT ;  /* 0x000000ff0e00720c */ /* 0x002fe20003f05270 */
[----:B------:R-:W-:-:S12]  /*152c0*/  BSSY B0, `(.L_x_2125) ;  /* 0x000002b000007945 */ /* 0x000fd80003800000 */
[----:B------:R-:W-:Y:S05]  /*152d0*/  @P0 BRA `(.L_x_2126) ;  /* 0x0000000000a40947 */ /* 0x000fea0003800000 */
[----:B------:R-:W-:-:S03]  /*152e0*/  UMOV UR4, 0xffffffff ;  /* 0xffffffff00047882 */ /* 0x000fc60000000000 */
[----:B------:R-:W-:Y:S05]  /*152f0*/  BRA.DIV UR4, `(.L_x_2127) ;  /* 0x0000000e04e87947 */ /* 0x000fea000b800000 */
[----:B------:R-:W-:-:S13]  /*15300*/  ELECT P6, URZ, PT ;  /* 0x00000000003f782f */ /* 0x000fda00038c0000 */
.L_x_2168:
[----:B------:R-:W-:Y:S05]  /*15310*/  @!P6 BRA `(.L_x_2126) ;  /* 0x000000000094e947 */ /* 0x000fea0003800000 */
[----:B------:R-:W-:-:S06]  /*15320*/  ULOP3.LUT UR4, UR38, 0x2, URZ, 0xfc, !UPT ;  /* 0x0000000226047892 */ /* 0x000fcc000f8efc3f */
[----:B0-----:R-:W-:-:S05]  /*15330*/  IMAD.U32 R0, RZ, RZ, UR4 ;  /* 0x00000004ff007e24 */ /* 0x001fca000f8e00ff */
[----:B------:R-:W-:-:S13]  /*15340*/  ISETP.NE.AND P0, PT, R0, 0x3, PT ;  /* 0x000000030000780c */ /* 0x000fda0003f05270 */
[----:B------:R-:W-:Y:S05]  /*15350*/  @!P0 BRA `(.L_x_2128) ;  /* 0x0000000000048947 */ /* 0x000fea0003800000 */
[----:B------:R-:W-:Y:S01]  /*15360*/  BPT.TRAP 0x1 ;  /* 0x000000040000795c */ /* 0x000fe20000300000 */
.L_x_2128:
        /* <DEDUP_REMOVED lines=12> */
.L_x_2169:
[----:B------:R-:W1:Y:S02]  /*15430*/  SYNCS.PHASECHK.TRANS64.TRYWAIT P1, [R5+URZ], R0 ;  /* 0x00000000050075a7 */ /* 0x000e64000802017f */
[----:B-1----:R-:W-:Y:S05]  /*15440*/  @!P1 BRA `(.L_x_2130) ;  /* 0x0000000c00c89947 */ /* 0x002fea0003800000 */
.L_x_2170:
[----:B------:R-:W-:Y:S05]  /*15450*/  @!P0 BRA `(.L_x_2131) ;  /* 0x0000000000048947 */ /* 0x000fea0003800000 */
[----:B------:R-:W-:Y:S01]  /*15460*/  BPT.TRAP 0x1 ;  /* 0x000000040000795c */ /* 0x000fe20000300000 */
.L_x_2131:
[----:B-1----:R-:W-:-:S04]  /*15470*/  IMAD R5, R18, 0x8, R3 ;  /* 0x0000000812057824 */ /* 0x002fc800078e0203 */
[----:B------:R-:W1:Y:S02]  /*15480*/  SYNCS.PHASECHK.TRANS64.TRYWAIT P1, [R5+URZ+0x33460], R4 ;  /* 0x03346004050075a7 */ /* 0x000e64000802017f */
[----:B-1----:R-:W-:Y:S05]  /*15490*/  @!P1 BRA `(.L_x_2132) ;  /* 0x0000000c00c89947 */ /* 0x002fea0003800000 */
.L_x_2171:
[----:B------:R-:W-:Y:S05]  /*154a0*/  @!P0 BRA `(.L_x_2133) ;  /* 0x0000000000048947 */ /* 0x000fea0003800000 */
[----:B------:R-:W-:Y:S01]  /*154b0*/  BPT.TRAP 0x1 ;  /* 0x000000040000795c */ /* 0x000fe20000300000 */
.L_x_2133:
[----:B------:R-:W-:-:S04]  /*154c0*/  IMAD R3, R2, 0x8, R3 ;  /* 0x0000000802037824 */ /* 0x000fc800078e0203 */
[----:B------:R-:W2:Y:S02]  /*154d0*/  SYNCS.PHASECHK.TRANS64.TRYWAIT P1, [R3+URZ+0x33460], R0 ;  /* 0x03346000030075a7 */ /* 0x000ea4000802017f */
[----:B--2---:R-:W-:Y:S05]  /*154e0*/  @!P1 BRA `(.L_x_2134) ;  /* 0x0000000c00c89947 */ /* 0x004fea0003800000 */
.L_x_2172:
[----:B------:R-:W-:Y:S05]  /*154f0*/  @!P0 BRA `(.L_x_2135) ;  /* 0x0000000000048947 */ /* 0x000fea0003800000 */
[----:B------:R-:W-:Y:S01]  /*15500*/  BPT.TRAP 0x1 ;  /* 0x000000040000795c */ /* 0x000fe20000300000 */
.L_x_2135:
[----:B------:R-:W3:Y:S02]  /*15510*/  SYNCS.PHASECHK.TRANS64.TRYWAIT P0, [R5+URZ+0x33480], R4 ;  /* 0x03348004050075a7 */ /* 0x000ee4000800017f */
[----:B---3--:R-:W-:Y:S05]  /*15520*/  @!P0 BRA `(.L_x_2136) ;  /* 0x0000000c00cc8947 */ /* 0x008fea0003800000 */
.L_x_2137:
[----:B----4-:R4:W0:Y:S02]  /*15530*/  SYNCS.PHASECHK.TRANS64.TRYWAIT P0, [R3+URZ+0x33480], R0 ;  /* 0x03348000030075a7 */ /* 0x010824000800017f */
[----:B0-----:R-:W-:Y:S05]  /*15540*/  @!P0 NANOSLEEP.SYNCS 0x989680 ;  /* 0x009896800000895d */ /* 0x001fea0003900000 */
[----:B------:R-:W0:Y:S02]  /*15550*/  @!P0 SYNCS.PHASECHK.TRANS64 P0, [R3+URZ+0x33480], R0 ;  /* 0x03348000030085a7 */ /* 0x000e24000800007f */
[----:B0-----:R-:W-:Y:S05]  /*15560*/  @!P0 BRA `(.L_x_2137) ;  /* 0xfffffffc00f08947 */ /* 0x001fea000383ffff */
.L_x_2126:
[----:B------:R-:W-:Y:S05]  /*15570*/  BSYNC B0 ;  /* 0x0000000000007941 */ /* 0x000fea0003800000 */
.L_x_2125:
[----:B------:R-:W-:Y:S05]  /*15580*/  EXIT ;  /* 0x000000000000794d */ /* 0x000fea0003800000 */
.L_x_2006:
[----:B0-----:R-:W-:-:S04]  /*15590*/  IMAD.U32 R3, RZ, RZ, UR41 ;  /* 0x00000029ff037e24 */ /* 0x001fc8000f8e00ff */
[----:B------:R0:W1:Y:S03]  /*155a0*/  SYNCS.PHASECHK.TRANS64.TRYWAIT P1, [R3+URZ+0x33400], R6 ;  /* 0x03340006030075a7 */ /* 0x000066000802017f */
[----:B-1----:R-:W-:Y:S05]  /*155b0*/  @!P1 NANOSLEEP.SYNCS 0x989680 ;  /* 0x009896800000995d */ /* 0x002fea0003900000 */
[----:B------:R-:W1:Y:S02]  /*155c0*/  @!P1 SYNCS.PHASECHK.TRANS64 P1, [R3+URZ+0x33400], R6 ;  /* 0x03340006030095a7 */ /* 0x000e64000802007f */
[----:B-1----:R-:W-:Y:S05]  /*155d0*/  @!P1 BRA `(.L_x_2006) ;  /* 0xfffffffc00ec9947 */ /* 0x002fea000383ffff */
[----:B------:R-:W-:Y:S05]  /*155e0*/  BRA `(.L_x_2138) ;  /* 0xfffffec400447947 */ /* 0x000fea000383ffff */
.L_x_2010:
[----:B-1----:R1:W2:Y:S02]  /*155f0*/  SYNCS.PHASECHK.TRANS64.TRYWAIT P2, [R2+URZ+0x33430], R3 ;  /* 0x03343003020075a7 */ /* 0x0022a4000804017f */
[----:B--2---:R-:W-:Y:S05]  /*15600*/  @!P2 NANOSLEEP.SYNCS 0x989680 ;  /* 0x009896800000a95d */ /* 0x004fea0003900000 */
[----:B------:R-:W2:Y:S02]  /*15610*/  @!P2 SYNCS.PHASECHK.TRANS64 P2, [R2+URZ+0x33430], R3 ;  /* 0x033430030200a5a7 */ /* 0x000ea4000804007f */
[----:B--2---:R-:W-:Y:S05]  /*15620*/  @!P2 BRA `(.L_x_2010) ;  /* 0xfffffffc00f0a947 */ /* 0x004fea000383ffff */
[----:B------:R-:W-:Y:S05]  /*15630*/  BRA `(.L_x_2009) ;  /* 0xfffffec400687947 */ /* 0x000fea000383ffff */
.L_x_2015:
[----:B-1----:R-:W-:-:S04]  /*15640*/  IMAD.U32 R7, RZ, RZ, UR6 ;  /* 0x00000006ff077e24 */ /* 0x002fc8000f8e00ff */
[----:B------:R1:W2:Y:S03]  /*15650*/  SYNCS.PHASECHK.TRANS64.TRYWAIT P3, [R7+URZ+0x33430], R6 ;  /* 0x03343006070075a7 */ /* 0x0002a6000806017f */
[----:B--2---:R-:W-:Y:S05]  /*15660*/  @!P3 NANOSLEEP.SYNCS 0x989680 ;  /* 0x009896800000b95d */ /* 0x004fea0003900000 */
[----:B------:R-:W2:Y:S02]  /*15670*/  @!P3 SYNCS.PHASECHK.TRANS64 P3, [R7+URZ+0x33430], R6 ;  /* 0x033430060700b5a7 */ /* 0x000ea4000806007f */
[----:B--2---:R-:W-:Y:S05]  /*15680*/  @!P3 BRA `(.L_x_2015) ;  /* 0xfffffffc00ecb947 */ /* 0x004fea000383ffff */
[----:B------:R-:W-:Y:S05]  /*15690*/  BRA `(.L_x_2012) ;  /* 0xffffff0400087947 */ /* 0x000fea000383ffff */
.L_x_2019:
[----:B-1----:R-:W-:-:S04]  /*156a0*/  IMAD.U32 R7, RZ, RZ, UR6 ;  /* 0x00000006ff077e24 */ /* 0x002fc8000f8e00ff */
[----:B------:R1:W2:Y:S03]  /*156b0*/  SYNCS.PHASECHK.TRANS64.TRYWAIT P3, [R7+URZ+0x33450], R6 ;  /* 0x03345006070075a7 */ /* 0x0002a6000806017f */
[----:B--2---:R-:W-:Y:S05]  /*156c0*/  @!P3 NANOSLEEP.SYNCS 0x989680 ;  /* 0x009896800000b95d */ /* 0x004fea0003900000 */
[----:B------:R-:W2:Y:S02]  /*156d0*/  @!P3 SYNCS.PHASECHK.TRANS64 P3, [R7+URZ+0x33450], R6 ;  /* 0x033450060700b5a7 */ /* 0x000ea4000806007f */
[----:B--2---:R-:W-:Y:S05]  /*156e0*/  @!P3 BRA `(.L_x_2019) ;  /* 0xfffffffc00ecb947 */ /* 0x004fea000383ffff */
[----:B------:R-:W-:Y:S05]  /*156f0*/  BRA `(.L_x_2016) ;  /* 0xffffff1000107947 */ /* 0x000fea000383ffff */
.L_x_2026:
[----:B-1----:R-:W-:-:S04]  /*15700*/  IMAD.U32 R7, RZ, RZ, UR6 ;  /* 0x00000006ff077e24 */ /* 0x002fc8000f8e00ff */
[----:B------:R1:W2:Y:S03]  /*15710*/  SYNCS.PHASECHK.TRANS64.TRYWAIT P2, [R7+URZ+0x33430], R6 ;  /* 0x03343006070075a7 */ /* 0x0002a6000804017f */
[----:B--2---:R-:W-:Y:S05]  /*15720*/  @!P2 NANOSLEEP.SYNCS 0x989680 ;  /* 0x009896800000a95d */ /* 0x004fea0003900000 */
[----:B------:R-:W2:Y:S02]  /*15730*/  @!P2 SYNCS.PHASECHK.TRANS64 P2, [R7+URZ+0x33430], R6 ;  /* 0x033430060700a5a7 */ /* 0x000ea4000804007f */
[----:B--2---:R-:W-:Y:S05]  /*15740*/  @!P2 BRA `(.L_x_2026) ;  /* 0xfffffffc00eca947 */ /* 0x004fea000383ffff */
[----:B------:R-:W-:Y:S05]  /*15750*/  BRA `(.L_x_2023) ;  /* 0xffffff4400f87947 */ /* 0x000fea000383ffff */
.L_x_2030:
[----:B-1----:R-:W-:-:S04]  /*15760*/  IMAD.U32 R7, RZ, RZ, UR6 ;  /* 0x00000006ff077e24 */ /* 0x002fc8000f8e00ff */
[----:B------:R1:W2:Y:S03]  /*15770*/  SYNCS.PHASECHK.TRANS64.TRYWAIT P2, [R7+URZ+0x33450], R6 ;  /* 0x03345006070075a7 */ /* 0x0002a6000804017f */
[----:B--2---:R-:W-:Y:S05]  /*15780*/  @!P2 NANOSLEEP.SYNCS 0x989680 ;  /* 0x009896800000a95d */ /* 0x004fea0003900000 */
[----:B------:R-:W2:Y:S02]  /*15790*/  @!P2 SYNCS.PHASECHK.TRANS64 P2, [R7+URZ+0x33450], R6 ;  /* 0x033450060700a5a7 */ /* 0x000ea4000804007f */
[----:B--2---:R-:W-:Y:S05]  /*157a0*/  @!P2 BRA `(.L_x_2030) ;  /* 0xfffffffc00eca947 */ /* 0x004fea000383ffff */
[----:B------:R-:W-:Y:S05]  /*157b0*/  BRA `(.L_x_2027) ;  /* 0xffffff5000f47947 */ /* 0x000fea000383ffff */
.L_x_2036:
[----:B-1----:R-:W-:-:S04]  /*157c0*/  IMAD.U32 R5, RZ, RZ, UR9 ;  /* 0x00000009ff057e24 */ /* 0x002fc8000f8e00ff */
[----:B------:R1:W2:Y:S03]  /*157d0*/  SYNCS.PHASECHK.TRANS64.TRYWAIT P1, [R5+URZ+0x33450], R0 ;  /* 0x03345000050075a7 */ /* 0x0002a6000802017f */
[----:B--2---:R-:W-:Y:S05]  /*157e0*/  @!P1 NANOSLEEP.SYNCS 0x989680 ;  /* 0x009896800000995d */ /* 0x004fea0003900000 */
[----:B------:R-:W2:Y:S02]  /*157f0*/  @!P1 SYNCS.PHASECHK.TRANS64 P1, [R5+URZ+0x33450], R0 ;  /* 0x03345000050095a7 */ /* 0x000ea4000802007f */
[----:B--2---:R-:W-:Y:S05]  /*15800*/  @!P1 BRA `(.L_x_2036) ;  /* 0xfffffffc00ec9947 */ /* 0x004fea000383ffff */
[----:B------:R-:W-:Y:S05]  /*15810*/  BRA `(.L_x_2035) ;  /* 0xffffff7c00cc7947 */ /* 0x000fea000383ffff */
.L_x_2070:
[----:B------:R-:W-:Y:S02]  /*15820*/  IMAD.MOV.U32 R13, RZ, RZ, R4 ;  /* 0x000000ffff0d7224 */ /* 0x000fe400078e0004 */
[----:B------:R-:W-:Y:S02]  /*15830*/  IMAD.MOV.U32 R12, RZ, RZ, RZ ;  /* 0x000000ffff0c7224 */ /* 0x000fe400078e00ff */
[----:B------:R-:W-:Y:S02]  /*15840*/  IMAD.MOV.U32 R11, RZ, RZ, 0x1f ;  /* 0x0000001fff0b7424 */ /* 0x000fe400078e00ff */
[----:B------:R-:W-:-:S07]  /*15850*/  IMAD.MOV.U32 R15, RZ, RZ, -0x1 ;  /* 0xffffffffff0f7424 */ /* 0x000fce00078e00ff */
[----:B-1----:R-:W-:Y:S05]  /*15860*/  WARPSYNC.COLLECTIVE R15, `(.L_x_2139) ;  /* 0x000000000f087348 */ /* 0x002fea0003c00000 */
[----:B------:R0:W2:Y:S02]  /*15870*/  SHFL.IDX P6, R14, R13, R12, R11 ;  /* 0x0000000c0d0e7389 */ /* 0x0000a400000c000b */
[----:B012---:R-:W-:Y:S01]  /*15880*/  ENDCOLLECTIVE ;  /* 0x000000000000791b */ /* 0x007fe20003800000 */
.L_x_2139:
[----:B------:R-:W-:Y:S05]  /*15890*/  BRA `(.L_x_2140) ;  /* 0xffffffc800247947 */ /* 0x000fea000383ffff */
.L_x_2072:
[----:B------:R-:W-:Y:S01]  /*158a0*/  BSSY B0, `(.L_x_2141) ;  /* 0x0000006000007945 */ /* 0x000fe20003800000 */
[----:B------:R-:W-:-:S07]  /*158b0*/  IMAD.MOV.U32 R15, RZ, RZ, -0x1 ;  /* 0xffffffffff0f7424 */ /* 0x000fce00078e00ff */
[----:B0-----:R-:W-:Y:S05]  /*158c0*/  WARPSYNC.COLLECTIVE R15, `(.L_x_2142) ;  /* 0x000000000f0c7348 */ /* 0x001fea0003c00000 */
[----:B------:R-:W-:Y:S02]  /*158d0*/  ELECT P6, UR62, PT ;  /* 0x00000000003e782f */ /* 0x000fe400038c0000 */
[----:B------:R-:W-:Y:S01]  /*158e0*/  MOV R14, UR62 ;  /* 0x0000003e000e7c02 */ /* 0x000fe20008000f00 */
[----:B0-----:R-:W-:Y:S10]  /*158f0*/  ENDCOLLECTIVE ;  /* 0x000000000000791b */ /* 0x001ff40003800000 */
.L_x_2142:
[----:B------:R-:W-:Y:S05]  /*15900*/  BSYNC B0 ;  /* 0x0000000000007941 */ /* 0x000fea0003800000 */
.L_x_2141:
[----:B------:R-:W-:Y:S05]  /*15910*/  BRA `(.L_x_2143) ;  /* 0xffffffc800307947 */ /* 0x000fea000383ffff */
.L_x_2074:
[----:B0-----:R0:W1:Y:S02]  /*15920*/  SYNCS.PHASECHK.TRANS64.TRYWAIT P1, [R4+URZ+0x33480], R3 ;  /* 0x03348003040075a7 */ /* 0x001064000802017f */
[----:B-1----:R-:W-:Y:S05]  /*15930*/  @!P1 NANOSLEEP.SYNCS 0x989680 ;  /* 0x009896800000995d */ /* 0x002fea0003900000 */
[----:B------:R-:W1:Y:S02]  /*15940*/  @!P1 SYNCS.PHASECHK.TRANS64 P1, [R4+URZ+0x33480], R3 ;  /* 0x03348003040095a7 */ /* 0x000e64000802007f */
[----:B-1----:R-:W-:Y:S05]  /*15950*/  @!P1 BRA `(.L_x_2074) ;  /* 0xfffffffc00f09947 */ /* 0x002fea000383ffff */
[----:B------:R-:W-:Y:S05]  /*15960*/  BRA `(.L_x_2144) ;  /* 0xffffffc800887947 */ /* 0x000fea000383ffff */
.L_x_2076:
[----:B-1----:R1:W2:Y:S02]  /*15970*/  SYNCS.PHASECHK.TRANS64.TRYWAIT P1, [R4+URZ+0x33440], R3 ;  /* 0x03344003040075a7 */ /* 0x0022a4000802017f */
[----:B--2---:R-:W-:Y:S05]  /*15980*/  @!P1 NANOSLEEP.SYNCS 0x989680 ;  /* 0x009896800000995d */ /* 0x004fea0003900000 */
[----:B------:R-:W2:Y:S02]  /*15990*/  @!P1 SYNCS.PHASECHK.TRANS64 P1, [R4+URZ+0x33440], R3 ;  /* 0x03344003040095a7 */ /* 0x000ea4000802007f */
[----:B--2---:R-:W-:Y:S05]  /*159a0*/  @!P1 BRA `(.L_x_2076) ;  /* 0xfffffffc00f09947 */ /* 0x004fea000383ffff */
[----:B------:R-:W-:Y:S05]  /*159b0*/  BRA `(.L_x_2145) ;  /* 0xffffffcc000c7947 */ /* 0x000fea000383ffff */
.L_x_2080:
[----:B------:R-:W-:Y:S02]  /*159c0*/  IMAD.MOV.U32 R13, RZ, RZ, R5 ;  /* 0x000000ffff0d7224 */ /* 0x000fe400078e0005 */
[----:B------:R-:W-:Y:S02]  /*159d0*/  IMAD.MOV.U32 R12, RZ, RZ, RZ ;  /* 0x000000ffff0c7224 */ /* 0x000fe400078e00ff */
[----:B------:R-:W-:Y:S02]  /*159e0*/  IMAD.MOV.U32 R11, RZ, RZ, 0x1c1f ;  /* 0x00001c1fff0b7424 */ /* 0x000fe400078e00ff */
[----:B------:R-:W-:Y:S02]  /*159f0*/  IMAD.MOV.U32 R15, RZ, RZ, -0x1 ;  /* 0xffffffffff0f7424 */ /* 0x000fe400078e00ff */
[----:B------:R-:W-:-:S07]  /*15a00*/  IMAD.U32 R0, RZ, RZ, UR41 ;  /* 0x00000029ff007e24 */ /* 0x000fce000f8e00ff */
[----:B-----5:R-:W-:Y:S05]  /*15a10*/  WARPSYNC.COLLECTIVE R15, `(.L_x_2146) ;  /* 0x000000000f087348 */ /* 0x020fea0003c00000 */
[----:B------:R0:W1:Y:S02]  /*15a20*/  SHFL.IDX P6, R14, R13, R12, R11 ;  /* 0x0000000c0d0e7389 */ /* 0x00006400000c000b */
[----:B01---5:R-:W-:Y:S01]  /*15a30*/  ENDCOLLECTIVE ;  /* 0x000000000000791b */ /* 0x023fe20003800000 */
.L_x_2146:
[----:B------:R-:W-:Y:S02]  /*15a40*/  IMAD R0, R0, 0x80, R10 ;  /* 0x0000008000007824 */ /* 0x000fe400078e020a */
[----:B------:R-:W-:Y:S02]  /*15a50*/  IMAD.MOV.U32 R13, RZ, RZ, R6 ;  /* 0x000000ffff0d7224 */ /* 0x000fe400078e0006 */
[----:B------:R-:W-:-:S07]  /*15a60*/  IMAD.MOV.U32 R2, RZ, RZ, R14 ;  /* 0x000000ffff027224 */ /* 0x000fce00078e000e */
[----:B------:R-:W-:Y:S05]  /*15a70*/  WARPSYNC.COLLECTIVE R15, `(.L_x_2147) ;  /* 0x000000000f087348 */ /* 0x000fea0003c00000 */
[----:B------:R0:W1:Y:S02]  /*15a80*/  SHFL.IDX P6, R14, R13, R12, R11 ;  /* 0x0000000c0d0e7389 */ /* 0x00006400000c000b */
[----:B01----:R-:W-:Y:S01]  /*15a90*/  ENDCOLLECTIVE ;  /* 0x000000000000791b */ /* 0x003fe20003800000 */
.L_x_2147:
        /* <DEDUP_REMOVED lines=9> */
.L_x_2148:
        /* <DEDUP_REMOVED lines=18> */
.L_x_2149:
[----:B------:R-:W-:Y:S02]  /*15c50*/  IMAD.MOV.U32 R13, RZ, RZ, R5 ;  /* 0x000000ffff0d7224 */ /* 0x000fe400078e0005 */
[----:B------:R-:W-:Y:S02]  /*15c60*/  IMAD.MOV.U32 R12, RZ, RZ, 0x2 ;  /* 0x00000002ff0c7424 */ /* 0x000fe400078e00ff */
[----:B------:R-:W-:-:S07]  /*15c70*/  IMAD.MOV.U32 R3, RZ, RZ, R14 ;  /* 0x000000ffff037224 */ /* 0x000fce00078e000e */
[----:B------:R-:W-:Y:S05]  /*15c80*/  WARPSYNC.COLLECTIVE R15, `(.L_x_2150) ;  /* 0x000000000f087348 */ /* 0x000fea0003c00000 */
[----:B------:R0:W1:Y:S02]  /*15c90*/  SHFL.IDX P6, R14, R13, R12, R11 ;  /* 0x0000000c0d0e7389 */ /* 0x00006400000c000b */
[----:B01----:R-:W-:Y:S01]  /*15ca0*/  ENDCOLLECTIVE ;  /* 0x000000000000791b */ /* 0x003fe20003800000 */
.L_x_2150:
        /* <DEDUP_REMOVED lines=18> */
.L_x_2151:
[----:B------:R-:W-:Y:S02]  /*15dd0*/  IMAD.MOV.U32 R13, RZ, RZ, R5 ;  /* 0x000000ffff0d7224 */ /* 0x000fe400078e0005 */
[----:B------:R-:W-:Y:S02]  /*15de0*/  IMAD.MOV.U32 R12, RZ, RZ, 0x3 ;  /* 0x00000003ff0c7424 */ /* 0x000fe400078e00ff */
[----:B------:R-:W-:-:S07]  /*15df0*/  IMAD.MOV.U32 R3, RZ, RZ, R14 ;  /* 0x000000ffff037224 */ /* 0x000fce00078e000e */
[----:B------:R-:W-:Y:S05]  /*15e00*/  WARPSYNC.COLLECTIVE R15, `(.L_x_2152) ;  /* 0x000000000f087348 */ /* 0x000fea0003c00000 */
[----:B------:R0:W1:Y:S02]  /*15e10*/  SHFL.IDX P6, R14, R13, R12, R11 ;  /* 0x0000000c0d0e7389 */ /* 0x00006400000c000b */
[----:B01----:R-:W-:Y:S01]  /*15e20*/  ENDCOLLECTIVE ;  /* 0x000000000000791b */ /* 0x003fe20003800000 */
.L_x_2152:
        /* <DEDUP_REMOVED lines=10> */
.L_x_2153:
        /* <DEDUP_REMOVED lines=8> */
.L_x_2085:
[----:B-1----:R1:W2:Y:S02]  /*15f50*/  SYNCS.PHASECHK.TRANS64.TRYWAIT P0, [R17+URZ+0x33420], R0 ;  /* 0x03342000110075a7 */ /* 0x0022a4000800017f */
[----:B--2---:R-:W-:Y:S05]  /*15f60*/  @!P0 NANOSLEEP.SYNCS 0x989680 ;  /* 0x009896800000895d */ /* 0x004fea0003900000 */
[----:B------:R-:W2:Y:S02]  /*15f70*/  @!P0 SYNCS.PHASECHK.TRANS64 P0, [R17+URZ+0x33420], R0 ;  /* 0x03342000110085a7 */ /* 0x000ea4000800007f */
[----:B--2---:R-:W-:Y:S05]  /*15f80*/  @!P0 BRA `(.L_x_2085) ;  /* 0xfffffffc00f08947 */ /* 0x004fea000383ffff */
[----:B------:R-:W-:Y:S05]  /*15f90*/  BRA `(.L_x_2155) ;  /* 0xffffffd000c07947 */ /* 0x000fea000383ffff */
.L_x_2091:
[----:B0-----:R0:W1:Y:S02]  /*15fa0*/  SYNCS.PHASECHK.TRANS64.TRYWAIT P0, [R6+URZ+0x33480], R4 ;  /* 0x03348004060075a7 */ /* 0x001064000800017f */
[----:B-1----:R-:W-:Y:S05]  /*15fb0*/  @!P0 NANOSLEEP.SYNCS 0x989680 ;  /* 0x009896800000895d */ /* 0x002fea0003900000 */
[----:B------:R-:W1:Y:S02]  /*15fc0*/  @!P0 SYNCS.PHASECHK.TRANS64 P0, [R6+URZ+0x33480], R4 ;  /* 0x03348004060085a7 */ /* 0x000e64000800007f */
[----:B-1----:R-:W-:Y:S05]  /*15fd0*/  @!P0 BRA `(.L_x_2091) ;  /* 0xfffffffc00f08947 */ /* 0x002fea000383ffff */
[----:B------:R-:W-:Y:S05]  /*15fe0*/  BRA `(.L_x_2156) ;  /* 0xffffffd400707947 */ /* 0x000fea000383ffff */
.L_x_2098:
[----:B-1----:R1:W2:Y:S02]  /*15ff0*/  SYNCS.PHASECHK.TRANS64.TRYWAIT P0, [R6+URZ+0x33440], R4 ;  /* 0x03344004060075a7 */ /* 0x0022a4000800017f */
[----:B--2---:R-:W-:Y:S05]  /*16000*/  @!P0 NANOSLEEP.SYNCS 0x989680 ;  /* 0x009896800000895d */ /* 0x004fea0003900000 */
[----:B------:R-:W2:Y:S02]  /*16010*/  @!P0 SYNCS.PHASECHK.TRANS64 P0, [R6+URZ+0x33440], R4 ;  /* 0x03344004060085a7 */ /* 0x000ea4000800007f */
[----:B--2---:R-:W-:Y:S05]  /*16020*/  @!P0 BRA `(.L_x_2098) ;  /* 0xfffffffc00f08947 */ /* 0x004fea000383ffff */
[----:B------:R-:W-:Y:S05]  /*16030*/  BRA `(.L_x_2157) ;  /* 0xffffffd800687947 */ /* 0x000fea000383ffff */
.L_x_2106:
[----:B-1----:R1:W2:Y:S02]  /*16040*/  SYNCS.PHASECHK.TRANS64.TRYWAIT P1, [R3+URZ+0x33470], R4 ;  /* 0x03347004030075a7 */ /* 0x0022a4000802017f */
[----:B--2---:R-:W-:Y:S05]  /*16050*/  @!P1 NANOSLEEP.SYNCS 0x989680 ;  /* 0x009896800000995d */ /* 0x004fea0003900000 */
[----:B------:R-:W2:Y:S02]  /*16060*/  @!P1 SYNCS.PHASECHK.TRANS64 P1, [R3+URZ+0x33470], R4 ;  /* 0x03347004030095a7 */ /* 0x000ea4000802007f */
[----:B--2---:R-:W-:Y:S05]  /*16070*/  @!P1 BRA `(.L_x_2106) ;  /* 0xfffffffc00f09947 */ /* 0x004fea000383ffff */
[----:B------:R-:W-:Y:S05]  /*16080*/  BRA `(.L_x_2158) ;  /* 0xffffffdc007c7947 */ /* 0x000fea000383ffff */
.L_x_2108:
[----:B--2---:R2:W3:Y:S02]  /*16090*/  SYNCS.PHASECHK.TRANS64.TRYWAIT P1, [R3+URZ+0x33460], R0 ;  /* 0x03346000030075a7 */ /* 0x0044e4000802017f */
[----:B---3--:R-:W-:Y:S05]  /*160a0*/  @!P1 NANOSLEEP.SYNCS 0x989680 ;  /* 0x009896800000995d */ /* 0x008fea0003900000 */
[----:B------:R-:W3:Y:S02]  /*160b0*/  @!P1 SYNCS.PHASECHK.TRANS64 P1, [R3+URZ+0x33460], R0 ;  /* 0x03346000030095a7 */ /* 0x000ee4000802007f */
[----:B---3--:R-:W-:Y:S05]  /*160c0*/  @!P1 BRA `(.L_x_2108) ;  /* 0xfffffffc00f09947 */ /* 0x008fea000383ffff */
[----:B------:R-:W-:Y:S05]  /*160d0*/  BRA `(.L_x_2159) ;  /* 0xffffffdc00847947 */ /* 0x000fea000383ffff */
.L_x_2115:
[----:B-1----:R1:W2:Y:S02]  /*160e0*/  SYNCS.PHASECHK.TRANS64.TRYWAIT P1, [R3+URZ+0x33470], R0 ;  /* 0x03347000030075a7 */ /* 0x0022a4000802017f */
[----:B--2---:R-:W-:Y:S05]  /*160f0*/  @!P1 NANOSLEEP.SYNCS 0x989680 ;  /* 0x009896800000995d */ /* 0x004fea0003900000 */
[----:B------:R-:W2:Y:S02]  /*16100*/  @!P1 SYNCS.PHASECHK.TRANS64 P1, [R3+URZ+0x33470], R0 ;  /* 0x03347000030095a7 */ /* 0x000ea4000802007f */
[----:B--2---:R-:W-:Y:S05]  /*16110*/  @!P1 BRA `(.L_x_2115) ;  /* 0xfffffffc00f09947 */ /* 0x004fea000383ffff */
[----:B------:R-:W-:Y:S05]  /*16120*/  BRA `(.L_x_2160) ;  /* 0xffffffe400c47947 */ /* 0x000fea000383ffff */
.L_x_2117:
[----:B-1----:R1:W2:Y:S02]  /*16130*/  SYNCS.PHASECHK.TRANS64.TRYWAIT P1, [R3+URZ+0x33460], R0 ;  /* 0x03346000030075a7 */ /* 0x0022a4000802017f */
[----:B--2---:R-:W-:Y:S05]  /*16140*/  @!P1 NANOSLEEP.SYNCS 0x989680 ;  /* 0x009896800000995d */ /* 0x004fea0003900000 */
[----:B------:R-:W2:Y:S02]  /*16150*/  @!P1 SYNCS.PHASECHK.TRANS64 P1, [R3+URZ+0x33460], R0 ;  /* 0x03346000030095a7 */ /* 0x000ea4000802007f */
[----:B--2---:R-:W-:Y:S05]  /*16160*/  @!P1 BRA `(.L_x_2117) ;  /* 0xfffffffc00f09947 */ /* 0x004fea000383ffff */
[----:B------:R-:W-:Y:S05]  /*16170*/  BRA `(.L_x_2161) ;  /* 0xffffffe400c87947 */ /* 0x000fea000383ffff */
.L_x_2123:
[----:B0-----:R0:W1:Y:S02]  /*16180*/  SYNCS.PHASECHK.TRANS64.TRYWAIT P0, [R3+URZ+0x33420], R0 ;  /* 0x03342000030075a7 */ /* 0x001064000800017f */
[----:B-1----:R-:W-:Y:S05]  /*16190*/  @!P0 NANOSLEEP.SYNCS 0x989680 ;  /* 0x009896800000895d */ /* 0x002fea0003900000 */
[----:B------:R-:W1:Y:S02]  /*161a0*/  @!P0 SYNCS.PHASECHK.TRANS64 P0, [R3+URZ+0x33420], R0 ;  /* 0x03342000030085a7 */ /* 0x000e64000800007f */
[----:B-1----:R-:W-:Y:S05]  /*161b0*/  @!P0 BRA `(.L_x_2123) ;  /* 0xfffffffc00f08947 */ /* 0x002fea000383ffff */
[----:B------:R-:W-:Y:S05]  /*161c0*/  BRA `(.L_x_2162) ;  /* 0xfffffff0001c7947 */ /* 0x000fea000383ffff */
.L_x_2124:
        /* <DEDUP_REMOVED lines=11> */
.L_x_2164:
[----:B------:R-:W-:Y:S05]  /*16280*/  BSYNC B0 ;  /* 0x0000000000007941 */ /* 0x000fea0003800000 */
.L_x_2163:
[----:B------:R-:W-:Y:S05]  /*16290*/  BRA `(.L_x_2165) ;  /* 0xfffffff000047947 */ /* 0x000fea000383ffff */
.L_x_2127:
[----:B------:R-:W-:Y:S01]  /*162a0*/  BSSY B1, `(.L_x_2166) ;  /* 0x0000006000017945 */ /* 0x000fe20003800000 */
[----:B------:R-:W-:-:S07]  /*162b0*/  IMAD.MOV.U32 R15, RZ, RZ, -0x1 ;  /* 0xffffffffff0f7424 */ /* 0x000fce00078e00ff */
[----:B0-----:R-:W-:Y:S05]  /*162c0*/  WARPSYNC.COLLECTIVE R15, `(.L_x_2167) ;  /* 0x000000000f0c7348 */ /* 0x001fea0003c00000 */
[----:B------:R-:W-:Y:S02]  /*162d0*/  ELECT P6, UR62, PT ;  /* 0x00000000003e782f */ /* 0x000fe400038c0000 */
[----:B------:R-:W-:Y:S01]  /*162e0*/  MOV R14, UR62 ;  /* 0x0000003e000e7c02 */ /* 0x000fe20008000f00 */
[----:B0-----:R-:W-:Y:S10]  /*162f0*/  ENDCOLLECTIVE ;  /* 0x000000000000791b */ /* 0x001ff40003800000 */
.L_x_2167:
[----:B------:R-:W-:Y:S05]  /*16300*/  BSYNC B1 ;  /* 0x0000000000017941 */ /* 0x000fea0003800000 */
.L_x_2166:
[----:B------:R-:W-:Y:S05]  /*16310*/  BRA `(.L_x_2168) ;  /* 0xffffffec00fc7947 */ /* 0x000fea000383ffff */
.L_x_2129:
[----:B0-----:R0:W1:Y:S02]  /*16320*/  SYNCS.PHASECHK.TRANS64.TRYWAIT P1, [R7+URZ], R4 ;  /* 0x00000004070075a7 */ /* 0x001064000802017f */
[----:B-1----:R-:W-:Y:S05]  /*16330*/  @!P1 NANOSLEEP.SYNCS 0x989680 ;  /* 0x009896800000995d */ /* 0x002fea0003900000 */
[----:B------:R-:W1:Y:S02]  /*16340*/  @!P1 SYNCS.PHASECHK.TRANS64 P1, [R7+URZ], R4 ;  /* 0x00000004070095a7 */ /* 0x000e64000802007f */
[----:B-1----:R-:W-:Y:S05]  /*16350*/  @!P1 BRA `(.L_x_2129) ;  /* 0xfffffffc00f09947 */ /* 0x002fea000383ffff */
[----:B------:R-:W-:Y:S05]  /*16360*/  BRA `(.L_x_2169) ;  /* 0xfffffff000307947 */ /* 0x000fea000383ffff */
.L_x_2130:
[----:B-1----:R1:W2:Y:S02]  /*16370*/  SYNCS.PHASECHK.TRANS64.TRYWAIT P1, [R5+URZ], R0 ;  /* 0x00000000050075a7 */ /* 0x0022a4000802017f */
[----:B--2---:R-:W-:Y:S05]  /*16380*/  @!P1 NANOSLEEP.SYNCS 0x989680 ;  /* 0x009896800000995d */ /* 0x004fea0003900000 */
[----:B------:R-:W2:Y:S02]  /*16390*/  @!P1 SYNCS.PHASECHK.TRANS64 P1, [R5+URZ], R0 ;  /* 0x00000000050095a7 */ /* 0x000ea4000802007f */
[----:B--2---:R-:W-:Y:S05]  /*163a0*/  @!P1 BRA `(.L_x_2130) ;  /* 0xfffffffc00f09947 */ /* 0x004fea000383ffff */
[----:B------:R-:W-:Y:S05]  /*163b0*/  BRA `(.L_x_2170) ;  /* 0xfffffff000247947 */ /* 0x000fea000383ffff */
.L_x_2132:
[----:B-1----:R1:W2:Y:S02]  /*163c0*/  SYNCS.PHASECHK.TRANS64.TRYWAIT P1, [R5+URZ+0x33460], R4 ;  /* 0x03346004050075a7 */ /* 0x0022a4000802017f */
[----:B--2---:R-:W-:Y:S05]  /*163d0*/  @!P1 NANOSLEEP.SYNCS 0x989680 ;  /* 0x009896800000995d */ /* 0x004fea0003900000 */
[----:B------:R-:W2:Y:S02]  /*163e0*/  @!P1 SYNCS.PHASECHK.TRANS64 P1, [R5+URZ+0x33460], R4 ;  /* 0x03346004050095a7 */ /* 0x000ea4000802007f */
[----:B--2---:R-:W-:Y:S05]  /*163f0*/  @!P1 BRA `(.L_x_2132) ;  /* 0xfffffffc00f09947 */ /* 0x004fea000383ffff */
[----:B------:R-:W-:Y:S05]  /*16400*/  BRA `(.L_x_2171) ;  /* 0xfffffff000247947 */ /* 0x000fea000383ffff */
.L_x_2134:
[----:B--2---:R2:W3:Y:S02]  /*16410*/  SYNCS.PHASECHK.TRANS64.TRYWAIT P1, [R3+URZ+0x33460], R0 ;  /* 0x03346000030075a7 */ /* 0x0044e4000802017f */
[----:B---3--:R-:W-:Y:S05]  /*16420*/  @!P1 NANOSLEEP.SYNCS 0x989680 ;  /* 0x009896800000995d */ /* 0x008fea0003900000 */
[----:B------:R-:W3:Y:S02]  /*16430*/  @!P1 SYNCS.PHASECHK.TRANS64 P1, [R3+URZ+0x33460], R0 ;  /* 0x03346000030095a7 */ /* 0x000ee4000802007f */
[----:B---3--:R-:W-:Y:S05]  /*16440*/  @!P1 BRA `(.L_x_2134) ;  /* 0xfffffffc00f09947 */ /* 0x008fea000383ffff */
[----:B------:R-:W-:Y:S05]  /*16450*/  BRA `(.L_x_2172) ;  /* 0xfffffff000247947 */ /* 0x000fea000383ffff */
.L_x_2136:
[----:B---3--:R3:W4:Y:S02]  /*16460*/  SYNCS.PHASECHK.TRANS64.TRYWAIT P0, [R5+URZ+0x33480], R4 ;  /* 0x03348004050075a7 */ /* 0x008724000800017f */
[----:B----4-:R-:W-:Y:S05]  /*16470*/  @!P0 NANOSLEEP.SYNCS 0x989680 ;  /* 0x009896800000895d */ /* 0x010fea0003900000 */
[----:B------:R-:W4:Y:S02]  /*16480*/  @!P0 SYNCS.PHASECHK.TRANS64 P0, [R5+URZ+0x33480], R4 ;  /* 0x03348004050085a7 */ /* 0x000f24000800007f */
[----:B----4-:R-:W-:Y:S05]  /*16490*/  @!P0 BRA `(.L_x_2136) ;  /* 0xfffffffc00f08947 */ /* 0x010fea000383ffff */
[----:B------:R-:W-:Y:S05]  /*164a0*/  BRA `(.L_x_2137) ;  /* 0xfffffff000207947 */ /* 0x000fea000383ffff */
.L_x_2173:
        /* <DEDUP_REMOVED lines=13> */
.L_x_2891:


//--------------------- .text._ZN7cutlass13device_kernelIN5flash11enable_sm90INS1_16FlashAttnFwdSm90INS1_25CollectiveMainloopFwdSm90ILi2EN4cute5tupleIJNS5_1CILi1EEES8_S8_EEENS6_IJNS7_ILi128EEENS7_ILi160EEENS7_ILi192EEEEEELi192ENS_12float_e4m3_tEfNS_4arch4Sm90ELb1ELb0ELb1ELb1ELb0ELb0ELb0ELb1ELb1ELb1ELb0ELb0EEENS1_21CollectiveEpilogueFwdINS6_IJSA_SC_SB_EEES9_NS_10bfloat16_tESG_Li256ELb1ELb1ELb0ELb1EEENS1_36VarlenDynamicPersistentTileSchedulerILi128ELi160ELi256ELi128ELb0ELb1ELb1ELb1ELb1ELb1EEEEEEEEEvNT_6ParamsE --------------------------
	.section	.text._ZN7cutlass13device_kernelIN5flash11enable_sm90INS1_16FlashAttnFwdSm90INS1_25CollectiveMainloopFwdSm90ILi2EN4cute5tupleIJNS5_1CILi1EEES8_S8_EEENS6_IJNS7_ILi128EEENS7_ILi160EEENS7_ILi192EEEEEELi192ENS_12float_e4m3_tEfNS_4arch4Sm90ELb1ELb0ELb1ELb1ELb0ELb0ELb0ELb1ELb1ELb1ELb0ELb0EEENS1_21CollectiveEpilogueFwdINS6_IJSA_SC_SB_EEES9_NS_10bfloat16_tESG_Li256ELb1ELb1ELb0ELb1EEENS1_36VarlenDynamicPersistentTileSchedulerILi128ELi160ELi256ELi128ELb0ELb1ELb1ELb1ELb1ELb1EEEEEEEEEvNT_6ParamsE,"ax",@progbits
	.align	128
.text._ZN7cutlass13device_kernelIN5flash11enable_sm90INS1_16FlashAttnFwdSm90INS1_25CollectiveMainloopFwdSm90ILi2EN4cute5tupleIJNS5_1CILi1EEES8_S8_EEENS6_IJNS7_ILi128EEENS7_ILi160EEENS7_ILi192EEEEEELi192ENS_12float_e4m3_tEfNS_4arch4Sm90ELb1ELb0ELb1ELb1ELb0ELb0ELb0ELb1ELb1ELb1ELb0ELb0EEENS1_21CollectiveEpilogueFwdINS6_IJSA_SC_SB_EEES9_NS_10bfloat16_tESG_Li256ELb1ELb1ELb0ELb1EEENS1_36VarlenDynamicPersistentTileSchedulerILi128ELi160ELi256ELi128ELb0ELb1ELb1ELb1ELb1ELb1EEEEEEEEEvNT_6ParamsE:
        .type           _ZN7cutlass13device_kernelIN5flash11enable_sm90INS1_16FlashAttnFwdSm90INS1_25CollectiveMainloopFwdSm90ILi2EN4cute5tupleIJNS5_1CILi1EEES8_S8_EEENS6_IJNS7_ILi128EEENS7_ILi160EEENS7_ILi192EEEEEELi192ENS_12float_e4m3_tEfNS_4arch4Sm90ELb1ELb0ELb1ELb1ELb0ELb0ELb0ELb1ELb1ELb1ELb0ELb0EEENS1_21CollectiveEpilogueFwdINS6_IJSA_SC_SB_EEES9_NS_10bfloat16_tESG_Li256ELb1ELb1ELb0ELb1EEENS1_36VarlenDynamicPersistentTileSchedulerILi128ELi160ELi256ELi128ELb0ELb1ELb1ELb1ELb1ELb1EEEEEEEEEvNT_6ParamsE,@function
        .size           _ZN7cutlass13device_kernelIN5flash11enable_sm90INS1_16FlashAttnFwdSm90INS1_25CollectiveMainloopFwdSm90ILi2EN4cute5tupleIJNS5_1CILi1EEES8_S8_EEENS6_IJNS7_ILi128EEENS7_ILi160EEENS7_ILi192EEEEEELi192ENS_12float_e4m3_tEfNS_4arch4Sm90ELb1ELb0ELb1ELb1ELb0ELb0ELb0ELb1ELb1ELb1ELb0ELb0EEENS1_21CollectiveEpilogueFwdINS6_IJSA_SC_SB_EEES9_NS_10bfloat16_tESG_Li256ELb1ELb1ELb0ELb1EEENS1_36VarlenDynamicPersistentTileSchedulerILi128ELi160ELi256ELi128ELb0ELb1ELb1ELb1ELb1ELb1EEEEEEEEEvNT_6ParamsE,(.L_x_2892 - _ZN7cutlass13device_kernelIN5flash11enable_sm90INS1_16FlashAttnFwdSm90INS1_25CollectiveMainloopFwdSm90ILi2EN4cute5tupleIJNS5_1CILi1EEES8_S8_EEENS6_IJNS7_ILi128EEENS7_ILi160EEENS7_ILi192EEEEEELi192ENS_12float_e4m3_tEfNS_4arch4Sm90ELb1ELb0ELb1ELb1ELb0ELb0ELb0ELb1ELb1ELb1ELb0ELb0EEENS1_21CollectiveEpilogueFwdINS6_IJSA_SC_SB_EEES9_NS_10bfloat16_tESG_Li256ELb1ELb1ELb0ELb1EEENS1_36VarlenDynamicPersistentTileSchedulerILi128ELi160ELi256ELi128ELb0ELb1ELb1ELb1ELb1ELb1EEEEEEEEEvNT_6ParamsE)
        .other          _ZN7cutlass13device_kernelIN5flash11enable_sm90INS1_16FlashAttnFwdSm90INS1_25CollectiveMainloopFwdSm90ILi2EN4cute5tupleIJNS5_1CILi1EEES8_S8_EEENS6_IJNS7_ILi128EEENS7_ILi160EEENS7_ILi192EEEEEELi192ENS_12float_e4m3_tEfNS_4arch4Sm90ELb1ELb0ELb1ELb1ELb0ELb0ELb0ELb1ELb1ELb1ELb0ELb0EEENS1_21CollectiveEpilogueFwdINS6_IJSA_SC_SB_EEES9_NS_10bfloat16_tESG_Li256ELb1ELb1ELb0ELb1EEENS1_36VarlenDynamicPersistentTileSchedulerILi128ELi160ELi256ELi128ELb0ELb1ELb1ELb1ELb1ELb1EEEEEEEEEvNT_6ParamsE,@"STO_CUDA_ENTRY STV_DEFAULT"
_ZN7cutlass13device_kernelIN5flash11enable_sm90INS1_16FlashAttnFwdSm90INS1_25CollectiveMainloopFwdSm90ILi2EN4cute5tupleIJNS5_1CILi1EEES8_S8_EEENS6_IJNS7_ILi128EEENS7_ILi160EEENS7_ILi192EEEEEELi192ENS_12float_e4m3_tEfNS_4arch4Sm90ELb1ELb0ELb1ELb1ELb0ELb0ELb0ELb1ELb1ELb1ELb0ELb0EEENS1_21CollectiveEpilogueFwdINS6_IJSA_SC_SB_EEES9_NS_10bfloat16_tESG_Li256ELb1ELb1ELb0ELb1EEENS1_36VarlenDynamicPersistentTileSchedulerILi128ELi160ELi256ELi128ELb0ELb1ELb1ELb1ELb1ELb1EEEEEEEEEvNT_6ParamsE:
        /* <DEDUP_REMOVED lines=18> */
.L_x_2175:
[----:B------:R-:W-:Y:S05]  /*0120*/  BSYNC B0 ;  /* 0x0000000000007941 */ /* 0x000fea0003800000 */
.L_x_2174:
        /* <DEDUP_REMOVED lines=41> */
.L_x_2176:
        /* <DEDUP_REMOVED lines=22> */
.L_x_2177:
        /* <DEDUP_REMOVED lines=18> */
.L_x_2178:
        /* <DEDUP_REMOVED lines=22> */
.L_x_2179:
        /* <DEDUP_REMOVED lines=22> */
.L_x_2180:
[----:B------:R-:W-:Y:S01]  /*0900*/  PLOP3.LUT P0, PT, PT, PT, UP0, 0x80, 0x0 ;  /* 0x000000000000781c */ /* 0x000fe20003f0f008 */
[----:B------:R-:W-:Y:S01]  /*0910*/  UMOV UR38, 0x1 ;  /* 0x0000000100267882 */ /* 0x000fe20000000000 */
[----:B------:R-:W-:Y:S01]  /*0920*/  NOP ;  /* 0x0000000000007918 */ /* 0x000fe20000000000 */
[----:B------:R-:W-:Y:S01]  /*0930*/  USEL UR38, UR38, 0x2, !UP0 ;  /* 0x0000000226267887 */ /* 0x000fe2000c000000 */
[----:B------:R-:W-:Y:S01]  /*0940*/  ULDC.64 UR52, c[0x0][0x208] ;  /* 0x0000820000347ab9 */ /* 0x000fe20000000a00 */
[----:B012-4-:R-:W-:Y:S08]  /*0950*/  BAR.SYNC.DEFER_BLOCKING 0x0 ;  /* 0x0000000000007b1d */ /* 0x017ff00000010000 */
[----:B------:R-:W-:Y:S05]  /*0960*/  @!P0 BRA `(.L_x_2181) ;  /* 0x0000010c00108947 */ /* 0x000fea0003800000 */
.L_x_2182:
        /* <DEDUP_REMOVED lines=25> */
[----:B------:R-:W-:Y:S02]  /*0b00*/  UMOV UR51, URZ ;  /* 0x0000003f00337c82 */ /* 0x000fe40008000000 */
        /* <DEDUP_REMOVED lines=49> */
.L_x_2239:
        /* <DEDUP_REMOVED lines=14> */
[----:B------:R-:W-:-:S04]  /*0f00*/  @UP0 ULEA UR6, UP2, UR36, UR6, 0x2 ;  /* 0x0000000624060291 */ /* 0x000fc8000f84103f */
[----:B------:R-:W-:Y:S02]  /*0f10*/  @UP0 ULEA.HI.X UR7, UR36, UR7, UR37, 0x2, UP2 ;  /* 0x0000000724070291 */ /* 0x000fe400090f1425 */
[----:B------:R-:W-:Y:S01]  /*0f20*/  @UP1 ULEA UR8, UP0, UR36, UR8, 0x2 ;  /* 0x0000000824081291 */ /* 0x000fe2000f80103f */
[----:B------:R-:W-:-:S03]  /*0f30*/  IMAD.U32 R2, RZ, RZ, UR6 ;  /* 0x00000006ff027e24 */ /* 0x000fc6000f8e00ff */
[----:B------:R-:W-:Y:S01]  /*0f40*/  @UP1 ULEA.HI.X UR9, UR36, UR9, UR37, 0x2, UP0 ;  /* 0x0000000924091291 */ /* 0x000fe200080f1425 */
[----:B------:R-:W-:Y:S01]  /*0f50*/  IMAD.U32 R3, RZ, RZ, UR7 ;  /* 0x00000007ff037e24 */ /* 0x000fe2000f8e00ff */
[----:B------:R-:W-:Y:S01]  /*0f60*/  ULDC.64 UR6, c[0x0][0x418] ;  /* 0x0001060000067ab9 */ /* 0x000fe20000000a00 */
[----:B------:R-:W-:-:S03]  /*0f70*/  IMAD.U32 R4, RZ, RZ, UR8 ;  /* 0x00000008ff047e24 */ /* 0x000fc6000f8e00ff */
[----:B------:R-:W-:Y:S01]  /*0f80*/  IMAD.U32 R5, RZ, RZ, UR9 ;  /* 0x00000009ff057e24 */ /* 0x000fe2000f8e00ff */
[----:B------:R-:W2:Y:S01]  /*0f90*/  @P0 LDG.E R2, desc[UR52][R2.64] ;  /* 0x0000003402020981 */ /* 0x000ea2000c1e1900 */
[----:B------:R-:W-:Y:S01]  /*0fa0*/  UISETP.NE.U32.AND UP0, UPT, UR6, URZ, UPT ;  /* 0x0000003f0600728c */ /* 0x000fe2000bf05070 */
[----:B------:R-:W-:Y:S02]  /*0fb0*/  ULDC.64 UR8, c[0x0][0xa20] ;  /* 0x0002880000087ab9 */ /* 0x000fe40000000a00 */
[----:B---3--:R-:W3:Y:S01]  /*0fc0*/  @P2 LDG.E R4, desc[UR52][R4.64] ;  /* 0x0000003404042981 */ /* 0x008ee2000c1e1900 */
[----:B------:R-:W-:Y:S01]  /*0fd0*/  UISETP.NE.AND.EX UP0, UPT, UR7, URZ, UPT, UP0 ;  /* 0x0000003f0700728c */ /* 0x000fe2000bf05300 */
[----:B------:R-:W-:Y:S01]  /*0fe0*/  ISETP.NE.U32.AND P1, PT, RZ, UR8, PT ;  /* 0x00000008ff007c0c */ /* 0x000fe2000bf25070 */
[----:B------:R-:W-:Y:S01]  /*0ff0*/  ULDC UR6, c[0x0][0x2f0] ;  /* 0x0000bc0000067ab9 */ /* 0x000fe20000000800 */
[----:B------:R-:W-:Y:S01]  /*1000*/  UMOV UR49, URZ ;  /* 0x0000003f00317c82 */ /* 0x000fe20008000000 */
[----:B------:R-:W-:Y:S01]  /*1010*/  USEL UR4, UR4, 0x1, UP0 ;  /* 0x0000000104047887 */ /* 0x000fe20008000000 */
[----:B------:R-:W-:Y:S01]  /*1020*/  ISETP.NE.AND.EX P1, PT, RZ, UR9, PT, P1 ;  /* 0x00000009ff007c0c */ /* 0x000fe2000bf25310 */
[----:B------:R-:W-:-:S02]  /*1030*/  ULDC UR50, c[0x0][0x288] ;  /* 0x0000a20000327ab9 */ /* 0x000fc40000000800 */
[----:B------:R-:W-:Y:S01]  /*1040*/  UIMAD UR4, UR4, UR6, URZ ;  /* 0x00000006040472a4 */ /* 0x000fe2000f8e023f */
[----:B--2---:R-:W-:Y:S02]  /*1050*/  @P0 R2UR UR49, R2 ;  /* 0x00000000023102ca */ /* 0x004fe400000e0000 */
[----:B---3--:R-:W-:Y:S01]  /*1060*/  @P2 R2UR UR50, R4 ;  /* 0x00000000043222ca */ /* 0x008fe200000e0000 */
[----:B----4-:R-:W-:-:S14]  /*1070*/  @P2 BRA `(.L_x_2183) ;  /* 0x0000000000342947 */ /* 0x010fdc0003800000 */
        /* <DEDUP_REMOVED lines=13> */
.L_x_2183:
[----:B------:R-:W-:Y:S01]  /*1150*/  UMOV UR42, UR47 ;  /* 0x0000002f002a7c82 */ /* 0x000fe20008000000 */
[----:B------:R-:W-:Y:S05]  /*1160*/  @!P1 BRA `(.L_x_2184) ;  /* 0x00000000001c9947 */ /* 0x000fea0003800000 */
[----:B------:R-:W-:-:S04]  /*1170*/  ULEA UR4, UP0, UR36, UR8, 0x2 ;  /* 0x0000000824047291 */ /* 0x000fc8000f80103f */
[----:B------:R-:W-:Y:S02]  /*1180*/  ULEA.HI.X UR6, UR36, UR9, UR37, 0x2, UP0 ;  /* 0x0000000924067291 */ /* 0x000fe400080f1425 */
[----:B------:R-:W-:-:S04]  /*1190*/  IMAD.U32 R2, RZ, RZ, UR4 ;  /* 0x00000004ff027e24 */ /* 0x000fc8000f8e00ff */
[----:B------:R-:W-:-:S05]  /*11a0*/  IMAD.U32 R3, RZ, RZ, UR6 ;  /* 0x00000006ff037e24 */ /* 0x000fca000f8e00ff */
[----:B------:R-:W2:Y:S02]  /*11b0*/  LDG.E R2, desc[UR52][R2.64] ;  /* 0x0000003402027981 */ /* 0x000ea4000c1e1900 */
[----:B--2---:R-:W-:Y:S01]  /*11c0*/  R2UR UR4, R2 ;  /* 0x00000000020472ca */ /* 0x004fe200000e0000 */
[----:B------:R-:W-:-:S14]  /*11d0*/  BRA `(.L_x_2185) ;  /* 0x0000000000347947 */ /* 0x000fdc0003800000 */
.L_x_2184:
        /* <DEDUP_REMOVED lines=13> */
.L_x_2185:
[----:B------:R-:W-:Y:S01]  /*12b0*/  UIADD3 UR49, -UR49, UR4, URZ ;  /* 0x0000000431317290 */ /* 0x000fe2000fffe13f */
[----:B------:R-:W-:Y:S01]  /*12c0*/  PLOP3.LUT P0, PT, PT, PT, PT, 0x80, 0x0 ;  /* 0x000000000000781c */ /* 0x000fe20003f0f070 */
[----:B------:R-:W-:Y:S01]  /*12d0*/  USHF.L.U32 UR39, UR5, 0x7, URZ ;  /* 0x0000000705277899 */ /* 0x000fe2000800063f */
[----:B------:R-:W-:Y:S01]  /*12e0*/  IMAD.MOV.U32 R2, RZ, RZ, RZ ;  /* 0x000000ffff027224 */ /* 0x000fe200078e00ff */
[----:B------:R-:W-:Y:S01]  /*12f0*/  ULDC UR4, c[0x0][0x448] ;  /* 0x0001120000047ab9 */ /* 0x000fe20000000800 */
[----:B------:R-:W-:Y:S01]  /*1300*/  UIADD3 UR7, UR49, 0xa0, -UR50 ;  /* 0x000000a031077890 */ /* 0x000fe2000fffe832 */
[----:B------:R-:W-:Y:S01]  /*1310*/  IMAD.MOV.U32 R0, RZ, RZ, RZ ;  /* 0x000000ffff007224 */ /* 0x000fe200078e00ff */
[----:B------:R-:W-:Y:S01]  /*1320*/  UISETP.NE.AND UP0, UPT, UR4, 0x1, UPT ;  /* 0x000000010400788c */ /* 0x000fe2000bf05270 */
[----:B------:R-:W-:Y:S01]  /*1330*/  CS2R R118, SRZ ;  /* 0x0000000000767805 */ /* 0x000fe2000001ff00 */
[----:B------:R-:W-:Y:S01]  /*1340*/  UIADD3 UR6, UR39, 0x7f, URZ ;  /* 0x0000007f27067890 */ /* 0x000fe2000fffe03f */
        /* <DEDUP_REMOVED lines=8> */
[----:B------:R-:W-:Y:S01]  /*13d0*/  @UP0 ULDC UR4, c[0x0][0x44c] ;  /* 0x0001130000040ab9 */ /* 0x000fe20000000800 */
[----:B------:R-:W-:Y:S01]  /*13e0*/  @UP0 ULDC UR8, c[0x0][0x450] ;  /* 0x0001140000080ab9 */ /* 0x000fe20000000800 */
[----:B------:R-:W-:Y:S01]  /*13f0*/  UIMAD.WIDE.U32 UR4, UR6, UR4, URZ ;  /* 0x00000004060472a5 */ /* 0x000fe2000f8e003f */
[----:B------:R-:W-:Y:S01]  /*1400*/  CS2R R14, SRZ ;  /* 0x00000000000e7805 */ /* 0x000fe2000001ff00 */
[----:B------:R-:W-:Y:S01]  /*1410*/  UIADD3 UR4, UR49, 0x9f, URZ ;  /* 0x0000009f31047890 */ /* 0x000fe2000fffe03f */
[----:B------:R-:W-:Y:S01]  /*1420*/  CS2R R100, SRZ ;  /* 0x0000000000647805 */ /* 0x000fe2000001ff00 */
[----:B------:R-:W-:Y:S01]  /*1430*/  @UP0 USHF.R.U32.HI UR6, URZ, UR8, UR5 ;  /* 0x000000083f060299 */ /* 0x000fe20008011605 */
[----:B------:R-:W-:Y:S01]  /*1440*/  CS2R R20, SRZ ;  /* 0x0000000000147805 */ /* 0x000fe2000001ff00 */
[----:B------:R-:W-:Y:S01]  /*1450*/  UIMAD.WIDE UR4, UR4, 0x66666667, URZ ;  /* 0x66666667040478a5 */ /* 0x000fe2000f8e023f */
[----:B------:R-:W-:Y:S01]  /*1460*/  CS2R R94, SRZ ;  /* 0x00000000005e7805 */ /* 0x000fe2000001ff00 */
[----:B------:R-:W-:Y:S01]  /*1470*/  UIADD3 UR6, UR7, UR6, URZ ;  /* 0x0000000607067290 */ /* 0x000fe2000fffe03f */
[----:B------:R-:W-:Y:S01]  /*1480*/  CS2R R24, SRZ ;  /* 0x0000000000187805 */ /* 0x000fe2000001ff00 */
[----:B------:R-:W-:Y:S01]  /*1490*/  USHF.R.U32.HI UR4, URZ, 0x1f, UR5 ;  /* 0x0000001f3f047899 */ /* 0x000fe20008011605 */
[----:B------:R-:W-:Y:S01]  /*14a0*/  CS2R R92, SRZ ;  /* 0x00000000005c7805 */ /* 0x000fe2000001ff00 */
[----:B------:R-:W-:Y:S01]  /*14b0*/  UIMAD.WIDE UR6, UR6, 0x66666667, URZ ;  /* 0x66666667060678a5 */ /* 0x000fe2000f8e023f */
[----:B------:R-:W-:Y:S01]  /*14c0*/  CS2R R28, SRZ ;  /* 0x00000000001c7805 */ /* 0x000fe2000001ff00 */
[----:B------:R-:W-:Y:S01]  /*14d0*/  ULEA.HI.SX32 UR4, UR5, UR4, 0x1a ;  /* 0x0000000405047291 */ /* 0x000fe2000f8fd23f */
[----:B------:R-:W-:Y:S01]  /*14e0*/  CS2R R86, SRZ ;  /* 0x0000000000567805 */ /* 0x000fe2000001ff00 */
[----:B------:R-:W-:Y:S01]  /*14f0*/  USHF.R.U32.HI UR6, URZ, 0x1f, UR7 ;  /* 0x0000001f3f067899 */ /* 0x000fe20008011607 */
[----:B------:R-:W-:-:S02]  /*1500*/  CS2R R26, SRZ ;  /* 0x00000000001a7805 */ /* 0x000fc4000001ff00 */
[----:B------:R-:W-:Y:S02]  /*1510*/  CS2R R84, SRZ ;  /* 0x0000000000547805 */ /* 0x000fe4000001ff00 */
[----:B------:R-:W-:Y:S01]  /*1520*/  CS2R R32, SRZ ;  /* 0x0000000000207805 */ /* 0x000fe2000001ff00 */
[----:B------:R-:W-:Y:S01]  /*1530*/  ULEA.HI.SX32 UR6, UR7, UR6, 0x1a ;  /* 0x0000000607067291 */ /* 0x000fe2000f8fd23f */
[----:B------:R-:W-:Y:S02]  /*1540*/  CS2R R78, SRZ ;  /* 0x00000000004e7805 */ /* 0x000fe4000001ff00 */
[----:B------:R-:W-:Y:S02]  /*1550*/  CS2R R30, SRZ ;  /* 0x00000000001e7805 */ /* 0x000fe4000001ff00 */
[----:B------:R-:W-:Y:S01]  /*1560*/  CS2R R76, SRZ ;  /* 0x00000000004c7805 */ /* 0x000fe2000001ff00 */
[----:B------:R-:W-:Y:S01]  /*1570*/  UISETP.LT.AND UP0, UPT, UR4, UR6, UPT ;  /* 0x000000060400728c */ /* 0x000fe2000bf01270 */
[----:B------:R-:W-:-:S02]  /*1580*/  CS2R R36, SRZ ;  /* 0x0000000000247805 */ /* 0x000fc4000001ff00 */
[----:B------:R-:W-:Y:S02]  /*1590*/  CS2R R70, SRZ ;  /* 0x0000000000467805 */ /* 0x000fe4000001ff00 */
[----:B------:R-:W-:Y:S01]  /*15a0*/  CS2R R34, SRZ ;  /* 0x0000000000227805 */ /* 0x000fe2000001ff00 */
[----:B------:R-:W-:Y:S01]  /*15b0*/  USEL UR54, UR4, UR6, UP0 ;  /* 0x0000000604367287 */ /* 0x000fe20008000000 */
[----:B------:R-:W-:Y:S02]  /*15c0*/  CS2R R68, SRZ ;  /* 0x0000000000447805 */ /* 0x000fe4000001ff00 */
[----:B------:R-:W-:Y:S02]  /*15d0*/  CS2R R40, SRZ ;  /* 0x0000000000287805 */ /* 0x000fe4000001ff00 */
[----:B------:R-:W-:Y:S01]  /*15e0*/  CS2R R38, SRZ ;  /* 0x0000000000267805 */ /* 0x000fe2000001ff00 */
[----:B------:R-:W-:Y:S01]  /*15f0*/  UISETP.GE.AND UP0, UPT, UR54, 0x1, UPT ;  /* 0x000000013600788c */ /* 0x000fe2000bf06270 */
[----:B------:R-:W-:-:S02]  /*1600*/  CS2R R58, SRZ ;  /* 0x00000000003a7805 */ /* 0x000fc4000001ff00 */
[----:B------:R-:W-:Y:S02]  /*1610*/  CS2R R44, SRZ ;  /* 0x00000000002c7805 */ /* 0x000fe4000001ff00 */
[----:B------:R-:W-:Y:S02]  /*1620*/  CS2R R56, SRZ ;  /* 0x0000000000387805 */ /* 0x000fe4000001ff00 */
[----:B------:R-:W-:Y:S02]  /*1630*/  CS2R R54, SRZ ;  /* 0x0000000000367805 */ /* 0x000fe4000001ff00 */
[----:B------:R-:W-:Y:S02]  /*1640*/  CS2R R42, SRZ ;  /* 0x00000000002a7805 */ /* 0x000fe4000001ff00 */
[----:B------:R-:W-:Y:S02]  /*1650*/  PLOP3.LUT P1, PT, PT, PT, UP0, 0x80, 0x0 ;  /* 0x000000000000781c */ /* 0x000fe40003f2f008 */
        /* <DEDUP_REMOVED lines=13> */
[----:B------:R-:W-:-:S02]  /*1730*/  IMAD.MOV.U32 R96, RZ, RZ, RZ ;  /* 0x000000ffff607224 */ /* 0x000fc400078e00ff */
        /* <DEDUP_REMOVED lines=33> */
.L_x_2187:
        /* <DEDUP_REMOVED lines=54> */
.L_x_2339:
[----:B------:R-:W-:Y:S05]  /*1cb0*/  @!P0 BRA `(.L_x_2189) ;  /* 0x0000000000048947 */ /* 0x000fea0003800000 */
[----:B------:R-:W-:Y:S01]  /*1cc0*/  BPT.TRAP 0x1 ;  /* 0x000000040000795c */ /* 0x000fe20000300000 */
.L_x_2189:
[----:B------:R-:W-:Y:S02]  /*1cd0*/  IMAD.U32 R2, RZ, RZ, UR51 ;  /* 0x00000033ff027e24 */ /* 0x000fe4000f8e00ff */
[----:B0-----:R-:W-:-:S03]  /*1ce0*/  IMAD.U32 R3, RZ, RZ, UR44 ;  /* 0x0000002cff037e24 */ /* 0x001fc6000f8e00ff */
[----:B------:R-:W-:Y:S02]  /*1cf0*/  LEA R2, R2, UR41, 0x3 ;  /* 0x0000002902027c11 */ /* 0x000fe4000f8e18ff */
[----:B------:R-:W-:-:S04]  /*1d00*/  SHF.L.U32 R3, R3, 0x1f, RZ ;  /* 0x0000001f03037819 */ /* 0x000fc800000006ff */
[----:B------:R0:W1:Y:S01]  /*1d10*/  SYNCS.PHASECHK.TRANS64.TRYWAIT P2, [R2+URZ+0x33430], R3 ;  /* 0x03343003020075a7 */ /* 0x000062000804017f */
[----:B------:R-:W-:Y:S05]  /*1d20*/  @!P0 BRA `(.L_x_2190) ;  /* 0x0000000000048947 */ /* 0x000fea0003800000 */
[----:B------:R-:W-:Y:S01]  /*1d30*/  BPT.TRAP 0x1 ;  /* 0x000000040000795c */ /* 0x000fe20000300000 */
.L_x_2190:
[----:B------:R-:W2:Y:S02]  /*1d40*/  S2R R4, SR_TID.X ;  /* 0x0000000000047919 */ /* 0x000ea40000002100 */
[----:B--2---:R-:W-:Y:S01]  /*1d50*/  LOP3.LUT P1, RZ, R4, 0x7f, RZ, 0xc0, !PT ;  /* 0x0000007f04ff7812 */ /* 0x004fe2000782c0ff */
[----:B-1----:R-:W-:-:S12]  /*1d60*/  @P2 BRA `(.L_x_2191) ;  /* 0x0000000000082947 */ /* 0x002fd80003800000 */
[----:B------:R-:W1:Y:S02]  /*1d70*/  SYNCS.PHASECHK.TRANS64.TRYWAIT P2, [R2+URZ+0x33430], R3 ;  /* 0x03343003020075a7 */ /* 0x000e64000804017f */
[----:B-1----:R-:W-:Y:S05]  /*1d80*/  @!P2 BRA `(.L_x_2192) ;  /* 0x000001540084a947 */ /* 0x002fea0003800000 */
.L_x_2191:
        /* <DEDUP_REMOVED lines=93> */
[----:B------:R-:W-:Y:S02]  /*2360*/  UMOV UR7, 0xffffff60 ;  /* 0xffffff6000077882 */ /* 0x000fe40000000000 */
[----:B------:R-:W-:Y:S01]  /*2370*/  UIMAD UR7, UR54, UR7, 0xa1 ;  /* 0x000000a1360774a4 */ /* 0x000fe2000f8e0207 */
        /* <DEDUP_REMOVED lines=122> */
[----:B------:R-:W-:Y:S08]  /*2b20*/  MUFU.TANH R105, R101 ;  /* 0x0000006500697308 */ /* 0x000ff00000002400 */
[----:B------:R-:W5:Y:S01]  /*2b30*/  MUFU.TANH R100, R100 ;  /* 0x0000006400647308 */ /* 0x000f620000002400 */
[----:B------:R-:W-:-:S02]  /*2b40*/  WARPGROUP.DEPBAR.LE gsb0, 0x0 ;  /* 0x00008000000079c5 */ /* 0x000fc40000010000 */
[----:B------:R-:W-:Y:S01]  /*2b50*/  WARPGROUP.ARRIVE ;  /* 0x00000000000079c5 */ /* 0x000fe20000000000 */
[C---:B------:R-:W-:Y:S01]  /*2b60*/  FMUL.FTZ R76, R0.reuse, R76 ;  /* 0x0000004c004c7220 */ /* 0x040fe20000410000 */
[C---:B------:R-:W-:Y:S01]  /*2b70*/  FMUL.FTZ R13, R0.reuse, R74 ;  /* 0x0000004a000d7220 */ /* 0x040fe20000410000 */
[C---:B------:R-:W-:Y:S01]  /*2b80*/  FMUL.FTZ R12, R0.reuse, R78 ;  /* 0x0000004e000c7220 */ /* 0x040fe20000410000 */
[----:B------:R-:W-:Y:S01]  /*2b90*/  IMAD.U32 R74, RZ, RZ, UR7 ;  /* 0x00000007ff4a7e24 */ /* 0x000fe2000f8e00ff */
[----:B------:R0:W-:Y:S01]  /*2ba0*/  MUFU.TANH R94, R76 ;  /* 0x0000004c005e7308 */ /* 0x0001e20000002400 */
[----:B------:R-:W-:Y:S01]  /*2bb0*/  QGMMA.64x32x32.F32.E4M3.E4M3 R56, gdesc[UR20], R56, gsb0 ;  /* 0x00600000143879f3 */ /* 0x000fe20008000838 */
[----:B------:R-:W-:Y:S01]  /*2bc0*/  UIADD3 UR22, UR32, 0x682, URZ ;  /* 0x0000068220167890 */ /* 0x000fe2000fffe03f */
[----:B------:R-:W-:Y:S01]  /*2bd0*/  FMUL.FTZ R77, R0, R77 ;  /* 0x0000004d004d7220 */ /* 0x000fe20000410000 */
[----:B------:R-:W-:Y:S01]  /*2be0*/  UMOV UR23, 0x80000020 ;  /* 0x8000002000177882 */ /* 0x000fe20000000000 */
[----:B------:R-:W-:-:S02]  /*2bf0*/  IMAD R74, R17, -0x2, R74 ;  /* 0xfffffffe114a7824 */ /* 0x000fc400078e024a */
[C---:B------:R-:W-:Y:S01]  /*2c00*/  FMUL.FTZ R20, R0.reuse, R82 ;  /* 0x0000005200147220 */ /* 0x040fe20000410000 */
[----:B------:R-:W-:Y:S01]  /*2c10*/  FMUL.FTZ R72, R0, R72 ;  /* 0x0000004800487220 */ /* 0x000fe20000410000 */
[----:B------:R-:W-:Y:S01]  /*2c20*/  MUFU.TANH R98, R77 ;  /* 0x0000004d00627308 */ /* 0x000fe20000002400 */
[----:B0-----:R-:W-:Y:S02]  /*2c30*/  VIADD R76, R18, UR39 ;  /* 0x00000027124c7c36 */ /* 0x001fe40008000000 */
[C---:B------:R-:W-:Y:S01]  /*2c40*/  FMUL.FTZ R73, R0.reuse, R73 ;  /* 0x0000004900497220 */ /* 0x040fe20000410000 */
[C---:B------:R-:W-:Y:S01]  /*2c50*/  FMUL.FTZ R80, R0.reuse, R80 ;  /* 0x0000005000507220 */ /* 0x040fe20000410000 */
[C---:B------:R-:W-:Y:S01]  /*2c60*/  FMUL.FTZ R85, R0.reuse, R85 ;  /* 0x0000005500557220 */ /* 0x040fe20000410000 */
[C---:B------:R-:W-:Y:S01]  /*2c70*/  FMUL.FTZ R81, R0.reuse, R81 ;  /* 0x0000005100517220 */ /* 0x040fe20000410000 */
[C---:B------:R-:W-:Y:S01]  /*2c80*/  FMUL.FTZ R84, R0.reuse, R84 ;  /* 0x0000005400547220 */ /* 0x040fe20000410000 */
[C---:B------:R-:W-:Y:S01]  /*2c90*/  FMUL.FTZ R15, R0.reuse, R83 ;  /* 0x00000053000f7220 */ /* 0x040fe20000410000 */
[----:B------:R0:W5:Y:S01]  /*2ca0*/  MUFU.TANH R90, R72 ;  /* 0x00000048005a7308 */ /* 0x0001620000002400 */
[C---:B------:R-:W-:Y:S01]  /*2cb0*/  FMUL.FTZ R14, R0.reuse, R79 ;  /* 0x0000004f000e7220 */ /* 0x040fe20000410000 */
[C---:B------:R-:W-:Y:S01]  /*2cc0*/  FMUL.FTZ R11, R0.reuse, R75 ;  /* 0x0000004b000b7220 */ /* 0x040fe20000410000 */
[----:B------:R-:W-:-:S05]  /*2cd0*/  FMUL.FTZ R21, R0, R86 ;  /* 0x0000005600157220 */ /* 0x000fca0000410000 */
        /* <DEDUP_REMOVED lines=25> */
[----:B------:R-:W-:Y:S01]  /*2e70*/  UIMAD UR6, UR54, -0xa0, UR49 ;  /* 0xffffff60360678a4 */ /* 0x000fe2000f8e0231 */
[----:B------:R1:W0:Y:S01]  /*2e80*/  MUFU.TANH R78, R56 ;  /* 0x00000038004e7308 */ /* 0x0002220000002400 */
[----:B------:R-:W-:Y:S02]  /*2e90*/  FMUL.FTZ R58, R0, R67 ;  /* 0x00000043003a7220 */ /* 0x000fe40000410000 */
[----:B--2---:R-:W2:Y:S01]  /*2ea0*/  SHFL.IDX PT, R64, R76, RZ, 0x1c1f ;  /* 0x001c1fff4c407589 */ /* 0x004ea200000e0000 */
[----:B------:R-:W-:-:S03]  /*2eb0*/  UIADD3 UR6, UR6, 0xa0, URZ ;  /* 0x000000a006067890 */ /* 0x000fc6000fffe03f */
[----:B------:R-:W-:Y:S01]  /*2ec0*/  SHFL.IDX PT, R76, R76, 0x1, 0x1c1f ;  /* 0x003c1f004c4c7f89 */ /* 0x000fe200000e0000 */
[----:B------:R3:W-:Y:S01]  /*2ed0*/  MUFU.TANH R107, R61 ;  /* 0x0000003d006b7308 */ /* 0x0007e20000002400 */
[C---:B-1----:R-:W-:Y:S01]  /*2ee0*/  FMUL.FTZ R56, R0.reuse, R62 ;  /* 0x0000003e00387220 */ /* 0x042fe20000410000 */
[C---:B------:R-:W-:Y:S01]  /*2ef0*/  FMUL.FTZ R62, R0.reuse, R66 ;  /* 0x00000042003e7220 */ /* 0x040fe20000410000 */
[----:B------:R-:W-:Y:S01]  /*2f00*/  IMAD.U32 R66, RZ, RZ, UR6 ;  /* 0x00000006ff427e24 */ /* 0x000fe2000f8e00ff */
[----:B------:R-:W-:Y:S02]  /*2f10*/  @UP0 ULDC UR6, c[0x0][0x44c] ;  /* 0x0001130000060ab9 */ /* 0x000fe40000000800 */
[----:B------:R-:W-:Y:S01]  /*2f20*/  UIMAD.WIDE.U32 UR6, UR39, UR6, URZ ;  /* 0x00000006270672a5 */ /* 0x000fe2000f8e003f */
[----:B------:R-:W-:Y:S01]  /*2f30*/  IMAD R77, R17, -0x2, R66 ;  /* 0xfffffffe114d7824 */ /* 0x000fe200078e0242 */
[----:B------:R1:W0:Y:S01]  /*2f40*/  MUFU.TANH R86, R57 ;  /* 0x0000003900567308 */ /* 0x0002220000002400 */
[----:B---3--:R-:W-:Y:S01]  /*2f50*/  FMUL.FTZ R61, R0, R63 ;  /* 0x0000003f003d7220 */ /* 0x008fe20000410000 */
[----:B------:R-:W-:Y:S01]  /*2f60*/  IMAD.U32 R63, RZ, RZ, UR50 ;  /* 0x00000032ff3f7e24 */ /* 0x000fe2000f8e00ff */
[----:B------:R-:W-:-:S04]  /*2f70*/  @UP0 USHF.R.U32.HI UR11, URZ, UR14, UR7 ;  /* 0x0000000e3f0b0299 */ /* 0x000fc80008011607 */
[----:B------:R-:W-:Y:S01]  /*2f80*/  IADD3 R74, -R63, UR49, R74 ;  /* 0x000000313f4a7c10 */ /* 0x000fe2000fffe14a */
[C---:B------:R-:W-:Y:S01]  /*2f90*/  FMUL.FTZ R63, R0.reuse, R71 ;  /* 0x00000047003f7220 */ /* 0x040fe20000410000 */
[C---:B-1----:R-:W-:Y:S01]  /*2fa0*/  FMUL.FTZ R57, R0.reuse, R59 ;  /* 0x0000003b00397220 */ /* 0x042fe20000410000 */
[----:B------:R-:W-:Y:S01]  /*2fb0*/  FMUL.FTZ R59, R0, R70 ;  /* 0x00000046003b7220 */ /* 0x000fe20000410000 */
[----:B--2---:R-:W-:Y:S01]  /*2fc0*/  VIADDMNMX R82, R64, R74, R77, PT ;  /* 0x0000004a40527246 */ /* 0x004fe2000380014d */
[----:B------:R-:W-:Y:S01]  /*2fd0*/  MUFU.TANH R111, R69 ;  /* 0x00000045006f7308 */ /* 0x000fe20000002400 */
[----:B------:R-:W-:Y:S02]  /*2fe0*/  UIADD3 UR6, UR11, UR49, -UR50 ;  /* 0x000000310b067290 */ /* 0x000fe4000fffe832 */
[C---:B------:R-:W-:Y:S02]  /*2ff0*/  ISETP.GT.AND P5, PT, R82.reuse, RZ, PT ;  /* 0x000000ff5200720c */ /* 0x040fe40003fa4270 */
[C---:B------:R-:W-:Y:S01]  /*3000*/  ISETP.GT.AND P6, PT, R82.reuse, 0x1, PT ;  /* 0x000000015200780c */ /* 0x040fe20003fc4270 */
[----:B------:R-:W-:Y:S01]  /*3010*/  UIMAD.WIDE UR6, UR6, 0x66666667, URZ ;  /* 0x66666667060678a5 */ /* 0x000fe2000f8e023f */
[----:B------:R-:W-:Y:S01]  /*3020*/  ISETP.GT.AND P3, PT, R82, 0x8, PT ;  /* 0x000000085200780c */ /* 0x000fe20003f64270 */
[----:B------:R-:W1:Y:S01]  /*3030*/  MUFU.TANH R109, R65 ;  /* 0x00000041006d7308 */ /* 0x000e620000002400 */
[----:B------:R-:W-:Y:S01]  /*3040*/  FSEL R101, R88, -INF , P5 ;  /* 0xff80000058657808 */ /* 0x000fe20002800000 */
[----:B------:R-:W-:Y:S01]  /*3050*/  USHF.R.U32.HI UR6, URZ, 0x1f, UR7 ;  /* 0x0000001f3f067899 */ /* 0x000fe20008011607 */
[----:B------:R-:W-:-:S02]  /*3060*/  FSEL R93, R89, -INF , P6 ;  /* 0xff800000595d7808 */ /* 0x000fc40003000000 */
[----:B------:R-:W-:Y:S01]  /*3070*/  ISETP.GT.AND P4, PT, R82, 0x9, PT ;  /* 0x000000095200780c */ /* 0x000fe20003f84270 */
[----:B------:R-:W-:Y:S01]  /*3080*/  ULEA.HI.SX32 UR6, UR7, UR6, 0x1a ;  /* 0x0000000607067291 */ /* 0x000fe2000f8fd23f */
[----:B------:R-:W-:Y:S01]  /*3090*/  FSEL R91, R92, -INF , P3 ;  /* 0xff8000005c5b7808 */ /* 0x000fe20001800000 */
[----:B------:R2:W3:Y:S01]  /*30a0*/  MUFU.TANH R110, R68 ;  /* 0x00000044006e7308 */ /* 0x0004e20000002400 */
        /* <DEDUP_REMOVED lines=19> */
[----:B------:R-:W4:Y:S01]  /*31e0*/  MUFU.TANH R112, R40 ;  /* 0x0000002800707308 */ /* 0x000f220000002400 */
[----:B------:R-:W-:Y:S01]  /*31f0*/  ISETP.GT.AND P3, PT, R82, 0x19, PT ;  /* 0x000000195200780c */ /* 0x000fe20003f64270 */
[----:B------:R-:W-:Y:S01]  /*3200*/  FMUL.FTZ R45, R0, R45 ;  /* 0x0000002d002d7220 */ /* 0x000fe20000410000 */
[----:B------:R-:W-:Y:S01]  /*3210*/  FSEL R95, R100, -INF , P4 ;  /* 0xff800000645f7808 */ /* 0x000fe20002000000 */
[C---:B------:R-:W-:Y:S01]  /*3220*/  FMUL.FTZ R66, R0.reuse, R42 ;  /* 0x0000002a00427220 */ /* 0x040fe20000410000 */
[----:B------:R-:W-:Y:S01]  /*3230*/  FMNMX.FTZ R64, R97, R64, !PT ;  /* 0x0000004061407209 */ /* 0x000fe20007810000 */
[----:B--2---:R-:W-:Y:S01]  /*3240*/  FMUL.FTZ R68, R0, R43 ;  /* 0x0000002b00447220 */ /* 0x004fe20000410000 */
[----:B------:R-:W-:Y:S01]  /*3250*/  ISETP.GT.AND P4, PT, R82, 0x20, PT ;  /* 0x000000205200780c */ /* 0x000fe20003f84270 */
[----:B------:R2:W5:Y:S01]  /*3260*/  MUFU.TANH R92, R44 ;  /* 0x0000002c005c7308 */ /* 0x0005620000002400 */
        /* <DEDUP_REMOVED lines=16> */
[----:B------:R-:W-:Y:S01]  /*3370*/  ISETP.GT.AND P3, PT, R82, 0x29, PT ;  /* 0x000000295200780c */ /* 0x000fe20003f64270 */
[----:B------:R-:W-:Y:S01]  /*3380*/  UISETP.LT.AND UP1, UPT, URZ, UR6, UPT ;  /* 0x000000063f00728c */ /* 0x000fe2000bf21270 */
[----:B------:R-:W-:-:S02]  /*3390*/  FSEL R81, R94, -INF , P4 ;  /* 0xff8000005e517808 */ /* 0x000fc40002000000 */
[----:B------:R-:W-:Y:S01]  /*33a0*/  FMNMX.FTZ R64, R83, R64, !PT ;  /* 0x0000004053407209 */ /* 0x000fe20007810000 */
[----:B------:R-:W-:Y:S01]  /*33b0*/  USEL UR54, URZ, UR6, !UP1 ;  /* 0x000000063f367287 */ /* 0x000fe2000c800000 */
[----:B------:R-:W-:Y:S01]  /*33c0*/  ISETP.GT.AND P4, PT, R82, 0x30, PT ;  /* 0x000000305200780c */ /* 0x000fe20003f84270 */
[----:B------:R-:W5:Y:S01]  /*33d0*/  MUFU.TANH R94, R49 ;  /* 0x00000031005e7308 */ /* 0x000f620000002400 */
[----:B------:R-:W-:Y:S01]  /*33e0*/  FSEL R79, R98, -INF , P3 ;  /* 0xff800000624f7808 */ /* 0x000fe20001800000 */
[----:B------:R-:W-:Y:S01]  /*33f0*/  UISETP.GE.AND UP1, UPT, UR55, UR54, UPT ;  /* 0x000000363700728c */ /* 0x000fe2000bf26270 */
[----:B------:R-:W-:Y:S02]  /*3400*/  FMNMX.FTZ R64, R81, R64, !PT ;  /* 0x0000004051407209 */ /* 0x000fe40007810000 */
[----:B------:R-:W-:Y:S02]  /*3410*/  ISETP.GT.AND P3, PT, R82, 0x31, PT ;  /* 0x000000315200780c */ /* 0x000fe40003f64270 */
[----:B0-----:R-:W-:Y:S01]  /*3420*/  FSEL R75, R80, -INF , P4 ;  /* 0xff800000504b7808 */ /* 0x001fe20002000000 */
[----:B------:R-:W0:Y:S01]  /*3430*/  MUFU.TANH R52, R52 ;  /* 0x0000003400347308 */ /* 0x000e220000002400 */
[----:B------:R-:W-:-:S02]  /*3440*/  FMNMX.FTZ R64, R79, R64, !PT ;  /* 0x000000404f407209 */ /* 0x000fc40007810000 */
[----:B------:R-:W-:Y:S02]  /*3450*/  ISETP.GT.AND P4, PT, R82, 0x38, PT ;  /* 0x000000385200780c */ /* 0x000fe40003f84270 */
[----:B------:R-:W-:Y:S02]  /*3460*/  FSEL R73, R102, -INF , P3 ;  /* 0xff80000066497808 */ /* 0x000fe40001800000 */
[----:B------:R-:W-:Y:S01]  /*3470*/  FMNMX.FTZ R64, R75, R64, !PT ;  /* 0x000000404b407209 */ /* 0x000fe20007810000 */
[----:B------:R-:W0:Y:S01]  /*3480*/  MUFU.TANH R80, R53 ;  /* 0x0000003500507308 */ /* 0x000e220000002400 */
[----:B------:R-:W-:Y:S01]  /*3490*/  ISETP.GT.AND P3, PT, R82, 0x39, PT ;  /* 0x000000395200780c */ /* 0x000fe20003f64270 */
[----:B------:R-:W-:Y:S02]  /*34a0*/  WARPGROUP.DEPBAR.LE gsb0, 0x0 ;  /* 0x00008000000079c5 */ /* 0x000fe40000010000 */
[----:B------:R-:W-:Y:S01]  /*34b0*/  FSEL R71, R84, -INF , P4 ;  /* 0xff80000054477808 */ /* 0x000fe20002000000 */
[C---:B------:R-:W-:Y:S01]  /*34c0*/  FMUL.FTZ R24, R0.reuse, R24 ;  /* 0x0000001800187220 */ /* 0x040fe20000410000 */
[----:B------:R-:W-:Y:S01]  /*34d0*/  FMNMX.FTZ R64, R73, R64, !PT ;  /* 0x0000004049407209 */ /* 0x000fe20007810000 */
[----:B--2---:R-:W-:Y:S01]  /*34e0*/  FMUL.FTZ R44, R0, R29 ;  /* 0x0000001d002c7220 */ /* 0x004fe20000410000 */
[----:B------:R-:W-:Y:S01]  /*34f0*/  ISETP.GT.AND P4, PT, R82, 0x40, PT ;  /* 0x000000405200780c */ /* 0x000fe20003f84270 */
[C---:B------:R-:W-:Y:S01]  /*3500*/  FMUL.FTZ R26, R0.reuse, R26 ;  /* 0x0000001a001a7220 */ /* 0x040fe20000410000 */
[----:B------:R-:W-:Y:S01]  /*3510*/  FSEL R70, R103, -INF , P3 ;  /* 0xff80000067467808 */ /* 0x000fe20001800000 */
[----:B------:R-:W-:Y:S01]  /*3520*/  MUFU.TANH R3, R3 ;  /* 0x0000000300037308 */ /* 0x000fe20000002400 */
[----:B------:R-:W-:Y:S01]  /*3530*/  FMNMX.FTZ R41, R71, R64, !PT ;  /* 0x0000004047297209 */ /* 0x000fe20007810000 */
[----:B------:R-:W-:Y:S01]  /*3540*/  FMUL.FTZ R38, R0, R38 ;  /* 0x0000002600267220 */ /* 0x000fe20000410000 */
[----:B------:R-:W-:Y:S01]  /*3550*/  ISETP.GT.AND P3, PT, R82, 0x41, PT ;  /* 0x000000415200780c */ /* 0x000fe20003f64270 */
[----:B------:R-:W-:Y:S01]  /*3560*/  FMUL.FTZ R39, R0, R39 ;  /* 0x0000002700277220 */ /* 0x000fe20000410000 */
[----:B------:R-:W-:Y:S01]  /*3570*/  FSEL R69, R78, -INF , P4 ;  /* 0xff8000004e457808 */ /* 0x000fe20002000000 */
[----:B------:R-:W-:Y:S01]  /*3580*/  FMUL.FTZ R31, R0, R31 ;  /* 0x0000001f001f7220 */ /* 0x000fe20000410000 */
[----:B------:R-:W-:Y:S01]  /*3590*/  FMNMX.FTZ R40, R70, R41, !PT ;  /* 0x0000002946287209 */ /* 0x000fe20007810000 */
[----:B------:R-:W2:Y:S01]  /*35a0*/  MUFU.TANH R78, R24 ;  /* 0x00000018004e7308 */ /* 0x000ea20000002400 */
[----:B------:R-:W-:Y:S01]  /*35b0*/  ISETP.GT.AND P4, PT, R82, 0x48, PT ;  /* 0x000000485200780c */ /* 0x000fe20003f84270 */
[----:B------:R-:W-:Y:S01]  /*35c0*/  FMUL.FTZ R27, R0, R27 ;  /* 0x0000001b001b7220 */ /* 0x000fe20000410000 */
[----:B------:R-:W-:Y:S01]  /*35d0*/  FSEL R67, R86, -INF , P3 ;  /* 0xff80000056437808 */ /* 0x000fe20001800000 */
[C---:B------:R-:W-:Y:S01]  /*35e0*/  FMUL.FTZ R30, R0.reuse, R30 ;  /* 0x0000001e001e7220 */ /* 0x040fe20000410000 */
[----:B------:R-:W-:Y:S01]  /*35f0*/  FMNMX.FTZ R40, R69, R40, !PT ;  /* 0x0000002845287209 */ /* 0x000fe20007810000 */
[----:B------:R-:W-:Y:S01]  /*3600*/  FMUL.FTZ R34, R0, R34 ;  /* 0x0000002200227220 */ /* 0x000fe20000410000 */
[----:B------:R-:W-:Y:S01]  /*3610*/  ISETP.GT.AND P3, PT, R82, 0x49, PT ;  /* 0x000000495200780c */ /* 0x000fe20003f64270 */
[----:B------:R1:W-:Y:S01]  /*3620*/  MUFU.TANH R102, R26 ;  /* 0x0000001a00667308 */ /* 0x0003e20000002400 */
[----:B------:R-:W-:Y:S01]  /*3630*/  FSEL R65, R106, -INF , P4 ;  /* 0xff8000006a417808 */ /* 0x000fe20002000000 */
[----:B------:R-:W-:Y:S01]  /*3640*/  FMUL.FTZ R35, R0, R35 ;  /* 0x0000002300237220 */ /* 0x000fe20000410000 */
[----:B------:R-:W-:Y:S01]  /*3650*/  FMNMX.FTZ R40, R67, R40, !PT ;  /* 0x0000002843287209 */ /* 0x000fe20007810000 */
[----:B------:R2:W-:Y:S01]  /*3660*/  @!P1 SYNCS.ARRIVE.TRANS64.RED.A1T0 RZ, [R2+URZ], RZ ;  /* 0x000000ff02ff99a7 */ /* 0x0005e2000810043f */
[----:B------:R-:W-:-:S02]  /*3670*/  ISETP.GT.AND P4, PT, R82, 0x50, PT ;  /* 0x000000505200780c */ /* 0x000fc40003f84270 */
[----:B------:R-:W-:Y:S01]  /*3680*/  FSEL R64, R107, -INF , P3 ;  /* 0xff8000006b407808 */ /* 0x000fe20001800000 */
[----:B------:R-:W-:Y:S01]  /*3690*/  MUFU.TANH R4, R4 ;  /* 0x0000000400047308 */ /* 0x000fe20000002400 */
[----:B------:R-:W-:Y:S01]  /*36a0*/  FMNMX.FTZ R41, R65, R40, !PT ;  /* 0x0000002841297209 */ /* 0x000fe20007810000 */
[----:B-1----:R-:W-:Y:S01]  /*36b0*/  IMAD.U32 R26, RZ, RZ, UR10 ;  /* 0x0000000aff1a7e24 */ /* 0x002fe2000f8e00ff */
[----:B------:R-:W-:Y:S02]  /*36c0*/  ISETP.GT.AND P3, PT, R82, 0x51, PT ;  /* 0x000000515200780c */ /* 0x000fe40003f64270 */
[----:B------:R-:W-:Y:S02]  /*36d0*/  FSEL R53, R108, -INF , P4 ;  /* 0xff8000006c357808 */ /* 0x000fe40002000000 */
[----:B------:R-:W-:Y:S01]  /*36e0*/  FMNMX.FTZ R40, R64, R41, !PT ;  /* 0x0000002940287209 */ /* 0x000fe20007810000 */
[----:B------:R-:W-:Y:S01]  /*36f0*/  FMUL.FTZ R41, R0, R25 ;  /* 0x0000001900297220 */ /* 0x000fe20000410000 */
[----:B------:R-:W-:Y:S01]  /*3700*/  ISETP.GT.AND P4, PT, R82, 0x58, PT ;  /* 0x000000585200780c */ /* 0x000fe20003f84270 */
[----:B------:R-:W-:Y:S01]  /*3710*/  MUFU.TANH R5, R5 ;  /* 0x0000000500057308 */ /* 0x000fe20000002400 */
[----:B------:R-:W-:-:S02]  /*3720*/  FSEL R49, R109, -INF , P3 ;  /* 0xff8000006d317808 */ /* 0x000fc40001800000 */
[----:B------:R-:W-:Y:S02]  /*3730*/  FMNMX.FTZ R40, R53, R40, !PT ;  /* 0x0000002835287209 */ /* 0x000fe40007810000 */
[----:B------:R-:W-:Y:S02]  /*3740*/  ISETP.GT.AND P3, PT, R82, 0x59, PT ;  /* 0x000000595200780c */ /* 0x000fe40003f64270 */
[----:B---3--:R-:W-:Y:S01]  /*3750*/  FSEL R43, R110, -INF , P4 ;  /* 0xff8000006e2b7808 */ /* 0x008fe20002000000 */
[----:B------:R1:W3:Y:S01]  /*3760*/  MUFU.TANH R84, R41 ;  /* 0x0000002900547308 */ /* 0x0002e20000002400 */
[----:B------:R-:W-:Y:S02]  /*3770*/  FMNMX.FTZ R42, R49, R40, !PT ;  /* 0x00000028312a7209 */ /* 0x000fe40007810000 */
[----:B------:R-:W-:Y:S02]  /*3780*/  ISETP.GT.AND P4, PT, R82, 0x60, PT ;  /* 0x000000605200780c */ /* 0x000fe40003f84270 */
[----:B------:R-:W-:-:S02]  /*3790*/  FSEL R40, R111, -INF , P3 ;  /* 0xff8000006f287808 */ /* 0x000fc40001800000 */
[----:B------:R-:W-:Y:S02]  /*37a0*/  CS2R R110, SRZ ;  /* 0x00000000006e7805 */ /* 0x000fe4000001ff00 */
[----:B------:R-:W-:Y:S01]  /*37b0*/  FMNMX.FTZ R45, R43, R42, !PT ;  /* 0x0000002a2b2d7209 */ /* 0x000fe20007810000 */
[----:B------:R-:W-:Y:S01]  /*37c0*/  FMUL.FTZ R42, R0, R28 ;  /* 0x0000001c002a7220 */ /* 0x000fe20000410000 */
[----:B------:R-:W-:Y:S01]  /*37d0*/  ISETP.GT.AND P3, PT, R82, 0x61, PT ;  /* 0x000000615200780c */ /* 0x000fe20003f64270 */
[----:B------:R-:W-:Y:S01]  /*37e0*/  MUFU.TANH R108, R38 ;  /* 0x00000026006c7308 */ /* 0x000fe20000002400 */
[----:B----4-:R-:W-:Y:S02]  /*37f0*/  FSEL R25, R112, -INF , P4 ;  /* 0xff80000070197808 */ /* 0x010fe40002000000 */
[----:B------:R-:W-:Y:S02]  /*3800*/  CS2R R112, SRZ ;  /* 0x0000000000707805 */ /* 0x000fe4000001ff00 */
[----:B------:R-:W-:-:S02]  /*3810*/  FMNMX.FTZ R28, R40, R45, !PT ;  /* 0x0000002d281c7209 */ /* 0x000fc40007810000 */
[----:B------:R-:W-:Y:S02]  /*3820*/  ISETP.GT.AND P4, PT, R82, 0x68, PT ;  /* 0x000000685200780c */ /* 0x000fe40003f84270 */
[----:B------:R-:W-:Y:S01]  /*3830*/  FSEL R24, R88, -INF , P3 ;  /* 0xff80000058187808 */ /* 0x000fe20001800000 */
[----:B------:R4:W3:Y:S01]  /*3840*/  MUFU.TANH R86, R42 ;  /* 0x0000002a00567308 */ /* 0x0008e20000002400 */
[----:B------:R-:W-:Y:S02]  /*3850*/  FMNMX.FTZ R45, R25, R28, !PT ;  /* 0x0000001c192d7209 */ /* 0x000fe40007810000 */
[----:B------:R-:W-:Y:S02]  /*3860*/  ISETP.GT.AND P3, PT, R82, 0x69, PT ;  /* 0x000000695200780c */ /* 0x000fe40003f64270 */
[----:B-----5:R-:W-:Y:S02]  /*3870*/  FSEL R28, R92, -INF , P4 ;  /* 0xff8000005c1c7808 */ /* 0x020fe40002000000 */
[----:B------:R-:W-:Y:S01]  /*3880*/  FMNMX.FTZ R45, R24, R45, !PT ;  /* 0x0000002d182d7209 */ /* 0x000fe20007810000 */
[----:B------:R5:W3:Y:S01]  /*3890*/  MUFU.TANH R88, R44 ;  /* 0x0000002c00587308 */ /* 0x000ae20000002400 */
[----:B------:R-:W-:-:S02]  /*38a0*/  ISETP.GT.AND P4, PT, R82, 0x70, PT ;  /* 0x000000705200780c */ /* 0x000fc40003f84270 */
[----:B------:R-:W-:Y:S02]  /*38b0*/  FSEL R29, R96, -INF , P3 ;  /* 0xff800000601d7808 */ /* 0x000fe40001800000 */
        /* <DEDUP_REMOVED lines=8> */
[----:B-1----:R-:W-:Y:S01]  /*3940*/  FSEL R41, R94, -INF , P3 ;  /* 0xff8000005e297808 */ /* 0x002fe20001800000 */
[----:B------:R-:W1:Y:S01]  /*3950*/  MUFU.TANH R90, R45 ;  /* 0x0000002d005a7308 */ /* 0x000e620000002400 */
[----:B----4-:R-:W-:Y:S02]  /*3960*/  FMNMX.FTZ R42, R32, R103, !PT ;  /* 0x00000067202a7209 */ /* 0x010fe40007810000 */
[----:B------:R-:W-:Y:S02]  /*3970*/  ISETP.GT.AND P3, PT, R82, 0x79, PT ;  /* 0x000000795200780c */ /* 0x000fe40003f64270 */
[----:B0-----:R-:W-:Y:S01]  /*3980*/  FSEL R33, R52, -INF , P4 ;  /* 0xff80000034217808 */ /* 0x001fe20002000000 */
[----:B------:R-:W-:Y:S01]  /*3990*/  FMUL.FTZ R52, R0, R36 ;  /* 0x0000002400347220 */ /* 0x000fe20000410000 */
[----:B-----5:R-:W-:Y:S01]  /*39a0*/  FMNMX.FTZ R44, R41, R42, !PT ;  /* 0x0000002a292c7209 */ /* 0x020fe20007810000 */
[----:B------:R0:W4:Y:S01]  /*39b0*/  MUFU.TANH R92, R48 ;  /* 0x00000030005c7308 */ /* 0x0001220000002400 */
[----:B------:R-:W-:-:S02]  /*39c0*/  ISETP.GT.AND P4, PT, R82, 0x80, PT ;  /* 0x000000805200780c */ /* 0x000fc40003f84270 */
[----:B------:R-:W-:Y:S01]  /*39d0*/  FSEL R42, R80, -INF , P3 ;  /* 0xff800000502a7808 */ /* 0x000fe20001800000 */
[----:B------:R-:W-:Y:S01]  /*39e0*/  FMUL.FTZ R80, R0, R37 ;  /* 0x0000002500507220 */ /* 0x000fe20000410000 */
[----:B------:R-:W-:Y:S02]  /*39f0*/  FMNMX.FTZ R103, R33, R44, !PT ;  /* 0x0000002c21677209 */ /* 0x000fe40007810000 */
[----:B------:R-:W-:Y:S01]  /*3a00*/  ISETP.GT.AND P3, PT, R82, 0x81, PT ;  /* 0x000000815200780c */ /* 0x000fe20003f64270 */
[----:B------:R-:W5:Y:S01]  /*3a10*/  MUFU.TANH R52, R52 ;  /* 0x0000003400347308 */ /* 0x000f620000002400 */
[----:B--2---:R-:W-:Y:S01]  /*3a20*/  FSEL R36, R78, -INF , P4 ;  /* 0xff8000004e247808 */ /* 0x004fe20002000000 */
[----:B------:R-:W-:Y:S01]  /*3a30*/  FMUL.FTZ R78, R0, R46 ;  /* 0x0000002e004e7220 */ /* 0x000fe20000410000 */
[----:B------:R-:W-:Y:S02]  /*3a40*/  FMNMX.FTZ R103, R42, R103, !PT ;  /* 0x000000672a677209 */ /* 0x000fe40007810000 */
[----:B------:R-:W-:-:S02]  /*3a50*/  ISETP.GT.AND P4, PT, R82, 0x88, PT ;  /* 0x000000885200780c */ /* 0x000fc40003f84270 */
[----:B---3--:R-:W-:Y:S01]  /*3a60*/  FSEL R44, R84, -INF , P3 ;  /* 0xff800000542c7808 */ /* 0x008fe20001800000 */
[----:B------:R-:W-:Y:S01]  /*3a70*/  MUFU.TANH R7, R7 ;  /* 0x0000000700077308 */ /* 0x000fe20000002400 */
[----:B------:R-:W-:Y:S02]  /*3a80*/  FMNMX.FTZ R103, R36, R103, !PT ;  /* 0x0000006724677209 */ /* 0x000fe40007810000 */
[----:B------:R-:W-:Y:S02]  /*3a90*/  ISETP.GT.AND P3, PT, R82, 0x89, PT ;  /* 0x000000895200780c */ /* 0x000fe40003f64270 */
[----:B------:R-:W-:Y:S02]  /*3aa0*/  FSEL R37, R86, -INF , P4 ;  /* 0xff80000056257808 */ /* 0x000fe40002000000 */
[----:B0-----:R-:W-:Y:S01]  /*3ab0*/  FMNMX.FTZ R48, R44, R103, !PT ;  /* 0x000000672c307209 */ /* 0x001fe20007810000 */
[----:B------:R0:W2:Y:S01]  /*3ac0*/  MUFU.TANH R86, R80 ;  /* 0x0000005000567308 */ /* 0x0000a20000002400 */
[----:B------:R-:W-:-:S02]  /*3ad0*/  ISETP.GT.AND P4, PT, R82, 0x90, PT ;  /* 0x000000905200780c */ /* 0x000fc40003f84270 */
[----:B------:R-:W-:Y:S02]  /*3ae0*/  FSEL R45, R88, -INF , P3 ;  /* 0xff800000582d7808 */ /* 0x000fe40001800000 */
[----:B------:R-:W-:Y:S02]  /*3af0*/  FMNMX.FTZ R84, R37, R48, !PT ;  /* 0x0000003025547209 */ /* 0x000fe40007810000 */
[----:B------:R-:W-:Y:S01]  /*3b00*/  ISETP.GT.AND P3, PT, R82, 0x91, PT ;  /* 0x000000915200780c */ /* 0x000fe20003f64270 */
[----:B------:R-:W3:Y:S01]  /*3b10*/  MUFU.TANH R8, R8 ;  /* 0x0000000800087308 */ /* 0x000ee20000002400 */
[----:B-1----:R-:W-:Y:S01]  /*3b20*/  FSEL R48, R90, -INF , P4 ;  /* 0xff8000005a307808 */ /* 0x002fe20002000000 */
[----:B0-----:R-:W-:Y:S01]  /*3b30*/  FMUL.FTZ R80, R0, R47 ;  /* 0x0000002f00507220 */ /* 0x001fe20000410000 */
[----:B------:R-:W-:Y:S02]  /*3b40*/  FMNMX.FTZ R103, R45, R84, !PT ;  /* 0x000000542d677209 */ /* 0x000fe40007810000 */
[----:B------:R-:W-:-:S02]  /*3b50*/  ISETP.GT.AND P4, PT, R82, 0x98, PT ;  /* 0x000000985200780c */ /* 0x000fc40003f84270 */
[----:B----4-:R-:W-:Y:S01]  /*3b60*/  FSEL R46, R92, -INF , P3 ;  /* 0xff8000005c2e7808 */ /* 0x010fe20001800000 */
[----:B------:R0:W-:Y:S01]  /*3b70*/  MUFU.TANH R84, R78 ;  /* 0x0000004e00547308 */ /* 0x0001e20000002400 */
[----:B------:R-:W-:Y:S02]  /*3b80*/  FMNMX.FTZ R103, R48, R103, !PT ;  /* 0x0000006730677209 */ /* 0x000fe40007810000 */
[----:B------:R-:W-:Y:S02]  /*3b90*/  ISETP.GT.AND P3, PT, R82, 0x99, PT ;  /* 0x000000995200780c */ /* 0x000fe40003f64270 */
[----:B-----5:R-:W-:Y:S02]  /*3ba0*/  FSEL R47, R52, -INF , P4 ;  /* 0xff800000342f7808 */ /* 0x020fe40002000000 */
[----:B------:R-:W-:Y:S01]  /*3bb0*/  FMNMX.FTZ R82, R46, R103, !PT ;  /* 0x000000672e527209 */ /* 0x000fe20007810000 */
[----:B------:R1:W-:Y:S01]  /*3bc0*/  MUFU.TANH R94, R50 ;  /* 0x00000032005e7308 */ /* 0x0003e20000002400 */
[----:B--2---:R-:W-:-:S02]  /*3bd0*/  FSEL R52, R86, -INF , P3 ;  /* 0xff80000056347808 */ /* 0x004fc40001800000 */
[----:B------:R-:W-:-:S04]  /*3be0*/  FMNMX.FTZ R103, R47, R82, !PT ;  /* 0x000000522f677209 */ /* 0x000fc80007810000 */
[----:B------:R-:W-:Y:S01]  /*3bf0*/  FMNMX.FTZ R103, R52, R103, !PT ;  /* 0x0000006734677209 */ /* 0x000fe20007810000 */
[----:B------:R-:W2:Y:S04]  /*3c00*/  MUFU.TANH R10, R10 ;  /* 0x0000000a000a7308 */ /* 0x000ea80000002400 */
[----:B0-----:R-:W0:Y:S04]  /*3c10*/  SHFL.BFLY PT, R78, R103, 0x2, 0x1f ;  /* 0x0c401f00674e7f89 */ /* 0x001e2800000e0000 */
[----:B------:R4:W-:Y:S08]  /*3c20*/  MUFU.TANH R98, R54 ;  /* 0x0000003600627308 */ /* 0x0009f00000002400 */
[----:B------:R-:W5:Y:S08]  /*3c30*/  MUFU.TANH R9, R9 ;  /* 0x0000000900097308 */ /* 0x000f700000002400 */
[----:B------:R3:W-:Y:S01]  /*3c40*/  MUFU.TANH R96, R51 ;  /* 0x0000003300607308 */ /* 0x0007e20000002400 */
[----:B0-----:R-:W-:-:S07]  /*3c50*/  FMNMX.FTZ R78, R103, R78, !PT ;  /* 0x0000004e674e7209 */ /* 0x001fce0007810000 */
        /* <DEDUP_REMOVED lines=8> */
[----:B------:R1:W-:Y:S03]  /*3ce0*/  MUFU.TANH R100, R55 ;  /* 0x0000003700647308 */ /* 0x0003e60000002400 */
[----:B------:R-:W-:-:S05]  /*3cf0*/  FSEL R26, R26, RZ, P3 ;  /* 0x000000ff1a1a7208 */ /* 0x000fca0001800000 */
[--C-:B------:R-:W-:Y:S01]  /*3d00*/  FFMA.FTZ R38, R89, UR10, -R26.reuse ;  /* 0x0000000a59267c23 */ /* 0x100fe2000801081a */
[----:B------:R-:W-:Y:S01]  /*3d10*/  VIADDMNMX R89, R76, R74, R77, PT ;  /* 0x0000004a4c597246 */ /* 0x000fe2000380014d */
[----:B------:R-:W0:Y:S01]  /*3d20*/  MUFU.TANH R14, R14 ;  /* 0x0000000e000e7308 */ /* 0x000e220000002400 */
[----:B------:R-:W-:-:S01]  /*3d30*/  FFMA.FTZ R70, R70, UR10, -R26 ;  /* 0x0000000a46467c23 */ /* 0x000fc2000801081a */
[--C-:B------:R-:W-:Y:S01]  /*3d40*/  FFMA.FTZ R69, R69, UR10, -R26.reuse ;  /* 0x0000000a45457c23 */ /* 0x100fe2000801081a */
[----:B------:R-:W-:Y:S01]  /*3d50*/  ISETP.GT.AND P3, PT, R89, RZ, PT ;  /* 0x000000ff5900720c */ /* 0x000fe20003f64270 */
[--C-:B------:R-:W-:Y:S01]  /*3d60*/  FFMA.FTZ R87, R87, UR10, -R26.reuse ;  /* 0x0000000a57577c23 */ /* 0x100fe2000801081a */
[----:B------:R-:W-:Y:S01]  /*3d70*/  ISETP.GT.AND P4, PT, R89, 0x1, PT ;  /* 0x000000015900780c */ /* 0x000fe20003f84270 */
[--C-:B------:R-:W-:Y:S01]  /*3d80*/  FFMA.FTZ R95, R95, UR10, -R26.reuse ;  /* 0x0000000a5f5f7c23 */ /* 0x100fe2000801081a */
[----:B------:R-:W-:Y:S01]  /*3d90*/  ISETP.GT.AND P5, PT, R89, 0x8, PT ;  /* 0x000000085900780c */ /* 0x000fe20003fa4270 */
[----:B------:R-:W0:Y:S01]  /*3da0*/  MUFU.TANH R20, R20 ;  /* 0x0000001400147308 */ /* 0x000e220000002400 */
[----:B------:R-:W-:Y:S01]  /*3db0*/  FSEL R3, R3, -INF , P3 ;  /* 0xff80000003037808 */ /* 0x000fe20001800000 */
[--C-:B------:R-:W-:Y:S01]  /*3dc0*/  FFMA.FTZ R53, R53, UR10, -R26.reuse ;  /* 0x0000000a35357c23 */ /* 0x100fe2000801081a */
[----:B------:R-:W-:Y:S01]  /*3dd0*/  FSEL R50, R4, -INF , P4 ;  /* 0xff80000004327808 */ /* 0x000fe20002000000 */
[--C-:B------:R-:W-:Y:S01]  /*3de0*/  FFMA.FTZ R43, R43, UR10, -R26.reuse ;  /* 0x0000000a2b2b7c23 */ /* 0x100fe2000801081a */
[----:B------:R-:W-:Y:S01]  /*3df0*/  ISETP.GT.AND P3, PT, R89, 0x9, PT ;  /* 0x000000095900780c */ /* 0x000fe20003f64270 */
[--C-:B------:R-:W-:Y:S01]  /*3e00*/  FFMA.FTZ R40, R40, UR10, -R26.reuse ;  /* 0x0000000a28287c23 */ /* 0x100fe2000801081a */
[----:B------:R-:W-:Y:S01]  /*3e10*/  FSEL R5, R5, -INF , P5 ;  /* 0xff80000005057808 */ /* 0x000fe20002800000 */
[----:B------:R-:W0:Y:S01]  /*3e20*/  MUFU.TANH R15, R15 ;  /* 0x0000000f000f7308 */ /* 0x000e220000002400 */
[----:B----4-:R-:W-:Y:S01]  /*3e30*/  FMNMX.FTZ R54, R3, R50, !PT ;  /* 0x0000003203367209 */ /* 0x010fe20007810000 */
[--C-:B------:R-:W-:Y:S01]  /*3e40*/  FFMA.FTZ R25, R25, UR10, -R26.reuse ;  /* 0x0000000a19197c23 */ /* 0x100fe2000801081a */
[----:B------:R-:W-:Y:S01]  /*3e50*/  ISETP.GT.AND P4, PT, R89, 0x10, PT ;  /* 0x000000105900780c */ /* 0x000fe20003f84270 */
[--C-:B------:R-:W-:Y:S01]  /*3e60*/  FFMA.FTZ R24, R24, UR10, -R26.reuse ;  /* 0x0000000a18187c23 */ /* 0x100fe2000801081a */
[----:B------:R-:W-:Y:S01]  /*3e70*/  FSEL R6, R6, -INF , P3 ;  /* 0xff80000006067808 */ /* 0x000fe20001800000 */
[--C-:B------:R-:W-:Y:S01]  /*3e80*/  FFMA.FTZ R28, R28, UR10, -R26.reuse ;  /* 0x0000000a1c1c7c23 */ /* 0x100fe2000801081a */
[----:B---3--:R-:W-:Y:S01]  /*3e90*/  FMNMX.FTZ R51, R5, R54, !PT ;  /* 0x0000003605337209 */ /* 0x008fe20007810000 */
[----:B------:R-:W3:Y:S01]  /*3ea0*/  MUFU.TANH R21, R21 ;  /* 0x0000001500157308 */ /* 0x000ee20000002400 */
[----:B------:R-:W-:Y:S01]  /*3eb0*/  ISETP.GT.AND P3, PT, R89, 0x11, PT ;  /* 0x000000115900780c */ /* 0x000fe20003f64270 */
[--C-:B------:R-:W-:Y:S01]  /*3ec0*/  FFMA.FTZ R33, R33, UR10, -R26.reuse ;  /* 0x0000000a21217c23 */ /* 0x100fe2000801081a */
[----:B--2---:R-:W-:Y:S01]  /*3ed0*/  FSEL R39, R7, -INF , P4 ;  /* 0xff80000007277808 */ /* 0x004fe20002000000 */
[--C-:B------:R-:W-:Y:S01]  /*3ee0*/  FFMA.FTZ R42, R42, UR10, -R26.reuse ;  /* 0x0000000a2a2a7c23 */ /* 0x100fe2000801081a */
[----:B------:R-:W-:Y:S01]  /*3ef0*/  FMNMX.FTZ R54, R6, R51, !PT ;  /* 0x0000003306367209 */ /* 0x000fe20007810000 */
[--C-:B------:R-:W-:Y:S01]  /*3f00*/  FFMA.FTZ R36, R36, UR10, -R26.reuse ;  /* 0x0000000a24247c23 */ /* 0x100fe2000801081a */
[----:B------:R-:W-:Y:S01]  /*3f10*/  ISETP.GT.AND P4, PT, R89, 0x18, PT ;  /* 0x000000185900780c */ /* 0x000fe20003f84270 */
[----:B------:R-:W2:Y:S01]  /*3f20*/  MUFU.TANH R72, R72 ;  /* 0x0000004800487308 */ /* 0x000ea20000002400 */
[----:B------:R-:W-:Y:S01]  /*3f30*/  FSEL R51, R8, -INF , P3 ;  /* 0xff80000008337808 */ /* 0x000fe20001800000 */
[--C-:B------:R-:W-:Y:S01]  /*3f40*/  FFMA.FTZ R8, R85, UR10, -R26.reuse ;  /* 0x0000000a55087c23 */ /* 0x100fe2000801081a */
[----:B------:R-:W-:Y:S01]  /*3f50*/  FMNMX.FTZ R54, R39, R54, !PT ;  /* 0x0000003627367209 */ /* 0x000fe20007810000 */
[--C-:B------:R-:W-:Y:S01]  /*3f60*/  FFMA.FTZ R37, R37, UR10, -R26.reuse ;  /* 0x0000000a25257c23 */ /* 0x100fe2000801081a */
[----:B------:R-:W-:Y:S01]  /*3f70*/  ISETP.GT.AND P3, PT, R89, 0x19, PT ;  /* 0x000000195900780c */ /* 0x000fe20003f64270 */
[--C-:B------:R-:W-:Y:S01]  /*3f80*/  FFMA.FTZ R46, R46, UR10, -R26.reuse ;  /* 0x0000000a2e2e7c23 */ /* 0x100fe2000801081a */
[----:B------:R-:W-:Y:S01]  /*3f90*/  FSEL R10, R10, -INF , P4 ;  /* 0xff8000000a0a7808 */ /* 0x000fe20002000000 */
[----:B------:R4:W-:Y:S01]  /*3fa0*/  MUFU.TANH R92, R80 ;  /* 0x00000050005c7308 */ /* 0x0009e20000002400 */
[----:B-1----:R-:W-:Y:S01]  /*3fb0*/  FMNMX.FTZ R55, R51, R54, !PT ;  /* 0x0000003633377209 */ /* 0x002fe20007810000 */
[----:B------:R-:W-:Y:S01]  /*3fc0*/  FFMA.FTZ R47, R47, UR10, -R26 ;  /* 0x0000000a2f2f7c23 */ /* 0x000fe2000801081a */
[----:B------:R-:W-:-:S02]  /*3fd0*/  ISETP.GT.AND P4, PT, R89, 0x20, PT ;  /* 0x000000205900780c */ /* 0x000fc40003f84270 */
[----:B-----5:R-:W-:Y:S01]  /*3fe0*/  FSEL R74, R9, -INF , P3 ;  /* 0xff800000094a7808 */ /* 0x020fe20001800000 */
[----:B------:R-:W-:-:S01]  /*3ff0*/  FFMA.FTZ R9, R83, UR10, -R26 ;  /* 0x0000000a53097c23 */ /* 0x000fc2000801081a */
[----:B------:R-:W-:Y:S01]  /*4000*/  FMNMX.FTZ R55, R10, R55, !PT ;  /* 0x000000370a377209 */ /* 0x000fe20007810000 */
[----:B------:R-:W1:Y:S01]  /*4010*/  MUFU.TANH R60, R60 ;  /* 0x0000003c003c7308 */ /* 0x000e620000002400 */
[----:B------:R-:W-:Y:S02]  /*4020*/  ISETP.GT.AND P3, PT, R89, 0x21, PT ;  /* 0x000000215900780c */ /* 0x000fe40003f64270 */
[----:B0-----:R-:W-:Y:S02]  /*4030*/  FSEL R76, R13, -INF , P4 ;  /* 0xff8000000d4c7808 */ /* 0x001fe40002000000 */
[----:B------:R-:W-:Y:S02]  /*4040*/  FMNMX.FTZ R55, R74, R55, !PT ;  /* 0x000000374a377209 */ /* 0x000fe40007810000 */
[----:B------:R-:W-:Y:S01]  /*4050*/  ISETP.GT.AND P4, PT, R89, 0x28, PT ;  /* 0x000000285900780c */ /* 0x000fe20003f84270 */
[----:B------:R-:W0:Y:S01]  /*4060*/  MUFU.TANH R57, R57 ;  /* 0x0000003900397308 */ /* 0x000e220000002400 */
[----:B------:R-:W-:Y:S01]  /*4070*/  FSEL R77, R11, -INF , P3 ;  /* 0xff8000000b4d7808 */ /* 0x000fe20001800000 */
[----:B------:R-:W-:Y:S01]  /*4080*/  FFMA.FTZ R11, R81, UR10, -R26 ;  /* 0x0000000a510b7c23 */ /* 0x000fe2000801081a */
[----:B------:R-:W-:-:S02]  /*4090*/  FMNMX.FTZ R54, R76, R55, !PT ;  /* 0x000000374c367209 */ /* 0x000fc40007810000 */
[----:B------:R-:W-:Y:S02]  /*40a0*/  ISETP.GT.AND P3, PT, R89, 0x29, PT ;  /* 0x000000295900780c */ /* 0x000fe40003f64270 */
[----:B------:R-:W-:Y:S01]  /*40b0*/  FSEL R78, R12, -INF , P4 ;  /* 0xff8000000c4e7808 */ /* 0x000fe20002000000 */
[--C-:B------:R-:W-:Y:S01]  /*40c0*/  FFMA.FTZ R12, R79, UR10, -R26.reuse ;  /* 0x0000000a4f0c7c23 */ /* 0x100fe2000801081a */
[----:B------:R-:W-:Y:S01]  /*40d0*/  FMNMX.FTZ R13, R77, R54, !PT ;  /* 0x000000364d0d7209 */ /* 0x000fe20007810000 */
[----:B------:R-:W5:Y:S01]  /*40e0*/  MUFU.TANH R56, R56 ;  /* 0x0000003800387308 */ /* 0x000f620000002400 */
[----:B------:R-:W-:Y:S01]  /*40f0*/  ISETP.GT.AND P4, PT, R89, 0x30, PT ;  /* 0x000000305900780c */ /* 0x000fe20003f84270 */
[----:B------:R-:W-:Y:S01]  /*4100*/  FFMA.FTZ R54, R71, UR10, -R26 ;  /* 0x0000000a47367c23 */ /* 0x000fe2000801081a */
[----:B----4-:R-:W-:Y:S02]  /*4110*/  FSEL R80, R14, -INF , P3 ;  /* 0xff8000000e507808 */ /* 0x010fe40001800000 */
[----:B------:R-:W-:-:S02]  /*4120*/  FMNMX.FTZ R13, R78, R13, !PT ;  /* 0x0000000d4e0d7209 */ /* 0x000fc40007810000 */
[----:B------:R-:W-:Y:S01]  /*4130*/  ISETP.GT.AND P3, PT, R89, 0x31, PT ;  /* 0x000000315900780c */ /* 0x000fe20003f64270 */
[----:B------:R-:W4:Y:S01]  /*4140*/  MUFU.TANH R61, R61 ;  /* 0x0000003d003d7308 */ /* 0x000f220000002400 */
[----:B------:R-:W-:Y:S02]  /*4150*/  FSEL R79, R20, -INF , P4 ;  /* 0xff800000144f7808 */ /* 0x000fe40002000000 */
[----:B------:R-:W-:Y:S01]  /*4160*/  FMNMX.FTZ R14, R80, R13, !PT ;  /* 0x0000000d500e7209 */ /* 0x000fe20007810000 */
[----:B------:R-:W-:-:S01]  /*4170*/  FFMA.FTZ R13, R75, UR10, -R26 ;  /* 0x0000000a4b0d7c23 */ /* 0x000fc2000801081a */
[----:B------:R-:W-:Y:S02]  /*4180*/  ISETP.GT.AND P4, PT, R89, 0x38, PT ;  /* 0x000000385900780c */ /* 0x000fe40003f84270 */
[----:B------:R-:W-:Y:S01]  /*4190*/  FSEL R81, R15, -INF , P3 ;  /* 0xff8000000f517808 */ /* 0x000fe20001800000 */
[----:B------:R-:W4:Y:S01]  /*41a0*/  MUFU.TANH R62, R62 ;  /* 0x0000003e003e7308 */ /* 0x000f220000002400 */
[----:B------:R-:W-:-:S02]  /*41b0*/  FMNMX.FTZ R14, R79, R14, !PT ;  /* 0x0000000e4f0e7209 */ /* 0x000fc40007810000 */
[----:B------:R-:W-:Y:S02]  /*41c0*/  ISETP.GT.AND P3, PT, R89, 0x39, PT ;  /* 0x000000395900780c */ /* 0x000fe40003f64270 */
[----:B---3--:R-:W-:Y:S01]  /*41d0*/  FSEL R75, R21, -INF , P4 ;  /* 0xff800000154b7808 */ /* 0x008fe20002000000 */
[----:B------:R-:W-:Y:S01]  /*41e0*/  FFMA.FTZ R21, R73, UR10, -R26 ;  /* 0x0000000a49157c23 */ /* 0x000fe2000801081a */
[----:B------:R-:W-:Y:S01]  /*41f0*/  FMNMX.FTZ R14, R81, R14, !PT ;  /* 0x0000000e510e7209 */ /* 0x000fe20007810000 */
[----:B------:R-:W3:Y:S01]  /*4200*/  MUFU.TANH R58, R58 ;  /* 0x0000003a003a7308 */ /* 0x000ee20000002400 */
[----:B------:R-:W-:Y:S02]  /*4210*/  ISETP.GT.AND P4, PT, R89, 0x40, PT ;  /* 0x000000405900780c */ /* 0x000fe40003f84270 */
[----:B--2---:R-:W-:Y:S02]  /*4220*/  FSEL R72, R72, -INF , P3 ;  /* 0xff80000048487808 */ /* 0x004fe40001800000 */
[----:B------:R-:W-:-:S02]  /*4230*/  FMNMX.FTZ R15, R75, R14, !PT ;  /* 0x0000000e4b0f7209 */ /* 0x000fc40007810000 */
[C---:B------:R-:W-:Y:S01]  /*4240*/  ISETP.GT.AND P3, PT, R89.reuse, 0x41, PT ;  /* 0x000000415900780c */ /* 0x040fe20003f64270 */
[----:B------:R-:W2:Y:S01]  /*4250*/  MUFU.TANH R59, R59 ;  /* 0x0000003b003b7308 */ /* 0x000ea20000002400 */
[----:B-1----:R-:W-:Y:S02]  /*4260*/  FSEL R60, R60, -INF , P4 ;  /* 0xff8000003c3c7808 */ /* 0x002fe40002000000 */
[----:B------:R-:W-:Y:S02]  /*4270*/  FMNMX.FTZ R15, R72, R15, !PT ;  /* 0x0000000f480f7209 */ /* 0x000fe40007810000 */
[----:B------:R-:W-:Y:S02]  /*4280*/  ISETP.GT.AND P4, PT, R89, 0x48, PT ;  /* 0x000000485900780c */ /* 0x000fe40003f84270 */
[----:B0-----:R-:W-:Y:S01]  /*4290*/  FSEL R73, R57, -INF , P3 ;  /* 0xff80000039497808 */ /* 0x001fe20001800000 */
[----:B------:R-:W-:Y:S01]  /*42a0*/  MUFU.TANH R63, R63 ;  /* 0x0000003f003f7308 */ /* 0x000fe20000002400 */
[----:B------:R-:W-:-:S02]  /*42b0*/  FMNMX.FTZ R20, R60, R15, !PT ;  /* 0x0000000f3c147209 */ /* 0x000fc40007810000 */
[----:B------:R-:W-:Y:S02]  /*42c0*/  ISETP.GT.AND P3, PT, R89, 0x49, PT ;  /* 0x000000495900780c */ /* 0x000fe40003f64270 */
[----:B-----5:R-:W-:Y:S02]  /*42d0*/  FSEL R71, R56, -INF , P4 ;  /* 0xff80000038477808 */ /* 0x020fe40002000000 */
[----:B------:R-:W-:Y:S01]  /*42e0*/  FMNMX.FTZ R20, R73, R20, !PT ;  /* 0x0000001449147209 */ /* 0x000fe20007810000 */
[----:B------:R0:W-:Y:S01]  /*42f0*/  MUFU.EX2 R14, R21 ;  /* 0x00000015000e7308 */ /* 0x0001e20000000800 */
[----:B------:R-:W-:Y:S02]  /*4300*/  ISETP.GT.AND P4, PT, R89, 0x50, PT ;  /* 0x000000505900780c */ /* 0x000fe40003f84270 */
[----:B----4-:R-:W-:Y:S02]  /*4310*/  FSEL R82, R61, -INF , P3 ;  /* 0xff8000003d527808 */ /* 0x010fe40001800000 */
[----:B------:R-:W-:-:S02]  /*4320*/  ISETP.GT.AND P3, PT, R89, 0x51, PT ;  /* 0x000000515900780c */ /* 0x000fc40003f64270 */
[----:B------:R-:W-:Y:S01]  /*4330*/  FSEL R86, R62, -INF , P4 ;  /* 0xff8000003e567808 */ /* 0x000fe20002000000 */
[----:B------:R-:W1:Y:S01]  /*4340*/  MUFU.TANH R66, R66 ;  /* 0x0000004200427308 */ /* 0x000e620000002400 */
[----:B0-----:R-:W-:Y:S02]  /*4350*/  FMNMX.FTZ R21, R71, R20, !PT ;  /* 0x0000001447157209 */ /* 0x001fe40007810000 */
[C---:B------:R-:W-:Y:S02]  /*4360*/  ISETP.GT.AND P4, PT, R89.reuse, 0x58, PT ;  /* 0x000000585900780c */ /* 0x040fe40003f84270 */
[----:B------:R-:W-:Y:S02]  /*4370*/  FMNMX.FTZ R21, R82, R21, !PT ;  /* 0x0000001552157209 */ /* 0x000fe40007810000 */
[----:B---3--:R-:W-:Y:S01]  /*4380*/  FSEL R88, R58, -INF , P3 ;  /* 0xff8000003a587808 */ /* 0x008fe20001800000 */
[----:B------:R-:W0:Y:S01]  /*4390*/  MUFU.TANH R68, R68 ;  /* 0x0000004400447308 */ /* 0x000e220000002400 */
[----:B------:R-:W-:Y:S01]  /*43a0*/  FMNMX.FTZ R55, R86, R21, !PT ;  /* 0x0000001556377209 */ /* 0x000fe20007810000 */
[----:B------:R-:W-:Y:S01]  /*43b0*/  FFMA.FTZ R58, R64, UR10, -R26 ;  /* 0x0000000a403a7c23 */ /* 0x000fe2000801081a */
[----:B------:R-:W-:-:S02]  /*43c0*/  ISETP.GT.AND P3, PT, R89, 0x59, PT ;  /* 0x000000595900780c */ /* 0x000fc40003f64270 */
[----:B--2---:R-:W-:Y:S02]  /*43d0*/  FSEL R90, R59, -INF , P4 ;  /* 0xff8000003b5a7808 */ /* 0x004fe40002000000 */
[----:B------:R-:W-:Y:S01]  /*43e0*/  FMNMX.FTZ R55, R88, R55, !PT ;  /* 0x0000003758377209 */ /* 0x000fe20007810000 */
[----:B------:R2:W-:Y:S01]  /*43f0*/  MUFU.TANH R105, R31 ;  /* 0x0000001f00697308 */ /* 0x0005e20000002400 */
[----:B------:R-:W-:Y:S02]  /*4400*/  ISETP.GT.AND P4, PT, R89, 0x60, PT ;  /* 0x000000605900780c */ /* 0x000fe40003f84270 */
[----:B------:R-:W-:Y:S01]  /*4410*/  FMNMX.FTZ R56, R90, R55, !PT ;  /* 0x000000375a387209 */ /* 0x000fe20007810000 */
[----:B------:R-:W-:-:S01]  /*4420*/  FFMA.FTZ R55, R65, UR10, -R26 ;  /* 0x0000000a41377c23 */ /* 0x000fc2000801081a */
[----:B-1----:R-:W-:Y:S02]  /*4430*/  FSEL R83, R66, -INF , P4 ;  /* 0xff80000042537808 */ /* 0x002fe40002000000 */
[----:B------:R-:W-:Y:S01]  /*4440*/  ISETP.GT.AND P4, PT, R89, 0x68, PT ;  /* 0x000000685900780c */ /* 0x000fe20003f84270 */
[----:B------:R1:W3:Y:S01]  /*4450*/  MUFU.TANH R103, R27 ;  /* 0x0000001b00677308 */ /* 0x0002e20000002400 */
[----:B--2---:R-:W-:-:S01]  /*4460*/  FFMA.FTZ R31, R91, UR10, -R26 ;  /* 0x0000000a5b1f7c23 */ /* 0x004fc2000801081a */
[----:B------:R-:W-:-:S02]  /*4470*/  FSEL R91, R63, -INF , P3 ;  /* 0xff8000003f5b7808 */ /* 0x000fc40001800000 */
[----:B------:R-:W-:Y:S02]  /*4480*/  ISETP.GT.AND P3, PT, R89, 0x61, PT ;  /* 0x000000615900780c */ /* 0x000fe40003f64270 */
[----:B------:R-:W-:Y:S02]  /*4490*/  FMNMX.FTZ R56, R91, R56, !PT ;  /* 0x000000385b387209 */ /* 0x000fe40007810000 */
[----:B0-----:R-:W-:Y:S01]  /*44a0*/  FSEL R68, R68, -INF , P3 ;  /* 0xff80000044447808 */ /* 0x001fe20001800000 */
[----:B------:R0:W2:Y:S01]  /*44b0*/  MUFU.TANH R104, R30 ;  /* 0x0000001e00687308 */ /* 0x0000a20000002400 */
[----:B------:R-:W-:Y:S01]  /*44c0*/  FMNMX.FTZ R57, R83, R56, !PT ;  /* 0x0000003853397209 */ /* 0x000fe20007810000 */
[----:B-1----:R-:W-:Y:S01]  /*44d0*/  FFMA.FTZ R27, R101, UR10, -R26 ;  /* 0x0000000a651b7c23 */ /* 0x002fe2000801081a */
[----:B------:R-:W-:Y:S02]  /*44e0*/  ISETP.GT.AND P3, PT, R89, 0x69, PT ;  /* 0x000000695900780c */ /* 0x000fe40003f64270 */
[----:B------:R-:W-:-:S02]  /*44f0*/  FSEL R61, R84, -INF , P4 ;  /* 0xff800000543d7808 */ /* 0x000fc40002000000 */
[----:B------:R-:W-:Y:S01]  /*4500*/  FMNMX.FTZ R56, R68, R57, !PT ;  /* 0x0000003944387209 */ /* 0x000fe20007810000 */
[----:B------:R1:W-:Y:S01]  /*4510*/  MUFU.EX2 R15, R54 ;  /* 0x00000036000f7308 */ /* 0x0003e20000000800 */
[----:B------:R-:W-:Y:S01]  /*4520*/  ISETP.GT.AND P4, PT, R89, 0x70, PT ;  /* 0x000000705900780c */ /* 0x000fe20003f84270 */
[--C-:B0-----:R-:W-:Y:S01]  /*4530*/  FFMA.FTZ R30, R93, UR10, -R26.reuse ;  /* 0x0000000a5d1e7c23 */ /* 0x101fe2000801081a */
[----:B------:R-:W-:Y:S02]  /*4540*/  FSEL R59, R92, -INF , P3 ;  /* 0xff8000005c3b7808 */ /* 0x000fe40001800000 */
[----:B------:R-:W-:Y:S02]  /*4550*/  FMNMX.FTZ R56, R61, R56, !PT ;  /* 0x000000383d387209 */ /* 0x000fe40007810000 */
[----:B------:R-:W-:Y:S01]  /*4560*/  ISETP.GT.AND P3, PT, R89, 0x71, PT ;  /* 0x000000715900780c */ /* 0x000fe20003f64270 */
[----:B------:R0:W4:Y:S01]  /*4570*/  MUFU.TANH R106, R34 ;  /* 0x00000022006a7308 */ /* 0x0001220000002400 */
[----:B------:R-:W-:Y:S01]  /*4580*/  FSEL R62, R94, -INF , P4 ;  /* 0xff8000005e3e7808 */ /* 0x000fe20002000000 */
[----:B-1----:R-:W-:Y:S01]  /*4590*/  FFMA.FTZ R54, R67, UR10, -R26 ;  /* 0x0000000a43367c23 */ /* 0x002fe2000801081a */
[----:B------:R-:W-:-:S02]  /*45a0*/  FMNMX.FTZ R57, R59, R56, !PT ;  /* 0x000000383b397209 */ /* 0x000fc40007810000 */
[----:B------:R-:W-:Y:S02]  /*45b0*/  ISETP.GT.AND P4, PT, R89, 0x78, PT ;  /* 0x000000785900780c */ /* 0x000fe40003f84270 */
[----:B------:R-:W-:Y:S01]  /*45c0*/  FSEL R64, R96, -INF , P3 ;  /* 0xff80000060407808 */ /* 0x000fe20001800000 */
[----:B------:R-:W-:Y:S01]  /*45d0*/  MUFU.EX2 R20, R70 ;  /* 0x0000004600147308 */ /* 0x000fe20000000800 */
[----:B------:R-:W-:Y:S01]  /*45e0*/  FMNMX.FTZ R57, R62, R57, !PT ;  /* 0x000000393e397209 */ /* 0x000fe20007810000 */
[----:B0-----:R-:W-:Y:S01]  /*45f0*/  FFMA.FTZ R34, R99, UR10, -R26 ;  /* 0x0000000a63227c23 */ /* 0x001fe2000801081a */
[----:B------:R-:W-:Y:S02]  /*4600*/  ISETP.GT.AND P3, PT, R89, 0x79, PT ;  /* 0x000000795900780c */ /* 0x000fe40003f64270 */
[----:B------:R-:W-:Y:S02]  /*4610*/  FSEL R63, R98, -INF , P4 ;  /* 0xff800000623f7808 */ /* 0x000fe40002000000 */
[----:B------:R-:W-:-:S02]  /*4620*/  CS2R R98, SRZ ;  /* 0x0000000000627805 */ /* 0x000fc4000001ff00 */
[----:B------:R-:W-:Y:S01]  /*4630*/  FMNMX.FTZ R56, R64, R57, !PT ;  /* 0x0000003940387209 */ /* 0x000fe20007810000 */
[----:B------:R0:W1:Y:S01]  /*4640*/  MUFU.TANH R107, R35 ;  /* 0x00000023006b7308 */ /* 0x0000620000002400 */
[----:B------:R-:W-:Y:S01]  /*4650*/  ISETP.GT.AND P4, PT, R89, 0x80, PT ;  /* 0x000000805900780c */ /* 0x000fe20003f84270 */
[--C-:B------:R-:W-:Y:S01]  /*4660*/  FFMA.FTZ R57, R49, UR10, -R26.reuse ;  /* 0x0000000a31397c23 */ /* 0x100fe2000801081a */
[----:B------:R-:W-:Y:S02]  /*4670*/  FSEL R65, R100, -INF , P3 ;  /* 0xff80000064417808 */ /* 0x000fe40001800000 */
[----:B------:R-:W-:Y:S02]  /*4680*/  CS2R R100, SRZ ;  /* 0x0000000000647805 */ /* 0x000fe4000001ff00 */
[----:B------:R-:W-:Y:S02]  /*4690*/  FMNMX.FTZ R66, R63, R56, !PT ;  /* 0x000000383f427209 */ /* 0x000fe40007810000 */
[----:B------:R-:W-:Y:S01]  /*46a0*/  ISETP.GT.AND P3, PT, R89, 0x81, PT ;  /* 0x000000815900780c */ /* 0x000fe20003f64270 */
[----:B------:R2:W-:Y:S01]  /*46b0*/  MUFU.EX2 R21, R69 ;  /* 0x0000004500157308 */ /* 0x0005e20000000800 */
[----:B------:R-:W-:Y:S01]  /*46c0*/  FSEL R67, R102, -INF , P4 ;  /* 0xff80000066437808 */ /* 0x000fe20002000000 */
[----:B0-----:R-:W-:Y:S01]  /*46d0*/  FFMA.FTZ R35, R97, UR10, -R26 ;  /* 0x0000000a61237c23 */ /* 0x001fe2000801081a */
[----:B------:R-:W-:-:S02]  /*46e0*/  FMNMX.FTZ R70, R65, R66, !PT ;  /* 0x0000004241467209 */ /* 0x000fc40007810000 */
[----:B------:R-:W-:Y:S02]  /*46f0*/  CS2R R96, SRZ ;  /* 0x0000000000607805 */ /* 0x000fe4000001ff00 */
[----:B------:R-:W-:Y:S02]  /*4700*/  ISETP.GT.AND P4, PT, R89, 0x88, PT ;  /* 0x000000885900780c */ /* 0x000fe40003f84270 */
[----:B---3--:R-:W-:Y:S01]  /*4710*/  FSEL R66, R103, -INF , P3 ;  /* 0xff80000067427808 */ /* 0x008fe20001800000 */
[----:B------:R0:W-:Y:S01]  /*4720*/  MUFU.EX2 R7, R87 ;  /* 0x0000005700077308 */ /* 0x0001e20000000800 */
[----:B------:R-:W-:Y:S02]  /*4730*/  FMNMX.FTZ R49, R67, R70, !PT ;  /* 0x0000004643317209 */ /* 0x000fe40007810000 */
[----:B------:R-:W-:Y:S02]  /*4740*/  CS2R R102, SRZ ;  /* 0x0000000000667805 */ /* 0x000fe4000001ff00 */
[----:B------:R-:W-:-:S02]  /*4750*/  ISETP.GT.AND P3, PT, R89, 0x89, PT ;  /* 0x000000895900780c */ /* 0x000fc40003f64270 */
[----:B--2---:R-:W-:Y:S02]  /*4760*/  FSEL R69, R104, -INF , P4 ;  /* 0xff80000068457808 */ /* 0x004fe40002000000 */
[----:B------:R-:W-:Y:S01]  /*4770*/  FMNMX.FTZ R70, R66, R49, !PT ;  /* 0x0000003142467209 */ /* 0x000fe20007810000 */
[----:B------:R2:W-:Y:S01]  /*4780*/  MUFU.EX2 R56, R57 ;  /* 0x0000003900387308 */ /* 0x0005e20000000800 */
[----:B------:R-:W-:Y:S02]  /*4790*/  ISETP.GT.AND P4, PT, R89, 0x90, PT ;  /* 0x000000905900780c */ /* 0x000fe40003f84270 */
[----:B------:R-:W-:Y:S02]  /*47a0*/  FSEL R84, R105, -INF , P3 ;  /* 0xff80000069547808 */ /* 0x000fe40001800000 */
[----:B------:R-:W-:Y:S02]  /*47b0*/  CS2R R104, SRZ ;  /* 0x0000000000687805 */ /* 0x000fe4000001ff00 */
[----:B------:R-:W-:-:S02]  /*47c0*/  FMNMX.FTZ R49, R69, R70, !PT ;  /* 0x0000004645317209 */ /* 0x000fc40007810000 */
[C---:B------:R-:W-:Y:S01]  /*47d0*/  ISETP.GT.AND P3, PT, R89.reuse, 0x91, PT ;  /* 0x000000915900780c */ /* 0x040fe20003f64270 */
[----:B------:R-:W-:Y:S01]  /*47e0*/  MUFU.EX2 R27, R27 ;  /* 0x0000001b001b7308 */ /* 0x000fe20000000800 */
[----:B----4-:R-:W-:Y:S02]  /*47f0*/  FSEL R70, R106, -INF , P4 ;  /* 0xff8000006a467808 */ /* 0x010fe40002000000 */
[----:B------:R-:W-:Y:S02]  /*4800*/  FMNMX.FTZ R49, R84, R49, !PT ;  /* 0x0000003154317209 */ /* 0x000fe40007810000 */
[----:B------:R-:W-:Y:S02]  /*4810*/  ISETP.GT.AND P4, PT, R89, 0x98, PT ;  /* 0x000000985900780c */ /* 0x000fe40003f84270 */
[----:B-1----:R-:W-:Y:S01]  /*4820*/  FSEL R85, R107, -INF , P3 ;  /* 0xff8000006b557808 */ /* 0x002fe20001800000 */
[----:B------:R-:W-:Y:S01]  /*4830*/  MUFU.EX2 R30, R30 ;  /* 0x0000001e001e7308 */ /* 0x000fe20000000800 */
[----:B------:R-:W-:Y:S01]  /*4840*/  FMNMX.FTZ R92, R70, R49, !PT ;  /* 0x00000031465c7209 */ /* 0x000fe20007810000 */
[--C-:B------:R-:W-:Y:S01]  /*4850*/  FFMA.FTZ R49, R29, UR10, -R26.reuse ;  /* 0x0000000a1d317c23 */ /* 0x100fe2000801081a */
[----:B------:R-:W-:Y:S01]  /*4860*/  ISETP.GT.AND P3, PT, R89, 0x99, PT ;  /* 0x000000995900780c */ /* 0x000fe20003f64270 */
[--C-:B------:R-:W-:Y:S01]  /*4870*/  FFMA.FTZ R29, R32, UR10, -R26.reuse ;  /* 0x0000000a201d7c23 */ /* 0x100fe2000801081a */
[----:B0-----:R-:W-:Y:S01]  /*4880*/  FSEL R87, R108, -INF , P4 ;  /* 0xff8000006c577808 */ /* 0x001fe20002000000 */
        /* <DEDUP_REMOVED lines=11> */
[----:B------:R-:W-:Y:S01]  /*4940*/  CS2R R106, SRZ ;  /* 0x00000000006a7805 */ /* 0x000fe2000001ff00 */
[----:B------:R-:W0:Y:S01]  /*4950*/  SHFL.BFLY PT, R89, R92, 0x2, 0x1f ;  /* 0x0c401f005c597f89 */ /* 0x000e2200000e0000 */
[----:B------:R-:W1:Y:S08]  /*4960*/  MUFU.EX2 R38, R38 ;  /* 0x0000002600267308 */ /* 0x000e700000000800 */
[----:B------:R-:W-:Y:S08]  /*4970*/  MUFU.EX2 R34, R34 ;  /* 0x0000002200227308 */ /* 0x000ff00000000800 */
[----:B------:R-:W-:Y:S01]  /*4980*/  MUFU.EX2 R35, R35 ;  /* 0x0000002300237308 */ /* 0x000fe20000000800 */
[----:B-1----:R-:W-:-:S04]  /*4990*/  F2FP.SATFINITE.E4M3.F32.PACK_AB_MERGE_C R216, R38, R31, RZ ;  /* 0x0000001f26d8723e */ /* 0x002fc800048070ff */
[----:B------:R-:W-:Y:S02]  /*49a0*/  F2FP.SATFINITE.E4M3.F32.PACK_AB_MERGE_C R216, R30, R27, R216 ;  /* 0x0000001b1ed8723e */ /* 0x000fe400048070d8 */
[----:B0-----:R-:W-:Y:S01]  /*49b0*/  FMNMX.FTZ R89, R92, R89, !PT ;  /* 0x000000595c597209 */ /* 0x001fe20007810000 */
[----:B------:R-:W0:Y:S04]  /*49c0*/  MUFU.EX2 R4, R95 ;  /* 0x0000005f00047308 */ /* 0x000e280000000800 */
[----:B------:R-:W1:Y:S04]  /*49d0*/  SHFL.BFLY PT, R120, R89, 0x1, 0x1f ;  /* 0x0c201f0059787f89 */ /* 0x000e6800000e0000 */
[----:B------:R-:W-:Y:S08]  /*49e0*/  MUFU.EX2 R8, R8 ;  /* 0x0000000800087308 */ /* 0x000ff00000000800 */
[----:B------:R-:W-:Y:S01]  /*49f0*/  MUFU.EX2 R9, R9 ;  /* 0x0000000900097308 */ /* 0x000fe20000000800 */
[----:B0-----:R-:W-:-:S04]  /*4a00*/  F2FP.SATFINITE.E4M3.F32.PACK_AB_MERGE_C R218, R7, R4, RZ ;  /* 0x0000000407da723e */ /* 0x001fc800048070ff */
[----:B------:R-:W-:-:S03]  /*4a10*/  F2FP.SATFINITE.E4M3.F32.PACK_AB_MERGE_C R218, R35, R34, R218 ;  /* 0x0000002223da723e */ /* 0x000fc600048070da */
        /* <DEDUP_REMOVED lines=56> */
[----:B------:R-:W-:Y:S01]  /*4da0*/  MUFU.EX2 R52, R51 ;  /* 0x0000003300347308 */ /* 0x000fe20000000800 */
[----:B--2---:R-:W-:-:S04]  /*4db0*/  F2FP.SATFINITE.E4M3.F32.PACK_AB_MERGE_C R217, R6, R5, RZ ;  /* 0x0000000506d9723e */ /* 0x004fc800048070ff */
[----:B------:R-:W-:-:S03]  /*4dc0*/  F2FP.SATFINITE.E4M3.F32.PACK_AB_MERGE_C R217, R50, R3, R217 ;  /* 0x0000000332d9723e */ /* 0x000fc600048070d9 */
[----:B------:R0:W-:Y:S08]  /*4dd0*/  MUFU.EX2 R51, R80 ;  /* 0x0000005000337308 */ /* 0x0001f00000000800 */
[----:B------:R-:W-:Y:S01]  /*4de0*/  MUFU.EX2 R10, R10 ;  /* 0x0000000a000a7308 */ /* 0x000fe20000000800 */
[----:B0-----:R-:W-:-:S04]  /*4df0*/  FADD.FTZ R80, R27, R30 ;  /* 0x0000001e1b507221 */ /* 0x001fc80000010000 */
[----:B------:R-:W-:Y:S01]  /*4e00*/  FADD.FTZ R93, R31, R80 ;  /* 0x000000501f5d7221 */ /* 0x000fe20000010000 */
[----:B------:R-:W-:-:S01]  /*4e10*/  FADD.FTZ R80, R6, R95 ;  /* 0x0000005f06507221 */ /* 0x000fc20000010000 */
[----:B------:R-:W-:Y:S01]  /*4e20*/  CS2R R30, SRZ ;  /* 0x00000000001e7805 */ /* 0x000fe2000001ff00 */
[----:B------:R-:W0:Y:S01]  /*4e30*/  MUFU.EX2 R89, R74 ;  /* 0x0000004a00597308 */ /* 0x000e220000000800 */
[----:B------:R-:W-:-:S07]  /*4e40*/  FADD.FTZ R93, R38, R93 ;  /* 0x0000005d265d7221 */ /* 0x000fce0000010000 */
[----:B------:R-:W-:Y:S08]  /*4e50*/  MUFU.EX2 R74, R81 ;  /* 0x00000051004a7308 */ /* 0x000ff00000000800 */
[----:B------:R1:W-:Y:S01]  /*4e60*/  MUFU.EX2 R81, R88 ;  /* 0x0000005800517308 */ /* 0x0003e20000000800 */
[----:B0-----:R-:W-:-:S04]  /*4e70*/  F2FP.SATFINITE.E4M3.F32.PACK_AB_MERGE_C R219, R89, R10, RZ ;  /* 0x0000000a59db723e */ /* 0x001fc800048070ff */
[----:B------:R-:W-:-:S03]  /*4e80*/  F2FP.SATFINITE.E4M3.F32.PACK_AB_MERGE_C R219, R52, R39, R219 ;  /* 0x0000002734db723e */ /* 0x000fc600048070db */
[----:B------:R-:W0:Y:S01]  /*4e90*/  MUFU.EX2 R76, R76 ;  /* 0x0000004c004c7308 */ /* 0x000e220000000800 */
[----:B-1----:R-:W-:-:S01]  /*4ea0*/  FADD.FTZ R88, R34, R93 ;  /* 0x0000005d22587221 */ /* 0x002fc20000010000 */
[----:B------:R-:W-:-:S03]  /*4eb0*/  FADD.FTZ R93, R39, R80 ;  /* 0x00000050275d7221 */ /* 0x000fc60000010000 */
[----:B------:R-:W-:Y:S01]  /*4ec0*/  FADD.FTZ R95, R35, R88 ;  /* 0x00000058235f7221 */ /* 0x000fe20000010000 */
[----:B------:R-:W-:-:S01]  /*4ed0*/  FADD.FTZ R93, R52, R93 ;  /* 0x0000005d345d7221 */ /* 0x000fc20000010000 */
[----:B------:R-:W-:Y:S01]  /*4ee0*/  CS2R R34, SRZ ;  /* 0x0000000000227805 */ /* 0x000fe2000001ff00 */
[----:B------:R-:W1:Y:S01]  /*4ef0*/  MUFU.EX2 R77, R77 ;  /* 0x0000004d004d7308 */ /* 0x000e620000000800 */
[----:B------:R-:W-:-:S01]  /*4f00*/  FADD.FTZ R2, R4, R95 ;  /* 0x0000005f04027221 */ /* 0x000fc20000010000 */
[----:B------:R-:W-:-:S03]  /*4f10*/  FADD.FTZ R80, R10, R93 ;  /* 0x0000005d0a507221 */ /* 0x000fc60000010000 */
[----:B------:R-:W-:Y:S01]  /*4f20*/  FADD.FTZ R93, R7, R2 ;  /* 0x00000002075d7221 */ /* 0x000fe20000010000 */
[----:B------:R-:W-:-:S02]  /*4f30*/  FADD.FTZ R95, R89, R80 ;  /* 0x00000050595f7221 */ /* 0x000fc40000010000 */
[----:B------:R-:W2:Y:S01]  /*4f40*/  MUFU.EX2 R78, R78 ;  /* 0x0000004e004e7308 */ /* 0x000ea20000000800 */
[----:B------:R-:W-:-:S01]  /*4f50*/  FADD.FTZ R2, R8, R93 ;  /* 0x0000005d08027221 */ /* 0x000fc20000010000 */
[----:B0-----:R-:W-:-:S03]  /*4f60*/  FADD.FTZ R80, R76, R95 ;  /* 0x0000005f4c507221 */ /* 0x001fc60000010000 */
[----:B------:R-:W-:-:S03]  /*4f70*/  FADD.FTZ R88, R9, R2 ;  /* 0x0000000209587221 */ /* 0x000fc60000010000 */
[----:B------:R-:W0:Y:S01]  /*4f80*/  MUFU.EX2 R79, R79 ;  /* 0x0000004f004f7308 */ /* 0x000e220000000800 */
[----:B-1----:R-:W-:-:S01]  /*4f90*/  FADD.FTZ R93, R77, R80 ;  /* 0x000000504d5d7221 */ /* 0x002fc20000010000 */
[----:B------:R-:W-:Y:S01]  /*4fa0*/  FADD.FTZ R95, R11, R88 ;  /* 0x000000580b5f7221 */ /* 0x000fe20000010000 */
[----:B------:R-:W-:-:S03]  /*4fb0*/  F2FP.SATFINITE.E4M3.F32.PACK_AB_MERGE_C R11, R12, R11, RZ ;  /* 0x0000000b0c0b723e */ /* 0x000fc600048070ff */
[----:B------:R-:W-:Y:S01]  /*4fc0*/  FADD.FTZ R88, R12, R95 ;  /* 0x0000005f0c587221 */ /* 0x000fe20000010000 */
[----:B------:R-:W-:Y:S01]  /*4fd0*/  F2FP.SATFINITE.E4M3.F32.PACK_AB_MERGE_C R212, R9, R8, R11 ;  /* 0x0000000809d4723e */ /* 0x000fe2000480700b */
[----:B------:R-:W1:Y:S01]  /*4fe0*/  MUFU.EX2 R75, R75 ;  /* 0x0000004b004b7308 */ /* 0x000e620000000800 */
[----:B--2---:R-:W-:-:S01]  /*4ff0*/  FADD.FTZ R80, R78, R93 ;  /* 0x0000005d4e507221 */ /* 0x004fc20000010000 */
[----:B------:R-:W-:Y:S01]  /*5000*/  FADD.FTZ R93, R13, R88 ;  /* 0x000000580d5d7221 */ /* 0x000fe20000010000 */
[----:B------:R-:W-:Y:S02]  /*5010*/  CS2R R94, SRZ ;  /* 0x00000000005e7805 */ /* 0x000fe4000001ff00 */
[C---:B------:R-:W-:Y:S01]  /*5020*/  FADD.FTZ R80, R51.reuse, R80 ;  /* 0x0000005033507221 */ /* 0x040fe20000010000 */
[----:B------:R-:W-:Y:S02]  /*5030*/  F2FP.SATFINITE.E4M3.F32.PACK_AB_MERGE_C R51, R51, R78, RZ ;  /* 0x0000004e3333723e */ /* 0x000fe400048070ff */
[----:B------:R-:W2:Y:S02]  /*5040*/  MUFU.EX2 R72, R72 ;  /* 0x0000004800487308 */ /* 0x000ea40000000800 */
[----:B------:R-:W-:-:S02]  /*5050*/  F2FP.SATFINITE.E4M3.F32.PACK_AB_MERGE_C R213, R77, R76, R51 ;  /* 0x0000004c4dd5723e */ /* 0x000fc40004807033 */
[----:B------:R-:W-:Y:S02]  /*5060*/  CS2R R76, SRZ ;  /* 0x00000000004c7805 */ /* 0x000fe4000001ff00 */
[----:B------:R-:W-:Y:S02]  /*5070*/  CS2R R50, SRZ ;  /* 0x0000000000327805 */ /* 0x000fe4000001ff00 */
[----:B------:R-:W3:Y:S08]  /*5080*/  MUFU.EX2 R60, R60 ;  /* 0x0000003c003c7308 */ /* 0x000ef00000000800 */
[----:B------:R0:W-:Y:S08]  /*5090*/  MUFU.EX2 R2, R59 ;  /* 0x0000003b00027308 */ /* 0x0001f00000000800 */
[----:B------:R-:W4:Y:S01]  /*50a0*/  MUFU.EX2 R54, R54 ;  /* 0x0000003600367308 */ /* 0x000f220000000800 */
[----:B0-----:R-:W-:-:S01]  /*50b0*/  FADD.FTZ R59, R79, R80 ;  /* 0x000000504f3b7221 */ /* 0x001fc20000010000 */
[----:B------:R-:W-:-:S03]  /*50c0*/  FADD.FTZ R80, R14, R93 ;  /* 0x0000005d0e507221 */ /* 0x000fc60000010000 */
[----:B------:R-:W-:Y:S01]  /*50d0*/  FADD.FTZ R88, R74, R59 ;  /* 0x0000003b4a587221 */ /* 0x000fe20000010000 */
[----:B------:R-:W-:-:S01]  /*50e0*/  FADD.FTZ R93, R15, R80 ;  /* 0x000000500f5d7221 */ /* 0x000fc20000010000 */
[----:B------:R-:W-:Y:S01]  /*50f0*/  F2FP.SATFINITE.E4M3.F32.PACK_AB_MERGE_C R15, R20, R15, RZ ;  /* 0x0000000f140f723e */ /* 0x000fe200048070ff */
[----:B------:R-:W0:Y:S01]  /*5100*/  MUFU.EX2 R73, R73 ;  /* 0x0000004900497308 */ /* 0x000e220000000800 */
[----:B-1----:R-:W-:-:S01]  /*5110*/  FADD.FTZ R57, R75, R88 ;  /* 0x000000584b397221 */ /* 0x002fc20000010000 */
[----:B------:R-:W-:Y:S01]  /*5120*/  FADD.FTZ R38, R20, R93 ;  /* 0x0000005d14267221 */ /* 0x000fe20000010000 */
[----:B------:R-:W-:Y:S02]  /*5130*/  F2FP.SATFINITE.E4M3.F32.PACK_AB_MERGE_C R214, R14, R13, R15 ;  /* 0x0000000d0ed6723e */ /* 0x000fe4000480700f */
[----:B------:R-:W-:Y:S01]  /*5140*/  CS2R R92, SRZ ;  /* 0x00000000005c7805 */ /* 0x000fe2000001ff00 */
[----:B--2---:R-:W-:-:S01]  /*5150*/  FADD.FTZ R57, R72, R57 ;  /* 0x0000003948397221 */ /* 0x004fc20000010000 */
[----:B------:R-:W-:Y:S01]  /*5160*/  FADD.FTZ R5, R21, R38 ;  /* 0x0000002615057221 */ /* 0x000fe20000010000 */
[----:B------:R-:W-:Y:S01]  /*5170*/  F2FP.SATFINITE.E4M3.F32.PACK_AB_MERGE_C R72, R72, R75, RZ ;  /* 0x0000004b4848723e */ /* 0x000fe200048070ff */
[----:B------:R-:W1:Y:S01]  /*5180*/  MUFU.EX2 R55, R55 ;  /* 0x0000003700377308 */ /* 0x000e620000000800 */
[----:B---3--:R-:W-:-:S01]  /*5190*/  FADD.FTZ R4, R60, R57 ;  /* 0x000000393c047221 */ /* 0x008fc20000010000 */
[----:B----4-:R-:W-:Y:S01]  /*51a0*/  FADD.FTZ R6, R54, R5 ;  /* 0x0000000536067221 */ /* 0x010fe20000010000 */
[----:B------:R-:W-:-:S02]  /*51b0*/  F2FP.SATFINITE.E4M3.F32.PACK_AB_MERGE_C R215, R74, R79, R72 ;  /* 0x0000004f4ad7723e */ /* 0x000fc40004807048 */
[----:B------:R-:W-:Y:S02]  /*51c0*/  CS2R R88, SRZ ;  /* 0x0000000000587805 */ /* 0x000fe4000001ff00 */
[----:B------:R-:W-:Y:S02]  /*51d0*/  CS2R R78, SRZ ;  /* 0x00000000004e7805 */ /* 0x000fe4000001ff00 */
[----:B------:R-:W-:Y:S02]  /*51e0*/  CS2R R74, SRZ ;  /* 0x00000000004a7805 */ /* 0x000fe4000001ff00 */
        /* <DEDUP_REMOVED lines=34> */
[----:B-1----:R-:W-:-:S01]  /*5410*/  FADD.FTZ R6, R91, R6 ;  /* 0x000000065b067221 */ /* 0x002fc20000010000 */
[----:B------:R-:W-:-:S04]  /*5420*/  F2FP.SATFINITE.E4M3.F32.PACK_AB_MERGE_C R90, R91, R90, RZ ;  /* 0x0000005a5b5a723e */ /* 0x000fc800048070ff */
[----:B------:R-:W-:Y:S02]  /*5430*/  F2FP.SATFINITE.E4M3.F32.PACK_AB_MERGE_C R211, R81, R86, R90 ;  /* 0x0000005651d3723e */ /* 0x000fe4000480705a */
[----:B------:R-:W-:Y:S01]  /*5440*/  CS2R R90, SRZ ;  /* 0x00000000005a7805 */ /* 0x000fe2000001ff00 */
[----:B------:R-:W1:Y:S01]  /*5450*/  MUFU.EX2 R24, R24 ;  /* 0x0000001800187308 */ /* 0x000e620000000800 */
[----:B--2---:R-:W-:-:S01]  /*5460*/  FADD.FTZ R3, R25, R40 ;  /* 0x0000002819037221 */ /* 0x004fc20000010000 */
[----:B------:R-:W-:-:S06]  /*5470*/  CS2R R80, SRZ ;  /* 0x0000000000507805 */ /* 0x000fcc000001ff00 */
        /* <DEDUP_REMOVED lines=101> */
[----:B------:R-:W-:-:S06]  /*5ad0*/  ULDC UR51, c[0x0][0x988] ;  /* 0x0002620000337ab9 */ /* 0x000fcc0000000800 */
.L_x_2203:
[----:B------:R-:W-:Y:S01]  /*5ae0*/  ISETP.NE.AND P4, PT, RZ, UR43, PT ;  /* 0x0000002bff007c0c */ /* 0x000fe2000bf85270 */
[----:B------:R-:W-:-:S04]  /*5af0*/  UISETP.NE.AND UP1, UPT, UR57, 0x1, UPT ;  /* 0x000000013900788c */ /* 0x000fc8000bf25270 */
[----:B------:R-:W-:-:S04]  /*5b00*/  USEL UR44, URZ, 0x1, UP1 ;  /* 0x000000013f2c7887 */ /* 0x000fc80008800000 */
[----:B------:R-:W-:-:S04]  /*5b10*/  ULOP3.LUT UR44, UR58, UR44, URZ, 0x3c, !UPT ;  /* 0x0000002c3a2c7292 */ /* 0x000fc8000f8e3c3f */
[----:B------:R-:W-:Y:S08]  /*5b20*/  @P4 BRA `(.L_x_2194) ;  /* 0x0000000000384947 */ /* 0x000ff00003800000 */
[----:B------:R-:W-:Y:S05]  /*5b30*/  @!P0 BRA `(.L_x_2195) ;  /* 0x0000000000048947 */ /* 0x000fea0003800000 */
[----:B------:R-:W-:Y:S01]  /*5b40*/  BPT.TRAP 0x1 ;  /* 0x000000040000795c */ /* 0x000fe20000300000 */
.L_x_2195:
        /* <DEDUP_REMOVED lines=9> */
.L_x_2196:
[----:B-1----:R-:W-:Y:S05]  /*5be0*/  @P3 BRA `(.L_x_2194) ;  /* 0x0000000000083947 */ /* 0x002fea0003800000 */
[----:B------:R-:W1:Y:S02]  /*5bf0*/  SYNCS.PHASECHK.TRANS64.TRYWAIT P3, [UR6+0x33430], R6 ;  /* 0x03343006ff0075a7 */ /* 0x000e640008060146 */
[----:B-1----:R-:W-:Y:S05]  /*5c00*/  @!P3 BRA `(.L_x_2197) ;  /* 0x0000011400f8b947 */ /* 0x002fea0003800000 */
.L_x_2194:
        /* <DEDUP_REMOVED lines=191> */
.L_x_2199:
[----:B------:R-:W-:Y:S01]  /*6800*/  ULEA UR6, UR57, UR41, 0x3 ;  /* 0x0000002939067291 */ /* 0x000fe2000f8e183f */
[----:B------:R-:W-:-:S05]  /*6810*/  IMAD.U32 R6, RZ, RZ, UR58 ;  /* 0x0000003aff067e24 */ /* 0x000fca000f8e00ff */
[----:B------:R-:W-:-:S04]  /*6820*/  SHF.L.U32 R6, R6, 0x1f, RZ ;  /* 0x0000001f06067819 */ /* 0x000fc800000006ff */
[----:B------:R0:W1:Y:S01]  /*6830*/  SYNCS.PHASECHK.TRANS64.TRYWAIT P3, [UR6+0x33450], R6 ;  /* 0x03345006ff0075a7 */ /* 0x0000620008060146 */
[----:B------:R-:W-:Y:S05]  /*6840*/  @!P0 BRA `(.L_x_2200) ;  /* 0x0000000000048947 */ /* 0x000fea0003800000 */
[----:B------:R-:W-:Y:S01]  /*6850*/  BPT.TRAP 0x1 ;  /* 0x000000040000795c */ /* 0x000fe20000300000 */
.L_x_2200:
[----:B-1----:R-:W-:Y:S05]  /*6860*/  @P3 BRA `(.L_x_2198) ;  /* 0x0000000000083947 */ /* 0x002fea0003800000 */
[----:B------:R-:W1:Y:S02]  /*6870*/  SYNCS.PHASECHK.TRANS64.TRYWAIT P3, [UR6+0x33450], R6 ;  /* 0x03345006ff0075a7 */ /* 0x000e640008060146 */
[----:B-1----:R-:W-:Y:S05]  /*6880*/  @!P3 BRA `(.L_x_2201) ;  /* 0x0000010800f0b947 */ /* 0x002fea0003800000 */
.L_x_2198:
[----:B------:R-:W-:Y:S01]  /*6890*/  UIADD3 UR6, UR41, 0x200, URZ ;  /* 0x0000020029067890 */ /* 0x000fe2000fffe03f */
[----:B------:R-:W-:Y:S01]  /*68a0*/  WARPGROUP.ARRIVE ;  /* 0x00000000000079c5 */ /* 0x000fe20000000000 */
[----:B------:R-:W-:Y:S01]  /*68b0*/  FMUL.FTZ R11, R0, R189 ;  /* 0x000000bd000b7220 */ /* 0x000fe20000410000 */
[----:B------:R-:W-:Y:S01]  /*68c0*/  UMOV UR7, 0xc0000010 ;  /* 0xc000001000077882 */ /* 0x000fe20000000000 */
        /* <DEDUP_REMOVED lines=11> */
[----:B------:R-:W-:Y:S01]  /*6980*/  IMAD.MOV.U32 R162, RZ, RZ, R189 ;  /* 0x000000ffffa27224 */ /* 0x000fe200078e00bd */
[----:B------:R-:W-:Y:S01]  /*6990*/  UIMAD UR11, UR57, 0x780, UR6 ;  /* 0x00000780390b78a4 */ /* 0x000fe2000f8e0206 */
[----:B------:R-:W-:Y:S01]  /*69a0*/  FMUL.FTZ R14, R0, R192 ;  /* 0x000000c0000e7220 */ /* 0x000fe20000410000 */
[----:B------:R-:W-:-:S02]  /*69b0*/  IMAD.MOV.U32 R192, RZ, RZ, -0x2 ;  /* 0xfffffffeffc07424 */ /* 0x000fc400078e00ff */
[C---:B01----:R-:W-:Y:S01]  /*69c0*/  FMUL.FTZ R6, R0.reuse, R184 ;  /* 0x000000b800067220 */ /* 0x043fe20000410000 */
[C---:B------:R-:W-:Y:S01]  /*69d0*/  FMUL.FTZ R7, R0.reuse, R185 ;  /* 0x000000b900077220 */ /* 0x040fe20000410000 */
[----:B------:R-:W-:Y:S01]  /*69e0*/  MUFU.TANH R10, R10 ;  /* 0x0000000a000a7308 */ /* 0x000fe20000002400 */
[C---:B------:R-:W-:Y:S01]  /*69f0*/  FMUL.FTZ R15, R0.reuse, R193 ;  /* 0x000000c1000f7220 */ /* 0x040fe20000410000 */
[----:B------:R-:W-:Y:S01]  /*6a00*/  UMOV UR6, UR11 ;  /* 0x0000000b00067c82 */ /* 0x000fe20008000000 */
[C---:B------:R-:W-:Y:S01]  /*6a10*/  FMUL.FTZ R13, R0.reuse, R191 ;  /* 0x000000bf000d7220 */ /* 0x040fe20000410000 */
[----:B------:R-:W-:Y:S01]  /*6a20*/  QGMMA.64x192x32.F32.E4M3.E4M3 R24, R216, gdesc[UR4], R24, gsb0 ;  /* 0x02e00004d8187df3 */ /* 0x000fe20008000818 */
[----:B------:R-:W-:Y:S01]  /*6a30*/  @UP0 ULDC UR6, c[0x0][0x44c] ;  /* 0x0001130000060ab9 */ /* 0x000fe20000000800 */
[C---:B------:R-:W-:Y:S01]  /*6a40*/  FMUL.FTZ R184, R0.reuse, R196 ;  /* 0x000000c400b87220 */ /* 0x040fe20000410000 */
[----:B------:R-:W-:Y:S01]  /*6a50*/  @P2 IMAD.HI.U32 R190, R189, UR6, RZ ;  /* 0x00000006bdbe2c27 */ /* 0x000fe2000f8e00ff */
[----:B------:R-:W-:Y:S01]  /*6a60*/  @UP0 ULDC UR6, c[0x0][0x450] ;  /* 0x0001140000060ab9 */ /* 0x000fe20000000800 */
[----:B------:R-:W0:Y:S02]  /*6a70*/  MUFU.TANH R6, R6 ;  /* 0x0000000600067308 */ /* 0x000e240000002400 */
[C---:B------:R-:W-:Y:S01]  /*6a80*/  FMUL.FTZ R20, R0.reuse, R194 ;  /* 0x000000c200147220 */ /* 0x040fe20000410000 */
[C---:B------:R-:W-:Y:S01]  /*6a90*/  FMUL.FTZ R185, R0.reuse, R197 ;  /* 0x000000c500b97220 */ /* 0x040fe20000410000 */
[----:B------:R-:W-:Y:S01]  /*6aa0*/  @P2 SHF.R.U32.HI R162, RZ, UR6, R190 ;  /* 0x00000006ffa22c19 */ /* 0x000fe200080116be */
[----:B------:R-:W-:Y:S01]  /*6ab0*/  UMOV UR6, 0x1 ;  /* 0x0000000100067882 */ /* 0x000fe20000000000 */
[C---:B------:R-:W-:Y:S01]  /*6ac0*/  FMUL.FTZ R168, R0.reuse, R168 ;  /* 0x000000a800a87220 */ /* 0x040fe20000410000 */
[----:B------:R-:W-:Y:S01]  /*6ad0*/  UIMAD UR6, UR55, -0xa0, UR6 ;  /* 0xffffff60370678a4 */ /* 0x000fe2000f8e0206 */
[C---:B------:R-:W-:Y:S01]  /*6ae0*/  FMUL.FTZ R136, R0.reuse, R136 ;  /* 0x0000008800887220 */ /* 0x040fe20000410000 */
[----:B------:R-:W1:Y:S01]  /*6af0*/  SHFL.IDX PT, R190, R162, RZ, 0x1c1f ;  /* 0x001c1fffa2be7589 */ /* 0x000e6200000e0000 */
[----:B------:R-:W2:Y:S01]  /*6b00*/  MUFU.TANH R7, R7 ;  /* 0x0000000700077308 */ /* 0x000ea20000002400 */
[C---:B------:R-:W-:Y:S01]  /*6b10*/  FMUL.FTZ R169, R0.reuse, R169 ;  /* 0x000000a900a97220 */ /* 0x040fe20000410000 */
[----:B------:R-:W-:Y:S01]  /*6b20*/  FMUL.FTZ R172, R0, R172 ;  /* 0x000000ac00ac7220 */ /* 0x000fe20000410000 */
[----:B------:R-:W-:-:S02]  /*6b30*/  IMAD R189, R17, R192, UR6 ;  /* 0x0000000611bd7e24 */ /* 0x000fc4000f8e02c0 */
[C---:B------:R-:W-:Y:S01]  /*6b40*/  FMUL.FTZ R173, R0.reuse, R173 ;  /* 0x000000ad00ad7220 */ /* 0x040fe20000410000 */
[----:B------:R-:W-:Y:S02]  /*6b50*/  IMAD.U32 R192, RZ, RZ, UR50 ;  /* 0x00000032ffc07e24 */ /* 0x000fe4000f8e00ff */
[C---:B------:R-:W-:Y:S01]  /*6b60*/  FMUL.FTZ R176, R0.reuse, R176 ;  /* 0x000000b000b07220 */ /* 0x040fe20000410000 */
[C---:B------:R-:W-:Y:S01]  /*6b70*/  FMUL.FTZ R177, R0.reuse, R177 ;  /* 0x000000b100b17220 */ /* 0x040fe20000410000 */
[----:B------:R-:W3:Y:S01]  /*6b80*/  MUFU.TANH R11, R11 ;  /* 0x0000000b000b7308 */ /* 0x000ee20000002400 */
[----:B------:R-:W-:Y:S01]  /*6b90*/  FMUL.FTZ R138, R0, R138 ;  /* 0x0000008a008a7220 */ /* 0x000fe20000410000 */
[----:B------:R-:W-:Y:S01]  /*6ba0*/  IADD3 R189, -R192, UR49, R189 ;  /* 0x00000031c0bd7c10 */ /* 0x000fe2000fffe1bd */
        /* <DEDUP_REMOVED lines=10> */
[----:B------:R-:W-:Y:S01]  /*6c50*/  UIADD3 UR6, UR11, 0x180, URZ ;  /* 0x000001800b067890 */ /* 0x000fe2000fffe03f */
[C---:B------:R-:W-:Y:S01]  /*6c60*/  FMUL.FTZ R121, R0.reuse, R121 ;  /* 0x0000007900797220 */ /* 0x040fe20000410000 */
[----:B-1----:R-:W-:Y:S01]  /*6c70*/  IMAD.IADD R190, R189, 0x1, R190 ;  /* 0x00000001bdbe7824 */ /* 0x002fe200078e02be */
[----:B------:R-:W1:Y:S01]  /*6c80*/  MUFU.TANH R15, R15 ;  /* 0x0000000f000f7308 */ /* 0x000e620000002400 */
[----:B------:R-:W-:Y:S01]  /*6c90*/  UMOV UR7, 0xc0000010 ;  /* 0xc000001000077882 */ /* 0x000fe20000000000 */
[----:B------:R-:W-:Y:S01]  /*6ca0*/  FMUL.FTZ R21, R0, R195 ;  /* 0x000000c300157220 */ /* 0x000fe20000410000 */
[----:B------:R-:W4:Y:S01]  /*6cb0*/  SHFL.IDX PT, R162, R162, 0x1, 0x1c1f ;  /* 0x003c1f00a2a27f89 */ /* 0x000f2200000e0000 */
[----:B------:R-:W-:Y:S01]  /*6cc0*/  ISETP.GT.AND P3, PT, R190, RZ, PT ;  /* 0x000000ffbe00720c */ /* 0x000fe20003f64270 */
[----:B------:R-:W-:Y:S01]  /*6cd0*/  FMUL.FTZ R8, R0, R186 ;  /* 0x000000ba00087220 */ /* 0x000fe20000410000 */
[----:B------:R-:W-:Y:S01]  /*6ce0*/  ISETP.GT.AND P4, PT, R190, 0x1, PT ;  /* 0x00000001be00780c */ /* 0x000fe20003f84270 */
[----:B------:R-:W-:Y:S01]  /*6cf0*/  FMUL.FTZ R9, R0, R187 ;  /* 0x000000bb00097220 */ /* 0x000fe20000410000 */
[----:B0-----:R-:W-:Y:S01]  /*6d00*/  FSEL R191, R6, -INF , P3 ;  /* 0xff80000006bf7808 */ /* 0x001fe20001800000 */
[----:B------:R-:W-:Y:S01]  /*6d10*/  MUFU.TANH R184, R184 ;  /* 0x000000b800b87308 */ /* 0x000fe20000002400 */
[----:B------:R-:W-:Y:S01]  /*6d20*/  ISETP.GT.AND P3, PT, R190, 0x8, PT ;  /* 0x00000008be00780c */ /* 0x000fe20003f64270 */
[----:B------:R-:W-:Y:S01]  /*6d30*/  UMOV UR10, UR51 ;  /* 0x00000033000a7c82 */ /* 0x000fe20008000000 */
[----:B--2---:R-:W-:Y:S01]  /*6d40*/  FSEL R7, R7, -INF , P4 ;  /* 0xff80000007077808 */ /* 0x004fe20002000000 */
[C---:B------:R-:W-:Y:S01]  /*6d50*/  FMUL.FTZ R186, R0.reuse, R198 ;  /* 0x000000c600ba7220 */ /* 0x040fe20000410000 */
        /* <DEDUP_REMOVED lines=10> */
[----:B---3--:R-:W-:Y:S01]  /*6e00*/  FSEL R11, R11, -INF , P4 ;  /* 0xff8000000b0b7808 */ /* 0x008fe20002000000 */
[----:B------:R-:W2:Y:S01]  /*6e10*/  MUFU.TANH R168, R168 ;  /* 0x000000a800a87308 */ /* 0x000ea20000002400 */
[----:B------:R-:W-:Y:S01]  /*6e20*/  FMNMX.FTZ R194, R10, R137, !PT ;  /* 0x000000890ac27209 */ /* 0x000fe20007810000 */
[----:B----4-:R-:W-:Y:S01]  /*6e30*/  IMAD.IADD R189, R189, 0x1, R162 ;  /* 0x00000001bdbd7824 */ /* 0x010fe200078e02a2 */
        /* <DEDUP_REMOVED lines=49> */
[C---:B------:R-:W-:Y:S01]  /*7150*/  FMUL.FTZ R131, R0.reuse, R131 ;  /* 0x0000008300837220 */ /* 0x040fe20000410000 */
[C---:B------:R-:W-:Y:S01]  /*7160*/  FMUL.FTZ R134, R0.reuse, R134 ;  /* 0x0000008600867220 */ /* 0x040fe20000410000 */
[----:B------:R-:W2:Y:S02]  /*7170*/  S2R R229, SR_TID.X ;  /* 0x0000000000e57919 */ /* 0x000ea40000002100 */
        /* <DEDUP_REMOVED lines=134> */
[----:B------:R-:W1:Y:S01]  /*79e0*/  MUFU.TANH R12, R12 ;  /* 0x0000000c000c7308 */ /* 0x000e620000002400 */
[----:B------:R-:W-:Y:S02]  /*79f0*/  ISETP.GT.AND P4, PT, R189, RZ, PT ;  /* 0x000000ffbd00720c */ /* 0x000fe40003f84270 */
[----:B------:R-:W-:Y:S02]  /*7a00*/  FMNMX.FTZ R190, R143, R190, !PT ;  /* 0x000000be8fbe7209 */ /* 0x000fe40007810000 */
[----:B0-----:R-:W-:Y:S02]  /*7a10*/  FSEL R8, R8, -INF , P4 ;  /* 0xff80000008087808 */ /* 0x001fe40002000000 */
[----:B------:R-:W-:Y:S01]  /*7a20*/  ISETP.GT.AND P4, PT, R189, 0x8, PT ;  /* 0x00000008bd00780c */ /* 0x000fe20003f84270 */
[----:B------:R-:W0:Y:S01]  /*7a30*/  SHFL.BFLY PT, R121, R190, 0x2, 0x1f ;  /* 0x0c401f00be797f89 */ /* 0x000e2200000e0000 */
[----:B------:R-:W2:Y:S01]  /*7a40*/  MUFU.TANH R13, R13 ;  /* 0x0000000d000d7308 */ /* 0x000ea20000002400 */
[----:B----4-:R-:W-:-:S02]  /*7a50*/  FSEL R9, R9, -INF , P5 ;  /* 0xff80000009097808 */ /* 0x010fc40002800000 */
[----:B------:R-:W-:-:S05]  /*7a60*/  ISETP.GT.AND P5, PT, R189, 0x9, PT ;  /* 0x00000009bd00780c */ /* 0x000fca0003fa4270 */
[----:B------:R-:W3:Y:S01]  /*7a70*/  MUFU.TANH R20, R20 ;  /* 0x0000001400147308 */ /* 0x000ee20000002400 */
[----:B-1----:R-:W-:Y:S02]  /*7a80*/  FSEL R162, R12, -INF , P4 ;  /* 0xff8000000ca27808 */ /* 0x002fe40002000000 */
[----:B------:R-:W-:-:S05]  /*7a90*/  ISETP.GT.AND P4, PT, R189, 0x10, PT ;  /* 0x00000010bd00780c */ /* 0x000fca0003f84270 */
[----:B------:R-:W1:Y:S01]  /*7aa0*/  MUFU.TANH R21, R21 ;  /* 0x0000001500157308 */ /* 0x000e620000002400 */
[----:B--2---:R-:W-:Y:S02]  /*7ab0*/  FSEL R13, R13, -INF , P5 ;  /* 0xff8000000d0d7808 */ /* 0x004fe40002800000 */
[C---:B------:R-:W-:Y:S02]  /*7ac0*/  ISETP.GT.AND P5, PT, R189.reuse, 0x11, PT ;  /* 0x00000011bd00780c */ /* 0x040fe40003fa4270 */
[----:B0-----:R-:W-:Y:S01]  /*7ad0*/  FMNMX.FTZ R192, R190, R121, !PT ;  /* 0x00000079bec07209 */ /* 0x001fe20007810000 */
[----:B------:R-:W-:Y:S02]  /*7ae0*/  FMUL.FTZ R190, R0, R135 ;  /* 0x0000008700be7220 */ /* 0x000fe40000410000 */
[----:B------:R-:W0:Y:S01]  /*7af0*/  MUFU.TANH R186, R186 ;  /* 0x000000ba00ba7308 */ /* 0x000e220000002400 */
[----:B---3--:R-:W-:Y:S01]  /*7b00*/  FSEL R20, R20, -INF , P4 ;  /* 0xff80000014147808 */ /* 0x008fe20002000000 */
[----:B------:R-:W2:Y:S01]  /*7b10*/  SHFL.BFLY PT, R121, R192, 0x1, 0x1f ;  /* 0x0c201f00c0797f89 */ /* 0x000ea200000e0000 */
[----:B------:R-:W-:-:S05]  /*7b20*/  ISETP.GT.AND P4, PT, R189, 0x18, PT ;  /* 0x00000018bd00780c */ /* 0x000fca0003f84270 */
[----:B------:R-:W3:Y:S01]  /*7b30*/  MUFU.TANH R187, R187 ;  /* 0x000000bb00bb7308 */ /* 0x000ee20000002400 */
[----:B-1----:R-:W-:Y:S02]  /*7b40*/  FSEL R21, R21, -INF , P5 ;  /* 0xff80000015157808 */ /* 0x002fe40002800000 */
[----:B------:R-:W-:-:S05]  /*7b50*/  ISETP.GT.AND P5, PT, R189, 0x19, PT ;  /* 0x00000019bd00780c */ /* 0x000fca0003fa4270 */
[----:B------:R-:W1:Y:S01]  /*7b60*/  MUFU.TANH R170, R170 ;  /* 0x000000aa00aa7308 */ /* 0x000e620000002400 */
[----:B0-----:R-:W-:Y:S02]  /*7b70*/  FSEL R186, R186, -INF , P4 ;  /* 0xff800000baba7808 */ /* 0x001fe40002000000 */
[----:B------:R-:W-:-:S05]  /*7b80*/  ISETP.GT.AND P4, PT, R189, 0x20, PT ;  /* 0x00000020bd00780c */ /* 0x000fca0003f84270 */
[----:B------:R-:W0:Y:S01]  /*7b90*/  MUFU.TANH R171, R171 ;  /* 0x000000ab00ab7308 */ /* 0x000e220000002400 */
[----:B---3--:R-:W-:Y:S02]  /*7ba0*/  FSEL R187, R187, -INF , P5 ;  /* 0xff800000bbbb7808 */ /* 0x008fe40002800000 */
[----:B--2---:R-:W-:Y:S01]  /*7bb0*/  FMNMX.FTZ R121, R192, R121, !PT ;  /* 0x00000079c0797209 */ /* 0x004fe20007810000 */
[----:B------:R-:W-:Y:S01]  /*7bc0*/  IMAD.U32 R192, RZ, RZ, UR10 ;  /* 0x0000000affc07e24 */ /* 0x000fe2000f8e00ff */
[----:B------:R-:W-:Y:S02]  /*7bd0*/  ISETP.GT.AND P5, PT, R189, 0x21, PT ;  /* 0x00000021bd00780c */ /* 0x000fe40003fa4270 */
[C---:B------:R-:W-:Y:S01]  /*7be0*/  FSETP.NEU.FTZ.AND P3, PT, R121.reuse, -INF , PT ;  /* 0xff8000007900780b */ /* 0x040fe20003f7d000 */
[----:B------:R-:W-:-:S01]  /*7bf0*/  FFMA.FTZ R135, R121, R192, -8 ;  /* 0xc100000079877423 */ /* 0x000fc200000100c0 */
[----:B------:R-:W2:Y:S01]  /*7c00*/  MUFU.TANH R174, R174 ;  /* 0x000000ae00ae7308 */ /* 0x000ea20000002400 */
[----:B-1----:R-:W-:-:S02]  /*7c10*/  FSEL R170, R170, -INF , P4 ;  /* 0xff800000aaaa7808 */ /* 0x002fc40002000000 */
[----:B------:R-:W-:Y:S02]  /*7c20*/  ISETP.GT.AND P4, PT, R189, 0x28, PT ;  /* 0x00000028bd00780c */ /* 0x000fe40003f84270 */
[----:B------:R-:W-:-:S03]  /*7c30*/  FSEL R135, R135, RZ, P3 ;  /* 0x000000ff87877208 */ /* 0x000fc60001800000 */
[----:B------:R-:W1:Y:S01]  /*7c40*/  MUFU.TANH R175, R175 ;  /* 0x000000af00af7308 */ /* 0x000e620000002400 */
[----:B0-----:R-:W-:Y:S01]  /*7c50*/  FSEL R171, R171, -INF , P5 ;  /* 0xff800000abab7808 */ /* 0x001fe20002800000 */
[----:B------:R-:W-:Y:S02]  /*7c60*/  WARPGROUP.DEPBAR.LE gsb0, 0x0 ;  /* 0x00008000000079c5 */ /* 0x000fe40000010000 */
[----:B------:R-:W-:Y:S01]  /*7c70*/  WARPGROUP.ARRIVE ;  /* 0x00000000000079c5 */ /* 0x000fe20000000000 */
[--C-:B------:R-:W-:Y:S01]  /*7c80*/  FFMA.FTZ R193, R184, UR10, -R135.reuse ;  /* 0x0000000ab8c17c23 */ /* 0x100fe20008010887 */
[----:B------:R-:W-:Y:S01]  /*7c90*/  FMNMX.FTZ R184, R8, R5, !PT ;  /* 0x0000000508b87209 */ /* 0x000fe20007810000 */
[--C-:B------:R-:W-:Y:S01]  /*7ca0*/  FFMA.FTZ R192, R191, UR10, -R135.reuse ;  /* 0x0000000abfc07c23 */ /* 0x100fe20008010887 */
[----:B------:R-:W0:Y:S01]  /*7cb0*/  MUFU.TANH R178, R178 ;  /* 0x000000b200b27308 */ /* 0x000e220000002400 */
[----:B------:R-:W-:Y:S01]  /*7cc0*/  ISETP.GT.AND P5, PT, R189, 0x29, PT ;  /* 0x00000029bd00780c */ /* 0x000fe20003fa4270 */
[----:B------:R-:W-:Y:S01]  /*7cd0*/  QGMMA.64x192x32.F32.E4M3.E4M3 R24, R208, gdesc[UR4], R24, gsb0 ;  /* 0x02e00004d0187df3 */ /* 0x000fe20008000818 */
[----:B------:R-:W-:Y:S01]  /*7ce0*/  FMNMX.FTZ R191, R9, R184, !PT ;  /* 0x000000b809bf7209 */ /* 0x000fe20007810000 */
[--C-:B------:R-:W-:Y:S01]  /*7cf0*/  FFMA.FTZ R194, R181, UR10, -R135.reuse ;  /* 0x0000000ab5c27c23 */ /* 0x100fe20008010887 */
[----:B--2---:R-:W-:Y:S01]  /*7d00*/  FSEL R174, R174, -INF , P4 ;  /* 0xff800000aeae7808 */ /* 0x004fe20002000000 */
[----:B------:R-:W-:Y:S01]  /*7d10*/  UIADD3 UR6, UR11, 0x480, URZ ;  /* 0x000004800b067890 */ /* 0x000fe2000fffe03f */
[----:B------:R-:W-:Y:S01]  /*7d20*/  FMNMX.FTZ R184, R162, R191, !PT ;  /* 0x000000bfa2b87209 */ /* 0x000fe20007810000 */
[----:B------:R-:W2:Y:S01]  /*7d30*/  MUFU.TANH R179, R179 ;  /* 0x000000b300b37308 */ /* 0x000ea20000002400 */
[----:B------:R-:W-:Y:S01]  /*7d40*/  ISETP.GT.AND P4, PT, R189, 0x30, PT ;  /* 0x00000030bd00780c */ /* 0x000fe20003f84270 */
[----:B------:R-:W-:Y:S01]  /*7d50*/  UMOV UR7, 0xc0000010 ;  /* 0xc000001000077882 */ /* 0x000fe20000000000 */
[----:B------:R-:W-:Y:S01]  /*7d60*/  FMNMX.FTZ R191, R13, R184, !PT ;  /* 0x000000b80dbf7209 */ /* 0x000fe20007810000 */
[--C-:B------:R-:W-:Y:S01]  /*7d70*/  FFMA.FTZ R7, R7, UR10, -R135.reuse ;  /* 0x0000000a07077c23 */ /* 0x100fe20008010887 */
[----:B-1----:R-:W-:Y:S01]  /*7d80*/  FSEL R175, R175, -INF , P5 ;  /* 0xff800000afaf7808 */ /* 0x002fe20002800000 */
[--C-:B------:R-:W-:Y:S01]  /*7d90*/  FFMA.FTZ R10, R10, UR10, -R135.reuse ;  /* 0x0000000a0a0a7c23 */ /* 0x100fe20008010887 */
[----:B------:R-:W-:Y:S01]  /*7da0*/  FMNMX.FTZ R184, R20, R191, !PT ;  /* 0x000000bf14b87209 */ /* 0x000fe20007810000 */
[----:B------:R-:W1:Y:S01]  /*7db0*/  MUFU.TANH R182, R182 ;  /* 0x000000b600b67308 */ /* 0x000e620000002400 */
[----:B------:R-:W-:Y:S01]  /*7dc0*/  ISETP.GT.AND P5, PT, R189, 0x31, PT ;  /* 0x00000031bd00780c */ /* 0x000fe20003fa4270 */
[--C-:B------:R-:W-:Y:S01]  /*7dd0*/  FFMA.FTZ R11, R11, UR10, -R135.reuse ;  /* 0x0000000a0b0b7c23 */ /* 0x100fe20008010887 */
[----:B------:R-:W-:Y:S01]  /*7de0*/  FMNMX.FTZ R191, R21, R184, !PT ;  /* 0x000000b815bf7209 */ /* 0x000fe20007810000 */
[--C-:B------:R-:W-:Y:S01]  /*7df0*/  FFMA.FTZ R136, R136, UR10, -R135.reuse ;  /* 0x0000000a88887c23 */ /* 0x100fe20008010887 */
[----:B0-----:R-:W-:Y:S01]  /*7e00*/  FSEL R178, R178, -INF , P4 ;  /* 0xff800000b2b27808 */ /* 0x001fe20002000000 */
[--C-:B------:R-:W-:Y:S01]  /*7e10*/  FFMA.FTZ R15, R15, UR10, -R135.reuse ;  /* 0x0000000a0f0f7c23 */ /* 0x100fe20008010887 */
[----:B------:R-:W-:Y:S01]  /*7e20*/  FMNMX.FTZ R184, R186, R191, !PT ;  /* 0x000000bfbab87209 */ /* 0x000fe20007810000 */
[----:B------:R-:W0:Y:S01]  /*7e30*/  MUFU.TANH R183, R183 ;  /* 0x000000b700b77308 */ /* 0x000e220000002400 */
[----:B------:R-:W-:Y:S01]  /*7e40*/  ISETP.GT.AND P4, PT, R189, 0x38, PT ;  /* 0x00000038bd00780c */ /* 0x000fe20003f84270 */
[--C-:B------:R-:W-:Y:S01]  /*7e50*/  FFMA.FTZ R185, R185, UR10, -R135.reuse ;  /* 0x0000000ab9b97c23 */ /* 0x100fe20008010887 */
[----:B------:R-:W-:Y:S01]  /*7e60*/  FMNMX.FTZ R191, R187, R184, !PT ;  /* 0x000000b8bbbf7209 */ /* 0x000fe20007810000 */
[--C-:B------:R-:W-:Y:S01]  /*7e70*/  FFMA.FTZ R168, R168, UR10, -R135.reuse ;  /* 0x0000000aa8a87c23 */ /* 0x100fe20008010887 */
[----:B--2---:R-:W-:Y:S01]  /*7e80*/  FSEL R179, R179, -INF , P5 ;  /* 0xff800000b3b37808 */ /* 0x004fe20002800000 */
[--C-:B------:R-:W-:Y:S01]  /*7e90*/  FFMA.FTZ R169, R169, UR10, -R135.reuse ;  /* 0x0000000aa9a97c23 */ /* 0x100fe20008010887 */
[----:B------:R-:W-:Y:S01]  /*7ea0*/  FMNMX.FTZ R184, R170, R191, !PT ;  /* 0x000000bfaab87209 */ /* 0x000fe20007810000 */
[----:B------:R-:W2:Y:S01]  /*7eb0*/  MUFU.TANH R154, R154 ;  /* 0x0000009a009a7308 */ /* 0x000ea20000002400 */
[----:B------:R-:W-:Y:S01]  /*7ec0*/  ISETP.GT.AND P5, PT, R189, 0x39, PT ;  /* 0x00000039bd00780c */ /* 0x000fe20003fa4270 */
[--C-:B------:R-:W-:Y:S01]  /*7ed0*/  FFMA.FTZ R172, R172, UR10, -R135.reuse ;  /* 0x0000000aacac7c23 */ /* 0x100fe20008010887 */
        /* <DEDUP_REMOVED lines=13> */
[----:B------:R-:W-:Y:S01]  /*7fb0*/  MUFU.TANH R157, R157 ;  /* 0x0000009d009d7308 */ /* 0x000fe20000002400 */
[----:B------:R-:W-:Y:S01]  /*7fc0*/  ISETP.GT.AND P5, PT, R189, 0x41, PT ;  /* 0x00000041bd00780c */ /* 0x000fe20003fa4270 */
[--C-:B------:R-:W-:Y:S01]  /*7fd0*/  FFMA.FTZ R161, R161, UR10, -R135.reuse ;  /* 0x0000000aa1a17c23 */ /* 0x100fe20008010887 */
[----:B------:R-:W-:Y:S01]  /*7fe0*/  FMNMX.FTZ R191, R179, R184, !PT ;  /* 0x000000b8b3bf7209 */ /* 0x000fe20007810000 */
[--C-:B------:R-:W-:Y:S01]  /*7ff0*/  FFMA.FTZ R165, R165, UR10, -R135.reuse ;  /* 0x0000000aa5a57c23 */ /* 0x100fe20008010887 */
[----:B--2---:R-:W-:Y:S01]  /*8000*/  FSEL R154, R154, -INF , P4 ;  /* 0xff8000009a9a7808 */ /* 0x004fe20002000000 */
[--C-:B------:R-:W-:Y:S01]  /*8010*/  FFMA.FTZ R6, R6, UR10, -R135.reuse ;  /* 0x0000000a06067c23 */ /* 0x100fe20008010887 */
[----:B------:R-:W-:Y:S01]  /*8020*/  FMNMX.FTZ R184, R182, R191, !PT ;  /* 0x000000bfb6b87209 */ /* 0x000fe20007810000 */
[----:B------:R-:W0:Y:S01]  /*8030*/  MUFU.TANH R158, R158 ;  /* 0x0000009e009e7308 */ /* 0x000e220000002400 */
        /* <DEDUP_REMOVED lines=12> */
[----:B------:R-:W-:-:S01]  /*8100*/  FFMA.FTZ R142, R142, UR10, -R135 ;  /* 0x0000000a8e8e7c23 */ /* 0x000fc20008010887 */
[----:B------:R-:W-:-:S02]  /*8110*/  FFMA.FTZ R133, R133, UR10, -R135 ;  /* 0x0000000a85857c23 */ /* 0x000fc40008010887 */
[----:B------:R-:W2:Y:S01]  /*8120*/  MUFU.TANH R163, R163 ;  /* 0x000000a300a37308 */ /* 0x000ea20000002400 */
[----:B0-----:R-:W-:Y:S02]  /*8130*/  FSEL R158, R158, -INF , P5 ;  /* 0xff8000009e9e7808 */ /* 0x001fe40002800000 */
[----:B------:R-:W-:-:S05]  /*8140*/  ISETP.GT.AND P5, PT, R189, 0x51, PT ;  /* 0x00000051bd00780c */ /* 0x000fca0003fa4270 */
[----:B------:R0:W-:Y:S08]  /*8150*/  MUFU.EX2 R12, R193 ;  /* 0x000000c1000c7308 */ /* 0x0001f00000000800 */
[----:B------:R-:W3:Y:S01]  /*8160*/  MUFU.TANH R166, R166 ;  /* 0x000000a600a67308 */ /* 0x000ee20000002400 */
[----:B0-----:R-:W-:-:S01]  /*8170*/  FFMA.FTZ R193, R180, UR10, -R135 ;  /* 0x0000000ab4c17c23 */ /* 0x001fc20008010887 */
[----:B------:R-:W-:-:S02]  /*8180*/  FSEL R180, R157, -INF , P4 ;  /* 0xff8000009db47808 */ /* 0x000fc40002000000 */
[C---:B------:R-:W-:Y:S02]  /*8190*/  ISETP.GT.AND P4, PT, R189.reuse, 0x50, PT ;  /* 0x00000050bd00780c */ /* 0x040fe40003f84270 */
[----:B------:R-:W-:Y:S02]  /*81a0*/  FMNMX.FTZ R191, R180, R191, !PT ;  /* 0x000000bfb4bf7209 */ /* 0x000fe40007810000 */
[----:B------:R-:W0:Y:S01]  /*81b0*/  MUFU.TANH R167, R167 ;  /* 0x000000a700a77308 */ /* 0x000e220000002400 */
[----:B-1----:R-:W-:Y:S02]  /*81c0*/  FSEL R181, R160, -INF , P4 ;  /* 0xff800000a0b57808 */ /* 0x002fe40002000000 */
[----:B------:R-:W-:Y:S02]  /*81d0*/  FMNMX.FTZ R184, R158, R191, !PT ;  /* 0x000000bf9eb87209 */ /* 0x000fe40007810000 */
[----:B------:R-:W-:Y:S02]  /*81e0*/  ISETP.GT.AND P4, PT, R189, 0x58, PT ;  /* 0x00000058bd00780c */ /* 0x000fe40003f84270 */
[----:B--2---:R-:W-:Y:S01]  /*81f0*/  FSEL R163, R163, -INF , P5 ;  /* 0xff800000a3a37808 */ /* 0x004fe20002800000 */
[----:B------:R-:W1:Y:S01]  /*8200*/  MUFU.TANH R137, R137 ;  /* 0x0000008900897308 */ /* 0x000e620000002400 */
[----:B------:R-:W-:-:S02]  /*8210*/  FMNMX.FTZ R184, R181, R184, !PT ;  /* 0x000000b8b5b87209 */ /* 0x000fc40007810000 */
[----:B------:R-:W-:Y:S02]  /*8220*/  ISETP.GT.AND P5, PT, R189, 0x59, PT ;  /* 0x00000059bd00780c */ /* 0x000fe40003fa4270 */
[----:B---3--:R-:W-:Y:S02]  /*8230*/  FSEL R166, R166, -INF , P4 ;  /* 0xff800000a6a67808 */ /* 0x008fe40002000000 */
[----:B------:R-:W-:Y:S01]  /*8240*/  FMNMX.FTZ R191, R163, R184, !PT ;  /* 0x000000b8a3bf7209 */ /* 0x000fe20007810000 */
[----:B------:R-:W-:Y:S01]  /*8250*/  MUFU.TANH R145, R145 ;  /* 0x0000009100917308 */ /* 0x000fe20000002400 */
[----:B------:R-:W-:Y:S02]  /*8260*/  ISETP.GT.AND P4, PT, R189, 0x60, PT ;  /* 0x00000060bd00780c */ /* 0x000fe40003f84270 */
[----:B0-----:R-:W-:Y:S02]  /*8270*/  FSEL R167, R167, -INF , P5 ;  /* 0xff800000a7a77808 */ /* 0x001fe40002800000 */
[----:B------:R-:W-:-:S02]  /*8280*/  FMNMX.FTZ R184, R166, R191, !PT ;  /* 0x000000bfa6b87209 */ /* 0x000fc40007810000 */
[----:B------:R-:W-:Y:S01]  /*8290*/  ISETP.GT.AND P5, PT, R189, 0x61, PT ;  /* 0x00000061bd00780c */ /* 0x000fe20003fa4270 */
[----:B------:R-:W0:Y:S01]  /*82a0*/  MUFU.TANH R149, R149 ;  /* 0x0000009500957308 */ /* 0x000e220000002400 */
[----:B------:R-:W-:Y:S02]  /*82b0*/  FSEL R14, R14, -INF , P4 ;  /* 0xff8000000e0e7808 */ /* 0x000fe40002000000 */
[----:B------:R-:W-:Y:S02]  /*82c0*/  FMNMX.FTZ R191, R167, R184, !PT ;  /* 0x000000b8a7bf7209 */ /* 0x000fe40007810000 */
[----:B------:R-:W-:Y:S02]  /*82d0*/  ISETP.GT.AND P4, PT, R189, 0x68, PT ;  /* 0x00000068bd00780c */ /* 0x000fe40003f84270 */
[----:B-1----:R-:W-:Y:S01]  /*82e0*/  FSEL R137, R137, -INF , P5 ;  /* 0xff80000089897808 */ /* 0x002fe20002800000 */
[----:B------:R-:W-:Y:S01]  /*82f0*/  MUFU.TANH R146, R146 ;  /* 0x0000009200927308 */ /* 0x000fe20000002400 */
[----:B------:R-:W-:-:S02]  /*8300*/  FMNMX.FTZ R184, R14, R191, !PT ;  /* 0x000000bf0eb87209 */ /* 0x000fc40007810000 */
[----:B------:R-:W-:Y:S02]  /*8310*/  ISETP.GT.AND P5, PT, R189, 0x69, PT ;  /* 0x00000069bd00780c */ /* 0x000fe40003fa4270 */
[----:B------:R-:W-:-:S03]  /*8320*/  FMNMX.FTZ R191, R137, R184, !PT ;  /* 0x000000b889bf7209 */ /* 0x000fc60007810000 */
[----:B------:R-:W1:Y:S01]  /*8330*/  MUFU.TANH R147, R147 ;  /* 0x0000009300937308 */ /* 0x000e620000002400 */
[----:B0-----:R-:W-:Y:S02]  /*8340*/  FSEL R149, R149, -INF , P5 ;  /* 0xff80000095957808 */ /* 0x001fe40002800000 */
[----:B------:R-:W-:-:S05]  /*8350*/  ISETP.GT.AND P5, PT, R189, 0x71, PT ;  /* 0x00000071bd00780c */ /* 0x000fca0003fa4270 */
[----:B------:R0:W-:Y:S08]  /*8360*/  MUFU.EX2 R157, R193 ;  /* 0x000000c1009d7308 */ /* 0x0001f00000000800 */
[----:B------:R-:W-:Y:S01]  /*8370*/  MUFU.TANH R150, R150 ;  /* 0x0000009600967308 */ /* 0x000fe20000002400 */
[----:B0-----:R-:W-:-:S01]  /*8380*/  FFMA.FTZ R193, R156, UR10, -R135 ;  /* 0x0000000a9cc17c23 */ /* 0x001fc20008010887 */
[----:B------:R-:W-:-:S02]  /*8390*/  FSEL R156, R145, -INF , P4 ;  /* 0xff800000919c7808 */ /* 0x000fc40002000000 */
[----:B------:R-:W-:Y:S02]  /*83a0*/  ISETP.GT.AND P4, PT, R189, 0x70, PT ;  /* 0x00000070bd00780c */ /* 0x000fe40003f84270 */
[----:B-1----:R-:W-:Y:S02]  /*83b0*/  FSEL R147, R147, -INF , P5 ;  /* 0xff80000093937808 */ /* 0x002fe40002800000 */
        /* <DEDUP_REMOVED lines=19> */
[----:B------:R-:W-:Y:S02]  /*84f0*/  FMNMX.FTZ R188, R159, R188, !PT ;  /* 0x000000bc9fbc7209 */ /* 0x000fe40007810000 */
[----:B------:R-:W1:Y:S01]  /*8500*/  MUFU.TANH R127, R127 ;  /* 0x0000007f007f7308 */ /* 0x000e620000002400 */
[----:B0-----:R-:W-:Y:S01]  /*8510*/  FSEL R122, R122, -INF , P4 ;  /* 0xff8000007a7a7808 */ /* 0x001fe20002000000 */
[----:B------:R-:W-:Y:S02]  /*8520*/  WARPGROUP.DEPBAR.LE gsb0, 0x0 ;  /* 0x00008000000079c5 */ /* 0x000fe40000010000 */
[----:B------:R-:W-:Y:S01]  /*8530*/  FMNMX.FTZ R191, R151, R188, !PT ;  /* 0x000000bc97bf7209 */ /* 0x000fe20007810000 */
[----:B------:R-:W-:Y:S01]  /*8540*/  WARPGROUP.ARRIVE ;  /* 0x00000000000079c5 */ /* 0x000fe20000000000 */
[----:B------:R-:W-:-:S02]  /*8550*/  ISETP.GT.AND P4, PT, R189, 0x88, PT ;  /* 0x00000088bd00780c */ /* 0x000fc40003f84270 */
[----:B------:R-:W0:Y:S01]  /*8560*/  MUFU.TANH R130, R130 ;  /* 0x0000008200827308 */ /* 0x000e220000002400 */
[----:B--2---:R-:W-:Y:S02]  /*8570*/  FSEL R123, R123, -INF , P5 ;  /* 0xff8000007b7b7808 */ /* 0x004fe40002800000 */
[----:B------:R-:W-:Y:S01]  /*8580*/  FMNMX.FTZ R188, R122, R191, !PT ;  /* 0x000000bf7abc7209 */ /* 0x000fe20007810000 */
[----:B------:R-:W-:Y:S01]  /*8590*/  QGMMA.64x192x32.F32.E4M3.E4M3 R24, R204, gdesc[UR4], R24, gsb0 ;  /* 0x02e00004cc187df3 */ /* 0x000fe20008000818 */
[----:B------:R-:W-:Y:S01]  /*85a0*/  ISETP.GT.AND P5, PT, R189, 0x89, PT ;  /* 0x00000089bd00780c */ /* 0x000fe20003fa4270 */
[----:B------:R-:W-:Y:S01]  /*85b0*/  UIADD3 UR6, UR11, 0x600, URZ ;  /* 0x000006000b067890 */ /* 0x000fe2000fffe03f */
[----:B------:R-:W-:Y:S01]  /*85c0*/  FMNMX.FTZ R191, R123, R188, !PT ;  /* 0x000000bc7bbf7209 */ /* 0x000fe20007810000 */
[----:B------:R-:W2:Y:S01]  /*85d0*/  MUFU.TANH R131, R131 ;  /* 0x0000008300837308 */ /* 0x000ea20000002400 */
[----:B-1----:R-:W-:Y:S01]  /*85e0*/  FSEL R127, R127, -INF , P5 ;  /* 0xff8000007f7f7808 */ /* 0x002fe20002800000 */
[----:B------:R-:W-:Y:S01]  /*85f0*/  UMOV UR7, 0xc0000010 ;  /* 0xc000001000077882 */ /* 0x000fe20000000000 */
        /* <DEDUP_REMOVED lines=14> */
[----:B------:R-:W-:Y:S02]  /*86e0*/  ISETP.GT.AND P5, PT, R189, 0x99, PT ;  /* 0x00000099bd00780c */ /* 0x000fe40003fa4270 */
[----:B---3--:R-:W-:Y:S02]  /*86f0*/  FSEL R134, R134, -INF , P4 ;  /* 0xff80000086867808 */ /* 0x008fe40002000000 */
[----:B------:R-:W-:Y:S01]  /*8700*/  FMNMX.FTZ R189, R131, R188, !PT ;  /* 0x000000bc83bd7209 */ /* 0x000fe20007810000 */
[----:B------:R-:W-:-:S01]  /*8710*/  FFMA.FTZ R188, R120, UR10, -R135 ;  /* 0x0000000a78bc7c23 */ /* 0x000fc20008010887 */
[----:B-1----:R-:W-:Y:S01]  /*8720*/  FSEL R190, R190, -INF , P5 ;  /* 0xff800000bebe7808 */ /* 0x002fe20002800000 */
[----:B------:R-:W-:Y:S01]  /*8730*/  MUFU.EX2 R192, R192 ;  /* 0x000000c000c07308 */ /* 0x000fe20000000800 */
[----:B------:R-:W-:-:S04]  /*8740*/  FMNMX.FTZ R191, R134, R189, !PT ;  /* 0x000000bd86bf7209 */ /* 0x000fc80007810000 */
[----:B------:R-:W-:Y:S01]  /*8750*/  FMNMX.FTZ R120, R190, R191, !PT ;  /* 0x000000bfbe787209 */ /* 0x000fe20007810000 */
[----:B------:R-:W-:-:S01]  /*8760*/  FFMA.FTZ R191, R138, UR10, -R135 ;  /* 0x0000000a8abf7c23 */ /* 0x000fc20008010887 */
[--C-:B------:R-:W-:Y:S01]  /*8770*/  FFMA.FTZ R138, R139, UR10, -R135.reuse ;  /* 0x0000000a8b8a7c23 */ /* 0x100fe20008010887 */
[----:B------:R-:W-:-:S01]  /*8780*/  FFMA.FTZ R139, R140, UR10, -R135 ;  /* 0x0000000a8c8b7c23 */ /* 0x000fc20008010887 */
[--C-:B------:R-:W-:Y:S01]  /*8790*/  FFMA.FTZ R140, R141, UR10, -R135.reuse ;  /* 0x0000000a8d8c7c23 */ /* 0x100fe20008010887 */
[----:B0-----:R-:W0:Y:S01]  /*87a0*/  SHFL.BFLY PT, R193, R120, 0x2, 0x1f ;  /* 0x0c401f0078c17f89 */ /* 0x001e2200000e0000 */
[----:B------:R-:W-:-:S01]  /*87b0*/  FFMA.FTZ R141, R144, UR10, -R135 ;  /* 0x0000000a908d7c23 */ /* 0x000fc20008010887 */
[--C-:B------:R-:W-:Y:S01]  /*87c0*/  FFMA.FTZ R144, R148, UR10, -R135.reuse ;  /* 0x0000000a94907c23 */ /* 0x100fe20008010887 */
[----:B------:R-:W-:-:S01]  /*87d0*/  FFMA.FTZ R135, R143, UR10, -R135 ;  /* 0x0000000a8f877c23 */ /* 0x000fc20008010887 */
[----:B------:R-:W-:Y:S08]  /*87e0*/  MUFU.EX2 R7, R7 ;  /* 0x0000000700077308 */ /* 0x000ff00000000800 */
        /* <DEDUP_REMOVED lines=14> */
[--C-:B------:R-:W-:Y:S01]  /*88d0*/  FFMA.FTZ R193, R8, UR10, -R143.reuse ;  /* 0x0000000a08c17c23 */ /* 0x100fe2000801088f */
[----:B------:R-:W-:-:S01]  /*88e0*/  FFMA.FTZ R8, R9, UR10, -R143 ;  /* 0x0000000a09087c23 */ /* 0x000fc2000801088f */
[--C-:B------:R-:W-:Y:S01]  /*88f0*/  FFMA.FTZ R9, R162, UR10, -R143.reuse ;  /* 0x0000000aa2097c23 */ /* 0x100fe2000801088f */
[----:B------:R-:W-:-:S01]  /*8900*/  FFMA.FTZ R162, R187, UR10, -R143 ;  /* 0x0000000abba27c23 */ /* 0x000fc2000801088f */
        /* <DEDUP_REMOVED lines=8> */
[----:B------:R-:W-:Y:S01]  /*8990*/  MUFU.EX2 R193, R193 ;  /* 0x000000c100c17308 */ /* 0x000fe20000000800 */
[----:B------:R-:W-:Y:S01]  /*89a0*/  FMUL.FTZ R186, R187, UR10 ;  /* 0x0000000abbba7c20 */ /* 0x000fe20008410000 */
[--C-:B------:R-:W-:Y:S01]  /*89b0*/  FFMA.FTZ R187, R158, UR10, -R143.reuse ;  /* 0x0000000a9ebb7c23 */ /* 0x100fe2000801088f */
[----:B------:R-:W-:-:S01]  /*89c0*/  FFMA.FTZ R158, R181, UR10, -R143 ;  /* 0x0000000ab59e7c23 */ /* 0x000fc2000801088f */
[----:B------:R-:W-:Y:S01]  /*89d0*/  FADD.FTZ R180, -R180, R5 ;  /* 0x00000005b4b47221 */ /* 0x000fe20000010100 */
[----:B------:R-:W-:-:S01]  /*89e0*/  FFMA.FTZ R170, R170, UR10, -R143 ;  /* 0x0000000aaaaa7c23 */ /* 0x000fc2000801088f */
[--C-:B------:R-:W-:Y:S01]  /*89f0*/  FFMA.FTZ R171, R171, UR10, -R143.reuse ;  /* 0x0000000aabab7c23 */ /* 0x100fe2000801088f */
[----:B------:R-:W-:-:S01]  /*8a00*/  FFMA.FTZ R174, R174, UR10, -R143 ;  /* 0x0000000aaeae7c23 */ /* 0x000fc2000801088f */
[----:B------:R-:W-:Y:S01]  /*8a10*/  FMUL.FTZ R180, R180, UR10 ;  /* 0x0000000ab4b47c20 */ /* 0x000fe20008410000 */
        /* <DEDUP_REMOVED lines=19> */
[----:B------:R-:W-:-:S02]  /*8b50*/  FFMA.FTZ R123, R123, UR10, -R143 ;  /* 0x0000000a7b7b7c23 */ /* 0x000fc4000801088f */
[----:B------:R-:W-:-:S03]  /*8b60*/  FADD.FTZ R181, R7, R188 ;  /* 0x000000bc07b57221 */ /* 0x000fc60000010000 */
[----:B------:R-:W0:Y:S01]  /*8b70*/  MUFU.EX2 R9, R9 ;  /* 0x0000000900097308 */ /* 0x000e220000000800 */
[----:B-1----:R-:W-:-:S01]  /*8b80*/  FFMA.FTZ R3, R180, R2, R193 ;  /* 0x00000002b4037223 */ /* 0x002fc200000100c1 */
        /* <DEDUP_REMOVED lines=80> */
[----:B--2---:R-:W-:-:S01]  /*9090*/  FADD.FTZ R188, R166, R151 ;  /* 0x00000097a6bc7221 */ /* 0x004fc20000010000 */
[----:B------:R-:W-:Y:S01]  /*90a0*/  FFMA.FTZ R151, R164, UR10, -R143 ;  /* 0x0000000aa4977c23 */ /* 0x000fe2000801088f */
[----:B------:R-:W-:-:S05]  /*90b0*/  WARPGROUP.DEPBAR.LE gsb0, 0x0 ;  /* 0x00008000000079c5 */ /* 0x000fca0000010000 */
        /* <DEDUP_REMOVED lines=42> */
[----:B------:R-:W-:Y:S01]  /*9360*/  FFMA.FTZ R131, R134, UR10, -R143 ;  /* 0x0000000a86837c23 */ /* 0x000fe2000801088f */
[----:B0-----:R-:W-:-:S02]  /*9370*/  @!P1 VIADD R2, R194, 0x33440 ;  /* 0x00033440c2029836 */ /* 0x001fc40000000000 */
[----:B------:R-:W-:-:S03]  /*9380*/  FFMA.FTZ R143, R190, UR10, -R143 ;  /* 0x0000000abe8f7c23 */ /* 0x000fc6000801088f */
[----:B------:R-:W0:Y:S01]  /*9390*/  MUFU.EX2 R139, R139 ;  /* 0x0000008b008b7308 */ /* 0x000e220000000800 */
[----:B--2---:R-:W-:-:S01]  /*93a0*/  FADD.FTZ R134, R132, R3 ;  /* 0x0000000384867221 */ /* 0x004fc20000010000 */
[----:B------:R-:W-:-:S04]  /*93b0*/  @!P1 PRMT R2, RZ, 0x654, R2 ;  /* 0x00000654ff029816 */ /* 0x000fc80000000002 */
[----:B------:R1:W-:Y:S02]  /*93c0*/  @!P1 SYNCS.ARRIVE.TRANS64.RED.A1T0 RZ, [R2+URZ], RZ ;  /* 0x000000ff02ff99a7 */ /* 0x0003e4000810043f */
        /* <DEDUP_REMOVED lines=30> */
.L_x_2202:
        /* <DEDUP_REMOVED lines=149> */
.L_x_2193:
[----:B------:R-:W-:-:S13]  /*9f00*/  ISETP.LE.AND P2, PT, RZ, UR55, PT ;  /* 0x00000037ff007c0c */ /* 0x000fda000bf43270 */
[----:B------:R-:W-:Y:S05]  /*9f10*/  @!P2 BRA `(.L_x_2204) ;  /* 0x000000380030a947 */ /* 0x000fea0003800000 */
[----:B------:R-:W-:Y:S01]  /*9f20*/  IMAD.MOV.U32 R5, RZ, RZ, R120 ;  /* 0x000000ffff057224 */ /* 0x000fe200078e0078 */
[----:B------:R-:W-:Y:S01]  /*9f30*/  UMOV UR54, UR44 ;  /* 0x0000002c00367c82 */ /* 0x000fe20008000000 */
[----:B------:R-:W-:Y:S01]  /*9f40*/  IMAD.MOV.U32 R4, RZ, RZ, R121 ;  /* 0x000000ffff047224 */ /* 0x000fe200078e0079 */
[----:B------:R-:W-:Y:S01]  /*9f50*/  UMOV UR50, UR51 ;  /* 0x0000003300327c82 */ /* 0x000fe20008000000 */
[----:B------:R-:W-:-:S05]  /*9f60*/  ULDC UR49, c[0x0][0x988] ;  /* 0x0002620000317ab9 */ /* 0x000fca0000000800 */
.L_x_2214:
        /* <DEDUP_REMOVED lines=9> */
.L_x_2206:
[----:B------:R-:W-:Y:S01]  /*a000*/  ULEA UR6, UR51, UR41, 0x3 ;  /* 0x0000002933067291 */ /* 0x000fe2000f8e183f */
[----:B------:R-:W-:-:S05]  /*a010*/  IMAD.U32 R6, RZ, RZ, UR44 ;  /* 0x0000002cff067e24 */ /* 0x000fca000f8e00ff */
[----:B------:R-:W-:-:S04]  /*a020*/  SHF.L.U32 R6, R6, 0x1f, RZ ;  /* 0x0000001f06067819 */ /* 0x000fc800000006ff */
[----:B------:R0:W1:Y:S01]  /*a030*/  SYNCS.PHASECHK.TRANS64.TRYWAIT P2, [UR6+0x33430], R6 ;  /* 0x03343006ff0075a7 */ /* 0x0000620008040146 */
[----:B------:R-:W-:Y:S05]  /*a040*/  @!P0 BRA `(.L_x_2207) ;  /* 0x0000000000048947 */ /* 0x000fea0003800000 */
[----:B------:R-:W-:Y:S01]  /*a050*/  BPT.TRAP 0x1 ;  /* 0x000000040000795c */ /* 0x000fe20000300000 */
.L_x_2207:
[----:B-1----:R-:W-:Y:S05]  /*a060*/  @P2 BRA `(.L_x_2205) ;  /* 0x0000000000082947 */ /* 0x002fea0003800000 */
[----:B------:R-:W1:Y:S02]  /*a070*/  SYNCS.PHASECHK.TRANS64.TRYWAIT P2, [UR6+0x33430], R6 ;  /* 0x03343006ff0075a7 */ /* 0x000e640008040146 */
[----:B-1----:R-:W-:Y:S05]  /*a080*/  @!P2 BRA `(.L_x_2208) ;  /* 0x000000d40008a947 */ /* 0x002fea0003800000 */
.L_x_2205:
        /* <DEDUP_REMOVED lines=188> */
.L_x_2210:
[----:B------:R-:W-:Y:S01]  /*ac50*/  ULEA UR6, UR50, UR41, 0x3 ;  /* 0x0000002932067291 */ /* 0x000fe2000f8e183f */
[----:B------:R-:W-:-:S05]  /*ac60*/  IMAD.U32 R6, RZ, RZ, UR54 ;  /* 0x00000036ff067e24 */ /* 0x000fca000f8e00ff */
[----:B------:R-:W-:-:S04]  /*ac70*/  SHF.L.U32 R6, R6, 0x1f, RZ ;  /* 0x0000001f06067819 */ /* 0x000fc800000006ff */
[----:B------:R0:W1:Y:S01]  /*ac80*/  SYNCS.PHASECHK.TRANS64.TRYWAIT P2, [UR6+0x33450], R6 ;  /* 0x03345006ff0075a7 */ /* 0x0000620008040146 */
[----:B------:R-:W-:Y:S05]  /*ac90*/  @!P0 BRA `(.L_x_2211) ;  /* 0x0000000000048947 */ /* 0x000fea0003800000 */
[----:B------:R-:W-:Y:S01]  /*aca0*/  BPT.TRAP 0x1 ;  /* 0x000000040000795c */ /* 0x000fe20000300000 */
.L_x_2211:
[----:B-1----:R-:W-:Y:S05]  /*acb0*/  @P2 BRA `(.L_x_2209) ;  /* 0x0000000000082947 */ /* 0x002fea0003800000 */
[----:B------:R-:W1:Y:S02]  /*acc0*/  SYNCS.PHASECHK.TRANS64.TRYWAIT P2, [UR6+0x33450], R6 ;  /* 0x03345006ff0075a7 */ /* 0x000e640008040146 */
[----:B-1----:R-:W-:Y:S05]  /*acd0*/  @!P2 BRA `(.L_x_2212) ;  /* 0x000000c8000ca947 */ /* 0x002fea0003800000 */
.L_x_2209:
        /* <DEDUP_REMOVED lines=540> */
.L_x_2213:
        /* <DEDUP_REMOVED lines=148> */
.L_x_2204:
[----:B------:R-:W-:Y:S06]  /*d7e0*/  BAR.ARV 0x8, 0x180 ;  /* 0x0206000000007b1d */ /* 0x000fec0000002000 */
[----:B------:R-:W-:Y:S05]  /*d7f0*/  @!P0 BRA `(.L_x_2215) ;  /* 0x0000000000048947 */ /* 0x000fea0003800000 */
[----:B------:R-:W-:Y:S01]  /*d800*/  BPT.TRAP 0x1 ;  /* 0x000000040000795c */ /* 0x000fe20000300000 */
.L_x_2215:
[----:B------:R-:W-:Y:S01]  /*d810*/  ULEA UR9, UR51, UR41, 0x3 ;  /* 0x0000002933097291 */ /* 0x000fe2000f8e183f */
[----:B------:R-:W-:-:S05]  /*d820*/  IMAD.U32 R0, RZ, RZ, UR44 ;  /* 0x0000002cff007e24 */ /* 0x000fca000f8e00ff */
[----:B------:R-:W-:-:S04]  /*d830*/  SHF.L.U32 R0, R0, 0x1f, RZ ;  /* 0x0000001f00007819 */ /* 0x000fc800000006ff */
[----:B------:R0:W1:Y:S01]  /*d840*/  SYNCS.PHASECHK.TRANS64.TRYWAIT P1, [UR9+0x33450], R0 ;  /* 0x03345000ff0075a7 */ /* 0x0000620008020149 */
[----:B------:R-:W-:Y:S05]  /*d850*/  @!P0 BRA `(.L_x_2216) ;  /* 0x0000000000048947 */ /* 0x000fea0003800000 */
[----:B------:R-:W-:Y:S01]  /*d860*/  BPT.TRAP 0x1 ;  /* 0x000000040000795c */ /* 0x000fe20000300000 */
.L_x_2216:
[----:B-1----:R-:W-:Y:S05]  /*d870*/  @P1 BRA `(.L_x_2217) ;  /* 0x0000000000081947 */ /* 0x002fea0003800000 */
[----:B------:R-:W1:Y:S02]  /*d880*/  SYNCS.PHASECHK.TRANS64.TRYWAIT P1, [UR9+0x33450], R0 ;  /* 0x03345000ff0075a7 */ /* 0x000e640008020149 */
[----:B-1----:R-:W-:Y:S05]  /*d890*/  @!P1 BRA `(.L_x_2218) ;  /* 0x0000009c00349947 */ /* 0x002fea0003800000 */
.L_x_2217:
        /* <DEDUP_REMOVED lines=87> */
.L_x_2219:
        /* <DEDUP_REMOVED lines=106> */
.L_x_2186:
        /* <DEDUP_REMOVED lines=24> */
[----:B------:R-:W-:Y:S01]  /*e630*/  UISETP.NE.AND.EX UP0, UPT, UR7, URZ, UPT, UP0 ;  /* 0x0000003f0700728c */ /* 0x000fe2000bf05300 */
[----:B------:R-:W-:Y:S02]  /*e640*/  F2FP.BF16.F32.PACK_AB R44, R44, R57 ;  /* 0x000000392c2c723e */ /* 0x000fe400000010ff */
[----:B------:R-:W-:Y:S01]  /*e650*/  F2FP.BF16.F32.PACK_AB R42, R55, R42 ;  /* 0x0000002a372a723e */ /* 0x000fe200000010ff */
[----:B------:R-:W-:Y:S01]  /*e660*/  ULDC.64 UR6, c[0x0][0xc00] ;  /* 0x0003000000067ab9 */ /* 0x000fe20000000a00 */
[----:B0-----:R-:W-:Y:S01]  /*e670*/  LOP3.LUT P0, R7, R50, 0x3, RZ, 0xc0, !PT ;  /* 0x0000000332077812 */ /* 0x001fe2000780c0ff */
[----:B------:R-:W-:Y:S01]  /*e680*/  UIMAD.WIDE UR6, UR36, 0x4, UR6 ;  /* 0x00000004240678a5 */ /* 0x000fe2000f8e0206 */
[----:B------:R-:W-:-:S02]  /*e690*/  F2FP.BF16.F32.PACK_AB R40, R69, R40 ;  /* 0x000000284528723e */ /* 0x000fc400000010ff */
[----:B------:R-:W-:Y:S02]  /*e6a0*/  ISETP.EQ.OR P0, PT, R7, 0x3, !P0 ;  /* 0x000000030700780c */ /* 0x000fe40004702670 */
[----:B------:R-:W-:Y:S02]  /*e6b0*/  F2FP.BF16.F32.PACK_AB R118, R118, R5 ;  /* 0x000000057676723e */ /* 0x000fe400000010ff */
[----:B------:R-:W-:Y:S02]  /*e6c0*/  SEL R55, R52, R53, P0 ;  /* 0x0000003534377207 */ /* 0x000fe40000000000 */
[----:B------:R-:W-:Y:S02]  /*e6d0*/  F2FP.BF16.F32.PACK_AB R119, R119, R4 ;  /* 0x000000047777723e */ /* 0x000fe400000010ff */
[----:B------:R-:W-:Y:S02]  /*e6e0*/  SEL R52, R53, R52, P0 ;  /* 0x0000003435347207 */ /* 0x000fe40000000000 */
[----:B------:R-:W-:-:S02]  /*e6f0*/  F2FP.BF16.F32.PACK_AB R37, R76, R37 ;  /* 0x000000254c25723e */ /* 0x000fc400000010ff */
[----:B------:R-:W-:Y:S02]  /*e700*/  F2FP.BF16.F32.PACK_AB R36, R77, R36 ;  /* 0x000000244d24723e */ /* 0x000fe400000010ff */
[----:B------:R-:W-:Y:S02]  /*e710*/  SEL R53, R45, R44, P0 ;  /* 0x0000002c2d357207 */ /* 0x000fe40000000000 */
[----:B------:R-:W-:Y:S02]  /*e720*/  SEL R44, R44, R45, P0 ;  /* 0x0000002d2c2c7207 */ /* 0x000fe40000000000 */
[----:B------:R-:W-:Y:S02]  /*e730*/  SEL R45, R41, R40, P0 ;  /* 0x00000028292d7207 */ /* 0x000fe40000000000 */
[----:B------:R-:W-:Y:S02]  /*e740*/  SEL R40, R40, R41, P0 ;  /* 0x0000002928287207 */ /* 0x000fe40000000000 */
[----:B------:R-:W-:-:S02]  /*e750*/  MOV R4, R3 ;  /* 0x0000000300047202 */ /* 0x000fc40000000f00 */
[----:B-1----:R-:W-:Y:S02]  /*e760*/  MOV R5, R68 ;  /* 0x0000004400057202 */ /* 0x002fe40000000f00 */
[----:B------:R-:W-:Y:S02]  /*e770*/  F2FP.BF16.F32.PACK_AB R89, R89, R96 ;  /* 0x000000605959723e */ /* 0x000fe400000010ff */
[----:B------:R-:W-:Y:S02]  /*e780*/  F2FP.BF16.F32.PACK_AB R88, R81, R88 ;  /* 0x000000585158723e */ /* 0x000fe400000010ff */
[----:B------:R-:W-:Y:S02]  /*e790*/  SEL R41, R37, R36, P0 ;  /* 0x0000002425297207 */ /* 0x000fe40000000000 */
[----:B------:R-:W-:Y:S01]  /*e7a0*/  SEL R48, R36, R37, P0 ;  /* 0x0000002524307207 */ /* 0x000fe20000000000 */
[----:B------:R-:W-:Y:S01]  /*e7b0*/  IMAD.WIDE R36, R224, 0x2, R4 ;  /* 0x00000002e0247825 */ /* 0x000fe200078e0204 */
[----:B------:R-:W-:-:S02]  /*e7c0*/  SEL R69, R89, R88, P0 ;  /* 0x0000005859457207 */ /* 0x000fc40000000000 */
[----:B------:R-:W-:Y:S02]  /*e7d0*/  F2FP.BF16.F32.PACK_AB R11, R110, R11 ;  /* 0x0000000b6e0b723e */ /* 0x000fe400000010ff */
[----:B------:R-:W-:Y:S02]  /*e7e0*/  F2FP.BF16.F32.PACK_AB R10, R111, R10 ;  /* 0x0000000a6f0a723e */ /* 0x000fe400000010ff */
[----:B------:R-:W-:Y:S02]  /*e7f0*/  SEL R88, R88, R89, P0 ;  /* 0x0000005958587207 */ /* 0x000fe40000000000 */
[----:B------:R-:W-:Y:S02]  /*e800*/  IADD3 R89, P5, R36, 0x40, RZ ;  /* 0x0000004024597810 */ /* 0x000fe40007fbe0ff */
[----:B------:R-:W-:Y:S02]  /*e810*/  SEL R83, R11, R10, P0 ;  /* 0x0000000a0b537207 */ /* 0x000fe40000000000 */
[----:B------:R-:W-:-:S02]  /*e820*/  SEL R74, R10, R11, P0 ;  /* 0x0000000b0a4a7207 */ /* 0x000fc40000000000 */
[----:B------:R-:W-:Y:S02]  /*e830*/  LOP3.LUT R10, R89, 0x380, RZ, 0xc0, !PT ;  /* 0x00000380590a7812 */ /* 0x000fe400078ec0ff */
        /* <DEDUP_REMOVED lines=11> */
[C---:B------:R-:W-:Y:S02]  /*e8f0*/  IADD3 R87, P4, R36.reuse, 0x20, RZ ;  /* 0x0000002024577810 */ /* 0x040fe40007f9e0ff */
[----:B------:R-:W-:Y:S02]  /*e900*/  F2FP.BF16.F32.PACK_AB R34, R71, R34 ;  /* 0x000000224722723e */ /* 0x000fe400000010ff */
[----:B------:R-:W-:Y:S02]  /*e910*/  F2FP.BF16.F32.PACK_AB R24, R95, R24 ;  /* 0x000000185f18723e */ /* 0x000fe400000010ff */
[----:B------:R-:W-:Y:S02]  /*e920*/  IADD3 R91, P6, R36, 0x60, RZ ;  /* 0x00000060245b7810 */ /* 0x000fe40007fde0ff */
[----:B------:R-:W-:Y:S02]  /*e930*/  SHF.R.U64 R10, R10, 0x3, RZ ;  /* 0x000000030a0a7819 */ /* 0x000fe400000012ff */
[----:B------:R-:W-:-:S02]  /*e940*/  F2FP.BF16.F32.PACK_AB R43, R54, R43 ;  /* 0x0000002b362b723e */ /* 0x000fc400000010ff */
[----:B------:R-:W-:Y:S02]  /*e950*/  SEL R71, R73, R72, P0 ;  /* 0x0000004849477207 */ /* 0x000fe40000000000 */
[----:B------:R-:W-:Y:S02]  /*e960*/  IADD3 R95, P2, R36, 0x4020, RZ ;  /* 0x00004020245f7810 */ /* 0x000fe40007f5e0ff */
[----:B------:R-:W-:Y:S02]  /*e970*/  F2FP.BF16.F32.PACK_AB R39, R39, R58 ;  /* 0x0000003a2727723e */ /* 0x000fe400000010ff */
[----:B------:R-:W-:Y:S02]  /*e980*/  SEL R67, R9, R8, P0 ;  /* 0x0000000809437207 */ /* 0x000fe40000000000 */
[----:B------:R-:W-:Y:S02]  /*e990*/  SEL R60, R8, R9, P0 ;  /* 0x00000009083c7207 */ /* 0x000fe40000000000 */
[----:B------:R-:W-:-:S02]  /*e9a0*/  SEL R72, R72, R73, P0 ;  /* 0x0000004948487207 */ /* 0x000fc40000000000 */
[----:B------:R-:W-:Y:S02]  /*e9b0*/  F2FP.BF16.F32.PACK_AB R38, R38, R59 ;  /* 0x0000003b2626723e */ /* 0x000fe400000010ff */
[----:B------:R-:W-:Y:S02]  /*e9c0*/  SEL R57, R33, R32, P0 ;  /* 0x0000002021397207 */ /* 0x000fe40000000000 */
[----:B------:R-:W-:Y:S01]  /*e9d0*/  SEL R50, R32, R33, P0 ;  /* 0x0000002120327207 */ /* 0x000fe20000000000 */
[----:B------:R-:W-:Y:S01]  /*e9e0*/  IMAD.X R33, RZ, RZ, R37, P5 ;  /* 0x000000ffff217224 */ /* 0x000fe200028e0625 */
[----:B------:R-:W-:Y:S02]  /*e9f0*/  SEL R65, R13, R12, P0 ;  /* 0x0000000c0d417207 */ /* 0x000fe40000000000 */
[----:B------:R-:W-:Y:S02]  /*ea00*/  SEL R58, R12, R13, P0 ;  /* 0x0000000d0c3a7207 */ /* 0x000fe40000000000 */
[----:B------:R-:W-:-:S02]  /*ea10*/  SEL R73, R46, R47, P0 ;  /* 0x0000002f2e497207 */ /* 0x000fc40000000000 */
[----:B------:R-:W-:Y:S02]  /*ea20*/  LOP3.LUT R8, R87, 0x380, RZ, 0xc0, !PT ;  /* 0x0000038057087812 */ /* 0x000fe400078ec0ff */
[----:B------:R-:W-:Y:S02]  /*ea30*/  F2FP.BF16.F32.PACK_AB R31, R78, R31 ;  /* 0x0000001f4e1f723e */ /* 0x000fe400000010ff */
[----:B------:R-:W-:Y:S02]  /*ea40*/  F2FP.BF16.F32.PACK_AB R30, R79, R30 ;  /* 0x0000001e4f1e723e */ /* 0x000fe400000010ff */
[----:B------:R-:W-:Y:S02]  /*ea50*/  SEL R46, R47, R46, P0 ;  /* 0x0000002e2f2e7207 */ /* 0x000fe40000000000 */
[----:B------:R-:W-:Y:S02]  /*ea60*/  LOP3.LUT R12, R91, 0x380, RZ, 0xc0, !PT ;  /* 0x000003805b0c7812 */ /* 0x000fe400078ec0ff */
[----:B------:R-:W-:-:S02]  /*ea70*/  LOP3.LUT R32, R10, R89, RZ, 0x3c, !PT ;  /* 0x000000590a207212 */ /* 0x000fc400078e3cff */
[----:B------:R-:W-:Y:S02]  /*ea80*/  F2FP.BF16.F32.PACK_AB R35, R70, R35 ;  /* 0x000000234623723e */ /* 0x000fe400000010ff */
[----:B------:R-:W-:Y:S02]  /*ea90*/  F2FP.BF16.F32.PACK_AB R25, R94, R25 ;  /* 0x000000195e19723e */ /* 0x000fe400000010ff */
[----:B------:R-:W-:Y:S02]  /*eaa0*/  SEL R47, R43, R42, P0 ;  /* 0x0000002a2b2f7207 */ /* 0x000fe40000000000 */
[----:B------:R-:W-:Y:S02]  /*eab0*/  LOP3.LUT R10, R95, 0x380, RZ, 0xc0, !PT ;  /* 0x000003805f0a7812 */ /* 0x000fe400078ec0ff */
[----:B------:R-:W-:Y:S02]  /*eac0*/  SEL R42, R42, R43, P0 ;  /* 0x0000002b2a2a7207 */ /* 0x000fe40000000000 */
[----:B------:R-:W-:-:S02]  /*ead0*/  F2FP.BF16.F32.PACK_AB R28, R93, R28 ;  /* 0x0000001c5d1c723e */ /* 0x000fc400000010ff */
        /* <DEDUP_REMOVED lines=10> */
[----:B------:R-:W-:Y:S01]  /*eb80*/  SEL R62, R34, R35, P0 ;  /* 0x00000023223e7207 */ /* 0x000fe20000000000 */
[--C-:B------:R-:W-:Y:S01]  /*eb90*/  IMAD.X R35, RZ, RZ, R37.reuse, P4 ;  /* 0x000000ffff237224 */ /* 0x100fe200020e0625 */
[----:B------:R-:W-:Y:S02]  /*eba0*/  SEL R79, R25, R24, P0 ;  /* 0x00000018194f7207 */ /* 0x000fe40000000000 */
[----:B------:R-:W-:Y:S01]  /*ebb0*/  SEL R68, R24, R25, P0 ;  /* 0x0000001918447207 */ /* 0x000fe20000000000 */
[----:B------:R-:W-:Y:S01]  /*ebc0*/  IMAD.X R25, RZ, RZ, R37, P2 ;  /* 0x000000ffff197224 */ /* 0x000fe200010e0625 */
[----:B------:R-:W-:-:S02]  /*ebd0*/  IADD3 R97, P3, R36, 0x4040, RZ ;  /* 0x0000404024617810 */ /* 0x000fc40007f7e0ff */
[----:B------:R-:W-:Y:S02]  /*ebe0*/  SHF.R.U64 R10, R10, 0x3, RZ ;  /* 0x000000030a0a7819 */ /* 0x000fe400000012ff */
[----:B------:R-:W-:Y:S02]  /*ebf0*/  F2FP.BF16.F32.PACK_AB R15, R102, R15 ;  /* 0x0000000f660f723e */ /* 0x000fe400000010ff */
[C---:B------:R-:W-:Y:S02]  /*ec00*/  IADD3 R103, P6, R36.reuse, 0x8020, RZ ;  /* 0x0000802024677810 */ /* 0x040fe40007fde0ff */
[C---:B------:R-:W-:Y:S02]  /*ec10*/  IADD3 R99, P4, R36.reuse, 0x4060, RZ ;  /* 0x0000406024637810 */ /* 0x040fe40007f9e0ff */
[----:B------:R-:W-:Y:S01]  /*ec20*/  IADD3 R107, P2, R36, 0x8060, RZ ;  /* 0x00008060246b7810 */ /* 0x000fe20007f5e0ff */
[----:B------:R-:W-:Y:S01]  /*ec30*/  IMAD.X R13, RZ, RZ, R37, P6 ;  /* 0x000000ffff0d7224 */ /* 0x000fe200030e0625 */
[----:B------:R-:W-:-:S02]  /*ec40*/  LOP3.LUT R34, R8, R87, RZ, 0x3c, !PT ;  /* 0x0000005708227212 */ /* 0x000fc400078e3cff */
[----:B------:R-:W-:Y:S02]  /*ec50*/  F2FP.BF16.F32.PACK_AB R29, R92, R29 ;  /* 0x0000001d5c1d723e */ /* 0x000fe400000010ff */
[----:B------:R-:W-:Y:S02]  /*ec60*/  LOP3.LUT R30, R12, R91, RZ, 0x3c, !PT ;  /* 0x0000005b0c1e7212 */ /* 0x000fe400078e3cff */
[----:B------:R-:W-:Y:S02]  /*ec70*/  LOP3.LUT R8, R93, 0x380, RZ, 0xc0, !PT ;  /* 0x000003805d087812 */ /* 0x000fe400078ec0ff */
[----:B------:R-:W-:Y:S02]  /*ec80*/  LOP3.LUT R12, R97, 0x380, RZ, 0xc0, !PT ;  /* 0x00000380610c7812 */ /* 0x000fe400078ec0ff */
[----:B------:R-:W-:Y:S02]  /*ec90*/  LOP3.LUT R24, R10, R95, RZ, 0x3c, !PT ;  /* 0x0000005f0a187212 */ /* 0x000fe400078e3cff */
[----:B------:R-:W-:-:S02]  /*eca0*/  SEL R81, R15, R14, P0 ;  /* 0x0000000e0f517207 */ /* 0x000fc40000000000 */
[----:B------:R-:W-:Y:S02]  /*ecb0*/  SEL R70, R14, R15, P0 ;  /* 0x0000000f0e467207 */ /* 0x000fe40000000000 */
[----:B------:R-:W-:Y:S02]  /*ecc0*/  LOP3.LUT R11, R36, 0x380, RZ, 0xc0, !PT ;  /* 0x00000380240b7812 */ /* 0x000fe400078ec0ff */
[----:B------:R-:W-:Y:S02]  /*ecd0*/  LOP3.LUT R10, R103, 0x380, RZ, 0xc0, !PT ;  /* 0x00000380670a7812 */ /* 0x000fe400078ec0ff */
[----:B------:R-:W-:Y:S02]  /*ece0*/  LOP3.LUT R14, R99, 0x380, RZ, 0xc0, !PT ;  /* 0x00000380630e7812 */ /* 0x000fe400078ec0ff */
[----:B------:R-:W-:Y:S02]  /*ecf0*/  LOP3.LUT R78, R107, 0x380, RZ, 0xc0, !PT ;  /* 0x000003806b4e7812 */ /* 0x000fe400078ec0ff */
[----:B------:R-:W-:-:S02]  /*ed00*/  F2FP.BF16.F32.PACK_AB R27, R86, R27 ;  /* 0x0000001b561b723e */ /* 0x000fc400000010ff */
[----:B------:R-:W-:Y:S02]  /*ed10*/  F2FP.BF16.F32.PACK_AB R20, R101, R20 ;  /* 0x000000146514723e */ /* 0x000fe400000010ff */
[----:B------:R-:W-:Y:S02]  /*ed20*/  SEL R59, R29, R28, P0 ;  /* 0x0000001c1d3b7207 */ /* 0x000fe40000000000 */
[----:B------:R-:W-:Y:S01]  /*ed30*/  SEL R54, R28, R29, P0 ;  /* 0x0000001d1c367207 */ /* 0x000fe20000000000 */
[----:B------:R-:W-:Y:S01]  /*ed40*/  IMAD.X R29, RZ, RZ, R37, P1 ;  /* 0x000000ffff1d7224 */ /* 0x000fe200008e0625 */
[----:B------:R-:W-:Y:S02]  /*ed50*/  SHF.R.U64 R8, R8, 0x3, RZ ;  /* 0x0000000308087819 */ /* 0x000fe400000012ff */
[----:B------:R-:W-:Y:S02]  /*ed60*/  F2FP.BF16.F32.PACK_AB R21, R100, R21 ;  /* 0x000000156415723e */ /* 0x000fe400000010ff */
[----:B------:R-:W-:-:S02]  /*ed70*/  IADD3 R101, P5, R36, 0x8000, RZ ;  /* 0x0000800024657810 */ /* 0x000fc40007fbe0ff */
[----:B------:R-:W-:Y:S02]  /*ed80*/  SHF.R.U64 R12, R12, 0x3, RZ ;  /* 0x000000030c0c7819 */ /* 0x000fe400000012ff */
[----:B------:R-:W-:Y:S01]  /*ed90*/  IADD3 R105, P1, R36, 0x8040, RZ ;  /* 0x0000804024697810 */ /* 0x000fe20007f3e0ff */
[--C-:B------:R-:W-:Y:S01]  /*eda0*/  IMAD.X R15, RZ, RZ, R37.reuse, P5 ;  /* 0x000000ffff0f7224 */ /* 0x100fe200028e0625 */
[----:B------:R-:W-:Y:S02]  /*edb0*/  SHF.R.U64 R11, R11, 0x3, RZ ;  /* 0x000000030b0b7819 */ /* 0x000fe400000012ff */
[----:B------:R-:W-:Y:S01]  /*edc0*/  SHF.R.U64 R10, R10, 0x3, RZ ;  /* 0x000000030a0a7819 */ /* 0x000fe200000012ff */
[----:B------:R-:W-:Y:S01]  /*edd0*/  IMAD.X R9, RZ, RZ, R37, P1 ;  /* 0x000000ffff097224 */ /* 0x000fe200008e0625 */
[----:B------:R-:W-:Y:S02]  /*ede0*/  SHF.R.U64 R14, R14, 0x3, RZ ;  /* 0x000000030e0e7819 */ /* 0x000fe400000012ff */
[----:B------:R-:W-:-:S02]  /*edf0*/  SHF.R.U64 R78, R78, 0x3, RZ ;  /* 0x000000034e4e7819 */ /* 0x000fc400000012ff */
[----:B------:R-:W-:Y:S02]  /*ee00*/  F2FP.BF16.F32.PACK_AB R130, R130, R133 ;  /* 0x000000858282723e */ /* 0x000fe400000010ff */
[----:B------:R-:W-:Y:S02]  /*ee10*/  F2FP.BF16.F32.PACK_AB R131, R128, R131 ;  /* 0x000000838083723e */ /* 0x000fe400000010ff */
[----:B------:R-:W-:Y:S02]  /*ee20*/  SEL R77, R27, R26, P0 ;  /* 0x0000001a1b4d7207 */ /* 0x000fe40000000000 */
[----:B------:R-:W-:Y:S01]  /*ee30*/  SEL R66, R26, R27, P0 ;  /* 0x0000001b1a427207 */ /* 0x000fe20000000000 */
[----:B------:R-:W-:Y:S01]  /*ee40*/  IMAD.X R27, RZ, RZ, R37, P3 ;  /* 0x000000ffff1b7224 */ /* 0x000fe200018e0625 */
[----:B------:R-:W-:Y:S02]  /*ee50*/  LOP3.LUT R28, R8, R93, RZ, 0x3c, !PT ;  /* 0x0000005d081c7212 */ /* 0x000fe400078e3cff */
[----:B------:R-:W-:-:S02]  /*ee60*/  SEL R61, R21, R20, P0 ;  /* 0x00000014153d7207 */ /* 0x000fc40000000000 */
[----:B------:R-:W-:Y:S01]  /*ee70*/  SEL R56, R20, R21, P0 ;  /* 0x0000001514387207 */ /* 0x000fe20000000000 */
[--C-:B------:R-:W-:Y:S01]  /*ee80*/  IMAD.X R21, RZ, RZ, R37.reuse, P4 ;  /* 0x000000ffff157224 */ /* 0x100fe200020e0625 */
[----:B------:R-:W-:Y:S02]  /*ee90*/  LOP3.LUT R26, R12, R97, RZ, 0x3c, !PT ;  /* 0x000000610c1a7212 */ /* 0x000fe400078e3cff */
[----:B------:R-:W-:Y:S02]  /*eea0*/  LOP3.LUT R8, R101, 0x380, RZ, 0xc0, !PT ;  /* 0x0000038065087812 */ /* 0x000fe400078ec0ff */
[----:B------:R-:W-:Y:S01]  /*eeb0*/  LOP3.LUT R36, R11, R36, RZ, 0x3c, !PT ;  /* 0x000000240b247212 */ /* 0x000fe200078e3cff */
[----:B------:R-:W-:Y:S01]  /*eec0*/  IMAD.X R11, RZ, RZ, R37, P2 ;  /* 0x000000ffff0b7224 */ /* 0x000fe200010e0625 */
[----:B------:R-:W-:Y:S02]  /*eed0*/  LOP3.LUT R76, R105, 0x380, RZ, 0xc0, !PT ;  /* 0x00000380694c7812 */ /* 0x000fe400078ec0ff */
[----:B------:R-:W-:-:S02]  /*eee0*/  LOP3.LUT R12, R10, R103, RZ, 0x3c, !PT ;  /* 0x000000670a0c7212 */ /* 0x000fc400078e3cff */
[----:B------:R-:W-:Y:S02]  /*eef0*/  LOP3.LUT R20, R14, R99, RZ, 0x3c, !PT ;  /* 0x000000630e147212 */ /* 0x000fe400078e3cff */
[----:B------:R-:W-:Y:S02]  /*ef00*/  LOP3.LUT R10, R78, R107, RZ, 0x3c, !PT ;  /* 0x0000006b4e0a7212 */ /* 0x000fe400078e3cff */
[----:B------:R-:W-:Y:S02]  /*ef10*/  SEL R7, R130, R131, P0 ;  /* 0x0000008382077207 */ /* 0x000fe40000000000 */
[----:B------:R-:W-:Y:S02]  /*ef20*/  SHF.R.U64 R8, R8, 0x3, RZ ;  /* 0x0000000308087819 */ /* 0x000fe400000012ff */
[----:B------:R-:W-:Y:S02]  /*ef30*/  SHF.R.U64 R76, R76, 0x3, RZ ;  /* 0x000000034c4c7819 */ /* 0x000fe400000012ff */
[----:B------:R-:W-:-:S02]  /*ef40*/  MOV R80, R20 ;  /* 0x0000001400507202 */ /* 0x000fc40000000f00 */
[----:B------:R-:W-:Y:S02]  /*ef50*/  F2FP.BF16.F32.PACK_AB R126, R126, R129 ;  /* 0x000000817e7e723e */ /* 0x000fe400000010ff */
[----:B------:R-:W-:Y:S02]  /*ef60*/  F2FP.BF16.F32.PACK_AB R127, R124, R127 ;  /* 0x0000007f7c7f723e */ /* 0x000fe400000010ff */
[----:B------:R-:W-:Y:S02]  /*ef70*/  MOV R20, R10 ;  /* 0x0000000a00147202 */ /* 0x000fe40000000f00 */
[----:B------:R-:W-:Y:S02]  /*ef80*/  F2FP.BF16.F32.PACK_AB R122, R122, R125 ;  /* 0x0000007d7a7a723e */ /* 0x000fe400000010ff */
[----:B------:R-:W-:Y:S02]  /*ef90*/  F2FP.BF16.F32.PACK_AB R123, R120, R123 ;  /* 0x0000007b787b723e */ /* 0x000fe400000010ff */
[----:B------:R-:W-:-:S02]  /*efa0*/  LOP3.LUT R14, R8, R101, RZ, 0x3c, !PT ;  /* 0x00000065080e7212 */ /* 0x000fc400078e3cff */
[----:B------:R-:W-:Y:S02]  /*efb0*/  SEL R130, R131, R130, P0 ;  /* 0x0000008283827207 */ /* 0x000fe40000000000 */
[----:B------:R-:W-:Y:S02]  /*efc0*/  LOP3.LUT R8, R76, R105, RZ, 0x3c, !PT ;  /* 0x000000694c087212 */ /* 0x000fe400078e3cff */
[----:B------:R-:W-:Y:S02]  /*efd0*/  SEL R49, R126, R127, P0 ;  /* 0x0000007f7e317207 */ /* 0x000fe40000000000 */
[----:B------:R-:W-:Y:S02]  /*efe0*/  SEL R126, R127, R126, P0 ;  /* 0x0000007e7f7e7207 */ /* 0x000fe40000000000 */
[----:B------:R-:W-:Y:S02]  /*eff0*/  SEL R51, R122, R123, P0 ;  /* 0x0000007b7a337207 */ /* 0x000fe40000000000 */
[----:B------:R-:W-:-:S02]  /*f000*/  SEL R122, R123, R122, P0 ;  /* 0x0000007a7b7a7207 */ /* 0x000fc40000000000 */
        /* <DEDUP_REMOVED lines=44> */
[----:B------:R-:W-:Y:S04]  /*f2d0*/  SHFL.IDX PT, R39, R39, R6, 0x1c1f ;  /* 0x001c1f0627277589 */ /* 0x000fe800000e0000 */
[----:B------:R-:W0:Y:S04]  /*f2e0*/  SHFL.IDX PT, R44, R44, R7, 0x1c1f ;  /* 0x001c1f072c2c7589 */ /* 0x000e2800000e0000 */
[----:B------:R-:W3:Y:S01]  /*f2f0*/  SHFL.IDX PT, R38, R38, R7, 0x1c1f ;  /* 0x001c1f0726267589 */ /* 0x000ee200000e0000 */
[----:B-1----:R-:W-:-:S02]  /*f300*/  SEL R28, R55, R52, P0 ;  /* 0x00000034371c7207 */ /* 0x002fc40000000000 */
[----:B------:R-:W-:Y:S01]  /*f310*/  SEL R30, R52, R55, P0 ;  /* 0x00000037341e7207 */ /* 0x000fe20000000000 */
[----:B------:R-:W1:Y:S01]  /*f320*/  SHFL.IDX PT, R62, R62, R7, 0x1c1f ;  /* 0x001c1f073e3e7589 */ /* 0x000e6200000e0000 */
[----:B--2---:R-:W-:Y:S02]  /*f330*/  SEL R29, R47, R42, P0 ;  /* 0x0000002a2f1d7207 */ /* 0x004fe40000000000 */
[----:B------:R-:W-:Y:S01]  /*f340*/  SEL R31, R42, R47, P0 ;  /* 0x0000002f2a1f7207 */ /* 0x000fe20000000000 */
[----:B------:R-:W-:Y:S06]  /*f350*/  BAR.SYNC.DEFER_BLOCKING 0x1, 0x100 ;  /* 0x0044000000007b1d */ /* 0x000fec0000010000 */
[----:B------:R-:W-:Y:S04]  /*f360*/  SHFL.IDX PT, R45, R45, R6, 0x1c1f ;  /* 0x001c1f062d2d7589 */ /* 0x000fe800000e0000 */
[----:B------:R-:W-:Y:S01]  /*f370*/  SHFL.IDX PT, R41, R41, R6, 0x1c1f ;  /* 0x001c1f0629297589 */ /* 0x000fe200000e0000 */
[----:B0-----:R-:W-:-:S02]  /*f380*/  SEL R32, R53, R44, P0 ;  /* 0x0000002c35207207 */ /* 0x001fc40000000000 */
[----:B------:R-:W-:Y:S01]  /*f390*/  SEL R34, R44, R53, P0 ;  /* 0x000000352c227207 */ /* 0x000fe20000000000 */
[----:B------:R-:W0:Y:S01]  /*f3a0*/  SHFL.IDX PT, R40, R40, R7, 0x1c1f ;  /* 0x001c1f0728287589 */ /* 0x000e2200000e0000 */
[----:B---3--:R-:W-:Y:S02]  /*f3b0*/  SEL R33, R43, R38, P0 ;  /* 0x000000262b217207 */ /* 0x008fe40000000000 */
[----:B------:R-:W-:Y:S01]  /*f3c0*/  SEL R35, R38, R43, P0 ;  /* 0x0000002b26237207 */ /* 0x000fe20000000000 */
[----:B------:R-:W-:Y:S01]  /*f3d0*/  SHFL.IDX PT, R48, R48, R7, 0x1c1f ;  /* 0x001c1f0730307589 */ /* 0x000fe200000e0000 */
[----:B-1----:R-:W-:Y:S02]  /*f3e0*/  SEL R37, R39, R62, P0 ;  /* 0x0000003e27257207 */ /* 0x002fe40000000000 */
[----:B------:R-:W-:Y:S01]  /*f3f0*/  SEL R39, R62, R39, P0 ;  /* 0x000000273e277207 */ /* 0x000fe20000000000 */
        /* <DEDUP_REMOVED lines=8> */
[----:B------:R-:W0:Y:S04]  /*f480*/  SHFL.IDX PT, R54, R54, R7, 0x1c1f ;  /* 0x001c1f0736367589 */ /* 0x000e2800000e0000 */
[----:B------:R-:W1:Y:S04]  /*f490*/  SHFL.IDX PT, R66, R66, R7, 0x1c1f ;  /* 0x001c1f0742427589 */ /* 0x000e6800000e0000 */
[----:B------:R-:W-:Y:S04]  /*f4a0*/  SHFL.IDX PT, R61, R61, R6, 0x1c1f ;  /* 0x001c1f063d3d7589 */ /* 0x000fe800000e0000 */
[----:B------:R-:W-:Y:S04]  /*f4b0*/  SHFL.IDX PT, R79, R79, R6, 0x1c1f ;  /* 0x001c1f064f4f7589 */ /* 0x000fe800000e0000 */
[----:B------:R-:W-:Y:S04]  /*f4c0*/  SHFL.IDX PT, R56, R56, R7, 0x1c1f ;  /* 0x001c1f0738387589 */ /* 0x000fe800000e0000 */
[----:B------:R-:W2:Y:S04]  /*f4d0*/  SHFL.IDX PT, R68, R68, R7, 0x1c1f ;  /* 0x001c1f0744447589 */ /* 0x000ea800000e0000 */
[----:B------:R-:W-:Y:S01]  /*f4e0*/  SHFL.IDX PT, R65, R65, R6, 0x1c1f ;  /* 0x001c1f0641417589 */ /* 0x000fe200000e0000 */
[----:B0-----:R-:W-:-:S02]  /*f4f0*/  SEL R52, R59, R54, P0 ;  /* 0x000000363b347207 */ /* 0x001fc40000000000 */
[----:B------:R-:W-:Y:S01]  /*f500*/  SEL R54, R54, R59, P0 ;  /* 0x0000003b36367207 */ /* 0x000fe20000000000 */
[----:B------:R-:W-:Y:S01]  /*f510*/  SHFL.IDX PT, R81, R81, R6, 0x1c1f ;  /* 0x001c1f0651517589 */ /* 0x000fe200000e0000 */
[----:B-1----:R-:W-:Y:S02]  /*f520*/  SEL R49, R77, R66, P0 ;  /* 0x000000424d317207 */ /* 0x002fe40000000000 */
[----:B------:R-:W-:Y:S01]  /*f530*/  SEL R51, R66, R77, P0 ;  /* 0x0000004d42337207 */ /* 0x000fe20000000000 */
[----:B------:R-:W-:Y:S04]  /*f540*/  SHFL.IDX PT, R58, R58, R7, 0x1c1f ;  /* 0x001c1f073a3a7589 */ /* 0x000fe800000e0000 */
[----:B------:R-:W-:Y:S04]  /*f550*/  SHFL.IDX PT, R70, R70, R7, 0x1c1f ;  /* 0x001c1f0746467589 */ /* 0x000fe800000e0000 */
[----:B------:R-:W-:Y:S04]  /*f560*/  SHFL.IDX PT, R83, R83, R6, 0x1c1f ;  /* 0x001c1f0653537589 */ /* 0x000fe800000e0000 */
[----:B------:R-:W0:Y:S01]  /*f570*/  SHFL.IDX PT, R74, R74, R7, 0x1c1f ;  /* 0x001c1f074a4a7589 */ /* 0x000e2200000e0000 */
[----:B--2---:R-:W-:-:S02]  /*f580*/  SEL R53, R79, R68, P0 ;  /* 0x000000444f357207 */ /* 0x004fc40000000000 */
[----:B------:R-:W-:Y:S01]  /*f590*/  SEL R55, R68, R79, P0 ;  /* 0x0000004f44377207 */ /* 0x000fe20000000000 */
[----:B------:R-:W-:Y:S04]  /*f5a0*/  SHFL.IDX PT, R67, R67, R6, 0x1c1f ;  /* 0x001c1f0643437589 */ /* 0x000fe800000e0000 */
[----:B------:R1:W-:Y:S04]  /*f5b0*/  SHFL.IDX PT, R85, R85, R6, 0x1c1f ;  /* 0x001c1f0655557589 */ /* 0x0003e800000e0000 */
[----:B------:R-:W-:Y:S04]  /*f5c0*/  SHFL.IDX PT, R60, R60, R7, 0x1c1f ;  /* 0x001c1f073c3c7589 */ /* 0x000fe800000e0000 */
[----:B------:R2:W3:Y:S01]  /*f5d0*/  SHFL.IDX PT, R118, R118, R7, 0x1c1f ;  /* 0x001c1f0776767589 */ /* 0x0004e200000e0000 */
[----:B-1----:R-:W-:-:S03]  /*f5e0*/  IMAD.U32 R6, RZ, RZ, UR6 ;  /* 0x00000006ff067e24 */ /* 0x002fc6000f8e00ff */
[----:B------:R1:W-:Y:S04]  /*f5f0*/  STSM.16.M88.4 [R91], R8 ;  /* 0x000000085b007844 */ /* 0x0003e80000000200 */
[----:B------:R4:W-:Y:S01]  /*f600*/  STSM.16.M88.4 [R90], R12 ;  /* 0x0000000c5a007844 */ /* 0x0009e20000000200 */
[----:B0-----:R-:W-:Y:S01]  /*f610*/  SEL R59, R74, R83, P0 ;  /* 0x000000534a3b7207 */ /* 0x001fe20000000000 */
[----:B--2---:R-:W-:Y:S01]  /*f620*/  IMAD.U32 R7, RZ, RZ, UR7 ;  /* 0x00000007ff077e24 */ /* 0x004fe2000f8e00ff */
[----:B------:R-:W-:Y:S01]  /*f630*/  ULDC.64 UR6, c[0x0][0xc08] ;  /* 0x0003020000067ab9 */ /* 0x000fe20000000a00 */
[----:B------:R3:W-:Y:S04]  /*f640*/  STSM.16.M88.4 [R89], R24 ;  /* 0x0000001859007844 */ /* 0x0007e80000000200 */
[----:B------:R-:W-:Y:S01]  /*f650*/  STSM.16.M88.4 [R87], R28 ;  /* 0x0000001c57007844 */ /* 0x000fe20000000200 */
[----:B-1----:R-:W-:-:S03]  /*f660*/  SEL R8, R41, R48, P0 ;  /* 0x0000003029087207 */ /* 0x002fc60000000000 */
[----:B------:R-:W-:Y:S01]  /*f670*/  STSM.16.M88.4 [R86], R32 ;  /* 0x0000002056007844 */ /* 0x000fe20000000200 */
[----:B------:R-:W-:Y:S02]  /*f680*/  SEL R10, R48, R41, P0 ;  /* 0x00000029300a7207 */ /* 0x000fe40000000000 */
[----:B------:R-:W-:Y:S01]  /*f690*/  SEL R9, R75, R64, P0 ;  /* 0x000000404b097207 */ /* 0x000fe20000000000 */
[----:B------:R-:W-:Y:S01]  /*f6a0*/  STSM.16.M88.4 [R84], R36 ;  /* 0x0000002454007844 */ /* 0x000fe20000000200 */
[----:B------:R-:W-:Y:S02]  /*f6b0*/  SEL R11, R64, R75, P0 ;  /* 0x0000004b400b7207 */ /* 0x000fe40000000000 */
[----:B------:R-:W-:Y:S02]  /*f6c0*/  SEL R48, R57, R50, P0 ;  /* 0x0000003239307207 */ /* 0x000fe40000000000 */
[----:B------:R-:W-:Y:S01]  /*f6d0*/  SEL R50, R50, R57, P0 ;  /* 0x0000003932327207 */ /* 0x000fe20000000000 */
[----:B------:R0:W-:Y:S01]  /*f6e0*/  STSM.16.M88.4 [R82], R8 ;  /* 0x0000000852007844 */ /* 0x0001e20000000200 */
[----:B----4-:R-:W-:-:S02]  /*f6f0*/  SEL R12, R61, R56, P0 ;  /* 0x000000383d0c7207 */ /* 0x010fc40000000000 */
[----:B------:R-:W-:Y:S01]  /*f700*/  SEL R14, R56, R61, P0 ;  /* 0x0000003d380e7207 */ /* 0x000fe20000000000 */
[----:B------:R-:W-:Y:S01]  /*f710*/  STSM.16.M88.4 [R80], R48 ;  /* 0x0000003050007844 */ /* 0x000fe20000000200 */
[----:B------:R-:W-:Y:S02]  /*f720*/  SEL R13, R81, R70, P0 ;  /* 0x00000046510d7207 */ /* 0x000fe40000000000 */
[----:B------:R-:W-:Y:S01]  /*f730*/  SEL R15, R70, R81, P0 ;  /* 0x00000051460f7207 */ /* 0x000fe20000000000 */
[----:B------:R-:W-:Y:S01]  /*f740*/  STSM.16.M88.4 [R78], R52 ;  /* 0x000000344e007844 */ /* 0x000fe20000000200 */
[----:B------:R-:W-:Y:S02]  /*f750*/  SEL R56, R65, R58, P0 ;  /* 0x0000003a41387207 */ /* 0x000fe40000000000 */
[----:B------:R-:W-:Y:S01]  /*f760*/  SEL R58, R58, R65, P0 ;  /* 0x000000413a3a7207 */ /* 0x000fe20000000000 */
[----:B------:R1:W-:Y:S01]  /*f770*/  STSM.16.M88.4 [R76], R12 ;  /* 0x0000000c4c007844 */ /* 0x0003e20000000200 */
[----:B------:R-:W-:Y:S01]  /*f780*/  SEL R57, R83, R74, P0 ;  /* 0x0000004a53397207 */ /* 0x000fe20000000000 */
[----:B------:R-:W-:Y:S01]  /*f790*/  UISETP.NE.U32.AND UP1, UPT, UR6, URZ, UPT ;  /* 0x0000003f0600728c */ /* 0x000fe2000bf25070 */
[----:B---3--:R-:W-:Y:S01]  /*f7a0*/  SEL R25, R85, R118, P0 ;  /* 0x0000007655197207 */ /* 0x008fe20000000000 */
[----:B------:R-:W-:Y:S01]  /*f7b0*/  ULDC UR8, c[0x0][0xa88] ;  /* 0x0002a20000087ab9 */ /* 0x000fe20000000800 */
[----:B------:R-:W-:Y:S01]  /*f7c0*/  SEL R27, R118, R85, P0 ;  /* 0x00000055761b7207 */ /* 0x000fe20000000000 */
[----:B------:R2:W-:Y:S01]  /*f7d0*/  STSM.16.M88.4 [R21], R56 ;  /* 0x0000003815007844 */ /* 0x0005e20000000200 */
[----:B------:R-:W-:-:S02]  /*f7e0*/  SEL R24, R67, R60, P0 ;  /* 0x0000003c43187207 */ /* 0x000fc40000000000 */
[----:B------:R-:W-:Y:S01]  /*f7f0*/  SEL R26, R60, R67, P0 ;  /* 0x000000433c1a7207 */ /* 0x000fe20000000000 */
[----:B------:R-:W3:Y:S04]  /*f800*/  LDC R65, c[0x0][0xbe8] ;  /* 0x0002fa00ff417b82 */ /* 0x000ee80000000800 */
[----:B------:R2:W-:Y:S04]  /*f810*/  STSM.16.M88.4 [R20], R24 ;  /* 0x0000001814007844 */ /* 0x0005e80000000200 */
[----:B------:R-:W-:Y:S01]  /*f820*/  BAR.SYNC.DEFER_BLOCKING 0x1, 0x100 ;  /* 0x0044000000007b1d */ /* 0x000fe20000010000 */
[----:B------:R-:W-:-:S06]  /*f830*/  UISETP.NE.AND.EX UP1, UPT, UR7, URZ, UPT, UP1 ;  /* 0x0000003f0700728c */ /* 0x000fcc000bf25310 */
[----:B------:R-:W-:-:S05]  /*f840*/  PLOP3.LUT P0, PT, PT, PT, UP1, 0x80, 0x0 ;  /* 0x000000000000781c */ /* 0x000fca0003f0f018 */
[----:B------:R-:W-:-:S04]  /*f850*/  @UP1 ULEA UR6, UP2, UR36, UR6, 0x2 ;  /* 0x0000000624061291 */ /* 0x000fc8000f84103f */
[----:B------:R-:W-:Y:S01]  /*f860*/  @UP1 ULEA.HI.X UR7, UR36, UR7, UR37, 0x2, UP2 ;  /* 0x0000000724071291 */ /* 0x000fe200090f1425 */
[----:B0-----:R-:W-:Y:S02]  /*f870*/  IMAD.U32 R10, RZ, RZ, UR8 ;  /* 0x00000008ff0a7e24 */ /* 0x001fe4000f8e00ff */
[----:B-1----:R-:W-:-:S03]  /*f880*/  IMAD.U32 R14, RZ, RZ, UR6 ;  /* 0x00000006ff0e7e24 */ /* 0x002fc6000f8e00ff */
[----:B------:R-:W-:Y:S01]  /*f890*/  IMAD.U32 R15, RZ, RZ, UR7 ;  /* 0x00000007ff0f7e24 */ /* 0x000fe2000f8e00ff */
[----:B------:R-:W4:Y:S01]  /*f8a0*/  @P2 LDG.E R8, desc[UR52][R6.64] ;  /* 0x0000003406082981 */ /* 0x000f22000c1e1900 */
[----:B---3--:R-:W-:Y:S01]  /*f8b0*/  ISETP.NE.AND P1, PT, R65, 0x1, PT ;  /* 0x000000014100780c */ /* 0x008fe20003f25270 */
[----:B------:R-:W-:Y:S02]  /*f8c0*/  UMOV UR4, URZ ;  /* 0x0000003f00047c82 */ /* 0x000fe40008000000 */
[----:B------:R2:W5:Y:S10]  /*f8d0*/  @P0 LDG.E R10, desc[UR52][R14.64] ;  /* 0x000000340e0a0981 */ /* 0x000574000c1e1900 */
[----:B------:R-:W0:Y:S08]  /*f8e0*/  @P1 LDC R9, c[0x0][0xbec] ;  /* 0x0002fb00ff091b82 */ /* 0x000e300000000800 */
[----:B------:R-:W1:Y:S01]  /*f8f0*/  @P1 LDC R12, c[0x0][0xbf0] ;  /* 0x0002fc00ff0c1b82 */ /* 0x000e620000000800 */
[----:B----4-:R-:W-:Y:S01]  /*f900*/  @P2 R2UR UR4, R8 ;  /* 0x00000000080422ca */ /* 0x010fe200000e0000 */
[----:B012---:R-:W-:-:S14]  /*f910*/  @P0 BRA `(.L_x_2222) ;  /* 0x0000000000100947 */ /* 0x007fdc0003800000 */
[----:B------:R-:W-:Y:S05]  /*f920*/  @!P2 BRA `(.L_x_2222) ;  /* 0x00000000000ca947 */ /* 0x000fea0003800000 */
[----:B------:R-:W2:Y:S04]  /*f930*/  LDG.E R11, desc[UR52][R6.64] ;  /* 0x00000034060b7981 */ /* 0x000ea8000c1e1900 */
[----:B-----5:R-:W2:Y:S02]  /*f940*/  LDG.E R10, desc[UR52][R6.64+0x4] ;  /* 0x00000434060a7981 */ /* 0x020ea4000c1e1900 */
[----:B--2---:R-:W-:-:S07]  /*f950*/  IMAD.IADD R10, R10, 0x1, -R11 ;  /* 0x000000010a0a7824 */ /* 0x004fce00078e0a0b */
.L_x_2222:
[----:B------:R-:W-:Y:S01]  /*f960*/  USHF.R.S32.HI UR14, URZ, 0x1f, UR42 ;  /* 0x0000001f3f0e7899 */ /* 0x000fe2000801142a */
[----:B------:R-:W-:Y:S01]  /*f970*/  VIADD R14, R18, UR39 ;  /* 0x00000027120e7c36 */ /* 0x000fe20008000000 */
[----:B------:R-:W-:Y:S01]  /*f980*/  ULDC.64 UR12, c[0x0][0xb90] ;  /* 0x0002e400000c7ab9 */ /* 0x000fe20000000a00 */
[----:B------:R-:W-:Y:S01]  /*f990*/  USHF.R.S32.HI UR9, URZ, 0x1f, UR4 ;  /* 0x0000001f3f097899 */ /* 0x000fe20008011404 */
[----:B------:R-:W-:Y:S01]  /*f9a0*/  VIADD R28, R223, UR39 ;  /* 0x00000027df1c7c36 */ /* 0x000fe20008000000 */
        /* <DEDUP_REMOVED lines=21> */
[----:B-----5:R-:W-:Y:S01]  /*fb00*/  IMAD R69, R10, R65, RZ ;  /* 0x000000410a457224 */ /* 0x020fe200078e02ff */
[----:B------:R-:W-:Y:S01]  /*fb10*/  IADD3 R6, P0, R6, UR6, RZ ;  /* 0x0000000606067c10 */ /* 0x000fe2000ff1e0ff */
[----:B------:R-:W-:Y:S01]  /*fb20*/  ULDC.64 UR10, c[0x0][0xaa0] ;  /* 0x0002a800000a7ab9 */ /* 0x000fe20000000a00 */
[----:B------:R-:W-:Y:S01]  /*fb30*/  IMAD.U32 R12, RZ, RZ, UR8 ;  /* 0x00000008ff0c7e24 */ /* 0x000fe2000f8e00ff */
[----:B------:R-:W-:-:S02]  /*fb40*/  SHF.R.S32.HI R8, RZ, 0x1f, R9 ;  /* 0x0000001fff087819 */ /* 0x000fc40000011409 */
[----:B------:R-:W-:Y:S02]  /*fb50*/  IADD3 R11, P6, R4, 0x2000, RZ ;  /* 0x00002000040b7810 */ /* 0x000fe40007fde0ff */
[----:B------:R-:W-:Y:S01]  /*fb60*/  IADD3.X R7, R7, UR7, R12, P0, !PT ;  /* 0x0000000707077c10 */ /* 0x000fe200087fe40c */
[----:B------:R-:W-:Y:S01]  /*fb70*/  ULDC.64 UR6, c[0x0][0xb88] ;  /* 0x0002e20000067ab9 */ /* 0x000fe20000000a00 */
[----:B------:R-:W-:Y:S01]  /*fb80*/  LOP3.LUT R12, R13, 0x380, RZ, 0xc0, !PT ;  /* 0x000003800d0c7812 */ /* 0x000fe200078ec0ff */
[----:B------:R-:W-:Y:S01]  /*fb90*/  IMAD R14, R8, UR6, RZ ;  /* 0x00000006080e7c24 */ /* 0x000fe2000f8e02ff */
[----:B------:R-:W-:Y:S01]  /*fba0*/  LOP3.LUT R8, R11, 0x380, RZ, 0xc0, !PT ;  /* 0x000003800b087812 */ /* 0x000fe200078ec0ff */
[C---:B------:R-:W-:Y:S01]  /*fbb0*/  IMAD.WIDE.U32 R6, R9.reuse, UR6, R6 ;  /* 0x0000000609067c25 */ /* 0x040fe2000f8e0006 */
[----:B------:R-:W-:Y:S01]  /*fbc0*/  SHF.R.U64 R12, R12, 0x3, RZ ;  /* 0x000000030c0c7819 */ /* 0x000fe200000012ff */
[----:B------:R-:W-:Y:S01]  /*fbd0*/  UIMAD UR8, UR9, UR10, URZ ;  /* 0x0000000a090872a4 */ /* 0x000fe2000f8e023f */
[----:B------:R-:W-:Y:S01]  /*fbe0*/  IADD3 R45, P4, R4, 0x4000, RZ ;  /* 0x00004000042d7810 */ /* 0x000fe20007f9e0ff */
[----:B------:R-:W-:Y:S01]  /*fbf0*/  IMAD R15, R9, UR7, R14 ;  /* 0x00000007090f7c24 */ /* 0x000fe2000f8e020e */
[----:B------:R-:W-:Y:S01]  /*fc00*/  ULDC.64 UR6, c[0x0][0xb50] ;  /* 0x0002d40000067ab9 */ /* 0x000fe20000000a00 */
[----:B------:R-:W-:Y:S01]  /*fc10*/  LOP3.LUT R12, R12, R13, RZ, 0x3c, !PT ;  /* 0x0000000d0c0c7212 */ /* 0x000fe200078e3cff */
[----:B------:R-:W-:Y:S01]  /*fc20*/  IMAD.X R13, RZ, RZ, R5, P2 ;  /* 0x000000ffff0d7224 */ /* 0x000fe200010e0605 */
[----:B------:R-:W-:Y:S01]  /*fc30*/  LEA R14, P0, R6, UR6, 0x2 ;  /* 0x00000006060e7c11 */ /* 0x000fe2000f8010ff */
[----:B------:R-:W-:Y:S01]  /*fc40*/  IMAD.IADD R7, R7, 0x1, R15 ;  /* 0x0000000107077824 */ /* 0x000fe200078e020f */
[----:B------:R-:W-:-:S02]  /*fc50*/  IADD3 R25, P2, R4, 0x7000, RZ ;  /* 0x0000700004197810 */ /* 0x000fc40007f5e0ff */
[----:B------:R-:W-:Y:S01]  /*fc60*/  IADD3 R33, P3, R4, 0x6000, RZ ;  /* 0x0000600004217810 */ /* 0x000fe20007f7e0ff */
[----:B------:R-:W-:Y:S01]  /*fc70*/  SHFL.IDX PT, R20, R14, RZ, 0x1c1f ;  /* 0x001c1fff0e147589 */ /* 0x000fe200000e0000 */
[----:B------:R-:W-:Y:S02]  /*fc80*/  LEA.HI.X R26, R6, UR7, R7, 0x2, P0 ;  /* 0x00000007061a7c11 */ /* 0x000fe400080f1407 */
[----:B------:R-:W-:Y:S01]  /*fc90*/  SHF.R.U64 R8, R8, 0x3, RZ ;  /* 0x0000000308087819 */ /* 0x000fe200000012ff */
[----:B------:R-:W-:Y:S01]  /*fca0*/  SHFL.IDX PT, R38, R14, 0x1, 0x1c1f ;  /* 0x003c1f000e267f89 */ /* 0x000fe200000e0000 */
[----:B------:R-:W-:Y:S01]  /*fcb0*/  IADD3 R41, P0, R4, 0x5000, RZ ;  /* 0x0000500004297810 */ /* 0x000fe20007f1e0ff */
[----:B------:R-:W-:Y:S01]  /*fcc0*/  UIMAD UR8, UR4, UR11, UR8 ;  /* 0x0000000b040872a4 */ /* 0x000fe2000f8e0208 */
[----:B------:R-:W-:Y:S01]  /*fcd0*/  LOP3.LUT R24, R25, 0x380, RZ, 0xc0, !PT ;  /* 0x0000038019187812 */ /* 0x000fe200078ec0ff */
[----:B------:R-:W1:Y:S01]  /*fce0*/  SHFL.IDX PT, R21, R26, RZ, 0x1c1f ;  /* 0x001c1fff1a157589 */ /* 0x000e6200000e0000 */
[----:B------:R-:W-:Y:S01]  /*fcf0*/  LOP3.LUT R40, R41, 0x380, RZ, 0xc0, !PT ;  /* 0x0000038029287812 */ /* 0x000fe200078ec0ff */
[----:B------:R-:W-:Y:S01]  /*fd00*/  IMAD.X R9, RZ, RZ, R5, P6 ;  /* 0x000000ffff097224 */ /* 0x000fe200030e0605 */
[----:B------:R-:W-:Y:S01]  /*fd10*/  SHF.R.U64 R24, R24, 0x3, RZ ;  /* 0x0000000318187819 */ /* 0x000fe200000012ff */
[----:B------:R-:W2:Y:S01]  /*fd20*/  SHFL.IDX PT, R39, R26, 0x1, 0x1c1f ;  /* 0x003c1f001a277f89 */ /* 0x000ea200000e0000 */
[----:B------:R-:W-:-:S02]  /*fd30*/  SHF.R.U64 R40, R40, 0x3, RZ ;  /* 0x0000000328287819 */ /* 0x000fc400000012ff */
[----:B------:R-:W-:Y:S01]  /*fd40*/  LOP3.LUT R24, R24, R25, RZ, 0x3c, !PT ;  /* 0x0000001918187212 */ /* 0x000fe200078e3cff */
[--C-:B------:R-:W-:Y:S01]  /*fd50*/  IMAD.X R25, RZ, RZ, R5.reuse, P2 ;  /* 0x000000ffff197224 */ /* 0x100fe200010e0605 */
[----:B------:R-:W-:Y:S01]  /*fd60*/  LOP3.LUT R40, R40, R41, RZ, 0x3c, !PT ;  /* 0x0000002928287212 */ /* 0x000fe200078e3cff */
[----:B------:R-:W-:Y:S01]  /*fd70*/  IMAD.X R41, RZ, RZ, R5, P0 ;  /* 0x000000ffff297224 */ /* 0x000fe200000e0605 */
[----:B------:R-:W-:Y:S02]  /*fd80*/  LOP3.LUT P0, RZ, R221, 0x3, RZ, 0xc0, !PT ;  /* 0x00000003ddff7812 */ /* 0x000fe4000780c0ff */
[----:B------:R-:W-:Y:S02]  /*fd90*/  IADD3 R7, P5, R4, 0x3000, RZ ;  /* 0x0000300004077810 */ /* 0x000fe40007fbe0ff */
[----:B------:R-:W-:Y:S01]  /*fda0*/  ISETP.GE.OR P2, PT, R28, R69, P0 ;  /* 0x000000451c00720c */ /* 0x000fe20000746670 */
[----:B------:R-:W-:Y:S01]  /*fdb0*/  UIMAD.WIDE.U32 UR6, UR4, UR10, URZ ;  /* 0x0000000a040672a5 */ /* 0x000fe2000f8e003f */
[----:B------:R-:W-:-:S02]  /*fdc0*/  LOP3.LUT R6, R7, 0x380, RZ, 0xc0, !PT ;  /* 0x0000038007067812 */ /* 0x000fc400078ec0ff */
[----:B------:R-:W-:Y:S01]  /*fdd0*/  LOP3.LUT R44, R45, 0x380, RZ, 0xc0, !PT ;  /* 0x000003802d2c7812 */ /* 0x000fe200078ec0ff */
[----:B------:R-:W-:Y:S01]  /*fde0*/  ULDC.64 UR10, c[0x0][0xae8] ;  /* 0x0002ba00000a7ab9 */ /* 0x000fe20000000a00 */
[----:B------:R-:W-:Y:S02]  /*fdf0*/  LOP3.LUT R32, R33, 0x380, RZ, 0xc0, !PT ;  /* 0x0000038021207812 */ /* 0x000fe400078ec0ff */
[----:B------:R-:W-:Y:S01]  /*fe00*/  LOP3.LUT R8, R8, R11, RZ, 0x3c, !PT ;  /* 0x0000000b08087212 */ /* 0x000fe200078e3cff */
[----:B------:R-:W-:Y:S01]  /*fe10*/  VIADD R11, R28, 0x8 ;  /* 0x000000081c0b7836 */ /* 0x000fe20000000000 */
[----:B------:R-:W-:Y:S02]  /*fe20*/  SHF.R.U64 R6, R6, 0x3, RZ ;  /* 0x0000000306067819 */ /* 0x000fe400000012ff */
[----:B------:R-:W-:Y:S01]  /*fe30*/  IADD3 R57, P6, R4, 0x8000, RZ ;  /* 0x0000800004397810 */ /* 0x000fe20007fde0ff */
        /* <DEDUP_REMOVED lines=10> */
[----:B------:R-:W-:Y:S01]  /*fee0*/  LOP3.LUT R29, R4, 0x380, RZ, 0xc0, !PT ;  /* 0x00000380041d7812 */ /* 0x000fe200078ec0ff */
        /* <DEDUP_REMOVED lines=8> */
[----:B------:R-:W-:Y:S01]  /*ff70*/  IMAD.X R33, RZ, RZ, R5, P3 ;  /* 0x000000ffff217224 */ /* 0x000fe200018e0605 */
[----:B------:R-:W-:Y:S01]  /*ff80*/  IADD3 R15, P3, R4, 0xb000, RZ ;  /* 0x0000b000040f7810 */ /* 0x000fe20007f7e0ff */
[----:B------:R-:W-:Y:S01]  /*ff90*/  ULDC.64 UR8, c[0x0][0xaf0] ;  /* 0x0002bc0000087ab9 */ /* 0x000fe20000000a00 */
[----:B------:R-:W-:Y:S01]  /*ffa0*/  UIADD3 UR7, UR7, UR4, URZ ;  /* 0x0000000407077290 */ /* 0x000fe2000fffe03f */
[----:B------:R-:W-:Y:S01]  /*ffb0*/  LOP3.LUT R56, R57, 0x380, RZ, 0xc0, !PT ;  /* 0x0000038039387812 */ /* 0x000fe200078ec0ff */
[----:B------:R-:W-:Y:S01]  /*ffc0*/  UIMAD UR4, UR37, UR8, URZ ;  /* 0x00000008250472a4 */ /* 0x000fe2000f8e023f */
[----:B------:R-:W-:Y:S01]  /*ffd0*/  LOP3.LUT R52, R53, 0x380, RZ, 0xc0, !PT ;  /* 0x0000038035347812 */ /* 0x000fe200078ec0ff */
[----:B--2---:R2:W-:Y:S01]  /*ffe0*/  @!P0 ST.E desc[UR52][R38.64], R2 ;  /* 0x0000000226008985 */ /* 0x0045e2000c101934 */
[----:B------:R-:W-:-:S02]  /*fff0*/  LOP3.LUT R48, R49, 0x380, RZ, 0xc0, !PT ;  /* 0x0000038031307812 */ /* 0x000fc400078ec0ff */
[----:B------:R-:W-:Y:S01]  /*10000*/  SHF.R.U64 R29, R29, 0x3, RZ ;  /* 0x000000031d1d7819 */ /* 0x000fe200000012ff */
[----:B------:R-:W-:Y:S01]  /*10010*/  IMAD.MOV.U32 R61, RZ, RZ, R60 ;  /* 0x000000ffff3d7224 */ /* 0x000fe200078e003c */
[----:B------:R-:W-:Y:S01]  /*10020*/  LOP3.LUT R10, R15, 0x380, RZ, 0xc0, !PT ;  /* 0x000003800f0a7812 */ /* 0x000fe200078ec0ff */
[----:B-1----:R-:W-:Y:S01]  /*10030*/  @P1 IMAD.HI.U32 R0, R60, R21, RZ ;  /* 0x000000153c001227 */ /* 0x002fe200078e00ff */
[----:B------:R-:W-:Y:S01]  /*10040*/  SHF.R.U64 R56, R56, 0x3, RZ ;  /* 0x0000000338387819 */ /* 0x000fe200000012ff */
[----:B------:R-:W-:Y:S01]  /*10050*/  UIMAD UR4, UR36, UR9, UR4 ;  /* 0x00000009240472a4 */ /* 0x000fe2000f8e0204 */
[----:B------:R-:W-:Y:S01]  /*10060*/  SHF.R.U64 R52, R52, 0x3, RZ ;  /* 0x0000000334347819 */ /* 0x000fe200000012ff */
[----:B------:R-:W-:Y:S01]  /*10070*/  UIMAD.WIDE.U32 UR6, UR36, UR8, UR6 ;  /* 0x00000008240672a5 */ /* 0x000fe2000f8e0006 */
[----:B0-----:R-:W-:Y:S01]  /*10080*/  @P1 SHF.R.U32.HI R61, RZ, R67, R0 ;  /* 0x00000043ff3d1219 */ /* 0x001fe20000011600 */
[----:B------:R-:W-:Y:S01]  /*10090*/  IMAD.X R37, RZ, RZ, R5, P3 ;  /* 0x000000ffff257224 */ /* 0x000fe200018e0605 */
[----:B------:R-:W-:Y:S01]  /*100a0*/  SHF.R.U64 R48, R48, 0x3, RZ ;  /* 0x0000000330307819 */ /* 0x000fe200000012ff */
[----:B------:R-:W5:Y:S01]  /*100b0*/  LD.E.128 R44, desc[UR52][R44.64] ;  /* 0x000000342c2c7980 */ /* 0x000f62000c101d00 */
        /* <DEDUP_REMOVED lines=74> */
.L_x_2224:
[----:B------:R-:W-:Y:S05]  /*10560*/  BSYNC B1 ;  /* 0x0000000000017941 */ /* 0x000fea0003800000 */
.L_x_2223:
        /* <DEDUP_REMOVED lines=17> */
.L_x_2226:
[----:B------:R-:W-:Y:S05]  /*10680*/  BSYNC B1 ;  /* 0x0000000000017941 */ /* 0x000fea0003800000 */
.L_x_2225:
        /* <DEDUP_REMOVED lines=17> */
.L_x_2228:
[----:B------:R-:W-:Y:S05]  /*107a0*/  BSYNC B1 ;  /* 0x0000000000017941 */ /* 0x000fea0003800000 */
.L_x_2227:
[----:B-1----:R-:W-:Y:S01]  /*107b0*/  VIADD R0, R66, 0x60 ;  /* 0x0000006042007836 */ /* 0x002fe20000000000 */
[----:B--2-4-:R-:W4:Y:S04]  /*107c0*/  SHFL.IDX PT, R64, R64, 0x3, 0x181f ;  /* 0x00781f0040407f89 */ /* 0x014f2800000e0000 */
[----:B------:R-:W-:Y:S01]  /*107d0*/  ISETP.GE.AND P0, PT, R0, R69, PT ;  /* 0x000000450000720c */ /* 0x000fe20003f06270 */
[----:B0-----:R0:W1:-:S12]  /*107e0*/  SHFL.IDX PT, R11, R62, 0x3, 0x181f ;  /* 0x00781f003e0b7f89 */ /* 0x00105800000e0000 */
[----:B0-----:R-:W-:Y:S05]  /*107f0*/  @P0 BRA `(.L_x_2229) ;  /* 0x0000000c00580947 */ /* 0x001fea0003800000 */
[----:B------:R-:W-:Y:S02]  /*10800*/  ULDC UR4, c[0x0][0xac8] ;  /* 0x0002b20000047ab9 */ /* 0x000fe40000000800 */
[----:B------:R-:W-:Y:S02]  /*10810*/  ISETP.GE.AND P2, PT, R16, UR4, PT ;  /* 0x0000000410007c0c */ /* 0x000fe4000bf46270 */
[----:B------:R-:W-:-:S11]  /*10820*/  ISETP.GE.AND P3, PT, R19, UR4, PT ;  /* 0x0000000413007c0c */ /* 0x000fd6000bf66270 */
[CC--:B-1----:R-:W-:Y:S02]  /*10830*/  @!P2 LEA R2, P0, R16.reuse, R11.reuse, 0x1 ;  /* 0x0000000b1002a211 */ /* 0x0c2fe400078008ff */
[C---:B------:R-:W-:Y:S02]  /*10840*/  @!P3 LEA R8, P1, R19.reuse, R11, 0x1 ;  /* 0x0000000b1308b211 */ /* 0x040fe400078208ff */
        /* <DEDUP_REMOVED lines=10> */
.L_x_2221:
        /* <DEDUP_REMOVED lines=33> */
.L_x_2230:
[----:B------:R-:W-:Y:S01]  /*10b00*/  USEL UR36, UR36, URZ, !UP0 ;  /* 0x0000003f24247287 */ /* 0x000fe2000c000000 */
[----:B------:R-:W-:Y:S01]  /*10b10*/  BSSY B1, `(.L_x_2231) ;  /* 0x000002c000017945 */ /* 0x000fe20003800000 */
[----:B------:R-:W-:-:S03]  /*10b20*/  USEL UR37, UR37, URZ, !UP0 ;  /* 0x0000003f25257287 */ /* 0x000fc6000c000000 */
[----:B------:R-:W-:Y:S09]  /*10b30*/  @P1 BRA `(.L_x_2232) ;  /* 0x0000000000a41947 */ /* 0x000ff20003800000 */
        /* <DEDUP_REMOVED lines=41> */
.L_x_2232:
[----:B------:R-:W-:Y:S05]  /*10dd0*/  BSYNC B1 ;  /* 0x0000000000017941 */ /* 0x000fea0003800000 */
.L_x_2231:
        /* <DEDUP_REMOVED lines=65> */
.L_x_2234:
[----:B------:R-:W-:Y:S05]  /*111f0*/  BSYNC B1 ;  /* 0x0000000000017941 */ /* 0x000fea0003800000 */
.L_x_2233:
        /* <DEDUP_REMOVED lines=17> */
.L_x_2236:
[----:B------:R-:W-:Y:S05]  /*11310*/  BSYNC B1 ;  /* 0x0000000000017941 */ /* 0x000fea0003800000 */
.L_x_2235:
        /* <DEDUP_REMOVED lines=17> */
.L_x_2238:
[----:B------:R-:W-:Y:S05]  /*11430*/  BSYNC B1 ;  /* 0x0000000000017941 */ /* 0x000fea0003800000 */
.L_x_2237:
        /* <DEDUP_REMOVED lines=18> */
.L_x_2229:
[----:B------:R-:W-:Y:S05]  /*11560*/  BSYNC B0 ;  /* 0x0000000000007941 */ /* 0x000fea0003800000 */
.L_x_2220:
[----:B------:R-:W-:Y:S02]  /*11570*/  ULDC UR4, c[0x0][0xc3c] ;  /* 0x00030f0000047ab9 */ /* 0x000fe40000000800 */
[----:B------:R-:W-:-:S13]  /*11580*/  ISETP.GE.AND P0, PT, R63, UR4, PT ;  /* 0x000000043f007c0c */ /* 0x000fda000bf06270 */
[----:B------:R-:W-:Y:S05]  /*11590*/  @!P0 BRA `(.L_x_2239) ;  /* 0xfffffef800208947 */ /* 0x000fea000383ffff */
[----:B------:R-:W-:Y:S05]  /*115a0*/  EXIT ;  /* 0x000000000000794d */ /* 0x000fea0003800000 */
.L_x_2181:
[----:B------:R-:W-:-:S08]  /*115b0*/  NOP ;  /* 0x0000000000007918 */ /* 0x000fd00000000000 */
[----:B------:R-:W0:-:S00]  /*115c0*/  USETMAXREG.DEALLOC.CTAPOOL 0x18 ;  /* 0x00000018000079c8 */ /* 0x000e0000080e0500 */
[----:B0-----:R-:W-:Y:S01]  /*115d0*/  LOP3.LUT R0, R0, 0x3, RZ, 0xc0, !PT ;  /* 0x0000000300007812 */ /* 0x001fe200078ec0ff */
[----:B------:R-:W-:-:S05]  /*115e0*/  IMAD.MOV.U32 R6, RZ, RZ, RZ ;  /* 0x000000ffff067224 */ /* 0x000fca00078e00ff */
[----:B------:R-:W0:Y:S02]  /*115f0*/  SHFL.IDX PT, R0, R0, RZ, 0x1f ;  /* 0x00001fff00007589 */ /* 0x000e2400000e0000 */
[----:B0-----:R-:W-:-:S04]  /*11600*/  ISETP.NE.AND P0, PT, R0, RZ, PT ;  /* 0x000000ff0000720c */ /* 0x001fc80003f05270 */
[----:B------:R-:W-:-:S05]  /*11610*/  P2R R0, PR, RZ, 0x1 ;  /* 0x00000001ff007803 */ /* 0x000fca0000000000 */
[----:B------:R0:W-:Y:S04]  /*11620*/  STL [R1+0x30], R0 ;  /* 0x0000300001007387 */ /* 0x0001e80000100800 */
        /* <DEDUP_REMOVED lines=12> */
.L_x_2240:
[----:B0-----:R-:W0:Y:S01]  /*116f0*/  S2R R0, SR_TID.X ;  /* 0x0000000000007919 */ /* 0x001e220000002100 */
        /* <DEDUP_REMOVED lines=40> */
.L_x_2246:
        /* <DEDUP_REMOVED lines=14> */
.L_x_2245:
[----:B------:R-:W-:Y:S05]  /*11a60*/  BSYNC B0 ;  /* 0x0000000000007941 */ /* 0x000fea0003800000 */
.L_x_2244:
        /* <DEDUP_REMOVED lines=22> */
.L_x_2242:
        /* <DEDUP_REMOVED lines=25> */
.L_x_2247:
        /* <DEDUP_REMOVED lines=58> */
.L_x_2243:
[----:B------:R0:W-:Y:S01]  /*12100*/  STL [R1+0x10], R0 ;  /* 0x0000100001007387 */ /* 0x0001e20000100800 */
[----:B------:R-:W-:-:S03]  /*12110*/  UMOV UR36, URZ ;  /* 0x0000003f00247c82 */ /* 0x000fc60008000000 */
[----:B------:R0:W-:Y:S02]  /*12120*/  STL [R1+0x14], RZ ;  /* 0x000014ff01007387 */ /* 0x0001e40000100800 */
.L_x_2248:
        /* <DEDUP_REMOVED lines=11> */
.L_x_2241:
        /* <DEDUP_REMOVED lines=22> */
[----:B0-----:R-:W-:-:S04]  /*12340*/  LOP3.LUT R0, R4, 0x180, RZ, 0xc0, !PT ;  /* 0x0000018004007812 */ /* 0x001fc800078ec0ff */
[----:B------:R-:W-:Y:S01]  /*12350*/  LOP3.LUT R3, R0, 0x30, R3, 0xf8, !PT ;  /* 0x0000003000037812 */ /* 0x000fe200078ef803 */
[----:B------:R-:W-:-:S05]  /*12360*/  IMAD.SHL.U32 R0, R10, 0x10, RZ ;  /* 0x000000100a007824 */ /* 0x000fca00078e00ff */
[----:B------:R-:W-:-:S04]  /*12370*/  LOP3.LUT R2, R0, 0x1b0, RZ, 0xc0, !PT ;  /* 0x000001b000027812 */ /* 0x000fc800078ec0ff */
        /* <DEDUP_REMOVED lines=26> */
.L_x_2322:
[----:B------:R-:W-:Y:S01]  /*12520*/  ULDC.64 UR4, c[0x0][0xc88] ;  /* 0x0003220000047ab9 */ /* 0x000fe20000000a00 */
[----:B------:R-:W-:Y:S01]  /*12530*/  IMAD.MOV.U32 R0, RZ, RZ, RZ ;  /* 0x000000ffff007224 */ /* 0x000fe200078e00ff */
[----:B------:R-:W-:Y:S01]  /*12540*/  UIMAD.WIDE UR4, UR42, 0x4, UR4 ;  /* 0x000000042a0478a5 */ /* 0x000fe2000f8e0204 */
[----:B------:R-:W-:Y:S01]  /*12550*/  ULDC.64 UR8, c[0x0][0xa18] ;  /* 0x0002860000087ab9 */ /* 0x000fe20000000a00 */
[----:B------:R-:W-:-:S04]  /*12560*/  ULDC.64 UR6, c[0x0][0xa08] ;  /* 0x0002820000067ab9 */ /* 0x000fc80000000a00 */
[----:B------:R-:W-:Y:S02]  /*12570*/  IMAD.U32 R2, RZ, RZ, UR4 ;  /* 0x00000004ff027e24 */ /* 0x000fe4000f8e00ff */
[----:B------:R-:W-:Y:S01]  /*12580*/  IMAD.U32 R3, RZ, RZ, UR5 ;  /* 0x00000005ff037e24 */ /* 0x000fe2000f8e00ff */
[----:B------:R-:W-:-:S04]  /*12590*/  ULDC.64 UR4, c[0x0][0xa28] ;  /* 0x00028a0000047ab9 */ /* 0x000fc80000000a00 */
[----:B------:R-:W2:Y:S01]  /*125a0*/  LDG.E R2, desc[UR52][R2.64] ;  /* 0x0000003402027981 */ /* 0x000ea2000c1e1900 */
[----:B------:R-:W-:-:S04]  /*125b0*/  UISETP.NE.U32.AND UP0, UPT, UR4, URZ, UPT ;  /* 0x0000003f0400728c */ /* 0x000fc8000bf05070 */
[----:B------:R-:W-:-:S06]  /*125c0*/  UISETP.NE.AND.EX UP0, UPT, UR5, URZ, UPT, UP0 ;  /* 0x0000003f0500728c */ /* 0x000fcc000bf05300 */
[----:B------:R-:W-:Y:S02]  /*125d0*/  PLOP3.LUT P0, PT, PT, PT, UP0, 0x80, 0x0 ;  /* 0x000000000000781c */ /* 0x000fe40003f0f008 */
[----:B------:R-:W-:-:S04]  /*125e0*/  ISETP.NE.U32.AND P1, PT, RZ, UR6, PT ;  /* 0x00000006ff007c0c */ /* 0x000fc8000bf25070 */
[----:B------:R-:W-:Y:S01]  /*125f0*/  ISETP.NE.AND.EX P1, PT, RZ, UR7, PT, P1 ;  /* 0x00000007ff007c0c */ /* 0x000fe2000bf25310 */
[----:B------:R-:W-:Y:S01]  /*12600*/  IMAD.MOV.U32 R8, RZ, RZ, RZ ;  /* 0x000000ffff087224 */ /* 0x000fe200078e00ff */
[----:B--2---:R-:W-:-:S13]  /*12610*/  R2UR UR43, R2 ;  /* 0x00000000022b72ca */ /* 0x004fda00000e0000 */
[----:B------:R-:W-:Y:S02]  /*12620*/  USHF.R.S32.HI UR46, URZ, 0x1f, UR43 ;  /* 0x0000001f3f2e7899 */ /* 0x000fe4000801142b */
[----:B------:R-:W-:-:S04]  /*12630*/  @UP0 ULEA UR4, UP1, UR43, UR4, 0x2 ;  /* 0x000000042b040291 */ /* 0x000fc8000f82103f */
[----:B------:R-:W-:Y:S02]  /*12640*/  @UP0 ULEA.HI.X UR5, UR43, UR5, UR46, 0x2, UP1 ;  /* 0x000000052b050291 */ /* 0x000fe400088f142e */
[----:B------:R-:W-:Y:S01]  /*12650*/  IMAD.U32 R2, RZ, RZ, UR4 ;  /* 0x00000004ff027e24 */ /* 0x000fe2000f8e00ff */
[----:B------:R-:W-:-:S03]  /*12660*/  USHF.L.U32 UR44, UR43, 0x2, URZ ;  /* 0x000000022b2c7899 */ /* 0x000fc6000800063f */
[----:B------:R-:W-:Y:S01]  /*12670*/  IMAD.U32 R3, RZ, RZ, UR5 ;  /* 0x00000005ff037e24 */ /* 0x000fe2000f8e00ff */
[----:B------:R-:W-:Y:S01]  /*12680*/  ULDC.64 UR4, c[0x0][0xa00] ;  /* 0x0002800000047ab9 */ /* 0x000fe20000000a00 */
[----:B------:R-:W-:-:S03]  /*12690*/  USHF.L.U64.HI UR45, UR43, 0x2, UR46 ;  /* 0x000000022b2d7899 */ /* 0x000fc6000801022e */
[----:B0-----:R0:W5:Y:S01]  /*126a0*/  @P0 LDG.E R0, desc[UR52][R2.64] ;  /* 0x0000003402000981 */ /* 0x001162000c1e1900 */
[----:B------:R-:W-:Y:S01]  /*126b0*/  ISETP.NE.U32.AND P0, PT, RZ, UR4, PT ;  /* 0x00000004ff007c0c */ /* 0x000fe2000bf05070 */
[----:B------:R-:W-:Y:S02]  /*126c0*/  UIADD3 UR4, UP0, UR44, UR4, URZ ;  /* 0x000000042c047290 */ /* 0x000fe4000ff1e03f */
[----:B------:R-:W-:Y:S01]  /*126d0*/  UIADD3 UR6, UP1, UR44, UR6, URZ ;  /* 0x000000062c067290 */ /* 0x000fe2000ff3e03f */
[----:B------:R-:W-:Y:S01]  /*126e0*/  ISETP.NE.AND.EX P0, PT, RZ, UR5, PT, P0 ;  /* 0x00000005ff007c0c */ /* 0x000fe2000bf05300 */
[----:B------:R-:W-:Y:S02]  /*126f0*/  UIADD3.X UR5, UR45, UR5, URZ, UP0, !UPT ;  /* 0x000000052d057290 */ /* 0x000fe400087fe43f */
[----:B------:R-:W-:Y:S02]  /*12700*/  UISETP.NE.U32.AND UP0, UPT, UR8, URZ, UPT ;  /* 0x0000003f0800728c */ /* 0x000fe4000bf05070 */
[----:B------:R-:W-:Y:S01]  /*12710*/  UIADD3.X UR7, UR45, UR7, URZ, UP1, !UPT ;  /* 0x000000072d077290 */ /* 0x000fe20008ffe43f */
[----:B0-----:R-:W-:Y:S01]  /*12720*/  IMAD.U32 R2, RZ, RZ, UR4 ;  /* 0x00000004ff027e24 */ /* 0x001fe2000f8e00ff */
[----:B------:R-:W-:Y:S01]  /*12730*/  UISETP.NE.AND.EX UP0, UPT, UR9, URZ, UPT, UP0 ;  /* 0x0000003f0900728c */ /* 0x000fe2000bf05300 */
[----:B------:R-:W-:-:S02]  /*12740*/  IMAD.U32 R3, RZ, RZ, UR5 ;  /* 0x00000005ff037e24 */ /* 0x000fc4000f8e00ff */
[----:B-1----:R-:W-:Y:S02]  /*12750*/  IMAD.U32 R4, RZ, RZ, UR6 ;  /* 0x00000006ff047e24 */ /* 0x002fe4000f8e00ff */
[----:B------:R-:W-:Y:S01]  /*12760*/  IMAD.U32 R5, RZ, RZ, UR7 ;  /* 0x00000007ff057e24 */ /* 0x000fe2000f8e00ff */
[----:B------:R-:W-:-:S05]  /*12770*/  PLOP3.LUT P2, PT, PT, PT, UP0, 0x80, 0x0 ;  /* 0x000000000000781c */ /* 0x000fca0003f4f008 */
[----:B------:R-:W-:Y:S01]  /*12780*/  @UP0 UIADD3 UR4, UP1, UR44, UR8, URZ ;  /* 0x000000082c040290 */ /* 0x000fe2000ff3e03f */
[----:B------:R0:W5:Y:S03]  /*12790*/  @P1 LDG.E R8, desc[UR52][R4.64] ;  /* 0x0000003404081981 */ /* 0x000166000c1e1900 */
[----:B------:R-:W-:Y:S01]  /*127a0*/  @UP0 UIADD3.X UR5, UR45, UR9, URZ, UP1, !UPT ;  /* 0x000000092d050290 */ /* 0x000fe20008ffe43f */
[----:B------:R0:W5:Y:S01]  /*127b0*/  @P0 LDG.E R9, desc[UR52][R2.64] ;  /* 0x0000003402090981 */ /* 0x000162000c1e1900 */
[----:B------:R-:W-:Y:S01]  /*127c0*/  ULDC UR6, c[0x0][0x288] ;  /* 0x0000a20000067ab9 */ /* 0x000fe20000000800 */
[----:B------:R-:W-:Y:S02]  /*127d0*/  IMAD.U32 R6, RZ, RZ, UR4 ;  /* 0x00000004ff067e24 */ /* 0x000fe4000f8e00ff */
[----:B------:R-:W-:Y:S02]  /*127e0*/  IMAD.U32 R10, RZ, RZ, UR6 ;  /* 0x00000006ff0a7e24 */ /* 0x000fe4000f8e00ff */
[----:B------:R-:W-:-:S05]  /*127f0*/  IMAD.U32 R7, RZ, RZ, UR5 ;  /* 0x00000005ff077e24 */ /* 0x000fca000f8e00ff */
[----:B------:R-:W2:Y:S04]  /*12800*/  @P2 LDG.E R10, desc[UR52][R6.64] ;  /* 0x00000034060a2981 */ /* 0x000ea8000c1e1900 */
[----:B--2---:R0:W-:Y:S01]  /*12810*/  STL [R1+0x1c], R10 ;  /* 0x00001c0a01007387 */ /* 0x0041e20000100800 */
[----:B------:R-:W-:Y:S05]  /*12820*/  @P2 BRA `(.L_x_2250) ;  /* 0x0000000000142947 */ /* 0x000fea0003800000 */
[----:B------:R-:W-:Y:S05]  /*12830*/  @!P0 BRA `(.L_x_2250) ;  /* 0x0000000000108947 */ /* 0x000fea0003800000 */
[----:B------:R-:W2:Y:S04]  /*12840*/  LDG.E R6, desc[UR52][R2.64] ;  /* 0x0000003402067981 */ /* 0x000ea8000c1e1900 */
[----:B0-----:R-:W2:Y:S02]  /*12850*/  LDG.E R2, desc[UR52][R2.64+0x4] ;  /* 0x0000043402027981 */ /* 0x001ea4000c1e1900 */
[----:B--2---:R-:W-:-:S05]  /*12860*/  IMAD.IADD R2, R2, 0x1, -R6 ;  /* 0x0000000102027824 */ /* 0x004fca00078e0a06 */
[----:B------:R1:W-:Y:S02]  /*12870*/  STL [R1+0x1c], R2 ;  /* 0x00001c0201007387 */ /* 0x0003e40000100800 */
.L_x_2250:
[----:B-----5:R-:W-:Y:S01]  /*12880*/  IMAD.IADD R6, R8, 0x1, R0 ;  /* 0x0000000108067824 */ /* 0x020fe200078e0200 */
[----:B------:R-:W-:Y:S01]  /*12890*/  ULDC.64 UR4, c[0x0][0x418] ;  /* 0x0001060000047ab9 */ /* 0x000fe20000000a00 */
[----:B0-----:R-:W-:Y:S01]  /*128a0*/  IMAD.U32 R3, RZ, RZ, UR43 ;  /* 0x0000002bff037e24 */ /* 0x001fe2000f8e00ff */
[----:B------:R-:W-:Y:S01]  /*128b0*/  UISETP.NE.U32.AND UP0, UPT, UR4, URZ, UPT ;  /* 0x0000003f0400728c */ /* 0x000fe2000bf05070 */
[----:B------:R-:W-:Y:S01]  /*128c0*/  UMOV UR47, URZ ;  /* 0x0000003f002f7c82 */ /* 0x000fe20008000000 */
[----:B------:R-:W-:Y:S01]  /*128d0*/  ULDC.64 UR6, c[0x0][0xa20] ;  /* 0x0002880000067ab9 */ /* 0x000fe20000000a00 */
[----:B------:R0:W-:Y:S01]  /*128e0*/  STL [R1+0xc], R6 ;  /* 0x00000c0601007387 */ /* 0x0001e20000100800 */
[----:B------:R-:W-:Y:S01]  /*128f0*/  @P0 R2UR UR47, R9 ;  /* 0x00000000092f02ca */ /* 0x000fe200000e0000 */
[----:B------:R-:W-:Y:S01]  /*12900*/  UISETP.NE.AND.EX UP0, UPT, UR5, URZ, UPT, UP0 ;  /* 0x0000003f0500728c */ /* 0x000fe2000bf05300 */
[----:B------:R-:W-:Y:S01]  /*12910*/  ISETP.NE.U32.AND P0, PT, RZ, UR6, PT ;  /* 0x00000006ff007c0c */ /* 0x000fe2000bf05070 */
[----:B------:R0:W-:Y:S01]  /*12920*/  STL [R1], R3 ;  /* 0x0000000301007387 */ /* 0x0001e20000100800 */
[----:B------:R-:W-:Y:S01]  /*12930*/  ULDC UR4, c[0x0][0x424] ;  /* 0x0001090000047ab9 */ /* 0x000fe20000000800 */
[----:B------:R-:W-:Y:S01]  /*12940*/  ULDC UR5, c[0x0][0x2f0] ;  /* 0x0000bc0000057ab9 */ /* 0x000fe20000000800 */
[----:B------:R-:W-:Y:S01]  /*12950*/  ISETP.NE.AND.EX P0, PT, RZ, UR7, PT, P0 ;  /* 0x00000007ff007c0c */ /* 0x000fe2000bf05300 */
[----:B------:R-:W-:-:S04]  /*12960*/  USEL UR4, UR4, 0x1, UP0 ;  /* 0x0000000104047887 */ /* 0x000fc80008000000 */
[----:B------:R-:W-:-:S06]  /*12970*/  UIMAD UR4, UR4, UR5, URZ ;  /* 0x00000005040472a4 */ /* 0x000fcc000f8e023f */
[----:B-1----:R-:W-:Y:S02]  /*12980*/  IMAD.U32 R2, RZ, RZ, UR4 ;  /* 0x00000004ff027e24 */ /* 0x002fe4000f8e00ff */
[----:B0-----:R-:W-:Y:S05]  /*12990*/  @!P0 BRA `(.L_x_2251) ;  /* 0x0000000000188947 */ /* 0x001fea0003800000 */
[----:B------:R-:W-:-:S04]  /*129a0*/  UIADD3 UR4, UP0, UR44, UR6, URZ ;  /* 0x000000062c047290 */ /* 0x000fc8000ff1e03f */
[----:B------:R-:W-:Y:S02]  /*129b0*/  UIADD3.X UR5, UR45, UR7, URZ, UP0, !UPT ;  /* 0x000000072d057290 */ /* 0x000fe400087fe43f */
[----:B------:R-:W-:-:S04]  /*129c0*/  IMAD.U32 R2, RZ, RZ, UR4 ;  /* 0x00000004ff027e24 */ /* 0x000fc8000f8e00ff */
[----:B------:R-:W-:-:S05]  /*129d0*/  IMAD.U32 R3, RZ, RZ, UR5 ;  /* 0x00000005ff037e24 */ /* 0x000fca000f8e00ff */
[----:B------:R0:W5:Y:S01]  /*129e0*/  LDG.E R2, desc[UR52][R2.64] ;  /* 0x0000003402027981 */ /* 0x000162000c1e1900 */
[----:B------:R-:W-:Y:S05]  /*129f0*/  BRA `(.L_x_2252) ;  /* 0x0000000000107947 */ /* 0x000fea0003800000 */
.L_x_2251:
[----:B------:R-:W-:Y:S05]  /*12a00*/  @!P1 BRA `(.L_x_2252) ;  /* 0x00000000000c9947 */ /* 0x000fea0003800000 */
[----:B------:R-:W2:Y:S04]  /*12a10*/  LDG.E R2, desc[UR52][R4.64] ;  /* 0x0000003404027981 */ /* 0x000ea8000c1e1900 */
[----:B------:R-:W2:Y:S02]  /*12a20*/  LDG.E R4, desc[UR52][R4.64+0x4] ;  /* 0x0000043404047981 */ /* 0x000ea4000c1e1900 */
[----:B--2---:R-:W-:-:S07]  /*12a30*/  IMAD.IADD R2, R4, 0x1, -R2 ;  /* 0x0000000104027824 */ /* 0x004fce00078e0a02 */
.L_x_2252:
[----:B------:R-:W2:Y:S04]  /*12a40*/  LDL R4, [R1+0x1c] ;  /* 0x00001c0001047983 */ /* 0x000ea80000100800 */
[----:B0-----:R-:W3:Y:S01]  /*12a50*/  LDL R3, [R1+0x14] ;  /* 0x0000140001037983 */ /* 0x001ee20000100800 */
[----:B-----5:R-:W-:Y:S01]  /*12a60*/  IMAD.IADD R0, R2, 0x1, -R0 ;  /* 0x0000000102007824 */ /* 0x020fe200078e0a00 */
[----:B------:R-:W-:Y:S01]  /*12a70*/  BSSY B7, `(.L_x_2253) ;  /* 0x0000383000077945 */ /* 0x000fe20003800000 */
[----:B------:R-:W0:Y:S02]  /*12a80*/  LDC R2, c[0x0][0x448] ;  /* 0x00011200ff027b82 */ /* 0x000e240000000800 */
[----:B0-----:R-:W-:-:S13]  /*12a90*/  ISETP.NE.AND P0, PT, R2, 0x1, PT ;  /* 0x000000010200780c */ /* 0x001fda0003f05270 */
[----:B------:R-:W0:Y:S01]  /*12aa0*/  @P0 LDC R2, c[0x0][0x450] ;  /* 0x00011400ff020b82 */ /* 0x000e220000000800 */
[----:B--2---:R-:W-:-:S07]  /*12ab0*/  IMAD.MOV.U32 R5, RZ, RZ, R4 ;  /* 0x000000ffff057224 */ /* 0x004fce00078e0004 */
[----:B------:R-:W1:Y:S01]  /*12ac0*/  @P0 LDC R4, c[0x0][0x44c] ;  /* 0x00011300ff040b82 */ /* 0x000e620000000800 */
[----:B---3--:R-:W-:-:S04]  /*12ad0*/  IMAD.SHL.U32 R3, R3, 0x80, RZ ;  /* 0x0000008003037824 */ /* 0x008fc800078e00ff */
[----:B------:R-:W-:-:S04]  /*12ae0*/  VIADD R3, R3, 0x7f ;  /* 0x0000007f03037836 */ /* 0x000fc80000000000 */
[----:B-1----:R-:W-:-:S05]  /*12af0*/  @P0 IMAD.HI.U32 R4, R3, R4, RZ ;  /* 0x0000000403040227 */ /* 0x002fca00078e00ff */
[----:B0-----:R-:W-:Y:S01]  /*12b00*/  @P0 SHF.R.U32.HI R3, RZ, R2, R4 ;  /* 0x00000002ff030219 */ /* 0x001fe20000011604 */
[C---:B------:R-:W-:Y:S01]  /*12b10*/  VIADD R2, R0.reuse, 0x9f ;  /* 0x0000009f00027836 */ /* 0x040fe20000000000 */
[----:B------:R-:W-:-:S03]  /*12b20*/  IADD3 R0, R0, 0xa0, -R5 ;  /* 0x000000a000007810 */ /* 0x000fc60007ffe805 */
[----:B------:R-:W-:-:S04]  /*12b30*/  IMAD.HI R2, R2, 0x66666667, RZ ;  /* 0x6666666702027827 */ /* 0x000fc800078e02ff */
[----:B------:R-:W-:Y:S01]  /*12b40*/  IMAD.IADD R0, R0, 0x1, R3 ;  /* 0x0000000100007824 */ /* 0x000fe200078e0203 */
[----:B------:R-:W-:-:S03]  /*12b50*/  SHF.R.U32.HI R3, RZ, 0x1f, R2 ;  /* 0x0000001fff037819 */ /* 0x000fc60000011602 */
[----:B------:R-:W-:Y:S01]  /*12b60*/  IMAD.HI R0, R0, 0x66666667, RZ ;  /* 0x6666666700007827 */ /* 0x000fe200078e02ff */
[----:B------:R-:W-:-:S04]  /*12b70*/  LEA.HI.SX32 R3, R2, R3, 0x1a ;  /* 0x0000000302037211 */ /* 0x000fc800078fd2ff */
[----:B------:R-:W-:-:S04]  /*12b80*/  SHF.R.U32.HI R2, RZ, 0x1f, R0 ;  /* 0x0000001fff027819 */ /* 0x000fc80000011600 */
[----:B------:R-:W-:-:S04]  /*12b90*/  LEA.HI.SX32 R2, R0, R2, 0x1a ;  /* 0x0000000200027211 */ /* 0x000fc800078fd2ff */
[----:B------:R-:W-:-:S04]  /*12ba0*/  VIMNMX R4, R3, R2, PT ;  /* 0x0000000203047248 */ /* 0x000fc80003fe0100 */
[----:B------:R-:W-:Y:S01]  /*12bb0*/  ISETP.GT.AND P0, PT, R4, RZ, PT ;  /* 0x000000ff0400720c */ /* 0x000fe20003f04270 */
        /* <DEDUP_REMOVED lines=20> */
.L_x_2254:
        /* <DEDUP_REMOVED lines=20> */
.L_x_2257:
[----:B------:R-:W-:Y:S05]  /*12e40*/  BSYNC B6 ;  /* 0x0000000000067941 */ /* 0x000fea0003800000 */
.L_x_2256:
[----:B------:R-:W-:Y:S01]  /*12e50*/  VIADD R0, R17, 0xf200 ;  /* 0x0000f20011007836 */ /* 0x000fe20000000000 */
[----:B------:R-:W-:Y:S04]  /*12e60*/  BSSY B6, `(.L_x_2258) ;  /* 0x0000014000067945 */ /* 0x000fe80003800000 */
[----:B------:R-:W-:-:S04]  /*12e70*/  LOP3.LUT P0, RZ, R0, 0x1bf, RZ, 0xc0, !PT ;  /* 0x000001bf00ff7812 */ /* 0x000fc8000780c0ff */
[----:B------:R-:W-:-:S09]  /*12e80*/  P2R R16, PR, RZ, 0x1 ;  /* 0x00000001ff107803 */ /* 0x000fd20000000000 */
        /* <DEDUP_REMOVED lines=17> */
.L_x_2259:
[----:B------:R-:W-:Y:S05]  /*12fa0*/  BSYNC B6 ;  /* 0x0000000000067941 */ /* 0x000fea0003800000 */
.L_x_2258:
        /* <DEDUP_REMOVED lines=20> */
.L_x_2261:
[----:B------:R-:W-:Y:S05]  /*130f0*/  BSYNC B6 ;  /* 0x0000000000067941 */ /* 0x000fea0003800000 */
.L_x_2260:
[----:B------:R-:W-:Y:S01]  /*13100*/  ISETP.NE.AND P6, PT, R16, RZ, PT ;  /* 0x000000ff1000720c */ /* 0x000fe20003fc5270 */
[----:B------:R-:W-:-:S12]  /*13110*/  BSSY B6, `(.L_x_2262) ;  /* 0x0000012000067945 */ /* 0x000fd80003800000 */
        /* <DEDUP_REMOVED lines=17> */
.L_x_2263:
[----:B------:R-:W-:Y:S05]  /*13230*/  BSYNC B6 ;  /* 0x0000000000067941 */ /* 0x000fea0003800000 */
.L_x_2262:
[----:B------:R-:W2:Y:S01]  /*13240*/  LDL R8, [R1] ;  /* 0x0000000001087983 */ /* 0x000ea20000100800 */
[----:B------:R-:W-:Y:S02]  /*13250*/  ULDC.64 UR4, c[0x0][0x9f8] ;  /* 0x00027e0000047ab9 */ /* 0x000fe40000000a00 */
[----:B------:R-:W-:-:S04]  /*13260*/  UISETP.NE.U32.AND UP0, UPT, UR4, URZ, UPT ;  /* 0x0000003f0400728c */ /* 0x000fc8000bf05070 */
[----:B------:R-:W-:-:S06]  /*13270*/  UISETP.NE.AND.EX UP0, UPT, UR5, URZ, UPT, UP0 ;  /* 0x0000003f0500728c */ /* 0x000fcc000bf05300 */
[----:B------:R-:W-:-:S05]  /*13280*/  PLOP3.LUT P0, PT, PT, PT, UP0, 0x80, 0x0 ;  /* 0x000000000000781c */ /* 0x000fca0003f0f008 */
[----:B------:R-:W-:-:S04]  /*13290*/  @UP0 UIADD3 UR4, UP1, UR44, UR4, URZ ;  /* 0x000000042c040290 */ /* 0x000fc8000ff3e03f */
[----:B------:R-:W-:Y:S02]  /*132a0*/  @UP0 UIADD3.X UR5, UR45, UR5, URZ, UP1, !UPT ;  /* 0x000000052d050290 */ /* 0x000fe40008ffe43f */
[----:B------:R-:W-:-:S04]  /*132b0*/  IMAD.U32 R2, RZ, RZ, UR4 ;  /* 0x00000004ff027e24 */ /* 0x000fc8000f8e00ff */
[----:B------:R-:W-:Y:S01]  /*132c0*/  IMAD.U32 R3, RZ, RZ, UR5 ;  /* 0x00000005ff037e24 */ /* 0x000fe2000f8e00ff */
[----:B------:R-:W0:Y:S01]  /*132d0*/  S2R R0, SR_TID.X ;  /* 0x0000000000007919 */ /* 0x000e220000002100 */
[----:B------:R-:W-:-:S03]  /*132e0*/  ULDC.64 UR4, c[0x0][0xa08] ;  /* 0x0002820000047ab9 */ /* 0x000fc60000000a00 */
[----:B--2---:R1:W2:Y:S01]  /*132f0*/  @P0 LDG.E R8, desc[UR52][R2.64] ;  /* 0x0000003402080981 */ /* 0x0042a2000c1e1900 */
[----:B0-----:R-:W-:-:S04]  /*13300*/  SHF.R.U32.HI R0, RZ, 0x5, R0 ;  /* 0x00000005ff007819 */ /* 0x001fc80000011600 */
[----:B------:R-:W-:Y:S01]  /*13310*/  LOP3.LUT R0, R0, 0x3, RZ, 0xc0, !PT ;  /* 0x0000000300007812 */ /* 0x000fe200078ec0ff */
[----:B-1----:R-:W0:Y:S01]  /*13320*/  LDC.64 R2, c[0x0][0x418] ;  /* 0x00010600ff027b82 */ /* 0x002e220000000a00 */
[----:B--2---:R-:W-:Y:S01]  /*13330*/  SHF.R.S32.HI R9, RZ, 0x1f, R8 ;  /* 0x0000001fff097819 */ /* 0x004fe20000011408 */
[----:B------:R1:W-:Y:S01]  /*13340*/  @P0 STL [R1], R8 ;  /* 0x0000000801000387 */ /* 0x0003e20000100800 */
[----:B0-----:R-:W-:Y:S01]  /*13350*/  LOP3.LUT P0, RZ, R2, UR4, RZ, 0xfc, !PT ;  /* 0x0000000402ff7c12 */ /* 0x001fe2000f80fcff */
[----:B------:R-:W-:Y:S02]  /*13360*/  UMOV UR4, 0xffffffff ;  /* 0xffffffff00047882 */ /* 0x000fe40000000000 */
[----:B------:R1:W-:Y:S01]  /*13370*/  STL [R1+0x4], R9 ;  /* 0x0000040901007387 */ /* 0x0003e20000100800 */
[----:B------:R-:W-:-:S04]  /*13380*/  LOP3.LUT P0, RZ, R3, UR5, RZ, 0xfc, P0 ;  /* 0x0000000503ff7c12 */ /* 0x000fc8000800fcff */
[----:B------:R-:W-:Y:S01]  /*13390*/  SEL R16, R8, RZ, !P0 ;  /* 0x000000ff08107207 */ /* 0x000fe20004000000 */
[----:B------:R-:W-:Y:S08]  /*133a0*/  BRA.DIV UR4, `(.L_x_2264) ;  /* 0x0000004204887947 */ /* 0x000ff0000b800000 */
[----:B------:R0:W2:Y:S02]  /*133b0*/  SHFL.IDX PT, R14, R0, RZ, 0x1f ;  /* 0x00001fff000e7589 */ /* 0x0000a400000e0000 */
.L_x_2341:
[----:B------:R-:W-:Y:S02]  /*133c0*/  PLOP3.LUT P1, PT, PT, PT, PT, 0x8, 0x0 ;  /* 0x000000000000781c */ /* 0x000fe40003f2e170 */
[----:B--2---:R-:W-:Y:S02]  /*133d0*/  ISETP.NE.AND P0, PT, R14, RZ, PT ;  /* 0x000000ff0e00720c */ /* 0x004fe40003f05270 */
[----:B0-----:R-:W-:-:S05]  /*133e0*/  P2R R0, PR, RZ, 0x2 ;  /* 0x00000002ff007803 */ /* 0x001fca0000000000 */
[----:B------:R0:W-:Y:S06]  /*133f0*/  STL [R1+0x8], R0 ;  /* 0x0000080001007387 */ /* 0x0001ec0000100800 */
[----:B------:R-:W-:Y:S05]  /*13400*/  @P0 BRA `(.L_x_2265) ;  /* 0x0000000400bc0947 */ /* 0x000fea0003800000 */
[----:B0-----:R-:W2:Y:S01]  /*13410*/  LDL R0, [R1+0x18] ;  /* 0x0000180001007983 */ /* 0x001ea20000100800 */
[----:B------:R-:W-:Y:S01]  /*13420*/  UMOV UR4, 0xffffffff ;  /* 0xffffffff00047882 */ /* 0x000fe20000000000 */
[----:B--2---:R-:W-:Y:S02]  /*13430*/  VIADD R0, R0, 0xffffffff ;  /* 0xffffffff00007836 */ /* 0x004fe40000000000 */
[----:B------:R-:W-:Y:S05]  /*13440*/  BRA.DIV UR4, `(.L_x_2266) ;  /* 0x0000004204807947 */ /* 0x000fea000b800000 */
[----:B------:R-:W-:-:S13]  /*13450*/  ELECT P6, URZ, PT ;  /* 0x00000000003f782f */ /* 0x000fda00038c0000 */
.L_x_2344:
        /* <DEDUP_REMOVED lines=21> */
.L_x_2267:
[----:B------:R-:W-:Y:S01]  /*135b0*/  IMAD R4, R18, 0x8, R17 ;  /* 0x0000000812047824 */ /* 0x000fe200078e0211 */
[----:B0-----:R-:W-:Y:S01]  /*135c0*/  SHF.L.U32 R3, R19, 0x1f, RZ ;  /* 0x0000001f13037819 */ /* 0x001fe200000006ff */
[----:B-1----:R-:W0:Y:S03]  /*135d0*/  S2R R8, SR_TID.X ;  /* 0x0000000000087919 */ /* 0x002e260000002100 */
[----:B------:R-:W1:Y:S01]  /*135e0*/  SYNCS.PHASECHK.TRANS64.TRYWAIT P0, [R4+URZ+0x33480], R3 ;  /* 0x03348003040075a7 */ /* 0x000e62000800017f */
[----:B0-----:R-:W-:-:S04]  /*135f0*/  LOP3.LUT R8, R8, 0x7f, RZ, 0xc0, !PT ;  /* 0x0000007f08087812 */ /* 0x001fc800078ec0ff */
[----:B------:R-:W-:Y:S01]  /*13600*/  ISETP.NE.AND P1, PT, R8, RZ, PT ;  /* 0x000000ff0800720c */ /* 0x000fe20003f25270 */
[----:B-1----:R-:W-:-:S12]  /*13610*/  @!P0 BRA `(.L_x_2268) ;  /* 0x00000040002c8947 */ /* 0x002fd80003800000 */
.L_x_2345:
        /* <DEDUP_REMOVED lines=8> */
.L_x_2269:
        /* <DEDUP_REMOVED lines=31> */
.L_x_2346:
        /* <DEDUP_REMOVED lines=8> */
.L_x_2271:
        /* <DEDUP_REMOVED lines=8> */
[----:B------:R-:W-:Y:S01]  /*13990*/  PLOP3.LUT P0, PT, PT, PT, PT, 0x80, 0x0 ;  /* 0x000000000000781c */ /* 0x000fe20003f0f070 */
[----:B------:R-:W-:Y:S01]  /*139a0*/  UMOV UR26, URZ ;  /* 0x0000003f001a7c82 */ /* 0x000fe20008000000 */
[----:B------:R-:W-:Y:S01]  /*139b0*/  UMOV UR28, UR36 ;  /* 0x00000024001c7c82 */ /* 0x000fe20008000000 */
[----:B------:R-:W-:Y:S01]  /*139c0*/  UMOV UR18, 0x40 ;  /* 0x0000004000127882 */ /* 0x000fe20000000000 */
[----:B------:R-:W-:Y:S01]  /*139d0*/  P2R R0, PR, RZ, 0x1 ;  /* 0x00000001ff007803 */ /* 0x000fe20000000000 */
[----:B------:R-:W-:-:S02]  /*139e0*/  UIADD3 UR24, UR8, 0x24200, URZ ;  /* 0x0002420008187890 */ /* 0x000fc4000fffe03f */
[----:B------:R-:W-:Y:S02]  /*139f0*/  UIADD3 UR25, UR25, 0x33430, URZ ;  /* 0x0003343019197890 */ /* 0x000fe4000fffe03f */
[----:B------:R-:W-:Y:S01]  /*13a00*/  UIADD3 UR16, UR8, 0x26a00, URZ ;  /* 0x00026a0008107890 */ /* 0x000fe2000fffe03f */
[----:B------:R2:W-:Y:S01]  /*13a10*/  STL [R1+0x8], R0 ;  /* 0x0000080001007387 */ /* 0x0005e20000100800 */
[----:B------:R-:W-:Y:S01]  /*13a20*/  UIADD3 UR8, UR8, 0x29200, URZ ;  /* 0x0002920008087890 */ /* 0x000fe2000fffe03f */
[----:B------:R-:W-:Y:S01]  /*13a30*/  UMOV UR20, UR36 ;  /* 0x0000002400147c82 */ /* 0x000fe20008000000 */
        /* <DEDUP_REMOVED lines=10> */
[----:B------:R2:W-:Y:S02]  /*13ae0*/  UTMALDG.4D [UR8], [UR4], desc[UR6] ;  /* 0x00000608040075b4 */ /* 0x0005e40008019000 */
[----:B--2---:R-:W-:Y:S01]  /*13af0*/  NOP ;  /* 0x0000000000007918 */ /* 0x004fe20000000000 */
.L_x_2265:
[----:B------:R-:W-:Y:S05]  /*13b00*/  WARPSYNC.ALL ;  /* 0x0000000000007948 */ /* 0x000fea0003800000 */
[----:B0-----:R-:W-:Y:S01]  /*13b10*/  VIADD R0, R17, 0x1e200 ;  /* 0x0001e20011007836 */ /* 0x001fe20000000000 */
[----:B------:R-:W-:Y:S01]  /*13b20*/  USHF.R.S32.HI UR4, URZ, 0x1f, UR47 ;  /* 0x0000001f3f047899 */ /* 0x000fe2000801142f */
        /* <DEDUP_REMOVED lines=19> */
[----:B-1----:R-:W-:Y:S02]  /*13c60*/  IMAD.U32 R4, RZ, RZ, UR6 ;  /* 0x00000006ff047e24 */ /* 0x002fe4000f8e00ff */
        /* <DEDUP_REMOVED lines=11> */
.L_x_2273:
[----:B------:R-:W-:Y:S05]  /*13d20*/  BSYNC B6 ;  /* 0x0000000000067941 */ /* 0x000fea0003800000 */
.L_x_2272:
[----:B------:R-:W2:Y:S01]  /*13d30*/  LDL R7, [R1+0x14] ;  /* 0x0000140001077983 */ /* 0x000ea20000100800 */
[----:B------:R-:W0:Y:S01]  /*13d40*/  LDC R5, c[0x0][0x448] ;  /* 0x00011200ff057b82 */ /* 0x000e220000000800 */
[----:B------:R-:W-:Y:S01]  /*13d50*/  ULDC.64 UR8, c[0x0][0x2d8] ;  /* 0x0000b60000087ab9 */ /* 0x000fe20000000a00 */
[----:B------:R-:W3:Y:S01]  /*13d60*/  S2R R2, SR_TID.X ;  /* 0x0000000000027919 */ /* 0x000ee20000002100 */
[----:B0-----:R-:W-:Y:S02]  /*13d70*/  ISETP.NE.AND P0, PT, R5, 0x1, PT ;  /* 0x000000010500780c */ /* 0x001fe40003f05270 */
[C---:B---3--:R-:W-:Y:S01]  /*13d80*/  LOP3.LUT R0, R2.reuse, 0x7f, RZ, 0xc0, !PT ;  /* 0x0000007f02007812 */ /* 0x048fe200078ec0ff */
[----:B------:R-:W-:-:S10]  /*13d90*/  IMAD.SHL.U32 R2, R2, 0x20, RZ ;  /* 0x0000002002027824 */ /* 0x000fd400078e00ff */
[----:B-1----:R-:W0:Y:S01]  /*13da0*/  @P0 LDC R4, c[0x0][0x44c] ;  /* 0x00011300ff040b82 */ /* 0x002e220000000800 */
[----:B------:R-:W-:-:S04]  /*13db0*/  SHF.R.U32.HI R0, RZ, 0x2, R0 ;  /* 0x00000002ff007819 */ /* 0x000fc80000011600 */
[----:B------:R-:W-:-:S03]  /*13dc0*/  LOP3.LUT R2, R0, 0x60, R2, 0xf8, !PT ;  /* 0x0000006000027812 */ /* 0x000fc600078ef802 */
[----:B------:R-:W1:Y:S01]  /*13dd0*/  @P0 LDC R0, c[0x0][0x450] ;  /* 0x00011400ff000b82 */ /* 0x000e620000000800 */
[----:B------:R-:W3:Y:S01]  /*13de0*/  S2R R8, SR_TID.X ;  /* 0x0000000000087919 */ /* 0x000ee20000002100 */
[----:B------:R-:W-:Y:S01]  /*13df0*/  UIMAD UR6, UR44, UR8, URZ ;  /* 0x000000082c0672a4 */ /* 0x000fe2000f8e023f */
[----:B------:R-:W-:Y:S01]  /*13e00*/  UMOV UR4, UR50 ;  /* 0x0000003200047c82 */ /* 0x000fe20008000000 */
[----:B------:R-:W-:Y:S02]  /*13e10*/  UMOV UR5, UR45 ;  /* 0x0000002d00057c82 */ /* 0x000fe40008000000 */
[----:B------:R-:W-:Y:S02]  /*13e20*/  UIMAD UR6, UR36, UR9, UR6 ;  /* 0x00000009240672a4 */ /* 0x000fe4000f8e0206 */
[----:B------:R-:W-:-:S03]  /*13e30*/  UIMAD.WIDE.U32 UR4, UR36, UR8, UR4 ;  /* 0x00000008240472a5 */ /* 0x000fc6000f8e0004 */
        /* <DEDUP_REMOVED lines=9> */
[----:B------:R-:W-:Y:S01]  /*13ed0*/  LOP3.LUT R9, R8, 0x40, RZ, 0xfc, !PT ;  /* 0x0000004008097812 */ /* 0x000fe200078efcff */
[----:B--2---:R-:W-:-:S04]  /*13ee0*/  IMAD R3, R7, 0x80, R2 ;  /* 0x0000008007037824 */ /* 0x004fc800078e0202 */
[----:B0-----:R-:W-:-:S04]  /*13ef0*/  @P0 IMAD.HI.U32 R4, R3, R4, RZ ;  /* 0x0000000403040227 */ /* 0x001fc800078e00ff */
[----:B------:R-:W-:Y:S01]  /*13f00*/  IMAD.MOV.U32 R2, RZ, RZ, R3 ;  /* 0x000000ffff027224 */ /* 0x000fe200078e0003 */
[----:B-1----:R-:W-:-:S04]  /*13f10*/  @P0 SHF.R.U32.HI R2, RZ, R0, R4 ;  /* 0x00000000ff020219 */ /* 0x002fc80000011604 */
[--C-:B------:R-:W-:Y:S01]  /*13f20*/  SHF.R.S32.HI R4, RZ, 0x1f, R2.reuse ;  /* 0x0000001fff047819 */ /* 0x100fe20000011402 */
[----:B------:R-:W-:-:S04]  /*13f30*/  IMAD.MOV R0, RZ, RZ, -R2 ;  /* 0x000000ffff007224 */ /* 0x000fc800078e0a02 */
[----:B------:R-:W-:Y:S02]  /*13f40*/  IMAD R0, R5, R0, R3 ;  /* 0x0000000005007224 */ /* 0x000fe400078e0203 */
[----:B------:R-:W-:Y:S02]  /*13f50*/  IMAD R4, R4, UR8, RZ ;  /* 0x0000000804047c24 */ /* 0x000fe4000f8e02ff */
[----:B------:R-:W-:Y:S02]  /*13f60*/  IMAD.U32 R3, RZ, RZ, UR8 ;  /* 0x00000008ff037e24 */ /* 0x000fe4000f8e00ff */
[C---:B------:R-:W-:Y:S02]  /*13f70*/  IMAD R4, R2.reuse, UR9, R4 ;  /* 0x0000000902047c24 */ /* 0x040fe4000f8e0204 */
        /* <DEDUP_REMOVED lines=11> */
[----:B------:R0:W5:Y:S01]  /*14030*/  LDL R9, [R1+0x28] ;  /* 0x0000280001097983 */ /* 0x0001620000100800 */
[----:B------:R-:W1:Y:S01]  /*14040*/  S2R R6, SR_TID.X ;  /* 0x0000000000067919 */ /* 0x000e620000002100 */
[----:B------:R-:W-:-:S02]  /*14050*/  LOP3.LUT R8, R8, 0x80, RZ, 0xfc, !PT ;  /* 0x0000008008087812 */ /* 0x000fc400078efcff */
[----:B------:R-:W-:Y:S02]  /*14060*/  IADD3.X R0, R3, UR5, R0, P0, !PT ;  /* 0x0000000503007c10 */ /* 0x000fe400087fe400 */
        /* <DEDUP_REMOVED lines=8> */
[----:B------:R-:W2:Y:S04]  /*140f0*/  LDL.LU R6, [R1+0x1c] ;  /* 0x00001c0001067983 */ /* 0x000ea80000300800 */
[----:B------:R-:W3:Y:S01]  /*14100*/  LDL.LU R7, [R1+0x14] ;  /* 0x0000140001077983 */ /* 0x000ee20000300800 */
[----:B------:R-:W-:Y:S01]  /*14110*/  SHF.R.U32.HI R8, RZ, 0x2, R8 ;  /* 0x00000002ff087819 */ /* 0x000fe20000011608 */
[----:B--2---:R-:W-:-:S02]  /*14120*/  IMAD R3, R6, R5, RZ ;  /* 0x0000000506037224 */ /* 0x004fc400078e02ff */
[----:B------:R-:W0:Y:S02]  /*14130*/  SHFL.IDX PT, R6, R2, RZ, 0x1c1f ;  /* 0x001c1fff02067589 */ /* 0x000e2400000e0000 */
[----:B---3--:R-:W-:Y:S02]  /*14140*/  IMAD R4, R7, 0x80, R8 ;  /* 0x0000008007047824 */ /* 0x008fe400078e0208 */
[----:B------:R-:W1:Y:S03]  /*14150*/  SHFL.IDX PT, R5, R0, RZ, 0x1c1f ;  /* 0x001c1fff00057589 */ /* 0x000e6600000e0000 */
[----:B------:R-:W-:-:S13]  /*14160*/  ISETP.GE.AND P4, PT, R4, R3, PT ;  /* 0x000000030400720c */ /* 0x000fda0003f86270 */
[----:B0-----:R-:W-:-:S05]  /*14170*/  @!P4 IADD3 R6, P3, R10, R6, RZ ;  /* 0x000000060a06c210 */ /* 0x001fca0007f7e0ff */
[----:B-1----:R-:W-:-:S04]  /*14180*/  @!P4 IMAD.X R5, RZ, RZ, R5, P3 ;  /* 0x000000ffff05c224 */ /* 0x002fc800018e0605 */
        /* <DEDUP_REMOVED lines=27> */
.L_x_2355:
        /* <DEDUP_REMOVED lines=12> */
.L_x_2276:
[----:B------:R-:W-:Y:S05]  /*14400*/  BSYNC B0 ;  /* 0x0000000000007941 */ /* 0x000fea0003800000 */
.L_x_2275:
[----:B------:R-:W-:Y:S01]  /*14410*/  NOP ;  /* 0x0000000000007918 */ /* 0x000fe20000000000 */
[----:B------:R-:W-:-:S13]  /*14420*/  PLOP3.LUT P0, PT, PT, PT, PT, 0x80, 0x0 ;  /* 0x000000000000781c */ /* 0x000fda0003f0f070 */
.L_x_2277:
        /* <DEDUP_REMOVED lines=18> */
.L_x_2356:
[----:B------:R-:W-:Y:S05]  /*14550*/  BSYNC B0 ;  /* 0x0000000000007941 */ /* 0x000fea0003800000 */
.L_x_2278:
[----:B------:R-:W2:Y:S02]  /*14560*/  LDL R2, [R1+0x18] ;  /* 0x0000180001027983 */ /* 0x000ea40000100800 */
[----:B--2---:R-:W-:-:S13]  /*14570*/  ISETP.GE.AND P0, PT, R2, 0x2, PT ;  /* 0x000000020200780c */ /* 0x004fda0003f06270 */
[----:B------:R-:W-:Y:S05]  /*14580*/  @!P0 BRA `(.L_x_2280) ;  /* 0x0000001000e08947 */ /* 0x000fea0003800000 */
[----:B------:R-:W-:Y:S02]  /*14590*/  VIADD R2, R2, 0xfffffffe ;  /* 0xfffffffe02027836 */ /* 0x000fe40000000000 */
[----:B-1----:R-:W-:Y:S02]  /*145a0*/  IMAD.MOV.U32 R0, RZ, RZ, R19 ;  /* 0x000000ffff007224 */ /* 0x002fe400078e0013 */
[----:B------:R-:W-:-:S07]  /*145b0*/  IMAD.MOV.U32 R8, RZ, RZ, R18 ;  /* 0x000000ffff087224 */ /* 0x000fce00078e0012 */
.L_x_2304:
        /* <DEDUP_REMOVED lines=8> */
[----:B--2---:R-:W-:-:S13]  /*14640*/  ISETP.NE.AND P1, PT, R3, RZ, PT ;  /* 0x000000ff0300720c */ /* 0x004fda0003f25270 */
[----:B------:R-:W-:Y:S05]  /*14650*/  @!P1 BRA `(.L_x_2282) ;  /* 0x0000000800849947 */ /* 0x000fea0003800000 */
[----:B------:R-:W-:Y:S01]  /*14660*/  ULDC.64 UR4, c[0x0][0x418] ;  /* 0x0001060000047ab9 */ /* 0x000fe20000000a00 */
[----:B------:R-:W-:Y:S01]  /*14670*/  IMAD.MOV.U32 R3, RZ, RZ, R2 ;  /* 0x000000ffff037224 */ /* 0x000fe200078e0002 */
[----:B------:R-:W-:-:S04]  /*14680*/  ISETP.NE.U32.AND P0, PT, RZ, UR4, PT ;  /* 0x00000004ff007c0c */ /* 0x000fc8000bf05070 */
[----:B------:R-:W-:-:S13]  /*14690*/  ISETP.NE.AND.EX P0, PT, RZ, UR5, PT, P0 ;  /* 0x00000005ff007c0c */ /* 0x000fda000bf05300 */
[----:B------:R-:W-:Y:S05]  /*146a0*/  @!P0 BRA `(.L_x_2283) ;  /* 0x00000000004c8947 */ /* 0x000fea0003800000 */
[----:B0-----:R-:W2:Y:S01]  /*146b0*/  LDL R9, [R1+0x4] ;  /* 0x0000040001097983 */ /* 0x001ea20000100800 */
        /* <DEDUP_REMOVED lines=13> */
[----:B------:R-:W-:-:S04]  /*14790*/  IMAD.WIDE.U32 R4, R7, UR6, R4 ;  /* 0x0000000607047c25 */ /* 0x000fc8000f8e0004 */
[----:B------:R-:W-:Y:S01]  /*147a0*/  IMAD.IADD R5, R6, 0x1, R5 ;  /* 0x0000000106057824 */ /* 0x000fe200078e0205 */
[----:B------:R-:W-:-:S04]  /*147b0*/  LEA R6, P0, R4, UR4, 0x2 ;  /* 0x0000000404067c11 */ /* 0x000fc8000f8010ff */
[----:B------:R-:W-:-:S05]  /*147c0*/  LEA.HI.X R7, R4, UR5, R5, 0x2, P0 ;  /* 0x0000000504077c11 */ /* 0x000fca00080f1405 */
[----:B------:R1:W5:Y:S04]  /*147d0*/  LDG.E R16, desc[UR52][R6.64] ;  /* 0x0000003406107981 */ /* 0x000368000c1e1900 */
.L_x_2283:
        /* <DEDUP_REMOVED lines=8> */
.L_x_2357:
[----:B------:R-:W-:Y:S05]  /*14860*/  BSYNC B1 ;  /* 0x0000000000017941 */ /* 0x000fea0003800000 */
.L_x_2284:
        /* <DEDUP_REMOVED lines=9> */
.L_x_2287:
[----:B------:R-:W-:Y:S05]  /*14900*/  BSYNC B1 ;  /* 0x0000000000017941 */ /* 0x000fea0003800000 */
.L_x_2286:
        /* <DEDUP_REMOVED lines=12> */
.L_x_2288:
        /* <DEDUP_REMOVED lines=16> */
.L_x_2289:
        /* <DEDUP_REMOVED lines=16> */
.L_x_2290:
        /* <DEDUP_REMOVED lines=13> */
.L_x_2358:
[----:B------:R-:W-:Y:S05]  /*14ca0*/  BSYNC B1 ;  /* 0x0000000000017941 */ /* 0x000fea0003800000 */
.L_x_2291:
[----:B------:R-:W-:Y:S01]  /*14cb0*/  BSSY B1, `(.L_x_2293) ;  /* 0x000000b000017945 */ /* 0x000fe20003800000 */
[----:B------:R-:W-:Y:S02]  /*14cc0*/  IMAD.MOV.U32 R10, RZ, RZ, 0x0 ;  /* 0x00000000ff0a7424 */ /* 0x000fe400078e00ff */
[----:B------:R-:W-:Y:S01]  /*14cd0*/  IMAD.MOV.U32 R11, RZ, RZ, 0x14f00000 ;  /* 0x14f00000ff0b7424 */ /* 0x000fe200078e00ff */
[----:B------:R-:W-:Y:S06]  /*14ce0*/  @P1 BRA `(.L_x_2294) ;  /* 0x00000000001c1947 */ /* 0x000fec0003800000 */
[----:B------:R-:W2:Y:S02]  /*14cf0*/  S2R R3, SR_TID.X ;  /* 0x0000000000037919 */ /* 0x000ea40000002100 */
[----:B--2---:R-:W-:Y:S01]  /*14d00*/  LOP3.LUT R9, R3, 0x1f, RZ, 0xc0, !PT ;  /* 0x0000001f03097812 */ /* 0x004fe200078ec0ff */
[----:B------:R-:W-:-:S03]  /*14d10*/  IMAD.MOV.U32 R3, RZ, RZ, 0x7800 ;  /* 0x00007800ff037424 */ /* 0x000fc600078e00ff */
[----:B------:R-:W-:Y:S01]  /*14d20*/  ISETP.NE.AND P0, PT, R9, RZ, PT ;  /* 0x000000ff0900720c */ /* 0x000fe20003f05270 */
[----:B------:R2:W-:-:S12]  /*14d30*/  SYNCS.ARRIVE.TRANS64 RZ, [R6+URZ+0x33430], R3 ;  /* 0x0334300306ff79a7 */ /* 0x0005d8000800003f */
[----:B--2---:R-:W-:Y:S05]  /*14d40*/  @!P0 BRA `(.L_x_2294) ;  /* 0x0000000000048947 */ /* 0x004fea0003800000 */
[----:B------:R-:W-:Y:S01]  /*14d50*/  BPT.TRAP 0x1 ;  /* 0x000000040000795c */ /* 0x000fe20000300000 */
.L_x_2294:
[----:B------:R-:W-:Y:S05]  /*14d60*/  BSYNC B1 ;  /* 0x0000000000017941 */ /* 0x000fea0003800000 */
.L_x_2293:
        /* <DEDUP_REMOVED lines=8> */
.L_x_2295:
        /* <DEDUP_REMOVED lines=15> */
.L_x_2296:
        /* <DEDUP_REMOVED lines=15> */
.L_x_2297:
        /* <DEDUP_REMOVED lines=10> */
.L_x_2282:
[----:B------:R-:W-:Y:S05]  /*15070*/  BSYNC B0 ;  /* 0x0000000000007941 */ /* 0x000fea0003800000 */
.L_x_2281:
[----:B------:R-:W-:-:S06]  /*15080*/  UISETP.NE.AND UP0, UPT, UR39, 0x3, UPT ;  /* 0x000000032700788c */ /* 0x000fcc000bf05270 */
[----:B------:R-:W-:-:S13]  /*15090*/  PLOP3.LUT P0, PT, PT, PT, UP0, 0x80, 0x0 ;  /* 0x000000000000781c */ /* 0x000fda0003f0f008 */
[----:B------:R-:W-:Y:S05]  /*150a0*/  @!P0 BRA `(.L_x_2298) ;  /* 0x0000000000048947 */ /* 0x000fea0003800000 */
[----:B------:R-:W-:Y:S01]  /*150b0*/  BPT.TRAP 0x1 ;  /* 0x000000040000795c */ /* 0x000fe20000300000 */
.L_x_2298:
        /* <DEDUP_REMOVED lines=8> */
.L_x_2359:
[----:B------:R-:W-:Y:S05]  /*15140*/  BSYNC B0 ;  /* 0x0000000000007941 */ /* 0x000fea0003800000 */
.L_x_2299:
[----:B------:R-:W-:Y:S05]  /*15150*/  @!P1 BRA `(.L_x_2301) ;  /* 0x0000000000049947 */ /* 0x000fea0003800000 */
[----:B------:R-:W-:Y:S01]  /*15160*/  BPT.TRAP 0x1 ;  /* 0x000000040000795c */ /* 0x000fe20000300000 */
.L_x_2301:
[----:B------:R-:W-:Y:S01]  /*15170*/  SHF.L.U32 R0, R0, 0x1f, RZ ;  /* 0x0000001f00007819 */ /* 0x000fe200000006ff */
[----:B------:R-:W-:-:S03]  /*15180*/  IMAD R10, R8, 0x7800, RZ ;  /* 0x00007800080a7824 */ /* 0x000fc600078e02ff */
[----:B------:R-:W2:Y:S02]  /*15190*/  SYNCS.PHASECHK.TRANS64.TRYWAIT P0, [R3+URZ+0x33460], R0 ;  /* 0x03346000030075a7 */ /* 0x000ea4000800017f */
[----:B--2---:R-:W-:Y:S05]  /*151a0*/  @!P0 BRA `(.L_x_2302) ;  /* 0x0000002c00108947 */ /* 0x004fea0003800000 */
.L_x_2360:
        /* <DEDUP_REMOVED lines=105> */
.L_x_2303:
        /* <DEDUP_REMOVED lines=13> */
.L_x_2280:
        /* <DEDUP_REMOVED lines=14> */
[----:B0-----:R-:W0:Y:S01]  /*159f0*/  POPC R7, R4 ;  /* 0x0000000400077309 */ /* 0x001e220000000000 */
[----:B--2---:R-:W0:Y:S02]  /*15a00*/  SHFL.IDX PT, R0, R3, R0, 0x1f ;  /* 0x00001f0003007589 */ /* 0x004e2400000e0000 */
[----:B0-----:R-:W-:-:S05]  /*15a10*/  IADD3 R0, R0, UR40, R7 ;  /* 0x0000002800007c10 */ /* 0x001fca000fffe007 */
[----:B------:R2:W-:Y:S02]  /*15a20*/  STL [R1+0x10], R0 ;  /* 0x0000100001007387 */ /* 0x0005e40000100800 */
.L_x_2306:
[----:B------:R-:W-:Y:S05]  /*15a30*/  BSYNC B0 ;  /* 0x0000000000007941 */ /* 0x000fea0003800000 */
.L_x_2305:
[----:B------:R-:W-:-:S06]  /*15a40*/  UISETP.NE.AND UP0, UPT, UR39, 0x3, UPT ;  /* 0x000000032700788c */ /* 0x000fcc000bf05270 */
[----:B------:R-:W-:-:S13]  /*15a50*/  PLOP3.LUT P1, PT, PT, PT, UP0, 0x80, 0x0 ;  /* 0x000000000000781c */ /* 0x000fda0003f2f008 */
[----:B------:R-:W-:Y:S05]  /*15a60*/  @!P1 BRA `(.L_x_2307) ;  /* 0x0000000000049947 */ /* 0x000fea0003800000 */
[----:B------:R-:W-:Y:S01]  /*15a70*/  BPT.TRAP 0x1 ;  /* 0x000000040000795c */ /* 0x000fe20000300000 */
.L_x_2307:
        /* <DEDUP_REMOVED lines=8> */
.L_x_2361:
[----:B------:R-:W-:Y:S05]  /*15b00*/  BSYNC B0 ;  /* 0x0000000000007941 */ /* 0x000fea0003800000 */
.L_x_2308:
[----:B------:R-:W-:Y:S05]  /*15b10*/  @!P2 BRA `(.L_x_2310) ;  /* 0x000000000004a947 */ /* 0x000fea0003800000 */
[----:B------:R-:W-:Y:S01]  /*15b20*/  BPT.TRAP 0x1 ;  /* 0x000000040000795c */ /* 0x000fe20000300000 */
.L_x_2310:
[----:B-1----:R-:W-:-:S04]  /*15b30*/  SHF.L.U32 R0, R19, 0x1f, RZ ;  /* 0x0000001f13007819 */ /* 0x002fc800000006ff */
[----:B------:R-:W1:Y:S02]  /*15b40*/  SYNCS.PHASECHK.TRANS64.TRYWAIT P1, [R3+URZ+0x33460], R0 ;  /* 0x03346000030075a7 */ /* 0x000e64000802017f */
[----:B-1----:R-:W-:Y:S05]  /*15b50*/  @!P1 BRA `(.L_x_2311) ;  /* 0x0000002000cc9947 */ /* 0x002fea0003800000 */
.L_x_2362:
        /* <DEDUP_REMOVED lines=106> */
.L_x_2312:
        /* <DEDUP_REMOVED lines=10> */
.L_x_2255:
[----:B------:R-:W-:Y:S05]  /*162a0*/  BSYNC B7 ;  /* 0x0000000000077941 */ /* 0x000fea0003800000 */
.L_x_2253:
[----:B0-----:R-:W2:Y:S02]  /*162b0*/  LDL R0, [R1+0x30] ;  /* 0x0000300001007983 */ /* 0x001ea40000100800 */
[----:B--2---:R-:W-:-:S13]  /*162c0*/  ISETP.NE.AND P0, PT, R0, RZ, PT ;  /* 0x000000ff0000720c */ /* 0x004fda0003f05270 */
[----:B------:R-:W-:Y:S05]  /*162d0*/  @!P0 BRA `(.L_x_2313) ;  /* 0x0000000000348947 */ /* 0x000fea0003800000 */
[----:B------:R-:W0:Y:S08]  /*162e0*/  S2UR UR5, SR_CgaCtaId ;  /* 0x00000000000579c3 */ /* 0x000e300000008800 */
[----:B------:R-:W-:Y:S06]  /*162f0*/  BAR.SYNC.DEFER_BLOCKING 0x5, 0x180 ;  /* 0x0146000000007b1d */ /* 0x000fec0000010000 */
[----:B------:R-:W-:-:S02]  /*16300*/  UMOV UR4, 0x400 ;  /* 0x0000040000047882 */ /* 0x000fc40000000000 */
[----:B0-----:R-:W-:-:S06]  /*16310*/  ULEA UR4, UR5, UR4, 0x18 ;  /* 0x0000000405047291 */ /* 0x001fcc000f8ec03f */
[----:B------:R-:W-:-:S05]  /*16320*/  IMAD.U32 R17, RZ, RZ, UR4 ;  /* 0x00000004ff117e24 */ /* 0x000fca000f8e00ff */
[----:B------:R-:W0:Y:S04]  /*16330*/  LDS.128 R4, [R17+0x334d0] ;  /* 0x0334d00011047984 */ /* 0x000e280000000c00 */
[----:B0-----:R0:W-:Y:S01]  /*16340*/  STL.64 [R1+0x10], R4 ;  /* 0x0000100401007387 */ /* 0x0011e20000100a00 */
[----:B------:R-:W-:Y:S02]  /*16350*/  IMAD.MOV.U32 R2, RZ, RZ, R7 ;  /* 0x000000ffff027224 */ /* 0x000fe400078e0007 */
[----:B------:R-:W-:-:S03]  /*16360*/  IMAD.MOV.U32 R0, RZ, RZ, R6 ;  /* 0x000000ffff007224 */ /* 0x000fc600078e0006 */
[----:B------:R-:W-:Y:S02]  /*16370*/  R2UR UR42, R2 ;  /* 0x00000000022a72ca */ /* 0x000fe400000e0000 */
[----:B------:R-:W-:Y:S01]  /*16380*/  R2UR UR36, R0 ;  /* 0x00000000002472ca */ /* 0x000fe200000e0000 */
[----:B------:R-:W-:Y:S06]  /*16390*/  BAR.ARV 0x4, 0x180 ;  /* 0x0106000000007b1d */ /* 0x000fec0000002000 */
[----:B------:R-:W-:Y:S08]  /*163a0*/  BRA `(.L_x_2314) ;  /* 0x0000000800d07947 */ /* 0x000ff00003800000 */
.L_x_2313:
[----:B------:R-:W0:Y:S01]  /*163b0*/  S2R R2, SR_TID.X ;  /* 0x0000000000027919 */ /* 0x000e220000002100 */
        /* <DEDUP_REMOVED lines=27> */
[----:B------:R-:W1:Y:S02]  /*16570*/  SHFL.UP PT, R2, R3, 0x8, RZ ;  /* 0x0500000003027989 */ /* 0x000e6400000e00ff */
[----:B-1----:R-:W-:-:S05]  /*16580*/  SEL R2, R2, RZ, P4 ;  /* 0x000000ff02027207 */ /* 0x002fca0002000000 */
[----:B------:R-:W-:-:S05]  /*16590*/  IMAD.IADD R6, R3, 0x1, R2 ;  /* 0x0000000103067824 */ /* 0x000fca00078e0202 */
        /* <DEDUP_REMOVED lines=10> */
.L_x_2319:
        /* <DEDUP_REMOVED lines=14> */
.L_x_2318:
[----:B------:R-:W-:Y:S05]  /*16720*/  BSYNC B0 ;  /* 0x0000000000007941 */ /* 0x000fea0003800000 */
.L_x_2317:
        /* <DEDUP_REMOVED lines=21> */
.L_x_2315:
        /* <DEDUP_REMOVED lines=21> */
.L_x_2320:
[----:B------:R-:W2:Y:S01]  /*169d0*/  I2F.RP R3, R10 ;  /* 0x0000000a00037306 */ /* 0x000ea20000209400 */
[----:B01----:R-:W-:-:S04]  /*169e0*/  IMAD R8, R2, R4, R7 ;  /* 0x0000000402087224 */ /* 0x003fc800078e0207 */
[----:B------:R-:W-:Y:S01]  /*169f0*/  IMAD.IADD R0, R0, 0x1, -R8 ;  /* 0x0000000100007824 */ /* 0x000fe200078e0a08 */
[----:B------:R0:W-:Y:S02]  /*16a00*/  STL [R1+0x10], R8 ;  /* 0x0000100801007387 */ /* 0x0001e40000100800 */
[----:B--2---:R-:W1:Y:S02]  /*16a10*/  MUFU.RCP R3, R3 ;  /* 0x0000000300037308 */ /* 0x004e640000001000 */
[----:B-1----:R-:W-:-:S06]  /*16a20*/  VIADD R3, R3, 0xffffffe ;  /* 0x0ffffffe03037836 */ /* 0x002fcc0000000000 */
[----:B------:R-:W1:Y:S02]  /*16a30*/  F2I.FTZ.U32.TRUNC.NTZ R3, R3 ;  /* 0x0000000300037305 */ /* 0x000e64000021f000 */
[----:B-1----:R-:W-:-:S04]  /*16a40*/  IMAD.MOV R2, RZ, RZ, -R3 ;  /* 0x000000ffff027224 */ /* 0x002fc800078e0a03 */
        /* <DEDUP_REMOVED lines=22> */
[----:B------:R-:W-:Y:S01]  /*16bb0*/  VIADDMNMX R4, R3, R4, R9, PT ;  /* 0x0000000403047246 */ /* 0x000fe20003800109 */
[----:B------:R-:W-:-:S03]  /*16bc0*/  IMAD.IADD R7, R0, 0x1, R7 ;  /* 0x0000000100077824 */ /* 0x000fc600078e0207 */
[----:B0-----:R-:W-:-:S04]  /*16bd0*/  IABS R8, R4 ;  /* 0x0000000400087213 */ /* 0x001fc80000000000 */
        /* <DEDUP_REMOVED lines=30> */
.L_x_2316:
[----:B------:R1:W-:Y:S01]  /*16dc0*/  STL [R1+0x10], R0 ;  /* 0x0000100001007387 */ /* 0x0003e20000100800 */
[----:B------:R-:W-:Y:S01]  /*16dd0*/  ULDC UR42, c[0x0][0xc3c] ;  /* 0x00030f00002a7ab9 */ /* 0x000fe20000000800 */
[----:B------:R-:W-:Y:S02]  /*16de0*/  UMOV UR36, URZ ;  /* 0x0000003f00247c82 */ /* 0x000fe40008000000 */
[----:B------:R1:W-:Y:S03]  /*16df0*/  STL [R1+0x14], RZ ;  /* 0x000014ff01007387 */ /* 0x0003e60000100800 */
.L_x_2321:
        /* <DEDUP_REMOVED lines=8> */
[----:B------:R-:W-:Y:S01]  /*16e80*/  @!P0 MOV R0, 0x400 ;  /* 0x0000040000008802 */ /* 0x000fe20000000f00 */
[----:B--2---:R-:W-:Y:S02]  /*16e90*/  IMAD.MOV.U32 R4, RZ, RZ, R3 ;  /* 0x000000ffff047224 */ /* 0x004fe400078e0003 */
[----:B------:R-:W0:Y:S01]  /*16ea0*/  @!P0 S2R R3, SR_CgaCtaId ;  /* 0x0000000000038919 */ /* 0x000e220000008800 */
[----:B---3--:R-:W-:Y:S01]  /*16eb0*/  IMAD.MOV.U32 R5, RZ, RZ, R2 ;  /* 0x000000ffff057224 */ /* 0x008fe200078e0002 */
[----:B0-----:R-:W-:-:S05]  /*16ec0*/  @!P0 LEA R17, R3, R0, 0x18 ;  /* 0x0000000003118211 */ /* 0x001fca00078ec0ff */
[----:B------:R1:W-:Y:S01]  /*16ed0*/  @!P0 STS.128 [R17+0x334d0], R4 ;  /* 0x0334d00411008388 */ /* 0x0003e20000000c00 */
[----:B------:R-:W-:Y:S06]  /*16ee0*/  BAR.ARV 0x5, 0x180 ;  /* 0x0146000000007b1d */ /* 0x000fec0000002000 */
.L_x_2314:
[----:B------:R-:W-:Y:S02]  /*16ef0*/  ULDC UR4, c[0x0][0xc3c] ;  /* 0x00030f0000047ab9 */ /* 0x000fe40000000800 */
[----:B------:R-:W-:-:S06]  /*16f00*/  UISETP.GE.AND UP0, UPT, UR42, UR4, UPT ;  /* 0x000000042a00728c */ /* 0x000fcc000bf06270 */
[----:B------:R-:W-:-:S13]  /*16f10*/  PLOP3.LUT P0, PT, PT, PT, UP0, 0x80, 0x0 ;  /* 0x000000000000781c */ /* 0x000fda0003f0f008 */
[----:B------:R-:W-:Y:S05]  /*16f20*/  @!P0 BRA `(.L_x_2322) ;  /* 0xffffffb4007c8947 */ /* 0x000fea000383ffff */
.L_x_2249:
[----:B0-2---:R-:W2:Y:S01]  /*16f30*/  LDL.LU R0, [R1+0x2c] ;  /* 0x00002c0001007983 */ /* 0x005ea20000300800 */
        /* <DEDUP_REMOVED lines=11> */
.L_x_2363:
[----:B------:R-:W-:Y:S05]  /*16ff0*/  BSYNC B0 ;  /* 0x0000000000007941 */ /* 0x000fea0003800000 */
.L_x_2323:
[----:B------:R-:W-:-:S03]  /*17000*/  UMOV UR4, 0xffffffff ;  /* 0xffffffff00047882 */ /* 0x000fc60000000000 */
[----:B------:R-:W-:Y:S05]  /*17010*/  BRA.DIV UR4, `(.L_x_2325) ;  /* 0x0000000e04c47947 */ /* 0x000fea000b800000 */
[----:B0-----:R-:W0:Y:S02]  /*17020*/  S2R R0, SR_TID.X ;  /* 0x0000000000007919 */ /* 0x001e240000002100 */
[----:B0-----:R-:W-:-:S04]  /*17030*/  SHF.R.U32.HI R0, RZ, 0x5, R0 ;  /* 0x00000005ff007819 */ /* 0x001fc80000011600 */
[----:B------:R-:W-:-:S05]  /*17040*/  LOP3.LUT R0, R0, 0x3, RZ, 0xc0, !PT ;  /* 0x0000000300007812 */ /* 0x000fca00078ec0ff */
[----:B------:R0:W1:Y:S02]  /*17050*/  SHFL.IDX PT, R14, R0, RZ, 0x1f ;  /* 0x00001fff000e7589 */ /* 0x00006400000e0000 */
.L_x_2366:
[----:B-1----:R-:W-:Y:S01]  /*17060*/  ISETP.NE.AND P0, PT, R14, RZ, PT ;  /* 0x000000ff0e00720c */ /* 0x002fe20003f05270 */
[----:B------:R-:W-:-:S12]  /*17070*/  BSSY B0, `(.L_x_2326) ;  /* 0x000002b000007945 */ /* 0x000fd80003800000 */
[----:B------:R-:W-:Y:S05]  /*17080*/  @P0 BRA `(.L_x_2327) ;  /* 0x0000000000a40947 */ /* 0x000fea0003800000 */
[----:B------:R-:W-:-:S03]  /*17090*/  UMOV UR4, 0xffffffff ;  /* 0xffffffff00047882 */ /* 0x000fc60000000000 */
[----:B------:R-:W-:Y:S05]  /*170a0*/  BRA.DIV UR4, `(.L_x_2328) ;  /* 0x0000000e04d47947 */ /* 0x000fea000b800000 */
[----:B------:R-:W-:-:S13]  /*170b0*/  ELECT P6, URZ, PT ;  /* 0x00000000003f782f */ /* 0x000fda00038c0000 */
.L_x_2369:
[----:B------:R-:W-:Y:S05]  /*170c0*/  @!P6 BRA `(.L_x_2327) ;  /* 0x000000000094e947 */ /* 0x000fea0003800000 */
[----:B------:R-:W-:-:S06]  /*170d0*/  ULOP3.LUT UR4, UR38, 0x2, URZ, 0xfc, !UPT ;  /* 0x0000000226047892 */ /* 0x000fcc000f8efc3f */
[----:B0-----:R-:W-:-:S05]  /*170e0*/  IMAD.U32 R0, RZ, RZ, UR4 ;  /* 0x00000004ff007e24 */ /* 0x001fca000f8e00ff */
[----:B------:R-:W-:-:S13]  /*170f0*/  ISETP.NE.AND P0, PT, R0, 0x3, PT ;  /* 0x000000030000780c */ /* 0x000fda0003f05270 */
[----:B------:R-:W-:Y:S05]  /*17100*/  @!P0 BRA `(.L_x_2329) ;  /* 0x0000000000048947 */ /* 0x000fea0003800000 */
[----:B------:R-:W-:Y:S01]  /*17110*/  BPT.TRAP 0x1 ;  /* 0x000000040000795c */ /* 0x000fe20000300000 */
.L_x_2329:
        /* <DEDUP_REMOVED lines=12> */
.L_x_2370:
[----:B------:R-:W1:Y:S02]  /*171e0*/  SYNCS.PHASECHK.TRANS64.TRYWAIT P1, [R5+URZ], R0 ;  /* 0x00000000050075a7 */ /* 0x000e64000802017f */
[----:B-1----:R-:W-:Y:S05]  /*171f0*/  @!P1 BRA `(.L_x_2331) ;  /* 0x0000000c00b49947 */ /* 0x002fea0003800000 */
.L_x_2371:
[----:B------:R-:W-:Y:S05]  /*17200*/  @!P0 BRA `(.L_x_2332) ;  /* 0x0000000000048947 */ /* 0x000fea0003800000 */
[----:B------:R-:W-:Y:S01]  /*17210*/  BPT.TRAP 0x1 ;  /* 0x000000040000795c */ /* 0x000fe20000300000 */
.L_x_2332:
[----:B-1----:R-:W-:-:S04]  /*17220*/  IMAD R5, R18, 0x8, R3 ;  /* 0x0000000812057824 */ /* 0x002fc800078e0203 */
[----:B------:R-:W1:Y:S02]  /*17230*/  SYNCS.PHASECHK.TRANS64.TRYWAIT P1, [R5+URZ+0x33460], R4 ;  /* 0x03346004050075a7 */ /* 0x000e64000802017f */
[----:B-1----:R-:W-:Y:S05]  /*17240*/  @!P1 BRA `(.L_x_2333) ;  /* 0x0000000c00b49947 */ /* 0x002fea0003800000 */
.L_x_2372:
[----:B------:R-:W-:Y:S05]  /*17250*/  @!P0 BRA `(.L_x_2334) ;  /* 0x0000000000048947 */ /* 0x000fea0003800000 */
[----:B------:R-:W-:Y:S01]  /*17260*/  BPT.TRAP 0x1 ;  /* 0x000000040000795c */ /* 0x000fe20000300000 */
.L_x_2334:
[----:B------:R-:W-:-:S04]  /*17270*/  IMAD R3, R2, 0x8, R3 ;  /* 0x0000000802037824 */ /* 0x000fc800078e0203 */
[----:B------:R-:W2:Y:S02]  /*17280*/  SYNCS.PHASECHK.TRANS64.TRYWAIT P1, [R3+URZ+0x33460], R0 ;  /* 0x03346000030075a7 */ /* 0x000ea4000802017f */
[----:B--2---:R-:W-:Y:S05]  /*17290*/  @!P1 BRA `(.L_x_2335) ;  /* 0x0000000c00b49947 */ /* 0x004fea0003800000 */
.L_x_2373:
[----:B------:R-:W-:Y:S05]  /*172a0*/  @!P0 BRA `(.L_x_2336) ;  /* 0x0000000000048947 */ /* 0x000fea0003800000 */
[----:B------:R-:W-:Y:S01]  /*172b0*/  BPT.TRAP 0x1 ;  /* 0x000000040000795c */ /* 0x000fe20000300000 */
.L_x_2336:
[----:B------:R-:W3:Y:S02]  /*172c0*/  SYNCS.PHASECHK.TRANS64.TRYWAIT P0, [R5+URZ+0x33480], R4 ;  /* 0x03348004050075a7 */ /* 0x000ee4000800017f */
[----:B---3--:R-:W-:Y:S05]  /*172d0*/  @!P0 BRA `(.L_x_2337) ;  /* 0x0000000c00b88947 */ /* 0x008fea0003800000 */
.L_x_2338:
[----:B----4-:R4:W0:Y:S02]  /*172e0*/  SYNCS.PHASECHK.TRANS64.TRYWAIT P0, [R3+URZ+0x33480], R0 ;  /* 0x03348000030075a7 */ /* 0x010824000800017f */
[----:B0-----:R-:W-:Y:S05]  /*172f0*/  @!P0 NANOSLEEP.SYNCS 0x989680 ;  /* 0x009896800000895d */ /* 0x001fea0003900000 */
[----:B------:R-:W0:Y:S02]  /*17300*/  @!P0 SYNCS.PHASECHK.TRANS64 P0, [R3+URZ+0x33480], R0 ;  /* 0x03348000030085a7 */ /* 0x000e24000800007f */
[----:B0-----:R-:W-:Y:S05]  /*17310*/  @!P0 BRA `(.L_x_2338) ;  /* 0xfffffffc00f08947 */ /* 0x001fea000383ffff */
.L_x_2327:
[----:B------:R-:W-:Y:S05]  /*17320*/  BSYNC B0 ;  /* 0x0000000000007941 */ /* 0x000fea0003800000 */
.L_x_2326:
[----:B------:R-:W-:Y:S05]  /*17330*/  EXIT ;  /* 0x000000000000794d */ /* 0x000fea0003800000 */
.L_x_2188:
[----:B0-----:R-:W-:-:S04]  /*17340*/  IMAD.U32 R3, RZ, RZ, UR41 ;  /* 0x00000029ff037e24 */ /* 0x001fc8000f8e00ff */
[----:B------:R0:W1:Y:S03]  /*17350*/  SYNCS.PHASECHK.TRANS64.TRYWAIT P1, [R3+URZ+0x33400], R6 ;  /* 0x03340006030075a7 */ /* 0x000066000802017f */
[----:B-1----:R-:W-:Y:S05]  /*17360*/  @!P1 NANOSLEEP.SYNCS 0x989680 ;  /* 0x009896800000995d */ /* 0x002fea0003900000 */
[----:B------:R-:W1:Y:S02]  /*17370*/  @!P1 SYNCS.PHASECHK.TRANS64 P1, [R3+URZ+0x33400], R6 ;  /* 0x03340006030095a7 */ /* 0x000e64000802007f */
[----:B-1----:R-:W-:Y:S05]  /*17380*/  @!P1 BRA `(.L_x_2188) ;  /* 0xfffffffc00ec9947 */ /* 0x002fea000383ffff */
[----:B------:R-:W-:Y:S05]  /*17390*/  BRA `(.L_x_2339) ;  /* 0xfffffea800447947 */ /* 0x000fea000383ffff */
.L_x_2192:
[----:B-1----:R1:W2:Y:S02]  /*173a0*/  SYNCS.PHASECHK.TRANS64.TRYWAIT P2, [R2+URZ+0x33430], R3 ;  /* 0x03343003020075a7 */ /* 0x0022a4000804017f */
[----:B--2---:R-:W-:Y:S05]  /*173b0*/  @!P2 NANOSLEEP.SYNCS 0x989680 ;  /* 0x009896800000a95d */ /* 0x004fea0003900000 */
[----:B------:R-:W2:Y:S02]  /*173c0*/  @!P2 SYNCS.PHASECHK.TRANS64 P2, [R2+URZ+0x33430], R3 ;  /* 0x033430030200a5a7 */ /* 0x000ea4000804007f */
[----:B--2---:R-:W-:Y:S05]  /*173d0*/  @!P2 BRA `(.L_x_2192) ;  /* 0xfffffffc00f0a947 */ /* 0x004fea000383ffff */
[----:B------:R-:W-:Y:S05]  /*173e0*/  BRA `(.L_x_2191) ;  /* 0xfffffea800687947 */ /* 0x000fea000383ffff */
.L_x_2197:
[----:B-1----:R-:W-:-:S04]  /*173f0*/  IMAD.U32 R7, RZ, RZ, UR6 ;  /* 0x00000006ff077e24 */ /* 0x002fc8000f8e00ff */
[----:B------:R1:W2:Y:S03]  /*17400*/  SYNCS.PHASECHK.TRANS64.TRYWAIT P3, [R7+URZ+0x33430], R6 ;  /* 0x03343006070075a7 */ /* 0x0002a6000806017f */
[----:B--2---:R-:W-:Y:S05]  /*17410*/  @!P3 NANOSLEEP.SYNCS 0x989680 ;  /* 0x009896800000b95d */ /* 0x004fea0003900000 */
[----:B------:R-:W2:Y:S02]  /*17420*/  @!P3 SYNCS.PHASECHK.TRANS64 P3, [R7+URZ+0x33430], R6 ;  /* 0x033430060700b5a7 */ /* 0x000ea4000806007f */
[----:B--2---:R-:W-:Y:S05]  /*17430*/  @!P3 BRA `(.L_x_2197) ;  /* 0xfffffffc00ecb947 */ /* 0x004fea000383ffff */
[----:B------:R-:W-:Y:S05]  /*17440*/  BRA `(.L_x_2194) ;  /* 0xfffffee400f07947 */ /* 0x000fea000383ffff */
.L_x_2201:
[----:B-1----:R-:W-:-:S04]  /*17450*/  IMAD.U32 R7, RZ, RZ, UR6 ;  /* 0x00000006ff077e24 */ /* 0x002fc8000f8e00ff */
[----:B------:R1:W2:Y:S03]  /*17460*/  SYNCS.PHASECHK.TRANS64.TRYWAIT P3, [R7+URZ+0x33450], R6 ;  /* 0x03345006070075a7 */ /* 0x0002a6000806017f */
[----:B--2---:R-:W-:Y:S05]  /*17470*/  @!P3 NANOSLEEP.SYNCS 0x989680 ;  /* 0x009896800000b95d */ /* 0x004fea0003900000 */
[----:B------:R-:W2:Y:S02]  /*17480*/  @!P3 SYNCS.PHASECHK.TRANS64 P3, [R7+URZ+0x33450], R6 ;  /* 0x033450060700b5a7 */ /* 0x000ea4000806007f */
[----:B--2---:R-:W-:Y:S05]  /*17490*/  @!P3 BRA `(.L_x_2201) ;  /* 0xfffffffc00ecb947 */ /* 0x004fea000383ffff */
[----:B------:R-:W-:Y:S05]  /*174a0*/  BRA `(.L_x_2198) ;  /* 0xfffffef000f87947 */ /* 0x000fea000383ffff */
.L_x_2208:
[----:B-1----:R-:W-:-:S04]  /*174b0*/  IMAD.U32 R7, RZ, RZ, UR6 ;  /* 0x00000006ff077e24 */ /* 0x002fc8000f8e00ff */
[----:B------:R1:W2:Y:S03]  /*174c0*/  SYNCS.PHASECHK.TRANS64.TRYWAIT P2, [R7+URZ+0x33430], R6 ;  /* 0x03343006070075a7 */ /* 0x0002a6000804017f */
[----:B--2---:R-:W-:Y:S05]  /*174d0*/  @!P2 NANOSLEEP.SYNCS 0x989680 ;  /* 0x009896800000a95d */ /* 0x004fea0003900000 */
[----:B------:R-:W2:Y:S02]  /*174e0*/  @!P2 SYNCS.PHASECHK.TRANS64 P2, [R7+URZ+0x33430], R6 ;  /* 0x033430060700a5a7 */ /* 0x000ea4000804007f */
[----:B--2---:R-:W-:Y:S05]  /*174f0*/  @!P2 BRA `(.L_x_2208) ;  /* 0xfffffffc00eca947 */ /* 0x004fea000383ffff */
[----:B------:R-:W-:Y:S05]  /*17500*/  BRA `(.L_x_2205) ;  /* 0xffffff2800e07947 */ /* 0x000fea000383ffff */
.L_x_2212:
[----:B-1----:R-:W-:-:S04]  /*17510*/  IMAD.U32 R7, RZ, RZ, UR6 ;  /* 0x00000006ff077e24 */ /* 0x002fc8000f8e00ff */
[----:B------:R1:W2:Y:S03]  /*17520*/  SYNCS.PHASECHK.TRANS64.TRYWAIT P2, [R7+URZ+0x33450], R6 ;  /* 0x03345006070075a7 */ /* 0x0002a6000804017f */
[----:B--2---:R-:W-:Y:S05]  /*17530*/  @!P2 NANOSLEEP.SYNCS 0x989680 ;  /* 0x009896800000a95d */ /* 0x004fea0003900000 */
[----:B------:R-:W2:Y:S02]  /*17540*/  @!P2 SYNCS.PHASECHK.TRANS64 P2, [R7+URZ+0x33450], R6 ;  /* 0x033450060700a5a7 */ /* 0x000ea4000804007f */
[----:B--2---:R-:W-:Y:S05]  /*17550*/  @!P2 BRA `(.L_x_2212) ;  /* 0xfffffffc00eca947 */ /* 0x004fea000383ffff */
[----:B------:R-:W-:Y:S05]  /*17560*/  BRA `(.L_x_2209) ;  /* 0xffffff3400dc7947 */ /* 0x000fea000383ffff */
.L_x_2218:
[----:B-1----:R-:W-:-:S04]  /*17570*/  IMAD.U32 R5, RZ, RZ, UR9 ;  /* 0x00000009ff057e24 */ /* 0x002fc8000f8e00ff */
[----:B------:R1:W2:Y:S03]  /*17580*/  SYNCS.PHASECHK.TRANS64.TRYWAIT P1, [R5+URZ+0x33450], R0 ;  /* 0x03345000050075a7 */ /* 0x0002a6000802017f */
[----:B--2---:R-:W-:Y:S05]  /*17590*/  @!P1 NANOSLEEP.SYNCS 0x989680 ;  /* 0x009896800000995d */ /* 0x004fea0003900000 */
[----:B------:R-:W2:Y:S02]  /*175a0*/  @!P1 SYNCS.PHASECHK.TRANS64 P1, [R5+URZ+0x33450], R0 ;  /* 0x03345000050095a7 */ /* 0x000ea4000802007f */
[----:B--2---:R-:W-:Y:S05]  /*175b0*/  @!P1 BRA `(.L_x_2218) ;  /* 0xfffffffc00ec9947 */ /* 0x004fea000383ffff */
[----:B------:R-:W-:Y:S05]  /*175c0*/  BRA `(.L_x_2217) ;  /* 0xffffff6000b47947 */ /* 0x000fea000383ffff */
.L_x_2264:
[----:B------:R-:W-:Y:S02]  /*175d0*/  IMAD.MOV.U32 R13, RZ, RZ, R0 ;  /* 0x000000ffff0d7224 */ /* 0x000fe400078e0000 */
[----:B------:R-:W-:Y:S02]  /*175e0*/  IMAD.MOV.U32 R12, RZ, RZ, RZ ;  /* 0x000000ffff0c7224 */ /* 0x000fe400078e00ff */
[----:B------:R-:W-:Y:S02]  /*175f0*/  IMAD.MOV.U32 R11, RZ, RZ, 0x1f ;  /* 0x0000001fff0b7424 */ /* 0x000fe400078e00ff */
[----:B------:R-:W-:-:S07]  /*17600*/  IMAD.MOV.U32 R15, RZ, RZ, -0x1 ;  /* 0xffffffffff0f7424 */ /* 0x000fce00078e00ff */
[----:B-1----:R-:W-:Y:S05]  /*17610*/  WARPSYNC.COLLECTIVE R15, `(.L_x_2340) ;  /* 0x000000000f087348 */ /* 0x002fea0003c00000 */
[----:B------:R0:W2:Y:S02]  /*17620*/  SHFL.IDX P6, R14, R13, R12, R11 ;  /* 0x0000000c0d0e7389 */ /* 0x0000a400000c000b */
[----:B012---:R-:W-:Y:S01]  /*17630*/  ENDCOLLECTIVE ;  /* 0x000000000000791b */ /* 0x007fe20003800000 */
.L_x_2340:
[----:B------:R-:W-:Y:S05]  /*17640*/  BRA `(.L_x_2341) ;  /* 0xffffffbc005c7947 */ /* 0x000fea000383ffff */
.L_x_2266:
[----:B------:R-:W-:Y:S01]  /*17650*/  BSSY B0, `(.L_x_2342) ;  /* 0x0000006000007945 */ /* 0x000fe20003800000 */
[----:B------:R-:W-:-:S07]  /*17660*/  IMAD.MOV.U32 R15, RZ, RZ, -0x1 ;  /* 0xffffffffff0f7424 */ /* 0x000fce00078e00ff */
[----:B-1----:R-:W-:Y:S05]  /*17670*/  WARPSYNC.COLLECTIVE R15, `(.L_x_2343) ;  /* 0x000000000f0c7348 */ /* 0x002fea0003c00000 */
[----:B------:R-:W-:Y:S02]  /*17680*/  ELECT P6, UR62, PT ;  /* 0x00000000003e782f */ /* 0x000fe400038c0000 */
[----:B------:R-:W-:Y:S01]  /*17690*/  MOV R14, UR62 ;  /* 0x0000003e000e7c02 */ /* 0x000fe20008000f00 */
[----:B-1----:R-:W-:Y:S10]  /*176a0*/  ENDCOLLECTIVE ;  /* 0x000000000000791b */ /* 0x002ff40003800000 */
.L_x_2343:
[----:B------:R-:W-:Y:S05]  /*176b0*/  BSYNC B0 ;  /* 0x0000000000007941 */ /* 0x000fea0003800000 */
.L_x_2342:
[----:B------:R-:W-:Y:S05]  /*176c0*/  BRA `(.L_x_2344) ;  /* 0xffffffbc00647947 */ /* 0x000fea000383ffff */
.L_x_2268:
[----:B0-----:R0:W1:Y:S02]  /*176d0*/  SYNCS.PHASECHK.TRANS64.TRYWAIT P0, [R4+URZ+0x33480], R3 ;  /* 0x03348003040075a7 */ /* 0x001064000800017f */
[----:B-1----:R-:W-:Y:S05]  /*176e0*/  @!P0 NANOSLEEP.SYNCS 0x989680 ;  /* 0x009896800000895d */ /* 0x002fea0003900000 */
[----:B------:R-:W1:Y:S02]  /*176f0*/  @!P0 SYNCS.PHASECHK.TRANS64 P0, [R4+URZ+0x33480], R3 ;  /* 0x03348003040085a7 */ /* 0x000e64000800007f */
[----:B-1----:R-:W-:Y:S05]  /*17700*/  @!P0 BRA `(.L_x_2268) ;  /* 0xfffffffc00f08947 */ /* 0x002fea000383ffff */
[----:B------:R-:W-:Y:S05]  /*17710*/  BRA `(.L_x_2345) ;  /* 0xffffffbc00c07947 */ /* 0x000fea000383ffff */
.L_x_2270:
[----:B-1----:R1:W2:Y:S02]  /*17720*/  SYNCS.PHASECHK.TRANS64.TRYWAIT P0, [R4+URZ+0x33440], R3 ;  /* 0x03344003040075a7 */ /* 0x0022a4000800017f */
[----:B--2---:R-:W-:Y:S05]  /*17730*/  @!P0 NANOSLEEP.SYNCS 0x989680 ;  /* 0x009896800000895d */ /* 0x004fea0003900000 */
[----:B------:R-:W2:Y:S02]  /*17740*/  @!P0 SYNCS.PHASECHK.TRANS64 P0, [R4+URZ+0x33440], R3 ;  /* 0x03344003040085a7 */ /* 0x000ea4000800007f */
[----:B--2---:R-:W-:Y:S05]  /*17750*/  @!P0 BRA `(.L_x_2270) ;  /* 0xfffffffc00f08947 */ /* 0x004fea000383ffff */
[----:B------:R-:W-:Y:S05]  /*17760*/  BRA `(.L_x_2346) ;  /* 0xffffffc000487947 */ /* 0x000fea000383ffff */
.L_x_2274:
[----:B------:R0:W5:Y:S01]  /*17770*/  LDL.LU R8, [R1+0x1c] ;  /* 0x00001c0001087983 */ /* 0x0001620000300800 */
[----:B------:R-:W-:Y:S01]  /*17780*/  IMAD.MOV.U32 R13, RZ, RZ, R0 ;  /* 0x000000ffff0d7224 */ /* 0x000fe200078e0000 */
[----:B------:R-:W-:Y:S01]  /*17790*/  LOP3.LUT R6, R6, 0x7f, RZ, 0xc0, !PT ;  /* 0x0000007f06067812 */ /* 0x000fe200078ec0ff */
[----:B------:R-:W-:Y:S02]  /*177a0*/  IMAD.MOV.U32 R12, RZ, RZ, RZ ;  /* 0x000000ffff0c7224 */ /* 0x000fe400078e00ff */
[----:B------:R-:W-:Y:S01]  /*177b0*/  IMAD.MOV.U32 R11, RZ, RZ, 0x1c1f ;  /* 0x00001c1fff0b7424 */ /* 0x000fe200078e00ff */
[----:B------:R-:W-:Y:S01]  /*177c0*/  SHF.R.U32.HI R4, RZ, 0x2, R6 ;  /* 0x00000002ff047819 */ /* 0x000fe20000011606 */
[----:B------:R-:W-:-:S04]  /*177d0*/  IMAD.MOV.U32 R15, RZ, RZ, -0x1 ;  /* 0xffffffffff0f7424 */ /* 0x000fc800078e00ff */
[----:B0-----:R-:W-:-:S07]  /*177e0*/  IMAD R4, R7, 0x80, R4 ;  /* 0x0000008007047824 */ /* 0x001fce00078e0204 */
[----:B-----5:R-:W-:Y:S05]  /*177f0*/  WARPSYNC.COLLECTIVE R15, `(.L_x_2347) ;  /* 0x000000000f087348 */ /* 0x020fea0003c00000 */
[----:B------:R0:W1:Y:S02]  /*17800*/  SHFL.IDX P6, R14, R13, R12, R11 ;  /* 0x0000000c0d0e7389 */ /* 0x00006400000c000b */
[----:B01---5:R-:W-:Y:S01]  /*17810*/  ENDCOLLECTIVE ;  /* 0x000000000000791b */ /* 0x023fe20003800000 */
.L_x_2347:
[----:B------:R-:W-:Y:S02]  /*17820*/  IMAD.MOV.U32 R13, RZ, RZ, R2 ;  /* 0x000000ffff0d7224 */ /* 0x000fe400078e0002 */
[----:B------:R-:W-:Y:S02]  /*17830*/  IMAD R3, R8, R5, RZ ;  /* 0x0000000508037224 */ /* 0x000fe400078e02ff */
[----:B------:R-:W-:-:S07]  /*17840*/  IMAD.MOV.U32 R5, RZ, RZ, R14 ;  /* 0x000000ffff057224 */ /* 0x000fce00078e000e */
[----:B------:R-:W-:Y:S05]  /*17850*/  WARPSYNC.COLLECTIVE R15, `(.L_x_2348) ;  /* 0x000000000f087348 */ /* 0x000fea0003c00000 */
[----:B------:R0:W1:Y:S02]  /*17860*/  SHFL.IDX P6, R14, R13, R12, R11 ;  /* 0x0000000c0d0e7389 */ /* 0x00006400000c000b */
[----:B01----:R-:W-:Y:S01]  /*17870*/  ENDCOLLECTIVE ;  /* 0x000000000000791b */ /* 0x003fe20003800000 */
.L_x_2348:
[C---:B------:R-:W-:Y:S01]  /*17880*/  ISETP.GE.AND P4, PT, R4.reuse, R3, PT ;  /* 0x000000030400720c */ /* 0x040fe20003f86270 */
[----:B------:R-:W-:Y:S02]  /*17890*/  VIADD R8, R4, 0x20 ;  /* 0x0000002004087836 */ /* 0x000fe40000000000 */
[----:B------:R-:W-:Y:S02]  /*178a0*/  IMAD.MOV.U32 R13, RZ, RZ, R0 ;  /* 0x000000ffff0d7224 */ /* 0x000fe400078e0000 */
[----:B------:R-:W-:Y:S02]  /*178b0*/  IMAD.MOV.U32 R12, RZ, RZ, 0x1 ;  /* 0x00000001ff0c7424 */ /* 0x000fe400078e00ff */
[----:B------:R-:W-:-:S07]  /*178c0*/  IMAD.MOV.U32 R6, RZ, RZ, R14 ;  /* 0x000000ffff067224 */ /* 0x000fce00078e000e */
[----:B------:R-:W-:Y:S05]  /*178d0*/  WARPSYNC.COLLECTIVE R15, `(.L_x_2349) ;  /* 0x000000000f087348 */ /* 0x000fea0003c00000 */
[----:B------:R0:W1:Y:S02]  /*178e0*/  SHFL.IDX P6, R14, R13, R12, R11 ;  /* 0x0000000c0d0e7389 */ /* 0x00006400000c000b */
[----:B01----:R-:W-:Y:S01]  /*178f0*/  ENDCOLLECTIVE ;  /* 0x000000000000791b */ /* 0x003fe20003800000 */
.L_x_2349:
[----:B------:R-:W-:-:S05]  /*17900*/  @!P4 IADD3 R6, P3, R10, R6, RZ ;  /* 0x000000060a06c210 */ /* 0x000fca0007f7e0ff */
[----:B------:R-:W-:Y:S01]  /*17910*/  @!P4 IMAD.X R5, RZ, RZ, R5, P3 ;  /* 0x000000ffff05c224 */ /* 0x000fe200018e0605 */
[----:B------:R-:W-:-:S03]  /*17920*/  ISETP.GE.AND P3, PT, R8, R3, PT ;  /* 0x000000030800720c */ /* 0x000fc60003f66270 */
        /* <DEDUP_REMOVED lines=12> */
.L_x_2350:
[----:B------:R-:W-:Y:S02]  /*179f0*/  IMAD.MOV.U32 R13, RZ, RZ, R0 ;  /* 0x000000ffff0d7224 */ /* 0x000fe400078e0000 */
[----:B------:R-:W-:Y:S02]  /*17a00*/  IMAD.MOV.U32 R12, RZ, RZ, 0x2 ;  /* 0x00000002ff0c7424 */ /* 0x000fe400078e00ff */
[----:B------:R-:W-:-:S07]  /*17a10*/  IMAD.MOV.U32 R6, RZ, RZ, R14 ;  /* 0x000000ffff067224 */ /* 0x000fce00078e000e */
[----:B------:R-:W-:Y:S05]  /*17a20*/  WARPSYNC.COLLECTIVE R15, `(.L_x_2351) ;  /* 0x000000000f087348 */ /* 0x000fea0003c00000 */
[----:B------:R0:W1:Y:S02]  /*17a30*/  SHFL.IDX P6, R14, R13, R12, R11 ;  /* 0x0000000c0d0e7389 */ /* 0x00006400000c000b */
[----:B01----:R-:W-:Y:S01]  /*17a40*/  ENDCOLLECTIVE ;  /* 0x000000000000791b */ /* 0x003fe20003800000 */
.L_x_2351:
        /* <DEDUP_REMOVED lines=16> */
.L_x_2352:
[----:B------:R-:W-:Y:S02]  /*17b50*/  IMAD.MOV.U32 R13, RZ, RZ, R0 ;  /* 0x000000ffff0d7224 */ /* 0x000fe400078e0000 */
[----:B------:R-:W-:Y:S02]  /*17b60*/  IMAD.MOV.U32 R12, RZ, RZ, 0x3 ;  /* 0x00000003ff0c7424 */ /* 0x000fe400078e00ff */
[----:B------:R-:W-:-:S07]  /*17b70*/  IMAD.MOV.U32 R6, RZ, RZ, R14 ;  /* 0x000000ffff067224 */ /* 0x000fce00078e000e */
[----:B------:R-:W-:Y:S05]  /*17b80*/  WARPSYNC.COLLECTIVE R15, `(.L_x_2353) ;  /* 0x000000000f087348 */ /* 0x000fea0003c00000 */
[----:B------:R0:W1:Y:S02]  /*17b90*/  SHFL.IDX P6, R14, R13, R12, R11 ;  /* 0x0000000c0d0e7389 */ /* 0x00006400000c000b */
[----:B01----:R-:W-:Y:S01]  /*17ba0*/  ENDCOLLECTIVE ;  /* 0x000000000000791b */ /* 0x003fe20003800000 */
.L_x_2353:
        /* <DEDUP_REMOVED lines=14> */
.L_x_2354:
[----:B------:R-:W-:Y:S01]  /*17c90*/  IMAD.MOV.U32 R2, RZ, RZ, R14 ;  /* 0x000000ffff027224 */ /* 0x000fe200078e000e */
[----:B------:R-:W-:Y:S06]  /*17ca0*/  BRA `(.L_x_2355) ;  /* 0xffffffc400a47947 */ /* 0x000fec000383ffff */
.L_x_2279:
[----:B-1----:R1:W2:Y:S02]  /*17cb0*/  SYNCS.PHASECHK.TRANS64.TRYWAIT P0, [R17+URZ+0x33420], R0 ;  /* 0x03342000110075a7 */ /* 0x0022a4000800017f */
[----:B--2---:R-:W-:Y:S05]  /*17cc0*/  @!P0 NANOSLEEP.SYNCS 0x989680 ;  /* 0x009896800000895d */ /* 0x004fea0003900000 */
[----:B------:R-:W2:Y:S02]  /*17cd0*/  @!P0 SYNCS.PHASECHK.TRANS64 P0, [R17+URZ+0x33420], R0 ;  /* 0x03342000110085a7 */ /* 0x000ea4000800007f */
[----:B--2---:R-:W-:Y:S05]  /*17ce0*/  @!P0 BRA `(.L_x_2279) ;  /* 0xfffffffc00f08947 */ /* 0x004fea000383ffff */
[----:B------:R-:W-:Y:S05]  /*17cf0*/  BRA `(.L_x_2356) ;  /* 0xffffffc800147947 */ /* 0x000fea000383ffff */
.L_x_2285:
[----:B0-----:R0:W1:Y:S02]  /*17d00*/  SYNCS.PHASECHK.TRANS64.TRYWAIT P0, [R6+URZ+0x33480], R5 ;  /* 0x03348005060075a7 */ /* 0x001064000800017f */
[----:B-1----:R-:W-:Y:S05]  /*17d10*/  @!P0 NANOSLEEP.SYNCS 0x989680 ;  /* 0x009896800000895d */ /* 0x002fea0003900000 */
[----:B------:R-:W1:Y:S02]  /*17d20*/  @!P0 SYNCS.PHASECHK.TRANS64 P0, [R6+URZ+0x33480], R5 ;  /* 0x03348005060085a7 */ /* 0x000e64000800007f */
[----:B-1----:R-:W-:Y:S05]  /*17d30*/  @!P0 BRA `(.L_x_2285) ;  /* 0xfffffffc00f08947 */ /* 0x002fea000383ffff */
[----:B------:R-:W-:Y:S05]  /*17d40*/  BRA `(.L_x_2357) ;  /* 0xffffffc800c47947 */ /* 0x000fea000383ffff */
.L_x_2292:
[----:B-1----:R1:W2:Y:S02]  /*17d50*/  SYNCS.PHASECHK.TRANS64.TRYWAIT P0, [R6+URZ+0x33440], R5 ;  /* 0x03344005060075a7 */ /* 0x0022a4000800017f */
[----:B--2---:R-:W-:Y:S05]  /*17d60*/  @!P0 NANOSLEEP.SYNCS 0x989680 ;  /* 0x009896800000895d */ /* 0x004fea0003900000 */
[----:B------:R-:W2:Y:S02]  /*17d70*/  @!P0 SYNCS.PHASECHK.TRANS64 P0, [R6+URZ+0x33440], R5 ;  /* 0x03344005060085a7 */ /* 0x000ea4000800007f */
[----:B--2---:R-:W-:Y:S05]  /*17d80*/  @!P0 BRA `(.L_x_2292) ;  /* 0xfffffffc00f08947 */ /* 0x004fea000383ffff */
[----:B------:R-:W-:Y:S05]  /*17d90*/  BRA `(.L_x_2358) ;  /* 0xffffffcc00c07947 */ /* 0x000fea000383ffff */
.L_x_2300:
[----:B-1----:R1:W2:Y:S02]  /*17da0*/  SYNCS.PHASECHK.TRANS64.TRYWAIT P0, [R3+URZ+0x33470], R4 ;  /* 0x03347004030075a7 */ /* 0x0022a4000800017f */
[----:B--2---:R-:W-:Y:S05]  /*17db0*/  @!P0 NANOSLEEP.SYNCS 0x989680 ;  /* 0x009896800000895d */ /* 0x004fea0003900000 */
[----:B------:R-:W2:Y:S02]  /*17dc0*/  @!P0 SYNCS.PHASECHK.TRANS64 P0, [R3+URZ+0x33470], R4 ;  /* 0x03347004030085a7 */ /* 0x000ea4000800007f */
[----:B--2---:R-:W-:Y:S05]  /*17dd0*/  @!P0 BRA `(.L_x_2300) ;  /* 0xfffffffc00f08947 */ /* 0x004fea000383ffff */
[----:B------:R-:W-:Y:S05]  /*17de0*/  BRA `(.L_x_2359) ;  /* 0xffffffd000d47947 */ /* 0x000fea000383ffff */
.L_x_2302:
[----:B--2---:R2:W3:Y:S02]  /*17df0*/  SYNCS.PHASECHK.TRANS64.TRYWAIT P0, [R3+URZ+0x33460], R0 ;  /* 0x03346000030075a7 */ /* 0x0044e4000800017f */
[----:B---3--:R-:W-:Y:S05]  /*17e00*/  @!P0 NANOSLEEP.SYNCS 0x989680 ;  /* 0x009896800000895d */ /* 0x008fea0003900000 */
[----:B------:R-:W3:Y:S02]  /*17e10*/  @!P0 SYNCS.PHASECHK.TRANS64 P0, [R3+URZ+0x33460], R0 ;  /* 0x03346000030085a7 */ /* 0x000ee4000800007f */
[----:B---3--:R-:W-:Y:S05]  /*17e20*/  @!P0 BRA `(.L_x_2302) ;  /* 0xfffffffc00f08947 */ /* 0x008fea000383ffff */
[----:B------:R-:W-:Y:S05]  /*17e30*/  BRA `(.L_x_2360) ;  /* 0xffffffd000dc7947 */ /* 0x000fea000383ffff */
.L_x_2309:
[----:B-1----:R1:W2:Y:S02]  /*17e40*/  SYNCS.PHASECHK.TRANS64.TRYWAIT P1, [R3+URZ+0x33470], R0 ;  /* 0x03347000030075a7 */ /* 0x0022a4000802017f */
[----:B--2---:R-:W-:Y:S05]  /*17e50*/  @!P1 NANOSLEEP.SYNCS 0x989680 ;  /* 0x009896800000995d */ /* 0x004fea0003900000 */
[----:B------:R-:W2:Y:S02]  /*17e60*/  @!P1 SYNCS.PHASECHK.TRANS64 P1, [R3+URZ+0x33470], R0 ;  /* 0x03347000030095a7 */ /* 0x000ea4000802007f */
[----:B--2---:R-:W-:Y:S05]  /*17e70*/  @!P1 BRA `(.L_x_2309) ;  /* 0xfffffffc00f09947 */ /* 0x004fea000383ffff */
[----:B------:R-:W-:Y:S05]  /*17e80*/  BRA `(.L_x_2361) ;  /* 0xffffffdc001c7947 */ /* 0x000fea000383ffff */
.L_x_2311:
[----:B-1----:R1:W2:Y:S02]  /*17e90*/  SYNCS.PHASECHK.TRANS64.TRYWAIT P1, [R3+URZ+0x33460], R0 ;  /* 0x03346000030075a7 */ /* 0x0022a4000802017f */
[----:B--2---:R-:W-:Y:S05]  /*17ea0*/  @!P1 NANOSLEEP.SYNCS 0x989680 ;  /* 0x009896800000995d */ /* 0x004fea0003900000 */
[----:B------:R-:W2:Y:S02]  /*17eb0*/  @!P1 SYNCS.PHASECHK.TRANS64 P1, [R3+URZ+0x33460], R0 ;  /* 0x03346000030095a7 */ /* 0x000ea4000802007f */
[----:B--2---:R-:W-:Y:S05]  /*17ec0*/  @!P1 BRA `(.L_x_2311) ;  /* 0xfffffffc00f09947 */ /* 0x004fea000383ffff */
[----:B------:R-:W-:Y:S05]  /*17ed0*/  BRA `(.L_x_2362) ;  /* 0xffffffdc00207947 */ /* 0x000fea000383ffff */
.L_x_2324:
[----:B0-----:R0:W1:Y:S02]  /*17ee0*/  SYNCS.PHASECHK.TRANS64.TRYWAIT P0, [R3+URZ+0x33420], R0 ;  /* 0x03342000030075a7 */ /* 0x001064000800017f */
[----:B-1----:R-:W-:Y:S05]  /*17ef0*/  @!P0 NANOSLEEP.SYNCS 0x989680 ;  /* 0x009896800000895d */ /* 0x002fea0003900000 */
[----:B------:R-:W1:Y:S02]  /*17f00*/  @!P0 SYNCS.PHASECHK.TRANS64 P0, [R3+URZ+0x33420], R0 ;  /* 0x03342000030085a7 */ /* 0x000e64000800007f */
[----:B-1----:R-:W-:Y:S05]  /*17f10*/  @!P0 BRA `(.L_x_2324) ;  /* 0xfffffffc00f08947 */ /* 0x002fea000383ffff */
[----:B------:R-:W-:Y:S05]  /*17f20*/  BRA `(.L_x_2363) ;  /* 0xfffffff000307947 */ /* 0x000fea000383ffff */
.L_x_2325:
        /* <DEDUP_REMOVED lines=11> */
.L_x_2365:
[----:B------:R-:W-:Y:S05]  /*17fe0*/  BSYNC B0 ;  /* 0x0000000000007941 */ /* 0x000fea0003800000 */
.L_x_2364:
[----:B------:R-:W-:Y:S05]  /*17ff0*/  BRA `(.L_x_2366) ;  /* 0xfffffff000187947 */ /* 0x000fea000383ffff */
.L_x_2328:
[----:B------:R-:W-:Y:S01]  /*18000*/  BSSY B1, `(.L_x_2367) ;  /* 0x0000006000017945 */ /* 0x000fe20003800000 */
[----:B------:R-:W-:-:S07]  /*18010*/  IMAD.MOV.U32 R15, RZ, RZ, -0x1 ;  /* 0xffffffffff0f7424 */ /* 0x000fce00078e00ff */
[----:B0-----:R-:W-:Y:S05]  /*18020*/  WARPSYNC.COLLECTIVE R15, `(.L_x_2368) ;  /* 0x000000000f0c7348 */ /* 0x001fea0003c00000 */
[----:B------:R-:W-:Y:S02]  /*18030*/  ELECT P6, UR62, PT ;  /* 0x00000000003e782f */ /* 0x000fe400038c0000 */
[----:B------:R-:W-:Y:S01]  /*18040*/  MOV R14, UR62 ;  /* 0x0000003e000e7c02 */ /* 0x000fe20008000f00 */
[----:B0-----:R-:W-:Y:S10]  /*18050*/  ENDCOLLECTIVE ;  /* 0x000000000000791b */ /* 0x001ff40003800000 */
.L_x_2368:
[----:B------:R-:W-:Y:S05]  /*18060*/  BSYNC B1 ;  /* 0x0000000000017941 */ /* 0x000fea0003800000 */
.L_x_2367:
[----:B------:R-:W-:Y:S05]  /*18070*/  BRA `(.L_x_2369) ;  /* 0xfffffff000107947 */ /* 0x000fea000383ffff */
.L_x_2330:
[----:B0-----:R0:W1:Y:S02]  /*18080*/  SYNCS.PHASECHK.TRANS64.TRYWAIT P1, [R7+URZ], R4 ;  /* 0x00000004070075a7 */ /* 0x001064000802017f */
[----:B-1----:R-:W-:Y:S05]  /*18090*/  @!P1 NANOSLEEP.SYNCS 0x989680 ;  /* 0x009896800000995d */ /* 0x002fea0003900000 */
[----:B------:R-:W1:Y:S02]  /*180a0*/  @!P1 SYNCS.PHASECHK.TRANS64 P1, [R7+URZ], R4 ;  /* 0x00000004070095a7 */ /* 0x000e64000802007f */
[----:B-1----:R-:W-:Y:S05]  /*180b0*/  @!P1 BRA `(.L_x_2330) ;  /* 0xfffffffc00f09947 */ /* 0x002fea000383ffff */
[----:B------:R-:W-:Y:S05]  /*180c0*/  BRA `(.L_x_2370) ;  /* 0xfffffff000447947 */ /* 0x000fea000383ffff */
.L_x_2331:
[----:B-1----:R1:W2:Y:S02]  /*180d0*/  SYNCS.PHASECHK.TRANS64.TRYWAIT P1, [R5+URZ], R0 ;  /* 0x00000000050075a7 */ /* 0x0022a4000802017f */
[----:B--2---:R-:W-:Y:S05]  /*180e0*/  @!P1 NANOSLEEP.SYNCS 0x989680 ;  /* 0x009896800000995d */ /* 0x004fea0003900000 */
[----:B------:R-:W2:Y:S02]  /*180f0*/  @!P1 SYNCS.PHASECHK.TRANS64 P1, [R5+URZ], R0 ;  /* 0x00000000050095a7 */ /* 0x000ea4000802007f */
[----:B--2---:R-:W-:Y:S05]  /*18100*/  @!P1 BRA `(.L_x_2331) ;  /* 0xfffffffc00f09947 */ /* 0x004fea000383ffff */
[----:B------:R-:W-:Y:S05]  /*18110*/  BRA `(.L_x_2371) ;  /* 0xfffffff000387947 */ /* 0x000fea000383ffff */
.L_x_2333:
[----:B-1----:R1:W2:Y:S02]  /*18120*/  SYNCS.PHASECHK.TRANS64.TRYWAIT P1, [R5+URZ+0x33460], R4 ;  /* 0x03346004050075a7 */ /* 0x0022a4000802017f */
[----:B--2---:R-:W-:Y:S05]  /*18130*/  @!P1 NANOSLEEP.SYNCS 0x989680 ;  /* 0x009896800000995d */ /* 0x004fea0003900000 */
[----:B------:R-:W2:Y:S02]  /*18140*/  @!P1 SYNCS.PHASECHK.TRANS64 P1, [R5+URZ+0x33460], R4 ;  /* 0x03346004050095a7 */ /* 0x000ea4000802007f */
[----:B--2---:R-:W-:Y:S05]  /*18150*/  @!P1 BRA `(.L_x_2333) ;  /* 0xfffffffc00f09947 */ /* 0x004fea000383ffff */
[----:B------:R-:W-:Y:S05]  /*18160*/  BRA `(.L_x_2372) ;  /* 0xfffffff000387947 */ /* 0x000fea000383ffff */
.L_x_2335:
[----:B--2---:R2:W3:Y:S02]  /*18170*/  SYNCS.PHASECHK.TRANS64.TRYWAIT P1, [R3+URZ+0x33460], R0 ;  /* 0x03346000030075a7 */ /* 0x0044e4000802017f */
[----:B---3--:R-:W-:Y:S05]  /*18180*/  @!P1 NANOSLEEP.SYNCS 0x989680 ;  /* 0x009896800000995d */ /* 0x008fea0003900000 */
[----:B------:R-:W3:Y:S02]  /*18190*/  @!P1 SYNCS.PHASECHK.TRANS64 P1, [R3+URZ+0x33460], R0 ;  /* 0x03346000030095a7 */ /* 0x000ee4000802007f */
[----:B---3--:R-:W-:Y:S05]  /*181a0*/  @!P1 BRA `(.L_x_2335) ;  /* 0xfffffffc00f09947 */ /* 0x008fea000383ffff */
[----:B------:R-:W-:Y:S05]  /*181b0*/  BRA `(.L_x_2373) ;  /* 0xfffffff000387947 */ /* 0x000fea000383ffff */
.L_x_2337:
[----:B---3--:R3:W4:Y:S02]  /*181c0*/  SYNCS.PHASECHK.TRANS64.TRYWAIT P0, [R5+URZ+0x33480], R4 ;  /* 0x03348004050075a7 */ /* 0x008724000800017f */
[----:B----4-:R-:W-:Y:S05]  /*181d0*/  @!P0 NANOSLEEP.SYNCS 0x989680 ;  /* 0x009896800000895d */ /* 0x010fea0003900000 */
[----:B------:R-:W4:Y:S02]  /*181e0*/  @!P0 SYNCS.PHASECHK.TRANS64 P0, [R5+URZ+0x33480], R4 ;  /* 0x03348004050085a7 */ /* 0x000f24000800007f */
[----:B----4-:R-:W-:Y:S05]  /*181f0*/  @!P0 BRA `(.L_x_2337) ;  /* 0xfffffffc00f08947 */ /* 0x010fea000383ffff */
[----:B------:R-:W-:Y:S05]  /*18200*/  BRA `(.L_x_2338) ;  /* 0xfffffff000347947 */ /* 0x000fea000383ffff */
.L_x_2374:
        /* <DEDUP_REMOVED lines=15> */
.L_x_2892:


//--------------------- .text._ZN7cutlass13device_kernelIN5flash11enable_sm90INS1_16FlashAttnFwdSm90INS1_25CollectiveMainloopFwdSm90ILi2EN4cute5tupleIJNS5_1CILi1EEES8_S8_EEENS6_IJNS7_ILi128EEENS7_ILi160EEENS7_ILi192EEEEEELi192ENS_12float_e4m3_tEfNS_4arch4Sm90ELb1ELb0ELb1ELb1ELb0ELb1ELb0ELb1ELb1ELb1ELb0ELb0EEENS1_21CollectiveEpilogueFwdINS6_IJSA_SC_SB_EEES9_NS_10bfloat16_tESG_Li256ELb1ELb1ELb0ELb1EEENS1_36VarlenDynamicPersistentTileSchedulerILi128ELi160ELi256ELi128ELb0ELb1ELb1ELb1ELb1ELb1EEEEEEEEEvNT_6ParamsE --------------------------
	.section	.text._ZN7cutlass13device_kernelIN5flash11enable_sm90INS1_16FlashAttnFwdSm90INS1_25CollectiveMainloopFwdSm90ILi2EN4cute5tupleIJNS5_1CILi1EEES8_S8_EEENS6_IJNS7_ILi128EEENS7_ILi160EEENS7_ILi192EEEEEELi192ENS_12float_e4m3_tEfNS_4arch4Sm90ELb1ELb0ELb1ELb1ELb0ELb1ELb0ELb1ELb1ELb1ELb0ELb0EEENS1_21CollectiveEpilogueFwdINS6_IJSA_SC_SB_EEES9_NS_10bfloat16_tESG_Li256ELb1ELb1ELb0ELb1EEENS1_36VarlenDynamicPersistentTileSchedulerILi128ELi160ELi256ELi128ELb0ELb1ELb1ELb1ELb1ELb1EEEEEEEEEvNT_6ParamsE,"ax",@progbits
	.align	128
.text._ZN7cutlass13device_kernelIN5flash11enable_sm90INS1_16FlashAttnFwdSm90INS1_25CollectiveMainloopFwdSm90ILi2EN4cute5tupleIJNS5_1CILi1EEES8_S8_EEENS6_IJNS7_ILi128EEENS7_ILi160EEENS7_ILi192EEEEEELi192ENS_12float_e4m3_tEfNS_4arch4Sm90ELb1ELb0ELb1ELb1ELb0ELb1ELb0ELb1ELb1ELb1ELb0ELb0EEENS1_21CollectiveEpilogueFwdINS6_IJSA_SC_SB_EEES9_NS_10bfloat16_tESG_Li256ELb1ELb1ELb0ELb1EEENS1_36VarlenDynamicPersistentTileSchedulerILi128ELi160ELi256ELi128ELb0ELb1ELb1ELb1ELb1ELb1EEEEEEEEEvNT_6ParamsE:
        .type           _ZN7cutlass13device_kernelIN5flash11enable_sm90INS1_16FlashAttnFwdSm90INS1_25CollectiveMainloopFwdSm90ILi2EN4cute5tupleIJNS5_1CILi1EEES8_S8_EEENS6_IJNS7_ILi128EEENS7_ILi160EEENS7_ILi192EEEEEELi192ENS_12float_e4m3_tEfNS_4arch4Sm90ELb1ELb0ELb1ELb1ELb0ELb1ELb0ELb1ELb1ELb1ELb0ELb0EEENS1_21CollectiveEpilogueFwdINS6_IJSA_SC_SB_EEES9_NS_10bfloat16_tESG_Li256ELb1ELb1ELb0ELb1EEENS1_36VarlenDynamicPersistentTileSchedulerILi128ELi160ELi256ELi128ELb0ELb1ELb1ELb1ELb1ELb1EEEEEEEEEvNT_6ParamsE,@function
        .size           _ZN7cutlass13device_kernelIN5flash11enable_sm90INS1_16FlashAttnFwdSm90INS1_25CollectiveMainloopFwdSm90ILi2EN4cute5tupleIJNS5_1CILi1EEES8_S8_EEENS6_IJNS7_ILi128EEENS7_ILi160EEENS7_ILi192EEEEEELi192ENS_12float_e4m3_tEfNS_4arch4Sm90ELb1ELb0ELb1ELb1ELb0ELb1ELb0ELb1ELb1ELb1ELb0ELb0EEENS1_21CollectiveEpilogueFwdINS6_IJSA_SC_SB_EEES9_NS_10bfloat16_tESG_Li256ELb1ELb1ELb0ELb1EEENS1_36VarlenDynamicPersistentTileSchedulerILi128ELi160ELi256ELi128ELb0ELb1ELb1ELb1ELb1ELb1EEEEEEEEEvNT_6ParamsE,(.L_x_2893 - _ZN7cutlass13device_kernelIN5flash11enable_sm90INS1_16FlashAttnFwdSm90INS1_25CollectiveMainloopFwdSm90ILi2EN4cute5tupleIJNS5_1CILi1EEES8_S8_EEENS6_IJNS7_ILi128EEENS7_ILi160EEENS7_ILi192EEEEEELi192ENS_12float_e4m3_tEfNS_4arch4Sm90ELb1ELb0ELb1ELb1ELb0ELb1ELb0ELb1ELb1ELb1ELb0ELb0EEENS1_21CollectiveEpilogueFwdINS6_IJSA_SC_SB_EEES9_NS_10bfloat16_tESG_Li256ELb1ELb1ELb0ELb1EEENS1_36VarlenDynamicPersistentTileSchedulerILi128ELi160ELi256ELi128ELb0ELb1ELb1ELb1ELb1ELb1EEEEEEEEEvNT_6ParamsE)
        .other          _ZN7cutlass13device_kernelIN5flash11enable_sm90INS1_16FlashAttnFwdSm90INS1_25CollectiveMainloopFwdSm90ILi2EN4cute5tupleIJNS5_1CILi1EEES8_S8_EEENS6_IJNS7_ILi128EEENS7_ILi160EEENS7_ILi192EEEEEELi192ENS_12float_e4m3_tEfNS_4arch4Sm90ELb1ELb0ELb1ELb1ELb0ELb1ELb0ELb1ELb1ELb1ELb0ELb0EEENS1_21CollectiveEpilogueFwdINS6_IJSA_SC_SB_EEES9_NS_10bfloat16_tESG_Li256ELb1ELb1ELb0ELb1EEENS1_36VarlenDynamicPersistentTileSchedulerILi128ELi160ELi256ELi128ELb0ELb1ELb1ELb1ELb1ELb1EEEEEEEEEvNT_6ParamsE,@"STO_CUDA_ENTRY STV_DEFAULT"
_ZN7cutlass13device_kernelIN5flash11enable_sm90INS1_16FlashAttnFwdSm90INS1_25CollectiveMainloopFwdSm90ILi2EN4cute5tupleIJNS5_1CILi1EEES8_S8_EEENS6_IJNS7_ILi128EEENS7_ILi160EEENS7_ILi192EEEEEELi192ENS_12float_e4m3_tEfNS_4arch4Sm90ELb1ELb0ELb1ELb1ELb0ELb1ELb0ELb1ELb1ELb1ELb0ELb0EEENS1_21CollectiveEpilogueFwdINS6_IJSA_SC_SB_EEES9_NS_10bfloat16_tESG_Li256ELb1ELb1ELb0ELb1EEENS1_36VarlenDynamicPersistentTileSchedulerILi128ELi160ELi256ELi128ELb0ELb1ELb1ELb1ELb1ELb1EEEEEEEEEvNT_6ParamsE:
        /* <DEDUP_REMOVED lines=24> */
.L_x_2376:
[----:B------:R-:W-:Y:S05]  /*0180*/  BSYNC B0 ;  /* 0x0000000000007941 */ /* 0x000fea0003800000 */
.L_x_2375:
        /* <DEDUP_REMOVED lines=41> */
.L_x_2377:
        /* <DEDUP_REMOVED lines=22> */
.L_x_2378:
        /* <DEDUP_REMOVED lines=18> */
.L_x_2379:
        /* <DEDUP_REMOVED lines=22> */
.L_x_2380:
        /* <DEDUP_REMOVED lines=22> */
.L_x_2381:
        /* <DEDUP_REMOVED lines=8> */
.L_x_2384:
        /* <DEDUP_REMOVED lines=24> */
[----:B------:R-:W-:Y:S02]  /*0b60*/  R2UR UR52, R16 ;  /* 0x00000000103472ca */ /* 0x000fe400000e0000 */
        /* <DEDUP_REMOVED lines=9> */
[CC--:B------:R-:W-:Y:S02]  /*0c00*/  LEA.HI R3, R0.reuse, R24.reuse, RZ, 0x5 ;  /* 0x0000001800037211 */ /* 0x0c0fe400078f28ff */
[----:B------:R-:W-:Y:S02]  /*0c10*/  SHF.R.S32.HI R5, RZ, 0x4, R2 ;  /* 0x00000004ff057819 */ /* 0x000fe40000011402 */
[----:B------:R-:W-:Y:S01]  /*0c20*/  LEA.HI R6, R0, R24, RZ, 0x2 ;  /* 0x0000001800067211 */ /* 0x000fe200078f10ff */
[----:B------:R-:W-:Y:S01]  /*0c30*/  IMAD.SHL.U32 R4, R3, 0x20, RZ ;  /* 0x0000002003047824 */ /* 0x000fe200078e00ff */
[----:B------:R-:W-:-:S02]  /*0c40*/  LOP3.LUT R3, R2, 0x3fffff0, RZ, 0xc0, !PT ;  /* 0x03fffff002037812 */ /* 0x000fc400078ec0ff */
[----:B------:R-:W-:Y:S02]  /*0c50*/  LEA.HI R2, R2, R5, RZ, 0x1 ;  /* 0x0000000502027211 */ /* 0x000fe400078f08ff */
[--C-:B------:R-:W-:Y:S01]  /*0c60*/  SHF.R.S32.HI R8, RZ, 0x2, R6.reuse ;  /* 0x00000002ff087819 */ /* 0x100fe20000011406 */
[----:B------:R-:W-:Y:S01]  /*0c70*/  IMAD.IADD R3, R24, 0x1, -R3 ;  /* 0x0000000118037824 */ /* 0x000fe200078e0a03 */
[----:B------:R-:W-:Y:S02]  /*0c80*/  SHF.R.S32.HI R9, RZ, 0x1f, R6 ;  /* 0x0000001fff097819 */ /* 0x000fe40000011406 */
[----:B------:R-:W-:Y:S02]  /*0c90*/  LOP3.LUT R4, R4, 0xfffffc00, RZ, 0xc0, !PT ;  /* 0xfffffc0004047812 */ /* 0x000fe400078ec0ff */
[----:B------:R-:W-:Y:S02]  /*0ca0*/  LOP3.LUT R2, R2, 0x1ffffffe, RZ, 0xc0, !PT ;  /* 0x1ffffffe02027812 */ /* 0x000fe400078ec0ff */
[----:B------:R-:W-:Y:S01]  /*0cb0*/  LEA.HI R9, R9, R8, RZ, 0x2 ;  /* 0x0000000809097211 */ /* 0x000fe200078f10ff */
[----:B------:R-:W-:Y:S01]  /*0cc0*/  IMAD R4, R3, 0x40, R4 ;  /* 0x0000004003047824 */ /* 0x000fe200078e0204 */
[----:B------:R-:W-:Y:S01]  /*0cd0*/  SHF.R.S32.HI R220, RZ, 0x1, R7 ;  /* 0x00000001ffdc7819 */ /* 0x000fe20000011407 */
[----:B------:R-:W-:Y:S01]  /*0ce0*/  IMAD.IADD R3, R5, 0x1, -R2 ;  /* 0x0000000105037824 */ /* 0x000fe200078e0a02 */
[----:B------:R-:W-:-:S02]  /*0cf0*/  LOP3.LUT R9, R9, 0xfffffffc, RZ, 0xc0, !PT ;  /* 0xfffffffc09097812 */ /* 0x000fc400078ec0ff */
[----:B------:R-:W-:Y:S01]  /*0d00*/  LEA.HI R2, R0, R24, RZ, 0x7 ;  /* 0x0000001800027211 */ /* 0x000fe200078f38ff */
[----:B------:R-:W-:Y:S01]  /*0d10*/  IMAD R4, R3, 0x8, R4 ;  /* 0x0000000803047824 */ /* 0x000fe200078e0204 */
[C---:B------:R-:W-:Y:S01]  /*0d20*/  LEA.HI R10, R7.reuse, R220, RZ, 0x1 ;  /* 0x000000dc070a7211 */ /* 0x040fe200078f08ff */
[----:B------:R-:W-:Y:S01]  /*0d30*/  IMAD.IADD R19, R8, 0x1, -R9 ;  /* 0x0000000108137824 */ /* 0x000fe200078e0a09 */
[----:B------:R-:W-:Y:S02]  /*0d40*/  LOP3.LUT R3, R2, 0xffffff80, RZ, 0xc0, !PT ;  /* 0xffffff8002037812 */ /* 0x000fe400078ec0ff */
[----:B------:R-:W-:Y:S01]  /*0d50*/  LOP3.LUT R11, R10, 0x3fffffe, RZ, 0xc0, !PT ;  /* 0x03fffffe0a0b7812 */ /* 0x000fe200078ec0ff */
[----:B------:R0:W-:Y:S01]  /*0d60*/  STL [R1+0x6c], R4 ;  /* 0x00006c0401007387 */ /* 0x0001e20000100800 */
[----:B------:R-:W-:Y:S01]  /*0d70*/  LOP3.LUT R7, R7, 0xfffffffe, RZ, 0xc0, !PT ;  /* 0xfffffffe07077812 */ /* 0x000fe200078ec0ff */
[----:B------:R-:W-:Y:S01]  /*0d80*/  IMAD.IADD R21, R24, 0x1, -R3 ;  /* 0x0000000118157824 */ /* 0x000fe200078e0a03 */
[----:B------:R-:W-:Y:S01]  /*0d90*/  IADD3 R9, R220, 0x80, RZ ;  /* 0x00000080dc097810 */ /* 0x000fe20007ffe0ff */
[----:B------:R-:W-:Y:S01]  /*0da0*/  IMAD.SHL.U32 R230, R19, 0x80, RZ ;  /* 0x0000008013e67824 */ /* 0x000fe200078e00ff */
[----:B------:R-:W-:Y:S01]  /*0db0*/  LOP3.LUT R6, R6, 0xfffffffc, RZ, 0xc0, !PT ;  /* 0xfffffffc06067812 */ /* 0x000fe200078ec0ff */
[----:B------:R-:W-:Y:S01]  /*0dc0*/  IMAD.IADD R18, R24, 0x1, -R7 ;  /* 0x0000000118127824 */ /* 0x000fe200078e0a07 */
[----:B------:R-:W-:Y:S01]  /*0dd0*/  IADD3 R10, R220, -R11, RZ ;  /* 0x8000000bdc0a7210 */ /* 0x000fe20007ffe0ff */
[----:B------:R1:W-:Y:S01]  /*0de0*/  STL [R1+0xc], R19 ;  /* 0x00000c1301007387 */ /* 0x0003e20000100800 */
[----:B------:R-:W-:Y:S01]  /*0df0*/  SHF.R.S32.HI R3, RZ, 0x1f, R9 ;  /* 0x0000001fff037819 */ /* 0x000fe20000011409 */
[----:B------:R-:W-:Y:S01]  /*0e00*/  IMAD.IADD R7, R24, 0x1, -R6 ;  /* 0x0000000118077824 */ /* 0x000fe200078e0a06 */
[----:B------:R-:W-:Y:S01]  /*0e10*/  SHF.R.S32.HI R17, RZ, 0x7, R2 ;  /* 0x00000007ff117819 */ /* 0x000fe20000011402 */
[----:B------:R-:W-:Y:S01]  /*0e20*/  IMAD R232, R5, 0x8, R10 ;  /* 0x0000000805e87824 */ /* 0x000fe200078e020a */
[-C--:B------:R-:W-:Y:S01]  /*0e30*/  LEA.HI R6, R3, R9.reuse, RZ, 0x3 ;  /* 0x0000000903067211 */ /* 0x080fe200078f18ff */
[C---:B------:R-:W-:Y:S01]  /*0e40*/  IMAD.SHL.U32 R22, R18.reuse, 0x8, RZ ;  /* 0x0000000812167824 */ /* 0x040fe200078e00ff */
[----:B------:R-:W-:Y:S01]  /*0e50*/  LEA.HI R10, R9, R9, RZ, 0x1 ;  /* 0x00000009090a7211 */ /* 0x000fe200078f08ff */
[----:B------:R-:W-:Y:S01]  /*0e60*/  IMAD.SHL.U32 R18, R18, 0x10, RZ ;  /* 0x0000001012127824 */ /* 0x000fe200078e00ff */
[----:B0-----:R-:W-:Y:S01]  /*0e70*/  LEA.HI R4, R7, R7, RZ, 0x1 ;  /* 0x0000000707047211 */ /* 0x001fe200078f08ff */
[----:B------:R-:W-:Y:S01]  /*0e80*/  IMAD.SHL.U32 R6, R6, 0x40, RZ ;  /* 0x0000004006067824 */ /* 0x000fe200078e00ff */
[----:B------:R-:W-:Y:S01]  /*0e90*/  SHF.R.S32.HI R3, RZ, 0x1f, R21 ;  /* 0x0000001fff037819 */ /* 0x000fe20000011415 */
[----:B------:R-:W-:Y:S01]  /*0ea0*/  VIADD R225, R22, 0x40 ;  /* 0x0000004016e17836 */ /* 0x000fe20000000000 */
[----:B------:R-:W-:Y:S01]  /*0eb0*/  LOP3.LUT R5, R10, 0x3fffffe, RZ, 0xc0, !PT ;  /* 0x03fffffe0a057812 */ /* 0x000fe200078ec0ff */
[----:B------:R-:W-:Y:S01]  /*0ec0*/  IMAD.SHL.U32 R232, R232, 0x40, RZ ;  /* 0x00000040e8e87824 */ /* 0x000fe200078e00ff */
[----:B------:R-:W-:Y:S01]  /*0ed0*/  LOP3.LUT R8, R4, 0x1ffffffe, RZ, 0xc0, !PT ;  /* 0x1ffffffe04087812 */ /* 0x000fe200078ec0ff */
[----:B------:R-:W-:Y:S01]  /*0ee0*/  STL [R1+0x14], R13 ;  /* 0x0000140d01007387 */ /* 0x000fe20000100800 */
[----:B------:R-:W-:Y:S01]  /*0ef0*/  LEA.HI R4, R3, R21, RZ, 0x2 ;  /* 0x0000001503047211 */ /* 0x000fe200078f10ff */
[----:B------:R-:W-:Y:S01]  /*0f00*/  IMAD.IADD R234, R9, 0x1, -R5 ;  /* 0x0000000109ea7824 */ /* 0x000fe200078e0a05 */
[----:B------:R-:W-:Y:S01]  /*0f10*/  LOP3.LUT R11, R6, 0xfffffe00, RZ, 0xc0, !PT ;  /* 0xfffffe00060b7812 */ /* 0x000fe200078ec0ff */
[----:B------:R-:W-:Y:S01]  /*0f20*/  IMAD.IADD R8, R7, 0x1, -R8 ;  /* 0x0000000107087824 */ /* 0x000fe200078e0a08 */
[--C-:B------:R-:W-:Y:S01]  /*0f30*/  SHF.R.S32.HI R5, RZ, 0x2, R4.reuse ;  /* 0x00000002ff057819 */ /* 0x100fe20000011404 */
[----:B------:R-:W-:Y:S01]  /*0f40*/  IMAD.IADD R7, R22, 0x1, R225 ;  /* 0x0000000116077824 */ /* 0x000fe200078e02e1 */
[----:B------:R-:W-:Y:S01]  /*0f50*/  SHF.R.S32.HI R6, RZ, 0x1f, R4 ;  /* 0x0000001fff067819 */ /* 0x000fe20000011404 */
[----:B------:R-:W-:Y:S01]  /*0f60*/  STL [R1+0x18], R14 ;  /* 0x0000180e01007387 */ /* 0x000fe20000100800 */
[----:B------:R-:W-:Y:S01]  /*0f70*/  LEA.HI R2, R2, R17, RZ, 0x1 ;  /* 0x0000001102027211 */ /* 0x000fe200078f08ff */
[----:B------:R-:W-:Y:S01]  /*0f80*/  VIADD R224, R22, 0x10 ;  /* 0x0000001016e07836 */ /* 0x000fe20000000000 */
[----:B------:R-:W-:Y:S01]  /*0f90*/  LEA.HI R6, R6, R5, RZ, 0x3 ;  /* 0x0000000506067211 */ /* 0x000fe200078f18ff */
[----:B------:R-:W-:Y:S01]  /*0fa0*/  STL [R1+0x1c], R15 ;  /* 0x00001c0f01007387 */ /* 0x000fe20000100800 */
[----:B------:R-:W-:Y:S01]  /*0fb0*/  LEA.HI R3, R3, R21, RZ, 0x5 ;  /* 0x0000001503037211 */ /* 0x000fe200078f28ff */
[----:B------:R-:W-:Y:S01]  /*0fc0*/  VIADD R227, R22, 0x30 ;  /* 0x0000003016e37836 */ /* 0x000fe20000000000 */
[----:B------:R-:W-:Y:S01]  /*0fd0*/  LOP3.LUT R6, R6, 0xfffffff8, RZ, 0xc0, !PT ;  /* 0xfffffff806067812 */ /* 0x000fe200078ec0ff */
[----:B------:R-:W-:Y:S01]  /*0fe0*/  VIADD R228, R22, 0x50 ;  /* 0x0000005016e47836 */ /* 0x000fe20000000000 */
[----:B------:R-:W-:-:S02]  /*0ff0*/  LOP3.LUT R2, R2, 0x3fffffe, RZ, 0xc0, !PT ;  /* 0x03fffffe02027812 */ /* 0x000fc400078ec0ff */
[----:B------:R-:W-:Y:S01]  /*1000*/  IADD3 R226, R22, 0x20, RZ ;  /* 0x0000002016e27810 */ /* 0x000fe20007ffe0ff */
[----:B------:R-:W-:Y:S01]  /*1010*/  IMAD.IADD R6, R5, 0x1, -R6 ;  /* 0x0000000105067824 */ /* 0x000fe200078e0a06 */
[----:B------:R-:W-:Y:S01]  /*1020*/  SHF.R.S32.HI R3, RZ, 0x5, R3 ;  /* 0x00000005ff037819 */ /* 0x000fe20000011403 */
[----:B------:R-:W-:Y:S01]  /*1030*/  IMAD.IADD R2, R17, 0x1, -R2 ;  /* 0x0000000111027824 */ /* 0x000fe200078e0a02 */
[----:B------:R-:W-:Y:S01]  /*1040*/  LEA.HI R0, R0, R24, RZ, 0x3 ;  /* 0x0000001800007211 */ /* 0x000fe200078f18ff */
[----:B------:R-:W-:Y:S01]  /*1050*/  IMAD.IADD R9, R22, 0x1, R226 ;  /* 0x0000000116097824 */ /* 0x000fe200078e02e2 */
[----:B------:R-:W-:Y:S01]  /*1060*/  LEA R3, R3, R6, 0x4 ;  /* 0x0000000603037211 */ /* 0x000fe200078e20ff */
[----:B------:R-:W-:Y:S01]  /*1070*/  IMAD.MOV.U32 R17, RZ, RZ, RZ ;  /* 0x000000ffff117224 */ /* 0x000fe200078e00ff */
[----:B------:R-:W-:Y:S02]  /*1080*/  LEA R234, R234, R11, 0x6 ;  /* 0x0000000beaea7211 */ /* 0x000fe400078e30ff */
[----:B------:R-:W-:-:S02]  /*1090*/  LEA R20, R2, R3, 0x6 ;  /* 0x0000000302147211 */ /* 0x000fc400078e30ff */
[----:B------:R-:W-:Y:S02]  /*10a0*/  SHF.R.S32.HI R12, RZ, 0x1f, R9 ;  /* 0x0000001fff0c7819 */ /* 0x000fe40000011409 */
[----:B------:R-:W-:Y:S01]  /*10b0*/  LOP3.LUT R2, R0, 0xfffffff8, RZ, 0xc0, !PT ;  /* 0xfffffff800027812 */ /* 0x000fe200078ec0ff */
[----:B------:R-:W-:Y:S01]  /*10c0*/  STL [R1+0x68], R20 ;  /* 0x0000681401007387 */ /* 0x000fe20000100800 */
[CC--:B------:R-:W-:Y:S02]  /*10d0*/  LEA.HI R11, R12.reuse, R9.reuse, RZ, 0x4 ;  /* 0x000000090c0b7211 */ /* 0x0c0fe400078f20ff */
[----:B------:R-:W-:Y:S01]  /*10e0*/  LEA.HI R9, R12, R9, RZ, 0x6 ;  /* 0x000000090c097211 */ /* 0x000fe200078f30ff */
[----:B------:R-:W-:Y:S01]  /*10f0*/  IMAD.IADD R2, R24, 0x1, -R2 ;  /* 0x0000000118027824 */ /* 0x000fe200078e0a02 */
[----:B------:R-:W-:Y:S02]  /*1100*/  SHF.R.S32.HI R12, RZ, 0x1f, R7 ;  /* 0x0000001fff0c7819 */ /* 0x000fe40000011407 */
[----:B------:R-:W-:Y:S01]  /*1110*/  LOP3.LUT R230, R230, 0x180, RZ, 0xc0, !PT ;  /* 0x00000180e6e67812 */ /* 0x000fe200078ec0ff */
[----:B------:R-:W-:Y:S01]  /*1120*/  IMAD.SHL.U32 R9, R9, 0x80, RZ ;  /* 0x0000008009097824 */ /* 0x000fe200078e00ff */
[----:B------:R-:W-:-:S02]  /*1130*/  LEA.HI R5, R12, R7, RZ, 0x4 ;  /* 0x000000070c057211 */ /* 0x000fc400078f20ff */
[----:B------:R-:W-:Y:S02]  /*1140*/  SHF.L.U32 R236, R2, 0x3, RZ ;  /* 0x0000000302ec7819 */ /* 0x000fe400000006ff */
[----:B------:R-:W-:Y:S02]  /*1150*/  LEA.HI R7, R12, R7, RZ, 0x6 ;  /* 0x000000070c077211 */ /* 0x000fe400078f30ff */
[----:B------:R-:W-:Y:S01]  /*1160*/  SHF.R.S32.HI R3, RZ, 0x3, R0 ;  /* 0x00000003ff037819 */ /* 0x000fe20000011400 */
[----:B------:R-:W-:Y:S01]  /*1170*/  VIADD R3, R236, 0x80 ;  /* 0x00000080ec037836 */ /* 0x000fe20000000000 */
[----:B------:R-:W-:Y:S01]  /*1180*/  LOP3.LUT R6, R230, 0x30, R11, 0xf8, !PT ;  /* 0x00000030e6067812 */ /* 0x000fe200078ef80b */
[----:B------:R-:W-:Y:S01]  /*1190*/  IMAD.SHL.U32 R7, R7, 0x80, RZ ;  /* 0x0000008007077824 */ /* 0x000fe200078e00ff */
[----:B------:R-:W-:Y:S02]  /*11a0*/  SHF.R.U32.HI R231, RZ, 0x3, R230 ;  /* 0x00000003ffe77819 */ /* 0x000fe400000116e6 */
[----:B------:R-:W-:-:S02]  /*11b0*/  SHF.R.S32.HI R0, RZ, 0x1f, R220 ;  /* 0x0000001fff007819 */ /* 0x000fc400000114dc */
[----:B------:R-:W-:Y:S02]  /*11c0*/  IADD3 R0, R236, 0x40, RZ ;  /* 0x00000040ec007810 */ /* 0x000fe40007ffe0ff */
[----:B------:R-:W-:Y:S02]  /*11d0*/  LOP3.LUT R12, R230, 0x30, R5, 0xf8, !PT ;  /* 0x00000030e60c7812 */ /* 0x000fe400078ef805 */
[----:B------:R-:W-:Y:S02]  /*11e0*/  LOP3.LUT R9, R9, 0xffffe000, RZ, 0xc0, !PT ;  /* 0xffffe00009097812 */ /* 0x000fe400078ec0ff */
[----:B------:R-:W-:Y:S02]  /*11f0*/  LOP3.LUT R6, R6, R231, RZ, 0x3c, !PT ;  /* 0x000000e706067212 */ /* 0x000fe400078e3cff */
[----:B------:R-:W-:Y:S02]  /*1200*/  LOP3.LUT R4, R4, 0x7ffffffc, RZ, 0xc0, !PT ;  /* 0x7ffffffc04047812 */ /* 0x000fe400078ec0ff */
[----:B------:R-:W-:-:S02]  /*1210*/  SHF.R.S32.HI R2, RZ, 0x1f, R0 ;  /* 0x0000001fff027819 */ /* 0x000fc40000011400 */
[----:B------:R-:W-:Y:S01]  /*1220*/  LOP3.LUT R0, R230, 0x10, R18, 0xf8, !PT ;  /* 0x00000010e6007812 */ /* 0x000fe200078ef812 */
[----:B------:R-:W-:Y:S01]  /*1230*/  IMAD.IADD R4, R21, 0x1, -R4 ;  /* 0x0000000115047824 */ /* 0x000fe200078e0a04 */
[----:B------:R-:W-:Y:S02]  /*1240*/  LOP3.LUT R7, R7, 0xffffe000, RZ, 0xc0, !PT ;  /* 0xffffe00007077812 */ /* 0x000fe400078ec0ff */
[----:B------:R-:W-:Y:S02]  /*1250*/  LOP3.LUT R12, R12, R231, RZ, 0x3c, !PT ;  /* 0x000000e70c0c7212 */ /* 0x000fe400078e3cff */
[----:B------:R-:W-:Y:S01]  /*1260*/  IADD3 R9, R6, R232, R9 ;  /* 0x000000e806097210 */ /* 0x000fe20007ffe009 */
[----:B------:R0:W-:Y:S01]  /*1270*/  STL [R1+0x20], R4 ;  /* 0x0000200401007387 */ /* 0x0001e20000100800 */
[----:B------:R-:W-:Y:S02]  /*1280*/  LOP3.LUT R2, R230, 0x30, R18, 0xf8, !PT ;  /* 0x00000030e6027812 */ /* 0x000fe400078ef812 */
[----:B------:R-:W-:-:S02]  /*1290*/  SHF.R.S32.HI R6, RZ, 0x1f, R3 ;  /* 0x0000001fff067819 */ /* 0x000fc40000011403 */
[-C--:B------:R-:W-:Y:S02]  /*12a0*/  LOP3.LUT R3, R0, R231.reuse, RZ, 0x3c, !PT ;  /* 0x000000e700037212 */ /* 0x080fe400078e3cff */
[----:B------:R-:W-:Y:S02]  /*12b0*/  SHF.R.S32.HI R0, RZ, 0x4, R11 ;  /* 0x00000004ff007819 */ /* 0x000fe4000001140b */
[----:B-1----:R-:W-:Y:S02]  /*12c0*/  IADD3 R19, R12, R232, R7 ;  /* 0x000000e80c137210 */ /* 0x002fe40007ffe007 */
[----:B------:R-:W-:Y:S01]  /*12d0*/  LOP3.LUT R7, R2, R231, RZ, 0x3c, !PT ;  /* 0x000000e702077212 */ /* 0x000fe200078e3cff */
[----:B------:R-:W-:Y:S01]  /*12e0*/  IMAD.IADD R2, R232, 0x1, R3 ;  /* 0x00000001e8027824 */ /* 0x000fe200078e0203 */
[----:B0-----:R-:W-:Y:S01]  /*12f0*/  SHF.R.S32.HI R4, RZ, 0x4, R5 ;  /* 0x00000004ff047819 */ /* 0x001fe20000011405 */
[----:B------:R0:W-:Y:S01]  /*1300*/  STL [R1+0x54], R0 ;  /* 0x0000540001007387 */ /* 0x0001e20000100800 */
[----:B------:R-:W-:Y:S01]  /*1310*/  IMAD.IADD R3, R16, 0x1, R9 ;  /* 0x0000000110037824 */ /* 0x000fe200078e0209 */
[----:B------:R-:W-:-:S02]  /*1320*/  SHF.R.S32.HI R10, RZ, 0x1, R10 ;  /* 0x00000001ff0a7819 */ /* 0x000fc4000001140a */
[----:B------:R-:W-:Y:S03]  /*1330*/  STL [R1+0x58], R4 ;  /* 0x0000580401007387 */ /* 0x000fe60000100800 */
[----:B------:R-:W-:Y:S01]  /*1340*/  IMAD.SHL.U32 R10, R10, 0x80, RZ ;  /* 0x000000800a0a7824 */ /* 0x000fe200078e00ff */
[----:B------:R1:W-:Y:S01]  /*1350*/  STL [R1+0x4], R2 ;  /* 0x0000040201007387 */ /* 0x0003e20000100800 */
[----:B0-----:R-:W-:-:S03]  /*1360*/  IADD3 R0, R16, R232, R7 ;  /* 0x000000e810007210 */ /* 0x001fc60007ffe007 */
[----:B------:R-:W-:Y:S02]  /*1370*/  LOP3.LUT R233, R10, 0x180, RZ, 0xc0, !PT ;  /* 0x000001800ae97812 */ /* 0x000fe400078ec0ff */
[----:B------:R0:W-:Y:S01]  /*1380*/  STL [R1+0x64], R0 ;  /* 0x0000640001007387 */ /* 0x0001e20000100800 */
[----:B-1----:R-:W-:-:S03]  /*1390*/  IADD3 R2, R16, R19, RZ ;  /* 0x0000001310027210 */ /* 0x002fc60007ffe0ff */
[----:B------:R1:W-:Y:S04]  /*13a0*/  STL [R1+0x60], R3 ;  /* 0x0000600301007387 */ /* 0x0003e80000100800 */
[----:B------:R1:W-:Y:S01]  /*13b0*/  STL [R1+0x5c], R2 ;  /* 0x00005c0201007387 */ /* 0x0003e20000100800 */
[----:B0-----:R-:W-:-:S05]  /*13c0*/  IMAD R0, R8, 0x8, R20 ;  /* 0x0000000808007824 */ /* 0x001fca00078e0214 */
[----:B------:R1:W-:Y:S02]  /*13d0*/  STL [R1+0x24], R0 ;  /* 0x0000240001007387 */ /* 0x0003e40000100800 */
.L_x_2588:
[----:B-12---:R-:W2:Y:S01]  /*13e0*/  LDL.LU R0, [R1+0x1c] ;  /* 0x00001c0001007983 */ /* 0x006ea20000300800 */
[----:B0--3--:R-:W2:Y:S01]  /*13f0*/  LDC.64 R2, c[0x0][0xc88] ;  /* 0x00032200ff027b82 */ /* 0x009ea20000000a00 */
        /* <DEDUP_REMOVED lines=12> */
[----:B--2---:R-:W-:Y:S01]  /*14c0*/  SHF.R.S32.HI R6, RZ, 0x1f, R0 ;  /* 0x0000001fff067819 */ /* 0x004fe20000011400 */
[----:B------:R-:W-:-:S04]  /*14d0*/  IMAD.SHL.U32 R30, R0, 0x4, RZ ;  /* 0x00000004001e7824 */ /* 0x000fc800078e00ff */
[C---:B------:R-:W-:Y:S01]  /*14e0*/  @P1 LEA R4, P2, R0.reuse, UR4, 0x2 ;  /* 0x0000000400041c11 */ /* 0x040fe2000f8410ff */
[----:B------:R-:W-:Y:S01]  /*14f0*/  STL [R1+0x2c], R0 ;  /* 0x00002c0001007387 */ /* 0x000fe20000100800 */
[C-C-:B------:R-:W-:Y:S02]  /*1500*/  SHF.L.U64.HI R28, R0.reuse, 0x2, R6.reuse ;  /* 0x00000002001c7819 */ /* 0x140fe40000010206 */
[----:B------:R-:W-:Y:S01]  /*1510*/  @P1 LEA.HI.X R5, R0, UR5, R6, 0x2, P2 ;  /* 0x0000000500051c11 */ /* 0x000fe200090f1406 */
[----:B------:R-:W-:Y:S01]  /*1520*/  STL [R1+0x3c], R30 ;  /* 0x00003c1e01007387 */ /* 0x000fe20000100800 */
[----:B------:R-:W-:Y:S01]  /*1530*/  ISETP.NE.U32.AND P2, PT, RZ, UR8, PT ;  /* 0x00000008ff007c0c */ /* 0x000fe2000bf45070 */
[----:B------:R-:W-:Y:S01]  /*1540*/  ULDC UR4, c[0x0][0x288] ;  /* 0x0000a20000047ab9 */ /* 0x000fe20000000800 */
[----:B------:R-:W-:Y:S01]  /*1550*/  IADD3 R8, P3, R30, UR6, RZ ;  /* 0x000000061e087c10 */ /* 0x000fe2000ff7e0ff */
[----:B------:R0:W-:Y:S01]  /*1560*/  STL [R1+0x44], R6 ;  /* 0x0000440601007387 */ /* 0x0001e20000100800 */
[----:B------:R-:W-:-:S03]  /*1570*/  ISETP.NE.AND.EX P2, PT, RZ, UR9, PT, P2 ;  /* 0x00000009ff007c0c */ /* 0x000fc6000bf45320 */
[----:B------:R1:W5:Y:S01]  /*1580*/  @P1 LDG.E R3, desc[UR54][R4.64] ;  /* 0x0000003604031981 */ /* 0x000362000c1e1900 */
[----:B------:R-:W-:Y:S01]  /*1590*/  MOV R237, UR4 ;  /* 0x0000000400ed7c02 */ /* 0x000fe20008000f00 */
[----:B------:R-:W-:Y:S01]  /*15a0*/  ULDC.64 UR4, c[0x0][0x418] ;  /* 0x0001060000047ab9 */ /* 0x000fe20000000a00 */
[----:B------:R-:W-:Y:S01]  /*15b0*/  IADD3.X R9, R28, UR7, RZ, P3, !PT ;  /* 0x000000071c097c10 */ /* 0x000fe20009ffe4ff */
[----:B------:R1:W-:Y:S04]  /*15c0*/  STL [R1+0x40], R28 ;  /* 0x0000401c01007387 */ /* 0x0003e80000100800 */
[----:B------:R1:W5:Y:S02]  /*15d0*/  @P0 LDG.E R27, desc[UR54][R8.64] ;  /* 0x00000036081b0981 */ /* 0x000364000c1e1900 */
[----:B0-----:R-:W-:-:S04]  /*15e0*/  @P2 IADD3 R6, P1, R30, UR8, RZ ;  /* 0x000000081e062c10 */ /* 0x001fc8000ff3e0ff */
[----:B----4-:R-:W-:-:S05]  /*15f0*/  @P2 IADD3.X R7, R28, UR9, RZ, P1, !PT ;  /* 0x000000091c072c10 */ /* 0x010fca0008ffe4ff */
[----:B------:R1:W5:Y:S01]  /*1600*/  @P2 LDG.E R237, desc[UR54][R6.64] ;  /* 0x0000003606ed2981 */ /* 0x000362000c1e1900 */
[----:B------:R-:W-:-:S03]  /*1610*/  UISETP.NE.U32.AND UP0, UPT, UR4, URZ, UPT ;  /* 0x0000003f0400728c */ /* 0x000fc6000bf05070 */
[----:B------:R-:W-:Y:S01]  /*1620*/  ULDC UR4, c[0x0][0x424] ;  /* 0x0001090000047ab9 */ /* 0x000fe20000000800 */
        /* <DEDUP_REMOVED lines=18> */
.L_x_2386:
[----:B------:R-:W2:Y:S01]  /*1750*/  LDL R29, [R1+0x18] ;  /* 0x00001800011d7983 */ /* 0x000ea20000100800 */
[----:B------:R-:W-:Y:S02]  /*1760*/  ULDC.64 UR4, c[0x0][0xa20] ;  /* 0x0002880000047ab9 */ /* 0x000fe40000000a00 */
[----:B------:R-:W-:-:S04]  /*1770*/  ISETP.NE.U32.AND P1, PT, RZ, UR4, PT ;  /* 0x00000004ff007c0c */ /* 0x000fc8000bf25070 */
[----:B------:R-:W-:Y:S01]  /*1780*/  ISETP.NE.AND.EX P1, PT, RZ, UR5, PT, P1 ;  /* 0x00000005ff007c0c */ /* 0x000fe2000bf25310 */
[----:B--2---:R0:W-:-:S12]  /*1790*/  STL [R1+0x38], R29 ;  /* 0x0000381d01007387 */ /* 0x0041d80000100800 */
[----:B------:R-:W-:Y:S05]  /*17a0*/  @!P1 BRA `(.L_x_2387) ;  /* 0x0000000000109947 */ /* 0x000fea0003800000 */
[----:B------:R-:W-:-:S04]  /*17b0*/  IADD3 R4, P0, R30, UR4, RZ ;  /* 0x000000041e047c10 */ /* 0x000fc8000ff1e0ff */
[----:B------:R-:W-:-:S05]  /*17c0*/  IADD3.X R5, R28, UR5, RZ, P0, !PT ;  /* 0x000000051c057c10 */ /* 0x000fca00087fe4ff */
[----:B------:R1:W5:Y:S01]  /*17d0*/  LDG.E R26, desc[UR54][R4.64] ;  /* 0x00000036041a7981 */ /* 0x000362000c1e1900 */
[----:B------:R-:W-:Y:S05]  /*17e0*/  BRA `(.L_x_2388) ;  /* 0x0000000000107947 */ /* 0x000fea0003800000 */
.L_x_2387:
[----:B------:R-:W-:Y:S05]  /*17f0*/  @!P0 BRA `(.L_x_2388) ;  /* 0x00000000000c8947 */ /* 0x000fea0003800000 */
[----:B------:R-:W2:Y:S04]  /*1800*/  LDG.E R5, desc[UR54][R8.64] ;  /* 0x0000003608057981 */ /* 0x000ea8000c1e1900 */
[----:B------:R-:W2:Y:S02]  /*1810*/  LDG.E R26, desc[UR54][R8.64+0x4] ;  /* 0x00000436081a7981 */ /* 0x000ea4000c1e1900 */
[----:B--2---:R-:W-:-:S07]  /*1820*/  IADD3 R26, -R5, R26, RZ ;  /* 0x0000001a051a7210 */ /* 0x004fce0007ffe1ff */
.L_x_2388:
[----:B------:R-:W-:Y:S01]  /*1830*/  ULDC.64 UR4, c[0x0][0xa10] ;  /* 0x0002840000047ab9 */ /* 0x000fe20000000a00 */
[----:B------:R-:W2:Y:S01]  /*1840*/  LDL.LU R10, [R1+0x14] ;  /* 0x00001400010a7983 */ /* 0x000ea20000300800 */
[----:B------:R-:W-:Y:S01]  /*1850*/  ISETP.NE.U32.AND P0, PT, RZ, UR4, PT ;  /* 0x00000004ff007c0c */ /* 0x000fe2000bf05070 */
[----:B------:R-:W3:Y:S03]  /*1860*/  LDC R8, c[0x0][0x448] ;  /* 0x00011200ff087b82 */ /* 0x000ee60000000800 */
[----:B------:R-:W-:Y:S01]  /*1870*/  ISETP.NE.AND.EX P0, PT, RZ, UR5, PT, P0 ;  /* 0x00000005ff007c0c */ /* 0x000fe2000bf05300 */
[----:B------:R-:W-:-:S12]  /*1880*/  ULDC.64 UR4, c[0x0][0xa30] ;  /* 0x00028c0000047ab9 */ /* 0x000fd80000000a00 */
[----:B-1----:R-:W1:Y:S02]  /*1890*/  @P0 LDC.64 R4, c[0x0][0xa10] ;  /* 0x00028400ff040b82 */ /* 0x002e640000000a00 */
[----:B-1----:R-:W-:-:S05]  /*18a0*/  @P0 IMAD.WIDE R4, R25, 0x4, R4 ;  /* 0x0000000419040825 */ /* 0x002fca00078e0204 */
[----:B------:R-:W4:Y:S04]  /*18b0*/  @P0 LDG.E R0, desc[UR54][R4.64] ;  /* 0x0000003604000981 */ /* 0x000f28000c1e1900 */
[----:B------:R1:W4:Y:S01]  /*18c0*/  @P0 LDG.E R9, desc[UR54][R4.64+0x4] ;  /* 0x0000043604090981 */ /* 0x000322000c1e1900 */
[----:B------:R-:W-:Y:S01]  /*18d0*/  ISETP.NE.U32.AND P1, PT, RZ, UR4, PT ;  /* 0x00000004ff007c0c */ /* 0x000fe2000bf25070 */
[----:B-----5:R-:W-:-:S03]  /*18e0*/  IMAD.MOV.U32 R145, RZ, RZ, R26 ;  /* 0x000000ffff917224 */ /* 0x020fc600078e001a */
[----:B------:R-:W-:-:S13]  /*18f0*/  ISETP.NE.AND.EX P1, PT, RZ, UR5, PT, P1 ;  /* 0x00000005ff007c0c */ /* 0x000fda000bf25310 */
[----:B------:R-:W-:-:S04]  /*1900*/  @P1 IADD3 R6, P2, R30, UR4, RZ ;  /* 0x000000041e061c10 */ /* 0x000fc8000ff5e0ff */
[----:B------:R-:W-:-:S05]  /*1910*/  @P1 IADD3.X R7, R28, UR5, RZ, P2, !PT ;  /* 0x000000051c071c10 */ /* 0x000fca00097fe4ff */
[----:B------:R0:W5:Y:S01]  /*1920*/  @P1 LDG.E R145, desc[UR54][R6.64] ;  /* 0x0000003606911981 */ /* 0x000162000c1e1900 */
[----:B---3--:R-:W-:-:S13]  /*1930*/  ISETP.NE.AND P1, PT, R8, 0x1, PT ;  /* 0x000000010800780c */ /* 0x008fda0003f25270 */
[----:B------:R-:W3:Y:S08]  /*1940*/  @P1 LDC R11, c[0x0][0x44c] ;  /* 0x00011300ff0b1b82 */ /* 0x000ef00000000800 */
[----:B-1----:R-:W1:Y:S01]  /*1950*/  @P1 LDC R5, c[0x0][0x450] ;  /* 0x00011400ff051b82 */ /* 0x002e620000000800 */
[----:B--2---:R-:W-:-:S04]  /*1960*/  IMAD.SHL.U32 R235, R10, 0x80, RZ ;  /* 0x000000800aeb7824 */ /* 0x004fc800078e00ff */
[----:B------:R-:W-:Y:S02]  /*1970*/  VIADD R4, R235, 0x7f ;  /* 0x0000007feb047836 */ /* 0x000fe40000000000 */
[----:B----4-:R-:W-:Y:S01]  /*1980*/  @P0 IMAD.IADD R2, R9, 0x1, -R0 ;  /* 0x0000000109020824 */ /* 0x010fe200078e0a00 */
[----:B------:R-:W-:Y:S01]  /*1990*/  IADD3 R9, -R3, R26, RZ ;  /* 0x0000001a03097210 */ /* 0x000fe20007ffe1ff */
[----:B---3--:R-:W-:-:S04]  /*19a0*/  @P1 IMAD.HI.U32 R0, R4, R11, RZ ;  /* 0x0000000b04001227 */ /* 0x008fc800078e00ff */
[----:B0-----:R-:W-:Y:S01]  /*19b0*/  IMAD.IADD R6, R9, 0x1, R2 ;  /* 0x0000000109067824 */ /* 0x001fe200078e0202 */
[----:B-1----:R-:W-:Y:S01]  /*19c0*/  @P1 SHF.R.U32.HI R4, RZ, R5, R0 ;  /* 0x00000005ff041219 */ /* 0x002fe20000011600 */
[----:B------:R-:W-:Y:S02]  /*19d0*/  IMAD.MOV R126, RZ, RZ, -R9 ;  /* 0x000000ffff7e7224 */ /* 0x000fe400078e0a09 */
[C---:B------:R-:W-:Y:S01]  /*19e0*/  VIADD R0, R6.reuse, 0x9f ;  /* 0x0000009f06007836 */ /* 0x040fe20000000000 */
[----:B------:R-:W-:Y:S01]  /*19f0*/  IADD3 R158, R6, 0xa0, -R237 ;  /* 0x000000a0069e7810 */ /* 0x000fe20007ffe8ed */
[----:B------:R0:W-:Y:S01]  /*1a00*/  STL [R1], R6 ;  /* 0x0000000601007387 */ /* 0x0001e20000100800 */
[----:B------:R-:W-:Y:S01]  /*1a10*/  VIMNMX R126, RZ, R126, !PT ;  /* 0x0000007eff7e7248 */ /* 0x000fe20007fe0100 */
[----:B------:R-:W-:-:S04]  /*1a20*/  IMAD.HI R0, R0, 0x66666667, RZ ;  /* 0x6666666700007827 */ /* 0x000fc800078e02ff */
[----:B------:R-:W-:Y:S01]  /*1a30*/  IMAD.IADD R4, R158, 0x1, R4 ;  /* 0x000000019e047824 */ /* 0x000fe200078e0204 */
[----:B------:R-:W-:-:S03]  /*1a40*/  SHF.R.U32.HI R159, RZ, 0x1f, R0 ;  /* 0x0000001fff9f7819 */ /* 0x000fc60000011600 */
[----:B------:R-:W-:Y:S01]  /*1a50*/  IMAD.HI R4, R4, 0x66666667, RZ ;  /* 0x6666666704047827 */ /* 0x000fe200078e02ff */
[----:B------:R-:W-:-:S04]  /*1a60*/  LEA.HI.SX32 R159, R0, R159, 0x1a ;  /* 0x0000009f009f7211 */ /* 0x000fc800078fd2ff */
[----:B------:R-:W-:-:S04]  /*1a70*/  SHF.R.U32.HI R3, RZ, 0x1f, R4 ;  /* 0x0000001fff037819 */ /* 0x000fc80000011604 */
[----:B------:R-:W-:-:S04]  /*1a80*/  LEA.HI.SX32 R4, R4, R3, 0x1a ;  /* 0x0000000304047211 */ /* 0x000fc800078fd2ff */
[----:B------:R-:W-:-:S05]  /*1a90*/  VIMNMX R4, R159, R4, PT ;  /* 0x000000049f047248 */ /* 0x000fca0003fe0100 */
[----:B------:R-:W-:-:S05]  /*1aa0*/  IMAD R3, R4, 0xa0, -R9 ;  /* 0x000000a004037824 */ /* 0x000fca00078e0a09 */
[----:B------:R-:W-:-:S04]  /*1ab0*/  VIMNMX R3, R3, R2, PT ;  /* 0x0000000203037248 */ /* 0x000fc80003fe0100 */
[----:B------:R-:W-:Y:S01]  /*1ac0*/  ISETP.GT.AND P0, PT, R3, R126, PT ;  /* 0x0000007e0300720c */ /* 0x000fe20003f04270 */
[----:B------:R-:W-:-:S05]  /*1ad0*/  IMAD.WIDE.U32 R126, R126, -0x33333333, RZ ;  /* 0xcccccccd7e7e7825 */ /* 0x000fca00078e00ff */
[----:B------:R-:W-:-:S05]  /*1ae0*/  SHF.R.U32.HI R126, RZ, 0x7, R127 ;  /* 0x00000007ff7e7819 */ /* 0x000fca000001167f */
[----:B------:R-:W-:Y:S02]  /*1af0*/  IMAD.MOV.U32 R24, RZ, RZ, R126 ;  /* 0x000000ffff187224 */ /* 0x000fe400078e007e */
[----:B------:R-:W-:-:S05]  /*1b00*/  @P0 IADD3 R0, R3, 0x9f, RZ ;  /* 0x0000009f03000810 */ /* 0x000fca0007ffe0ff */
        /* <DEDUP_REMOVED lines=19> */
[----:B------:R-:W-:Y:S01]  /*1c40*/  IMAD.U32 R7, RZ, RZ, UR5 ;  /* 0x00000005ff077e24 */ /* 0x000fe2000f8e00ff */
[----:B------:R-:W-:Y:S01]  /*1c50*/  MOV R12, 0x1 ;  /* 0x00000001000c7802 */ /* 0x000fe20000000f00 */
[----:B------:R-:W-:-:S02]  /*1c60*/  IMAD.U32 R11, RZ, RZ, UR7 ;  /* 0x00000007ff0b7e24 */ /* 0x000fc4000f8e00ff */
[----:B------:R-:W-:Y:S02]  /*1c70*/  IMAD.MOV.U32 R8, RZ, RZ, 0x70 ;  /* 0x00000070ff087424 */ /* 0x000fe400078e00ff */
[----:B0-----:R-:W-:-:S07]  /*1c80*/  IMAD.MOV.U32 R13, RZ, RZ, RZ ;  /* 0x000000ffff0d7224 */ /* 0x001fce00078e00ff */
[----:B------:R-:W-:-:S07]  /*1c90*/  LEPC R20, `(.L_x_2391) ;  /* 0x000000001014794e */ /* 0x000fce0000000000 */
[----:B-1---5:R-:W-:Y:S05]  /*1ca0*/  CALL.ABS.NOINC R14 ;  /* 0x000000000e007343 */ /* 0x022fea0003c00000 */
.L_x_2391:
[----:B------:R-:W-:Y:S05]  /*1cb0*/  BSYNC B6 ;  /* 0x0000000000067941 */ /* 0x000fea0003800000 */
.L_x_2390:
        /* <DEDUP_REMOVED lines=20> */
.L_x_2393:
[----:B------:R-:W-:Y:S05]  /*1e00*/  BSYNC B6 ;  /* 0x0000000000067941 */ /* 0x000fea0003800000 */
.L_x_2392:
[----:B------:R-:W-:Y:S01]  /*1e10*/  ULDC.64 UR4, c[0x0][0x9f8] ;  /* 0x00027e0000047ab9 */ /* 0x000fe20000000a00 */
[----:B------:R-:W-:Y:S01]  /*1e20*/  IMAD.IADD R123, R27, 0x1, R26 ;  /* 0x000000011b7b7824 */ /* 0x000fe200078e021a */
[----:B------:R-:W-:Y:S01]  /*1e30*/  ISETP.NE.U32.AND P0, PT, RZ, UR4, PT ;  /* 0x00000004ff007c0c */ /* 0x000fe2000bf05070 */
[----:B------:R-:W2:Y:S01]  /*1e40*/  LDL R26, [R1+0xc] ;  /* 0x00000c00011a7983 */ /* 0x000ea20000100800 */
[----:B------:R-:W0:Y:S01]  /*1e50*/  LDC.64 R116, c[0x0][0x300] ;  /* 0x0000c000ff747b82 */ /* 0x000e220000000a00 */
[----:B------:R-:W-:Y:S01]  /*1e60*/  SHF.R.S32.HI R8, RZ, 0x1f, R29 ;  /* 0x0000001fff087819 */ /* 0x000fe2000001141d */
[----:B------:R-:W-:Y:S01]  /*1e70*/  ULDC.64 UR6, c[0x0][0xa08] ;  /* 0x0002820000067ab9 */ /* 0x000fe20000000a00 */
[----:B------:R-:W-:Y:S01]  /*1e80*/  ISETP.NE.AND.EX P0, PT, RZ, UR5, PT, P0 ;  /* 0x00000005ff007c0c */ /* 0x000fe2000bf05300 */
[----:B------:R-:W3:Y:S01]  /*1e90*/  LDL.LU R32, [R1+0x8] ;  /* 0x0000080001207983 */ /* 0x000ee20000300800 */
[----:B------:R-:W1:Y:S03]  /*1ea0*/  S2R R20, SR_TID.X ;  /* 0x0000000000147919 */ /* 0x000e660000002100 */
[----:B------:R-:W4:Y:S08]  /*1eb0*/  LDC.64 R110, c[0x0][0x3f8] ;  /* 0x0000fe00ff6e7b82 */ /* 0x000f300000000a00 */
[----:B------:R-:W-:Y:S01]  /*1ec0*/  @P0 IADD3 R4, P1, R30, UR4, RZ ;  /* 0x000000041e040c10 */ /* 0x000fe2000ff3e0ff */
[----:B------:R-:W4:Y:S03]  /*1ed0*/  LDC.64 R104, c[0x0][0x408] ;  /* 0x00010200ff687b82 */ /* 0x000f260000000a00 */
[----:B------:R-:W-:Y:S01]  /*1ee0*/  @P0 IADD3.X R5, R28, UR5, RZ, P1, !PT ;  /* 0x000000051c050c10 */ /* 0x000fe20008ffe4ff */
[----:B------:R-:W-:-:S04]  /*1ef0*/  ULDC.64 UR4, c[0x0][0x308] ;  /* 0x0000c20000047ab9 */ /* 0x000fc80000000a00 */
[----:B------:R1:W2:Y:S01]  /*1f00*/  @P0 LDG.E R25, desc[UR54][R4.64] ;  /* 0x0000003604190981 */ /* 0x0002a2000c1e1900 */
[----:B------:R-:W-:Y:S01]  /*1f10*/  SHF.R.S32.HI R33, RZ, 0x1f, R123 ;  /* 0x0000001fff217819 */ /* 0x000fe2000001147b */
[-C--:B0-----:R-:W-:Y:S01]  /*1f20*/  IMAD.WIDE.U32 R6, R123, R116.reuse, RZ ;  /* 0x000000747b067225 */ /* 0x081fe200078e00ff */
[----:B------:R-:W-:Y:S01]  /*1f30*/  ISETP.NE.U32.AND P0, PT, RZ, UR6, PT ;  /* 0x00000006ff007c0c */ /* 0x000fe2000bf05070 */
[----:B------:R-:W0:Y:S01]  /*1f40*/  LDC R103, c[0x0][0x3f4] ;  /* 0x0000fd00ff677b82 */ /* 0x000e220000000800 */
[----:B------:R-:W-:Y:S01]  /*1f50*/  SHF.R.S32.HI R19, RZ, 0x1f, R18 ;  /* 0x0000001fff137819 */ /* 0x000fe20000011412 */
[----:B------:R-:W-:Y:S01]  /*1f60*/  IMAD R0, R33, R116, RZ ;  /* 0x0000007421007224 */ /* 0x000fe200078e02ff */
[----:B------:R-:W-:Y:S02]  /*1f70*/  ISETP.NE.AND.EX P0, PT, RZ, UR7, PT, P0 ;  /* 0x00000007ff007c0c */ /* 0x000fe4000bf05300 */
[----:B------:R-:W-:Y:S01]  /*1f80*/  SHF.R.S32.HI R28, RZ, 0x1f, R220 ;  /* 0x0000001fff1c7819 */ /* 0x000fe200000114dc */
[----:B------:R-:W-:-:S02]  /*1f90*/  IMAD R3, R123, R117, R0 ;  /* 0x000000757b037224 */ /* 0x000fc400078e0200 */
[----:B------:R-:W-:Y:S02]  /*1fa0*/  IMAD R0, R8, UR4, RZ ;  /* 0x0000000408007c24 */ /* 0x000fe4000f8e02ff */
[----:B------:R-:W-:Y:S01]  /*1fb0*/  IMAD.IADD R7, R7, 0x1, R3 ;  /* 0x0000000107077824 */ /* 0x000fe200078e0203 */
[----:B-1----:R-:W-:Y:S01]  /*1fc0*/  SHF.R.U32.HI R30, RZ, 0x7, R20 ;  /* 0x00000007ff1e7819 */ /* 0x002fe20000011614 */
[C---:B------:R-:W-:Y:S02]  /*1fd0*/  IMAD R3, R29.reuse, UR5, R0 ;  /* 0x000000051d037c24 */ /* 0x040fe4000f8e0200 */
[----:B------:R-:W-:Y:S01]  /*1fe0*/  IMAD.WIDE.U32 R4, R29, UR4, R6 ;  /* 0x000000041d047c25 */ /* 0x000fe2000f8e0006 */
[----:B------:R-:W-:Y:S01]  /*1ff0*/  ISETP.NE.AND P6, PT, R30, 0x1, PT ;  /* 0x000000011e00780c */ /* 0x000fe20003fc5270 */
[----:B------:R-:W-:Y:S02]  /*2000*/  ULDC.64 UR4, c[0x0][0x310] ;  /* 0x0000c40000047ab9 */ /* 0x000fe40000000a00 */
[----:B------:R-:W-:-:S02]  /*2010*/  IMAD.IADD R5, R5, 0x1, R3 ;  /* 0x0000000105057824 */ /* 0x000fc400078e0203 */
[----:B------:R-:W-:-:S04]  /*2020*/  IMAD R3, R28, R116, RZ ;  /* 0x000000741c037224 */ /* 0x000fc800078e02ff */
[----:B------:R-:W-:Y:S02]  /*2030*/  IMAD R11, R220, R117, R3 ;  /* 0x00000075dc0b7224 */ /* 0x000fe400078e0203 */
[----:B----4-:R-:W-:-:S04]  /*2040*/  IMAD R10, R28, R110, RZ ;  /* 0x0000006e1c0a7224 */ /* 0x010fc800078e02ff */
[C---:B------:R-:W-:Y:S01]  /*2050*/  IMAD R13, R220.reuse, R111, R10 ;  /* 0x0000006fdc0d7224 */ /* 0x040fe200078e020a */
[----:B------:R-:W-:Y:S01]  /*2060*/  SHF.R.S32.HI R23, RZ, 0x1f, R22 ;  /* 0x0000001fff177819 */ /* 0x000fe20000011416 */
[----:B------:R-:W-:-:S04]  /*2070*/  IMAD.WIDE.U32 R112, R220, R110, R18 ;  /* 0x0000006edc707225 */ /* 0x000fc800078e0012 */
[----:B------:R-:W-:-:S04]  /*2080*/  IMAD.WIDE.U32 R114, R220, R110, R22 ;  /* 0x0000006edc727225 */ /* 0x000fc800078e0016 */
[----:B------:R-:W-:Y:S02]  /*2090*/  IMAD.IADD R115, R115, 0x1, R13 ;  /* 0x0000000173737824 */ /* 0x000fe400078e020d */
[----:B------:R-:W-:Y:S02]  /*20a0*/  IMAD.IADD R113, R13, 0x1, R113 ;  /* 0x000000010d717824 */ /* 0x000fe400078e0271 */
[----:B------:R-:W-:-:S04]  /*20b0*/  IMAD.WIDE.U32 R108, R220, R104, R22 ;  /* 0x00000068dc6c7225 */ /* 0x000fc800078e0016 */
[----:B------:R-:W-:-:S04]  /*20c0*/  IMAD.WIDE.U32 R106, R220, R104, R18 ;  /* 0x00000068dc6a7225 */ /* 0x000fc800078e0012 */
[----:B-----5:R-:W-:-:S04]  /*20d0*/  IMAD.WIDE.U32 R114, R145, R110, R114 ;  /* 0x0000006e91727225 */ /* 0x020fc800078e0072 */
[----:B------:R-:W-:Y:S01]  /*20e0*/  IMAD.WIDE.U32 R112, R145, R110, R112 ;  /* 0x0000006e91707225 */ /* 0x000fe200078e0070 */
[----:B------:R-:W-:-:S03]  /*20f0*/  SHF.L.U64.HI R130, R116, 0x7, R117 ;  /* 0x0000000774827819 */ /* 0x000fc60000010275 */
[----:B------:R-:W-:Y:S02]  /*2100*/  VIADD R157, R30, 0x8 ;  /* 0x000000081e9d7836 */ /* 0x000fe40000000000 */
[----:B------:R-:W-:Y:S02]  /*2110*/  IMAD R127, R117, 0xa0, RZ ;  /* 0x000000a0757f7824 */ /* 0x000fe400078e02ff */
[----:B------:R-:W-:Y:S02]  /*2120*/  IMAD.SHL.U32 R131, R116, 0x80, RZ ;  /* 0x0000008074837824 */ /* 0x000fe400078e00ff */
[----:B------:R-:W-:Y:S01]  /*2130*/  IMAD R129, R105, 0xa0, RZ ;  /* 0x000000a069817824 */ /* 0x000fe200078e02ff */
[----:B--2---:R-:W-:Y:S02]  /*2140*/  SHF.R.S32.HI R0, RZ, 0x1f, R25 ;  /* 0x0000001fff007819 */ /* 0x004fe40000011419 */
[----:B------:R-:W-:Y:S02]  /*2150*/  SEL R15, R25, RZ, !P0 ;  /* 0x000000ff190f7207 */ /* 0x000fe40004000000 */
[----:B------:R-:W-:-:S03]  /*2160*/  SEL R12, R0, RZ, !P0 ;  /* 0x000000ff000c7207 */ /* 0x000fc60004000000 */
[----:B------:R-:W-:-:S04]  /*2170*/  IMAD.WIDE.U32 R120, R15, UR4, R4 ;  /* 0x000000040f787c25 */ /* 0x000fc8000f8e0004 */
[----:B------:R-:W-:Y:S02]  /*2180*/  IMAD R0, R12, UR4, RZ ;  /* 0x000000040c007c24 */ /* 0x000fe4000f8e02ff */
[----:B------:R-:W-:-:S04]  /*2190*/  IMAD.WIDE.U32 R4, R220, R116, R18 ;  /* 0x00000074dc047225 */ /* 0x000fc800078e0012 */
[----:B------:R-:W-:Y:S01]  /*21a0*/  IMAD R9, R15, UR5, R0 ;  /* 0x000000050f097c24 */ /* 0x000fe2000f8e0200 */
[----:B------:R-:W-:Y:S01]  /*21b0*/  IADD3 R0, R18, 0x20, RZ ;  /* 0x0000002012007810 */ /* 0x000fe20007ffe0ff */
[----:B------:R-:W-:Y:S05]  /*21c0*/  @!P6 WARPSYNC.ALL ;  /* 0x000000000000e948 */ /* 0x000fea0003800000 */
        /* <DEDUP_REMOVED lines=12> */
[----:B------:R-:W-:Y:S01]  /*2290*/  IMAD.SHL.U32 R8, R8, 0x2, RZ ;  /* 0x0000000208087824 */ /* 0x000fe200078e00ff */
[----:B------:R-:W-:Y:S01]  /*22a0*/  ULDC.64 UR6, c[0x0][0x338] ;  /* 0x0000ce0000067ab9 */ /* 0x000fe20000000a00 */
[----:B------:R-:W-:Y:S02]  /*22b0*/  IMAD.IADD R4, R121, 0x1, R9 ;  /* 0x0000000179047824 */ /* 0x000fe400078e0209 */
[----:B------:R-:W-:Y:S01]  /*22c0*/  IMAD.MOV.U32 R118, RZ, RZ, R6 ;  /* 0x000000ffff767224 */ /* 0x000fe200078e0006 */
[----:B------:R-:W-:Y:S01]  /*22d0*/  LOP3.LUT R9, R8, 0x2, R7, 0xe2, !PT ;  /* 0x0000000208097812 */ /* 0x000fe200078ee207 */
[C---:B------:R-:W-:Y:S01]  /*22e0*/  VIADD R7, R18.reuse, 0x60 ;  /* 0x0000006012077836 */ /* 0x040fe20000000000 */
[C---:B------:R-:W-:Y:S01]  /*22f0*/  IADD3 R6, R18.reuse, 0x40, RZ ;  /* 0x0000004012067810 */ /* 0x040fe20007ffe0ff */
[----:B------:R-:W-:-:S03]  /*2300*/  VIADD R8, R18, 0x80 ;  /* 0x0000008012087836 */ /* 0x000fc60000000000 */
[----:B------:R-:W-:Y:S02]  /*2310*/  ISETP.GE.AND P0, PT, R6, UR4, PT ;  /* 0x0000000406007c0c */ /* 0x000fe4000bf06270 */
[----:B------:R-:W-:Y:S02]  /*2320*/  ISETP.GE.AND P1, PT, R7, UR4, PT ;  /* 0x0000000407007c0c */ /* 0x000fe4000bf26270 */
[----:B------:R-:W-:Y:S02]  /*2330*/  IADD3.X R5, R4, R5, R11, P2, !PT ;  /* 0x0000000504057210 */ /* 0x000fe400017fe40b */
[----:B------:R-:W-:Y:S02]  /*2340*/  SEL R10, RZ, 0x4, P0 ;  /* 0x00000004ff0a7807 */ /* 0x000fe40000000000 */
[----:B------:R-:W-:Y:S02]  /*2350*/  SEL R11, RZ, 0x8, P1 ;  /* 0x00000008ff0b7807 */ /* 0x000fe40000800000 */
[----:B------:R-:W-:-:S02]  /*2360*/  ISETP.GE.AND P0, PT, R8, UR4, PT ;  /* 0x0000000408007c0c */ /* 0x000fc4000bf06270 */
[----:B------:R-:W-:Y:S02]  /*2370*/  LOP3.LUT R9, R11, R9, R10, 0xfe, !PT ;  /* 0x000000090b097212 */ /* 0x000fe400078efe0a */
[----:B------:R-:W-:Y:S01]  /*2380*/  SEL R10, RZ, 0x10, P0 ;  /* 0x00000010ff0a7807 */ /* 0x000fe20000000000 */
[----:B------:R-:W-:Y:S01]  /*2390*/  IMAD R11, R12, UR6, RZ ;  /* 0x000000060c0b7c24 */ /* 0x000fe2000f8e02ff */
[-C--:B0-----:R-:W-:Y:S02]  /*23a0*/  ISETP.GE.AND P0, PT, R18, R103.reuse, PT ;  /* 0x000000671200720c */ /* 0x081fe40003f06270 */
[----:B------:R-:W-:Y:S01]  /*23b0*/  LOP3.LUT R37, R9, R10, RZ, 0xfc, !PT ;  /* 0x0000000a09257212 */ /* 0x000fe200078efcff */
[----:B------:R-:W-:Y:S01]  /*23c0*/  IMAD R9, R28, R104, RZ ;  /* 0x000000681c097224 */ /* 0x000fe200078e02ff */
[----:B------:R-:W-:Y:S01]  /*23d0*/  ISETP.GE.AND P1, PT, R0, R103, PT ;  /* 0x000000670000720c */ /* 0x000fe20003f26270 */
[----:B------:R-:W-:Y:S02]  /*23e0*/  IMAD R35, R15, UR7, R11 ;  /* 0x000000070f237c24 */ /* 0x000fe4000f8e020b */
[----:B------:R-:W-:Y:S01]  /*23f0*/  IMAD R13, R220, R105, R9 ;  /* 0x00000069dc0d7224 */ /* 0x000fe200078e0209 */
[----:B------:R-:W-:-:S02]  /*2400*/  SEL R9, R103, RZ, P0 ;  /* 0x000000ff67097207 */ /* 0x000fc40000000000 */
[----:B------:R-:W-:-:S03]  /*2410*/  SEL R11, R103, RZ, P1 ;  /* 0x000000ff670b7207 */ /* 0x000fc60000800000 */
[----:B------:R-:W-:Y:S02]  /*2420*/  IMAD.IADD R9, R18, 0x1, R9 ;  /* 0x0000000112097824 */ /* 0x000fe400078e0209 */
[----:B------:R-:W-:Y:S01]  /*2430*/  IMAD.IADD R11, R0, 0x1, R11 ;  /* 0x00000001000b7824 */ /* 0x000fe200078e020b */
[----:B------:R-:W-:Y:S01]  /*2440*/  ISETP.GE.AND P3, PT, R6, R103, PT ;  /* 0x000000670600720c */ /* 0x000fe20003f66270 */
[----:B------:R-:W-:Y:S01]  /*2450*/  IMAD.IADD R107, R13, 0x1, R107 ;  /* 0x000000010d6b7824 */ /* 0x000fe200078e026b */
[----:B------:R-:W-:Y:S02]  /*2460*/  IADD3 R109, R109, R13, RZ ;  /* 0x0000000d6d6d7210 */ /* 0x000fe40007ffe0ff */
[----:B------:R-:W-:Y:S02]  /*2470*/  SHF.R.S32.HI R10, RZ, 0x1f, R9 ;  /* 0x0000001fff0a7819 */ /* 0x000fe40000011409 */
[----:B------:R-:W-:Y:S02]  /*2480*/  SHF.R.S32.HI R12, RZ, 0x1f, R11 ;  /* 0x0000001fff0c7819 */ /* 0x000fe4000001140b */
[----:B------:R-:W-:-:S02]  /*2490*/  SEL R13, R103, RZ, P3 ;  /* 0x000000ff670d7207 */ /* 0x000fc40001800000 */
[----:B------:R-:W-:Y:S02]  /*24a0*/  LEA.HI R27, R10, R9, RZ, 0x4 ;  /* 0x000000090a1b7211 */ /* 0x000fe400078f20ff */
[----:B------:R-:W-:Y:S01]  /*24b0*/  LEA.HI R29, R12, R11, RZ, 0x4 ;  /* 0x0000000b0c1d7211 */ /* 0x000fe200078f20ff */
[----:B------:R-:W-:Y:S01]  /*24c0*/  IMAD.IADD R20, R6, 0x1, R13 ;  /* 0x0000000106147824 */ /* 0x000fe200078e020d */
[----:B------:R-:W-:Y:S02]  /*24d0*/  LEA.HI R10, R10, R9, RZ, 0x6 ;  /* 0x000000090a0a7211 */ /* 0x000fe400078f30ff */
[----:B------:R-:W-:Y:S02]  /*24e0*/  LEA.HI R12, R12, R11, RZ, 0x6 ;  /* 0x0000000b0c0c7211 */ /* 0x000fe400078f30ff */
[----:B------:R-:W-:Y:S02]  /*24f0*/  SHF.R.S32.HI R11, RZ, 0x6, R10 ;  /* 0x00000006ff0b7819 */ /* 0x000fe4000001140a */
[----:B------:R-:W-:-:S02]  /*2500*/  SHF.R.S32.HI R13, RZ, 0x6, R12 ;  /* 0x00000006ff0d7819 */ /* 0x000fc4000001140c */
[C---:B------:R-:W-:Y:S02]  /*2510*/  LOP3.LUT R12, R230.reuse, 0x30, R29, 0xf8, !PT ;  /* 0x00000030e60c7812 */ /* 0x040fe400078ef81d */
[----:B------:R-:W-:Y:S02]  /*2520*/  SHF.R.S32.HI R21, RZ, 0x1f, R20 ;  /* 0x0000001fff157819 */ /* 0x000fe40000011414 */
[----:B------:R-:W-:Y:S01]  /*2530*/  LOP3.LUT R10, R230, 0x30, R27, 0xf8, !PT ;  /* 0x00000030e60a7812 */ /* 0x000fe200078ef81b */
[C---:B------:R-:W-:Y:S01]  /*2540*/  IMAD R144, R11.reuse, 0x2800, R232 ;  /* 0x000028000b907824 */ /* 0x040fe200078e02e8 */
[-C--:B------:R-:W-:Y:S01]  /*2550*/  LOP3.LUT R12, R12, R231.reuse, RZ, 0x3c, !PT ;  /* 0x000000e70c0c7212 */ /* 0x080fe200078e3cff */
[----:B------:R-:W-:Y:S01]  /*2560*/  IMAD R142, R11, 0x2800, R234 ;  /* 0x000028000b8e7824 */ /* 0x000fe200078e02ea */
[----:B------:R-:W-:Y:S01]  /*2570*/  LEA.HI R31, R21, R20, RZ, 0x4 ;  /* 0x00000014151f7211 */ /* 0x000fe200078f20ff */
[----:B------:R-:W-:Y:S01]  /*2580*/  IMAD R143, R13, 0x2800, R232 ;  /* 0x000028000d8f7824 */ /* 0x000fe200078e02e8 */
[----:B------:R-:W-:-:S02]  /*2590*/  LOP3.LUT R11, R10, R231, RZ, 0x3c, !PT ;  /* 0x000000e70a0b7212 */ /* 0x000fc400078e3cff */
[----:B------:R-:W-:Y:S02]  /*25a0*/  LEA.HI R20, R21, R20, RZ, 0x6 ;  /* 0x0000001415147211 */ /* 0x000fe400078f30ff */
[----:B------:R-:W-:Y:S02]  /*25b0*/  SHF.R.U32.HI R9, RZ, 0x3, R233 ;  /* 0x00000003ff097819 */ /* 0x000fe400000116e9 */
[----:B------:R-:W-:Y:S01]  /*25c0*/  LOP3.LUT R14, R233, 0x30, R27, 0xf8, !PT ;  /* 0x00000030e90e7812 */ /* 0x000fe200078ef81b */
[----:B------:R-:W-:Y:S01]  /*25d0*/  IMAD.IADD R143, R143, 0x1, R12 ;  /* 0x000000018f8f7824 */ /* 0x000fe200078e020c */
[----:B------:R-:W-:Y:S01]  /*25e0*/  IADD3 R144, R144, R11, RZ ;  /* 0x0000000b90907210 */ /* 0x000fe20007ffe0ff */
[----:B------:R-:W-:Y:S01]  /*25f0*/  IMAD.WIDE.U32 R118, R15, UR6, R118 ;  /* 0x000000060f767c25 */ /* 0x000fe2000f8e0076 */
[----:B------:R-:W-:Y:S02]  /*2600*/  SHF.R.S32.HI R11, RZ, 0x6, R20 ;  /* 0x00000006ff0b7819 */ /* 0x000fe40000011414 */
[----:B------:R-:W-:-:S02]  /*2610*/  LOP3.LUT R12, R233, 0x30, R29, 0xf8, !PT ;  /* 0x00000030e90c7812 */ /* 0x000fc400078ef81d */
[-C--:B------:R-:W-:Y:S01]  /*2620*/  LOP3.LUT R15, R14, R9.reuse, RZ, 0x3c, !PT ;  /* 0x000000090e0f7212 */ /* 0x080fe200078e3cff */
[--C-:B------:R-:W-:Y:S01]  /*2630*/  IMAD R140, R13, 0x2800, R234.reuse ;  /* 0x000028000d8c7824 */ /* 0x100fe200078e02ea */
[--C-:B------:R-:W-:Y:S01]  /*2640*/  LOP3.LUT R14, R233, 0x30, R31.reuse, 0xf8, !PT ;  /* 0x00000030e90e7812 */ /* 0x100fe200078ef81f */
[C---:B------:R-:W-:Y:S01]  /*2650*/  IMAD R133, R11.reuse, 0x2800, R234 ;  /* 0x000028000b857824 */ /* 0x040fe200078e02ea */
[-C--:B------:R-:W-:Y:S02]  /*2660*/  LOP3.LUT R13, R12, R9.reuse, RZ, 0x3c, !PT ;  /* 0x000000090c0d7212 */ /* 0x080fe400078e3cff */
[----:B---3--:R-:W-:Y:S02]  /*2670*/  LOP3.LUT R32, R32, 0xfffffffe, RZ, 0xc0, !PT ;  /* 0xfffffffe20207812 */ /* 0x008fe400078ec0ff */
[----:B------:R-:W-:Y:S02]  /*2680*/  LOP3.LUT R10, R230, 0x30, R31, 0xf8, !PT ;  /* 0x00000030e60a7812 */ /* 0x000fe400078ef81f */
[----:B------:R-:W-:Y:S01]  /*2690*/  LOP3.LUT R14, R14, R9, RZ, 0x3c, !PT ;  /* 0x000000090e0e7212 */ /* 0x000fe200078e3cff */
[----:B------:R-:W-:Y:S01]  /*26a0*/  IMAD.IADD R140, R140, 0x1, R13 ;  /* 0x000000018c8c7824 */ /* 0x000fe200078e020d */
[----:B------:R-:W-:Y:S01]  /*26b0*/  @P3 LOP3.LUT R32, R32, 0x1, RZ, 0xfc, !PT ;  /* 0x0000000120203812 */ /* 0x000fe200078efcff */
[----:B------:R-:W-:Y:S01]  /*26c0*/  IMAD R141, R11, 0x2800, R232 ;  /* 0x000028000b8d7824 */ /* 0x000fe200078e02e8 */
[----:B------:R-:W-:-:S02]  /*26d0*/  LOP3.LUT R10, R10, R231, RZ, 0x3c, !PT ;  /* 0x000000e70a0a7212 */ /* 0x000fc400078e3cff */
[----:B------:R-:W-:Y:S02]  /*26e0*/  SHF.R.S32.HI R13, RZ, 0x1f, R145 ;  /* 0x0000001fff0d7819 */ /* 0x000fe40000011491 */
[----:B------:R-:W-:Y:S01]  /*26f0*/  IADD3 R133, R133, R14, RZ ;  /* 0x0000000e85857210 */ /* 0x000fe20007ffe0ff */
[----:B------:R-:W-:Y:S01]  /*2700*/  VIADD R14, R18, 0xa0 ;  /* 0x000000a0120e7836 */ /* 0x000fe20000000000 */
[----:B------:R-:W-:Y:S02]  /*2710*/  LOP3.LUT P3, RZ, R26, 0x2, RZ, 0xc0, !PT ;  /* 0x000000021aff7812 */ /* 0x000fe4000786c0ff */
[----:B------:R-:W-:Y:S01]  /*2720*/  IADD3 R122, P2, R220, R123, RZ ;  /* 0x0000007bdc7a7210 */ /* 0x000fe20007f5e0ff */
[----:B------:R-:W-:Y:S02]  /*2730*/  IMAD.IADD R141, R141, 0x1, R10 ;  /* 0x000000018d8d7824 */ /* 0x000fe400078e020a */
[----:B------:R-:W-:Y:S02]  /*2740*/  IMAD R10, R13, R110, RZ ;  /* 0x0000006e0d0a7224 */ /* 0x000fe400078e02ff */
[----:B------:R-:W-:Y:S01]  /*2750*/  IMAD.X R123, R28, 0x1, R33, P2 ;  /* 0x000000011c7b7824 */ /* 0x000fe200010e0621 */
[----:B------:R-:W-:Y:S01]  /*2760*/  ISETP.GE.AND P2, PT, R14, UR4, PT ;  /* 0x000000040e007c0c */ /* 0x000fe2000bf46270 */
[----:B------:R-:W-:Y:S01]  /*2770*/  IMAD.IADD R142, R142, 0x1, R15 ;  /* 0x000000018e8e7824 */ /* 0x000fe200078e020f */
[----:B------:R-:W-:Y:S01]  /*2780*/  IADD3 R26, R220, 0x80, RZ ;  /* 0x00000080dc1a7810 */ /* 0x000fe20007ffe0ff */
[----:B------:R-:W-:Y:S01]  /*2790*/  IMAD R21, R145, R111, R10 ;  /* 0x0000006f91157224 */ /* 0x000fe200078e020a */
[----:B------:R-:W-:Y:S01]  /*27a0*/  LOP3.LUT R32, R32, 0xfffffffb, RZ, 0xc0, !PT ;  /* 0xfffffffb20207812 */ /* 0x000fe200078ec0ff */
[----:B------:R-:W-:Y:S01]  /*27b0*/  IMAD R12, R13, R104, RZ ;  /* 0x000000680d0c7224 */ /* 0x000fe200078e02ff */
[C---:B------:R-:W-:Y:S01]  /*27c0*/  SHF.L.U64.HI R10, R110.reuse, 0x7, R111 ;  /* 0x000000076e0a7819 */ /* 0x040fe2000001026f */
[----:B------:R-:W-:Y:S01]  /*27d0*/  IMAD R15, R111, 0xa0, RZ ;  /* 0x000000a06f0f7824 */ /* 0x000fe200078e02ff */
[----:B------:R-:W-:Y:S01]  /*27e0*/  SEL R34, RZ, 0x20, P2 ;  /* 0x00000020ff227807 */ /* 0x000fe20001000000 */
[----:B------:R-:W-:-:S02]  /*27f0*/  IMAD.SHL.U32 R11, R110, 0x80, RZ ;  /* 0x000000806e0b7824 */ /* 0x000fc400078e00ff */
[----:B------:R-:W-:Y:S01]  /*2800*/  IMAD.WIDE.U32 R110, R110, 0xa0, RZ ;  /* 0x000000a06e6e7825 */ /* 0x000fe200078e00ff */
[----:B------:R-:W-:Y:S02]  /*2810*/  @P3 LOP3.LUT R32, R32, 0x4, RZ, 0xfc, !PT ;  /* 0x0000000420203812 */ /* 0x000fe400078efcff */
[----:B------:R-:W-:Y:S01]  /*2820*/  SHF.R.S32.HI R146, RZ, 0x1f, R26 ;  /* 0x0000001fff927819 */ /* 0x000fe2000001141a */
[C---:B------:R-:W-:Y:S01]  /*2830*/  IMAD R25, R145.reuse, R105, R12 ;  /* 0x0000006991197224 */ /* 0x040fe200078e020c */
[C---:B------:R-:W-:Y:S01]  /*2840*/  SHF.L.U64.HI R12, R104.reuse, 0x7, R105 ;  /* 0x00000007680c7819 */ /* 0x040fe20000010269 */
[----:B------:R-:W-:Y:S01]  /*2850*/  IMAD.SHL.U32 R13, R104, 0x80, RZ ;  /* 0x00000080680d7824 */ /* 0x000fe200078e00ff */
[----:B------:R-:W-:Y:S01]  /*2860*/  SHF.R.S32.HI R26, RZ, 0x4, R27 ;  /* 0x00000004ff1a7819 */ /* 0x000fe2000001141b */
[CC--:B------:R-:W-:Y:S01]  /*2870*/  IMAD.WIDE.U32 R108, R145.reuse, R104.reuse, R108 ;  /* 0x00000068916c7225 */ /* 0x0c0fe200078e006c */
[----:B------:R-:W-:Y:S02]  /*2880*/  SHF.R.S32.HI R28, RZ, 0x4, R29 ;  /* 0x00000004ff1c7819 */ /* 0x000fe4000001141d */
[----:B------:R-:W-:Y:S01]  /*2890*/  SHF.R.S32.HI R30, RZ, 0x4, R31 ;  /* 0x00000004ff1e7819 */ /* 0x000fe2000001141f */
[----:B------:R-:W-:Y:S01]  /*28a0*/  IMAD.WIDE.U32 R106, R145, R104, R106 ;  /* 0x00000068916a7225 */ /* 0x000fe200078e006a */
[----:B------:R-:W-:-:S02]  /*28b0*/  LOP3.LUT R41, R37, R34, RZ, 0xfc, !PT ;  /* 0x0000002225297212 */ /* 0x000fc400078efcff */
[----:B------:R-:W-:Y:S01]  /*28c0*/  LOP3.LUT R27, R27, 0xfffffff0, RZ, 0xc0, !PT ;  /* 0xfffffff01b1b7812 */ /* 0x000fe200078ec0ff */
[----:B------:R-:W-:Y:S01]  /*28d0*/  IMAD.WIDE.U32 R116, R116, 0xa0, RZ ;  /* 0x000000a074747825 */ /* 0x000fe200078e00ff */
[----:B------:R-:W-:Y:S02]  /*28e0*/  LOP3.LUT R29, R29, 0xfffffff0, RZ, 0xc0, !PT ;  /* 0xfffffff01d1d7812 */ /* 0x000fe400078ec0ff */
[----:B------:R-:W-:Y:S01]  /*28f0*/  LOP3.LUT R31, R31, 0xfffffff0, RZ, 0xc0, !PT ;  /* 0xfffffff01f1f7812 */ /* 0x000fe200078ec0ff */
[----:B------:R-:W-:Y:S01]  /*2900*/  IMAD.WIDE.U32 R104, R104, 0xa0, RZ ;  /* 0x000000a068687825 */ /* 0x000fe200078e00ff */
[----:B------:R-:W-:Y:S01]  /*2910*/  IADD3 R128, R111, R15, RZ ;  /* 0x0000000f6f807210 */ /* 0x000fe20007ffe0ff */
[----:B------:R0:W-:Y:S01]  /*2920*/  STL [R1+0x8], R32 ;  /* 0x0000082001007387 */ /* 0x0001e20000100800 */
[----:B------:R-:W-:Y:S01]  /*2930*/  LOP3.LUT R36, R37, 0x1, RZ, 0xc0, !PT ;  /* 0x0000000125247812 */ /* 0x000fe200078ec0ff */
[----:B------:R-:W-:Y:S01]  /*2940*/  IMAD.IADD R15, R115, 0x1, R21 ;  /* 0x00000001730f7824 */ /* 0x000fe200078e0215 */
[----:B------:R-:W-:Y:S01]  /*2950*/  LOP3.LUT R37, R41, 0x2, RZ, 0xc0, !PT ;  /* 0x0000000229257812 */ /* 0x000fe200078ec0ff */
[----:B------:R-:W-:Y:S01]  /*2960*/  IMAD.IADD R20, R21, 0x1, R113 ;  /* 0x0000000115147824 */ /* 0x000fe200078e0271 */
[----:B------:R-:W-:Y:S01]  /*2970*/  LOP3.LUT R38, R41, 0x4, RZ, 0xc0, !PT ;  /* 0x0000000429267812 */ /* 0x000fe200078ec0ff */
[----:B------:R-:W-:Y:S01]  /*2980*/  IMAD.IADD R21, R109, 0x1, R25 ;  /* 0x000000016d157824 */ /* 0x000fe200078e0219 */
[----:B------:R-:W-:Y:S01]  /*2990*/  LOP3.LUT R39, R41, 0x8, RZ, 0xc0, !PT ;  /* 0x0000000829277812 */ /* 0x000fe200078ec0ff */
[----:B------:R-:W-:Y:S01]  /*29a0*/  IMAD.SHL.U32 R103, R103, 0x2, RZ ;  /* 0x0000000267677824 */ /* 0x000fe200078e00ff */
[----:B------:R-:W-:Y:S01]  /*29b0*/  LOP3.LUT R40, R41, 0x10, RZ, 0xc0, !PT ;  /* 0x0000001029287812 */ /* 0x000fe200078ec0ff */
[----:B------:R-:W-:Y:S01]  /*29c0*/  IMAD.IADD R127, R117, 0x1, R127 ;  /* 0x00000001757f7824 */ /* 0x000fe200078e027f */
[----:B------:R-:W-:Y:S01]  /*29d0*/  IADD3 R25, R25, R107, RZ ;  /* 0x0000006b19197210 */ /* 0x000fe20007ffe0ff */
[----:B------:R-:W-:Y:S01]  /*29e0*/  IMAD.IADD R129, R105, 0x1, R129 ;  /* 0x0000000169817824 */ /* 0x000fe200078e0281 */
[----:B0-----:R-:W-:Y:S01]  /*29f0*/  SHF.R.S32.HI R32, RZ, 0x1f, R27 ;  /* 0x0000001fff207819 */ /* 0x001fe2000001141b */
[----:B------:R-:W-:Y:S01]  /*2a00*/  IMAD.IADD R35, R119, 0x1, R35 ;  /* 0x0000000177237824 */ /* 0x000fe200078e0223 */
[----:B------:R-:W-:-:S02]  /*2a10*/  SHF.R.S32.HI R33, RZ, 0x1f, R29 ;  /* 0x0000001fff217819 */ /* 0x000fc4000001141d */
[----:B------:R-:W-:Y:S02]  /*2a20*/  SHF.R.S32.HI R34, RZ, 0x1f, R31 ;  /* 0x0000001fff227819 */ /* 0x000fe4000001141f */
[----:B------:R-:W-:-:S07]  /*2a30*/  LOP3.LUT R41, R41, 0x20, RZ, 0xc0, !PT ;  /* 0x0000002029297812 */ /* 0x000fce00078ec0ff */
.L_x_2493:
[----:B0-----:R-:W2:Y:S01]  /*2a40*/  LDL R46, [R1+0xc] ;  /* 0x00000c00012e7983 */ /* 0x001ea20000100800 */
[----:B------:R-:W0:Y:S03]  /*2a50*/  LDC.64 R124, c[0x0][0x2e8] ;  /* 0x0000ba00ff7c7b82 */ /* 0x000e260000000a00 */
[----:B------:R-:W3:Y:S04]  /*2a60*/  LDL R45, [R1+0x4] ;  /* 0x00000400012d7983 */ /* 0x000ee80000100800 */
[----:B------:R-:W4:Y:S01]  /*2a70*/  LDL.LU R42, [R1+0x8] ;  /* 0x00000800012a7983 */ /* 0x000f220000300800 */
[----:B------:R-:W-:Y:S01]  /*2a80*/  VIADD R53, R24, 0xffffffff ;  /* 0xffffffff18357836 */ /* 0x000fe20000000000 */
[----:B------:R-:W1:Y:S03]  /*2a90*/  LDC R132, c[0x0][0x3f4] ;  /* 0x0000fd00ff847b82 */ /* 0x000e660000000800 */
[-C--:B------:R-:W-:Y:S01]  /*2aa0*/  IMAD R43, R127, R53.reuse, RZ ;  /* 0x000000357f2b7224 */ /* 0x080fe200078e02ff */
[----:B------:R-:W-:Y:S01]  /*2ab0*/  SHF.R.S32.HI R44, RZ, 0x1f, R53 ;  /* 0x0000001fff2c7819 */ /* 0x000fe20000011435 */
[----:B------:R-:W-:-:S04]  /*2ac0*/  IMAD.WIDE.U32 R136, R116, R53, RZ ;  /* 0x0000003574887225 */ /* 0x000fc800078e00ff */
[----:B------:R-:W-:Y:S01]  /*2ad0*/  IMAD R43, R44, R116, R43 ;  /* 0x000000742c2b7224 */ /* 0x000fe200078e022b */
[----:B------:R-:W-:-:S03]  /*2ae0*/  IADD3 R49, P2, P3, R3, R136, R131 ;  /* 0x0000008803317210 */ /* 0x000fc60007b5e083 */
[----:B------:R-:W-:-:S05]  /*2af0*/  IMAD.IADD R138, R137, 0x1, R43 ;  /* 0x00000001898a7824 */ /* 0x000fca00078e022b */
[----:B------:R-:W-:Y:S02]  /*2b00*/  IADD3.X R24, R5, R138, R130, P2, P3 ;  /* 0x0000008a05187210 */ /* 0x000fe400017e6482 */
[----:B0-----:R-:W-:-:S04]  /*2b10*/  IADD3 R50, P2, P3, R136, R124, R3 ;  /* 0x0000007c88327210 */ /* 0x001fc80007b5e003 */
[-C--:B------:R-:W-:Y:S02]  /*2b20*/  IADD3.X R51, R138, R125.reuse, R5, P2, P3 ;  /* 0x0000007d8a337210 */ /* 0x080fe400017e6405 */
[----:B------:R-:W-:Y:S02]  /*2b30*/  IADD3 R48, P2, R49, R124, RZ ;  /* 0x0000007c31307210 */ /* 0x000fe40007f5e0ff */
[----:B------:R-:W-:Y:S02]  /*2b40*/  ISETP.GT.AND P3, PT, R53, R126, PT ;  /* 0x0000007e3500720c */ /* 0x000fe40003f64270 */
[----:B------:R-:W-:Y:S02]  /*2b50*/  IADD3.X R49, R24, R125, RZ, P2, !PT ;  /* 0x0000007d18317210 */ /* 0x000fe400017fe4ff */
[----:B-1----:R-:W-:Y:S01]  /*2b60*/  ISETP.GE.AND P2, PT, R132, 0x1, PT ;  /* 0x000000018400780c */ /* 0x002fe20003f46270 */
[----:B------:R-:W-:Y:S05]  /*2b70*/  YIELD ;  /* 0x0000000000007946 */ /* 0x000fea0003800000 */
[----:B------:R-:W-:Y:S01]  /*2b80*/  BSSY B0, `(.L_x_2394) ;  /* 0x0000c9d000007945 */ /* 0x000fe20003800000 */
[----:B------:R-:W-:Y:S01]  /*2b90*/  IMAD.MOV.U32 R24, RZ, RZ, R53 ;  /* 0x000000ffff187224 */ /* 0x000fe200078e0035 */
[----:B--2---:R-:W-:Y:S01]  /*2ba0*/  LOP3.LUT P4, RZ, R46, 0x2, RZ, 0xc0, !PT ;  /* 0x000000022eff7812 */ /* 0x004fe2000788c0ff */
[----:B---3--:R-:W-:Y:S01]  /*2bb0*/  IMAD R43, R17, 0x7800, R45 ;  /* 0x00007800112b7824 */ /* 0x008fe200078e022d */
[----:B----4-:R-:W-:-:S03]  /*2bc0*/  LOP3.LUT R42, R42, 0xfffffffd, RZ, 0xc0, !PT ;  /* 0xfffffffd2a2a7812 */ /* 0x010fc600078ec0ff */
[----:B------:R-:W-:Y:S01]  /*2bd0*/  VIADD R45, R43, 0x20 ;  /* 0x000000202b2d7836 */ /* 0x000fe20000000000 */
[----:B------:R-:W-:-:S07]  /*2be0*/  @P3 LOP3.LUT R42, R42, 0x2, RZ, 0xfc, !PT ;  /* 0x000000022a2a3812 */ /* 0x000fce00078efcff */
[----:B------:R-:W-:Y:S01]  /*2bf0*/  @P4 VIADD R45, R43, 0xffffffe0 ;  /* 0xffffffe02b2d4836 */ /* 0x000fe20000000000 */
        /* <DEDUP_REMOVED lines=8> */
[----:B------:R-:W-:Y:S02]  /*2c80*/  IMAD R45, R44, R110, R45 ;  /* 0x0000006e2c2d7224 */ /* 0x000fe400078e022d */
[----:B------:R-:W-:Y:S02]  /*2c90*/  IMAD R100, R24, -0xa0, R2 ;  /* 0xffffff6018647824 */ /* 0x000fe400078e0202 */
[----:B------:R-:W-:-:S03]  /*2ca0*/  IMAD.WIDE.U32 R94, R110, R53, RZ ;  /* 0x000000356e5e7225 */ /* 0x000fc600078e00ff */
[----:B------:R-:W-:Y:S01]  /*2cb0*/  VIMNMX R100, R100, 0xa0, PT ;  /* 0x000000a064647848 */ /* 0x000fe20003fe0100 */
[----:B------:R-:W-:Y:S01]  /*2cc0*/  IMAD R47, R44, R104, R47 ;  /* 0x000000682c2f7224 */ /* 0x000fe200078e022f */
[----:B------:R-:W-:Y:S01]  /*2cd0*/  IADD3 R101, R95, R45, RZ ;  /* 0x0000002d5f657210 */ /* 0x000fe20007ffe0ff */
[----:B------:R-:W-:-:S04]  /*2ce0*/  IMAD.WIDE.U32 R92, R104, R53, RZ ;  /* 0x00000035685c7225 */ /* 0x000fc800078e00ff */
        /* <DEDUP_REMOVED lines=65> */
.L_x_2398:
[----:B------:R-:W-:Y:S05]  /*3100*/  BSYNC B1 ;  /* 0x0000000000017941 */ /* 0x000fea0003800000 */
.L_x_2397:
[----:B0-----:R-:W-:Y:S01]  /*3110*/  VIADD R44, R220, 0x80 ;  /* 0x00000080dc2c7836 */ /* 0x001fe20000000000 */
[----:B------:R-:W-:Y:S01]  /*3120*/  BSSY B1, `(.L_x_2399) ;  /* 0x000002d000017945 */ /* 0x000fe20003800000 */
[----:B-----5:R-:W-:Y:S02]  /*3130*/  IMAD.MOV.U32 R147, RZ, RZ, R76 ;  /* 0x000000ffff937224 */ /* 0x020fe400078e004c */
[----:B------:R-:W-:Y:S01]  /*3140*/  IMAD.MOV.U32 R150, RZ, RZ, R80 ;  /* 0x000000ffff967224 */ /* 0x000fe200078e0050 */
        /* <DEDUP_REMOVED lines=42> */
.L_x_2400:
[----:B------:R-:W-:Y:S05]  /*33f0*/  BSYNC B1 ;  /* 0x0000000000017941 */ /* 0x000fea0003800000 */
.L_x_2399:
[----:B------:R-:W-:Y:S01]  /*3400*/  UISETP.NE.AND UP0, UPT, UR53, 0x3, UPT ;  /* 0x000000033500788c */ /* 0x000fe2000bf05270 */
[----:B------:R-:W-:Y:S01]  /*3410*/  MOV R155, R84 ;  /* 0x00000054009b7202 */ /* 0x000fe20000000f00 */
[----:B------:R-:W-:Y:S01]  /*3420*/  IMAD.MOV.U32 R160, RZ, RZ, R88 ;  /* 0x000000ffffa07224 */ /* 0x000fe200078e0058 */
[----:B------:R-:W-:Y:S01]  /*3430*/  MOV R154, R82 ;  /* 0x00000052009a7202 */ /* 0x000fe20000000f00 */
[----:B------:R-:W-:Y:S01]  /*3440*/  IMAD.MOV.U32 R163, RZ, RZ, R96 ;  /* 0x000000ffffa37224 */ /* 0x000fe200078e0060 */
[----:B-----5:R-:W-:Y:S01]  /*3450*/  MOV R92, R52 ;  /* 0x00000034005c7202 */ /* 0x020fe20000000f00 */
[----:B------:R-:W-:Y:S01]  /*3460*/  IMAD.MOV.U32 R164, RZ, RZ, R124 ;  /* 0x000000ffffa47224 */ /* 0x000fe200078e007c */
[----:B------:R-:W-:Y:S01]  /*3470*/  PLOP3.LUT P2, PT, PT, PT, UP0, 0x80, 0x0 ;  /* 0x000000000000781c */ /* 0x000fe20003f4f008 */
[----:B------:R-:W-:Y:S01]  /*3480*/  IMAD.MOV.U32 R153, RZ, RZ, R78 ;  /* 0x000000ffff997224 */ /* 0x000fe200078e004e */
[----:B------:R-:W-:Y:S01]  /*3490*/  MOV R151, R72 ;  /* 0x0000004800977202 */ /* 0x000fe20000000f00 */
        /* <DEDUP_REMOVED lines=13> */
[----:B------:R-:W-:Y:S01]  /*3570*/  IMAD.MOV.U32 R152, RZ, RZ, R74 ;  /* 0x000000ffff987224 */ /* 0x000fe200078e004a */
[----:B------:R-:W-:Y:S06]  /*3580*/  @!P2 BRA `(.L_x_2401) ;  /* 0x000000000004a947 */ /* 0x000fec0003800000 */
[----:B------:R-:W-:Y:S01]  /*3590*/  BPT.TRAP 0x1 ;  /* 0x000000040000795c */ /* 0x000fe20000300000 */
.L_x_2401:
[----:B------:R-:W-:Y:S01]  /*35a0*/  IMAD R101, R17, 0x8, R16 ;  /* 0x0000000811657824 */ /* 0x000fe200078e0210 */
[----:B------:R-:W-:Y:S01]  /*35b0*/  SHF.L.U32 R102, R223, 0x1f, RZ ;  /* 0x0000001fdf667819 */ /* 0x000fe200000006ff */
[----:B------:R-:W-:Y:S03]  /*35c0*/  BSSY B1, `(.L_x_2402) ;  /* 0x0000003000017945 */ /* 0x000fe60003800000 */
[----:B------:R-:W1:Y:S02]  /*35d0*/  SYNCS.PHASECHK.TRANS64.TRYWAIT P5, [R101+URZ+0x33490], R102 ;  /* 0x03349066650075a7 */ /* 0x000e6400080a017f */
[----:B-1----:R-:W-:Y:S05]  /*35e0*/  @!P5 BRA `(.L_x_2403) ;  /* 0x000002c000ecd947 */ /* 0x002fea0003800000 */
.L_x_2729:
[----:B------:R-:W-:Y:S05]  /*35f0*/  BSYNC B1 ;  /* 0x0000000000017941 */ /* 0x000fea0003800000 */
.L_x_2402:
        /* <DEDUP_REMOVED lines=9> */
[----:B------:R-:W-:Y:S02]  /*3690*/  SHF.R.U32.HI R124, RZ, 0x8, R125 ;  /* 0x00000008ff7c7819 */ /* 0x000fe4000001167d */
[----:B------:R-:W-:Y:S02]  /*36a0*/  SHF.R.U32.HI R165, RZ, 0x8, R135 ;  /* 0x00000008ffa57819 */ /* 0x000fe40000011687 */
[----:B------:R-:W-:Y:S02]  /*36b0*/  SHF.R.U32.HI R167, RZ, 0x10, R125 ;  /* 0x00000010ffa77819 */ /* 0x000fe4000001167d */
[----:B------:R-:W-:Y:S01]  /*36c0*/  LOP3.LUT R134, R125, 0xff0000ff, RZ, 0xc0, !PT ;  /* 0xff0000ff7d867812 */ /* 0x000fe200078ec0ff */
[----:B------:R-:W-:Y:S01]  /*36d0*/  IMAD.SHL.U32 R125, R124, 0x100, RZ ;  /* 0x000001007c7d7824 */ /* 0x000fe200078e00ff */
[----:B------:R-:W-:Y:S01]  /*36e0*/  LOP3.LUT R168, R135, 0xff0000ff, RZ, 0xc0, !PT ;  /* 0xff0000ff87a87812 */ /* 0x000fe200078ec0ff */
[----:B--2---:R-:W-:Y:S01]  /*36f0*/  IMAD.MOV.U32 R124, RZ, RZ, R45 ;  /* 0x000000ffff7c7224 */ /* 0x004fe200078e002d */
[----:B------:R-:W-:Y:S01]  /*3700*/  SHF.L.U32 R45, R165, 0x8, RZ ;  /* 0x00000008a52d7819 */ /* 0x000fe200000006ff */
[----:B------:R-:W-:Y:S01]  /*3710*/  IMAD.MOV.U32 R165, RZ, RZ, R44 ;  /* 0x000000ffffa57224 */ /* 0x000fe200078e002c */
[----:B------:R-:W-:Y:S01]  /*3720*/  SHF.R.U32.HI R170, RZ, 0x10, R135 ;  /* 0x00000010ffaa7819 */ /* 0x000fe20000011687 */
[----:B------:R-:W-:Y:S01]  /*3730*/  IMAD.U32 R44, R167, 0x10000, RZ ;  /* 0x00010000a72c7824 */ /* 0x000fe200078e00ff */
[----:B------:R-:W-:-:S02]  /*3740*/  LOP3.LUT R169, R168, 0xff00, R45, 0xf8, !PT ;  /* 0x0000ff00a8a97812 */ /* 0x000fc400078ef82d */
[----:B------:R-:W-:Y:S01]  /*3750*/  LOP3.LUT R125, R134, 0xff00, R125, 0xf8, !PT ;  /* 0x0000ff00867d7812 */ /* 0x000fe200078ef87d */
[----:B------:R-:W-:Y:S01]  /*3760*/  IMAD.U32 R134, R170, 0x10000, RZ ;  /* 0x00010000aa867824 */ /* 0x000fe200078e00ff */
[----:B------:R-:W-:Y:S02]  /*3770*/  F2FP.F16.E4M3.UNPACK_B R167, R166.H1 ;  /* 0x000000a6ffa7723e */ /* 0x000fe400030006ff */
[----:B------:R-:W-:Y:S02]  /*3780*/  F2FP.F16.E4M3.UNPACK_B R45, R124 ;  /* 0x0000007cff2d723e */ /* 0x000fe400020006ff */
[----:B------:R-:W-:Y:S01]  /*3790*/  LOP3.LUT R44, R125, 0xff0000, R44, 0xf8, !PT ;  /* 0x00ff00007d2c7812 */ /* 0x000fe200078ef82c */
[----:B------:R-:W-:Y:S01]  /*37a0*/  HADD2.F32 R172, -RZ, R167.H0_H0 ;  /* 0x200000a7ffac7230 */ /* 0x000fe20000004100 */
[----:B------:R-:W-:Y:S01]  /*37b0*/  F2FP.F16.E4M3.UNPACK_B R168, R164.H1 ;  /* 0x000000a4ffa8723e */ /* 0x000fe200030006ff */
[--C-:B------:R-:W-:Y:S01]  /*37c0*/  HADD2.F32 R135, -RZ, R45.reuse.H1_H1 ;  /* 0x3000002dff877230 */ /* 0x100fe20000004100 */
[----:B------:R-:W-:Y:S01]  /*37d0*/  F2FP.F16.E4M3.UNPACK_B R171, R166 ;  /* 0x000000a6ffab723e */ /* 0x000fe200020006ff */
[----:B------:R-:W-:Y:S01]  /*37e0*/  HADD2.F32 R125, -RZ, R45.H0_H0 ;  /* 0x2000002dff7d7230 */ /* 0x000fe20000004100 */
[----:B------:R-:W-:Y:S01]  /*37f0*/  LOP3.LUT R45, R169, 0xff0000, R134, 0xf8, !PT ;  /* 0x00ff0000a92d7812 */ /* 0x000fe200078ef886 */
[----:B------:R-:W-:Y:S01]  /*3800*/  HADD2.F32 R170, -RZ, R168.H0_H0 ;  /* 0x200000a8ffaa7230 */ /* 0x000fe20000004100 */
[----:B------:R-:W-:Y:S01]  /*3810*/  F2FP.F16.E4M3.UNPACK_B R134, R124.H1 ;  /* 0x0000007cff86723e */ /* 0x000fe200030006ff */
[-C--:B------:R-:W-:Y:S01]  /*3820*/  FMUL.FTZ R124, R135, R172.reuse ;  /* 0x000000ac877c7220 */ /* 0x080fe20000410000 */
[----:B------:R-:W-:Y:S01]  /*3830*/  FMUL.FTZ R172, R125, R172 ;  /* 0x000000ac7dac7220 */ /* 0x000fe20000410000 */
[----:B------:R-:W-:-:S02]  /*3840*/  HADD2.F32 R169, -RZ, R167.H1_H1 ;  /* 0x300000a7ffa97230 */ /* 0x000fc40000004100 */
[--C-:B------:R-:W-:Y:S02]  /*3850*/  HADD2.F32 R167, -RZ, R134.reuse.H1_H1 ;  /* 0x30000086ffa77230 */ /* 0x100fe40000004100 */
[-C--:B------:R-:W-:Y:S01]  /*3860*/  FFMA.FTZ R124, R125, R170.reuse, -R124 ;  /* 0x000000aa7d7c7223 */ /* 0x080fe2000001087c */
[----:B------:R-:W-:Y:S02]  /*3870*/  HADD2.F32 R134, -RZ, R134.H0_H0 ;  /* 0x20000086ff867230 */ /* 0x000fe40000004100 */
[----:B------:R-:W-:Y:S01]  /*3880*/  FFMA.FTZ R125, R135, R170, R172 ;  /* 0x000000aa877d7223 */ /* 0x000fe200000100ac */
[----:B------:R-:W-:Y:S01]  /*3890*/  HADD2.F32 R170, -RZ, R168.H1_H1 ;  /* 0x300000a8ffaa7230 */ /* 0x000fe20000004100 */
[----:B------:R-:W-:Y:S01]  /*38a0*/  F2FP.F16.E4M3.UNPACK_B R135, R165.H1 ;  /* 0x000000a5ff87723e */ /* 0x000fe200030006ff */
[-C--:B------:R-:W-:Y:S01]  /*38b0*/  FMUL.FTZ R173, R167, R169.reuse ;  /* 0x000000a9a7ad7220 */ /* 0x080fe20000410000 */
[----:B------:R-:W-:Y:S01]  /*38c0*/  FMUL.FTZ R166, R134, R169 ;  /* 0x000000a986a67220 */ /* 0x000fe20000410000 */
[----:B------:R-:W-:-:S02]  /*38d0*/  F2FP.F16.E4M3.UNPACK_B R169, R164 ;  /* 0x000000a4ffa9723e */ /* 0x000fc400020006ff */
[-C--:B------:R-:W-:Y:S01]  /*38e0*/  FFMA.FTZ R134, R134, R170.reuse, -R173 ;  /* 0x000000aa86867223 */ /* 0x080fe200000108ad */
[--C-:B------:R-:W-:Y:S02]  /*38f0*/  HADD2.F32 R168, -RZ, R135.reuse.H1_H1 ;  /* 0x30000087ffa87230 */ /* 0x100fe40000004100 */
[----:B------:R-:W-:Y:S02]  /*3900*/  HADD2.F32 R164, -RZ, R135.H0_H0 ;  /* 0x20000087ffa47230 */ /* 0x000fe40000004100 */
[----:B------:R-:W-:Y:S01]  /*3910*/  FFMA.FTZ R135, R167, R170, R166 ;  /* 0x000000aaa7877223 */ /* 0x000fe200000100a6 */
[----:B------:R-:W-:Y:S01]  /*3920*/  HADD2.F32 R173, -RZ, R171.H1_H1 ;  /* 0x300000abffad7230 */ /* 0x000fe20000004100 */
[----:B------:R-:W-:Y:S01]  /*3930*/  F2FP.F16.E4M3.UNPACK_B R166, R165 ;  /* 0x000000a5ffa6723e */ /* 0x000fe200020006ff */
[----:B------:R-:W-:Y:S02]  /*3940*/  HADD2.F32 R165, -RZ, R169.H1_H1 ;  /* 0x300000a9ffa57230 */ /* 0x000fe40000004100 */
[----:B------:R-:W-:-:S02]  /*3950*/  HADD2.F32 R171, -RZ, R171.H0_H0 ;  /* 0x200000abffab7230 */ /* 0x000fc40000004100 */
[-C--:B------:R-:W-:Y:S01]  /*3960*/  FMUL.FTZ R175, R168, R173.reuse ;  /* 0x000000ada8af7220 */ /* 0x080fe20000410000 */
[C---:B------:R-:W-:Y:S01]  /*3970*/  FMUL.FTZ R173, R164.reuse, R173 ;  /* 0x000000ada4ad7220 */ /* 0x040fe20000410000 */
[--C-:B------:R-:W-:Y:S01]  /*3980*/  HADD2.F32 R167, -RZ, R166.reuse.H1_H1 ;  /* 0x300000a6ffa77230 */ /* 0x100fe20000004100 */
[----:B------:R-:W-:Y:S01]  /*3990*/  F2FP.SATFINITE.E4M3.F32.PACK_AB_MERGE_C R134, R135, R134, RZ ;  /* 0x000000868786723e */ /* 0x000fe200048070ff */
[-C--:B------:R-:W-:Y:S01]  /*39a0*/  FFMA.FTZ R164, R164, R165.reuse, -R175 ;  /* 0x000000a5a4a47223 */ /* 0x080fe200000108af */
[----:B------:R-:W-:Y:S01]  /*39b0*/  FFMA.FTZ R165, R168, R165, R173 ;  /* 0x000000a5a8a57223 */ /* 0x000fe200000100ad */
[----:B------:R-:W-:Y:S02]  /*39c0*/  HADD2.F32 R166, -RZ, R166.H0_H0 ;  /* 0x200000a6ffa67230 */ /* 0x000fe40000004100 */
[----:B------:R-:W-:Y:S01]  /*39d0*/  FMUL.FTZ R173, R167, R171 ;  /* 0x000000aba7ad7220 */ /* 0x000fe20000410000 */
[----:B------:R-:W-:Y:S02]  /*39e0*/  HADD2.F32 R170, -RZ, R169.H0_H0 ;  /* 0x200000a9ffaa7230 */ /* 0x000fe40000004100 */
[----:B------:R-:W-:-:S02]  /*39f0*/  IMAD.MOV.U32 R169, RZ, RZ, R47 ;  /* 0x000000ffffa97224 */ /* 0x000fc400078e002f */
[C---:B------:R-:W-:Y:S01]  /*3a00*/  FMUL.FTZ R172, R166.reuse, R171 ;  /* 0x000000aba6ac7220 */ /* 0x040fe20000410000 */
[----:B------:R-:W-:Y:S01]  /*3a10*/  F2FP.SATFINITE.E4M3.F32.PACK_AB_MERGE_C R164, R165, R164, RZ ;  /* 0x000000a4a5a4723e */ /* 0x000fe200048070ff */
[-C--:B------:R-:W-:Y:S01]  /*3a20*/  FFMA.FTZ R47, R166, R170.reuse, -R173 ;  /* 0x000000aaa62f7223 */ /* 0x080fe200000108ad */
[----:B------:R-:W-:Y:S01]  /*3a30*/  F2FP.F16.E4M3.UNPACK_B R173, R45.H1 ;  /* 0x0000002dffad723e */ /* 0x000fe200030006ff */
[----:B------:R-:W-:Y:S01]  /*3a40*/  FFMA.FTZ R166, R167, R170, R172 ;  /* 0x000000aaa7a67223 */ /* 0x000fe200000100ac */
[-C--:B------:R-:W-:Y:S02]  /*3a50*/  F2FP.F16.E4M3.UNPACK_B R168, R169.reuse ;  /* 0x000000a9ffa8723e */ /* 0x080fe400020006ff */
[----:B------:R-:W-:Y:S01]  /*3a60*/  F2FP.F16.E4M3.UNPACK_B R172, R44.H1 ;  /* 0x0000002cffac723e */ /* 0x000fe200030006ff */
[----:B------:R-:W-:Y:S01]  /*3a70*/  HADD2.F32 R167, -RZ, R173.H0_H0 ;  /* 0x200000adffa77230 */ /* 0x000fe20000004100 */
[----:B------:R-:W-:Y:S01]  /*3a80*/  F2FP.F16.E4M3.UNPACK_B R169, R169.H1 ;  /* 0x000000a9ffa9723e */ /* 0x000fe200030006ff */
[--C-:B------:R-:W-:Y:S01]  /*3a90*/  HADD2.F32 R170, -RZ, R168.reuse.H1_H1 ;  /* 0x300000a8ffaa7230 */ /* 0x100fe20000004100 */
[----:B------:R-:W-:Y:S01]  /*3aa0*/  F2FP.SATFINITE.E4M3.F32.PACK_AB_MERGE_C R47, R166, R47, R164 ;  /* 0x0000002fa62f723e */ /* 0x000fe200048070a4 */
[----:B------:R-:W-:-:S02]  /*3ab0*/  HADD2.F32 R168, -RZ, R168.H0_H0 ;  /* 0x200000a8ffa87230 */ /* 0x000fc40000004100 */
[--C-:B------:R-:W-:Y:S02]  /*3ac0*/  HADD2.F32 R171, -RZ, R172.reuse.H0_H0 ;  /* 0x200000acffab7230 */ /* 0x100fe40000004100 */
[-C--:B------:R-:W-:Y:S01]  /*3ad0*/  FMUL.FTZ R175, R170, R167.reuse ;  /* 0x000000a7aaaf7220 */ /* 0x080fe20000410000 */
[----:B------:R-:W-:Y:S02]  /*3ae0*/  HADD2.F32 R172, -RZ, R172.H1_H1 ;  /* 0x300000acffac7230 */ /* 0x000fe40000004100 */
[C---:B------:R-:W-:Y:S01]  /*3af0*/  FMUL.FTZ R177, R168.reuse, R167 ;  /* 0x000000a7a8b17220 */ /* 0x040fe20000410000 */
[----:B------:R-:W-:-:S03]  /*3b00*/  FFMA.FTZ R167, R168, R171, -R175 ;  /* 0x000000aba8a77223 */ /* 0x000fc600000108af */
[----:B------:R-:W-:Y:S01]  /*3b10*/  FFMA.FTZ R168, R170, R171, R177 ;  /* 0x000000abaaa87223 */ /* 0x000fe200000100b1 */
[----:B------:R-:W-:Y:S01]  /*3b20*/  MOV R170, R46 ;  /* 0x0000002e00aa7202 */ /* 0x000fe20000000f00 */
[----:B------:R-:W-:Y:S01]  /*3b30*/  HADD2.F32 R46, -RZ, R173.H1_H1 ;  /* 0x300000adff2e7230 */ /* 0x000fe20000004100 */
[----:B------:R-:W-:Y:S01]  /*3b40*/  F2FP.F16.E4M3.UNPACK_B R173, R45 ;  /* 0x0000002dffad723e */ /* 0x000fe200020006ff */
[--C-:B------:R-:W-:Y:S01]  /*3b50*/  HADD2.F32 R171, -RZ, R169.reuse.H1_H1 ;  /* 0x300000a9ffab7230 */ /* 0x100fe20000004100 */
[----:B------:R-:W-:Y:S01]  /*3b60*/  F2FP.F16.E4M3.UNPACK_B R45, R44 ;  /* 0x0000002cff2d723e */ /* 0x000fe200020006ff */
[----:B------:R-:W-:-:S03]  /*3b70*/  HADD2.F32 R169, -RZ, R169.H0_H0 ;  /* 0x200000a9ffa97230 */ /* 0x000fc60000004100 */
[-C--:B------:R-:W-:Y:S02]  /*3b80*/  FMUL.FTZ R174, R171, R46.reuse ;  /* 0x0000002eabae7220 */ /* 0x080fe40000410000 */
[C---:B------:R-:W-:Y:S02]  /*3b90*/  FMUL.FTZ R176, R169.reuse, R46 ;  /* 0x0000002ea9b07220 */ /* 0x040fe40000410000 */
[-C--:B------:R-:W-:Y:S01]  /*3ba0*/  FFMA.FTZ R46, R169, R172.reuse, -R174 ;  /* 0x000000aca92e7223 */ /* 0x080fe200000108ae */
[----:B------:R-:W-:Y:S02]  /*3bb0*/  HADD2.F32 R174, -RZ, R173.H1_H1 ;  /* 0x300000adffae7230 */ /* 0x000fe40000004100 */
[----:B------:R-:W-:Y:S01]  /*3bc0*/  FFMA.FTZ R169, R171, R172, R176 ;  /* 0x000000acaba97223 */ /* 0x000fe200000100b0 */
[-C--:B------:R-:W-:Y:S01]  /*3bd0*/  F2FP.F16.E4M3.UNPACK_B R171, R170.reuse.H1 ;  /* 0x000000aaffab723e */ /* 0x080fe200030006ff */
[----:B------:R-:W-:Y:S01]  /*3be0*/  HADD2.F32 R172, -RZ, R45.H1_H1 ;  /* 0x3000002dffac7230 */ /* 0x000fe20000004100 */
[----:B------:R-:W-:Y:S01]  /*3bf0*/  F2FP.F16.E4M3.UNPACK_B R170, R170 ;  /* 0x000000aaffaa723e */ /* 0x000fe200020006ff */
[----:B------:R-:W-:Y:S01]  /*3c00*/  HADD2.F32 R173, -RZ, R173.H0_H0 ;  /* 0x200000adffad7230 */ /* 0x000fe20000004100 */
[----:B------:R-:W-:Y:S01]  /*3c10*/  F2FP.SATFINITE.E4M3.F32.PACK_AB_MERGE_C R169, R169, R46, RZ ;  /* 0x0000002ea9a9723e */ /* 0x000fe200048070ff */
[----:B------:R-:W-:-:S02]  /*3c20*/  HADD2.F32 R44, -RZ, R171.H1_H1 ;  /* 0x300000abff2c7230 */ /* 0x000fc40000004100 */
[----:B------:R-:W-:Y:S01]  /*3c30*/  HADD2.F32 R171, -RZ, R171.H0_H0 ;  /* 0x200000abffab7230 */ /* 0x000fe20000004100 */
[----:B------:R-:W-:Y:S01]  /*3c40*/  F2FP.SATFINITE.E4M3.F32.PACK_AB_MERGE_C R167, R168, R167, R169 ;  /* 0x000000a7a8a7723e */ /* 0x000fe200048070a9 */
[----:B------:R-:W-:Y:S02]  /*3c50*/  HADD2.F32 R45, -RZ, R45.H0_H0 ;  /* 0x2000002dff2d7230 */ /* 0x000fe40000004100 */
[-C--:B------:R-:W-:Y:S01]  /*3c60*/  FMUL.FTZ R176, R44, R174.reuse ;  /* 0x000000ae2cb07220 */ /* 0x080fe20000410000 */
[----:B------:R-:W-:-:S03]  /*3c70*/  FMUL.FTZ R175, R171, R174 ;  /* 0x000000aeabaf7220 */ /* 0x000fc60000410000 */
[-C--:B------:R-:W-:Y:S01]  /*3c80*/  FFMA.FTZ R176, R171, R172.reuse, -R176 ;  /* 0x000000acabb07223 */ /* 0x080fe200000108b0 */
[----:B------:R-:W-:Y:S01]  /*3c90*/  FFMA.FTZ R175, R44, R172, R175 ;  /* 0x000000ac2caf7223 */ /* 0x000fe200000100af */
[--C-:B------:R-:W-:Y:S02]  /*3ca0*/  HADD2.F32 R44, -RZ, R170.reuse.H1_H1 ;  /* 0x300000aaff2c7230 */ /* 0x100fe40000004100 */
[----:B------:R-:W-:Y:S02]  /*3cb0*/  HADD2.F32 R170, -RZ, R170.H0_H0 ;  /* 0x200000aaffaa7230 */ /* 0x000fe40000004100 */
[----:B------:R-:W-:Y:S01]  /*3cc0*/  F2FP.SATFINITE.E4M3.F32.PACK_AB_MERGE_C R175, R175, R176, RZ ;  /* 0x000000b0afaf723e */ /* 0x000fe200048070ff */
[-C--:B------:R-:W-:Y:S02]  /*3cd0*/  FMUL.FTZ R135, R44, R173.reuse ;  /* 0x000000ad2c877220 */ /* 0x080fe40000410000 */
[C---:B------:R-:W-:Y:S02]  /*3ce0*/  FMUL.FTZ R173, R170.reuse, R173 ;  /* 0x000000adaaad7220 */ /* 0x040fe40000410000 */
[----:B------:R-:W-:-:S02]  /*3cf0*/  FFMA.FTZ R135, R170, R45, -R135 ;  /* 0x0000002daa877223 */ /* 0x000fc40000010887 */
[----:B------:R-:W-:Y:S01]  /*3d00*/  FFMA.FTZ R44, R44, R45, R173 ;  /* 0x0000002d2c2c7223 */ /* 0x000fe200000100ad */
[----:B------:R-:W-:-:S04]  /*3d10*/  F2FP.SATFINITE.E4M3.F32.PACK_AB_MERGE_C R45, R125, R124, R134 ;  /* 0x0000007c7d2d723e */ /* 0x000fc80004807086 */
[----:B------:R-:W-:Y:S01]  /*3d20*/  F2FP.SATFINITE.E4M3.F32.PACK_AB_MERGE_C R46, R44, R135, R175 ;  /* 0x000000872c2e723e */ /* 0x000fe200048070af */
[----:B------:R-:W-:Y:S02]  /*3d30*/  IMAD.MOV.U32 R44, RZ, RZ, R47 ;  /* 0x000000ffff2c7224 */ /* 0x000fe400078e002f */
[----:B------:R-:W-:-:S07]  /*3d40*/  IMAD.MOV.U32 R47, RZ, RZ, R167 ;  /* 0x000000ffff2f7224 */ /* 0x000fce00078e00a7 */
.L_x_2409:
[----:B------:R-:W-:Y:S05]  /*3d50*/  BSYNC B3 ;  /* 0x0000000000037941 */ /* 0x000fea0003800000 */
.L_x_2408:
[----:B--2---:R2:W-:Y:S02]  /*3d60*/  STG.E.128 desc[UR54][R50.64], R44 ;  /* 0x0000002c32007986 */ /* 0x0045e4000c101d36 */
.L_x_2407:
[----:B------:R-:W-:Y:S05]  /*3d70*/  BSYNC B2 ;  /* 0x0000000000027941 */ /* 0x000fea0003800000 */
.L_x_2406:
[----:B------:R-:W-:Y:S01]  /*3d80*/  ISETP.NE.AND P3, PT, R37, RZ, PT ;  /* 0x000000ff2500720c */ /* 0x000fe20003f65270 */
[----:B------:R-:W-:-:S12]  /*3d90*/  BSSY B2, `(.L_x_2410) ;  /* 0x000006f000027945 */ /* 0x000fd80003800000 */
[----:B------:R-:W-:Y:S05]  /*3da0*/  @!P3 BRA `(.L_x_2411) ;  /* 0x0000000400b4b947 */ /* 0x000fea0003800000 */
[----:B0-2---:R0:W2:Y:S01]  /*3db0*/  LDS.128 R44, [R43+0x24200] ;  /* 0x024200002b2c7984 */ /* 0x0050a20000000c00 */
[----:B------:R-:W-:Y:S01]  /*3dc0*/  ISETP.GE.AND P3, PT, R224, R132, PT ;  /* 0x00000084e000720c */ /* 0x000fe20003f66270 */
[----:B------:R-:W-:-:S12]  /*3dd0*/  BSSY B3, `(.L_x_2412) ;  /* 0x0000069000037945 */ /* 0x000fd80003800000 */
[----:B0-----:R-:W-:Y:S05]  /*3de0*/  @P3 BRA `(.L_x_2413) ;  /* 0x00000004009c3947 */ /* 0x001fea0003800000 */
[----:B------:R-:W-:Y:S02]  /*3df0*/  SHF.R.U32.HI R135, RZ, 0x8, R97 ;  /* 0x00000008ff877819 */ /* 0x000fe40000011661 */
[----:B------:R-:W-:Y:S02]  /*3e00*/  SHF.R.U32.HI R98, RZ, 0x8, R99 ;  /* 0x00000008ff627819 */ /* 0x000fe40000011663 */
[----:B------:R-:W-:Y:S02]  /*3e10*/  LOP3.LUT R96, R97, 0xff0000ff, RZ, 0xc0, !PT ;  /* 0xff0000ff61607812 */ /* 0x000fe400078ec0ff */
[----:B------:R-:W-:Y:S01]  /*3e20*/  SHF.R.U32.HI R125, RZ, 0x10, R97 ;  /* 0x00000010ff7d7819 */ /* 0x000fe20000011661 */
[----:B------:R-:W-:Y:S01]  /*3e30*/  IMAD.SHL.U32 R97, R135, 0x100, RZ ;  /* 0x0000010087617824 */ /* 0x000fe200078e00ff */
[----:B------:R-:W-:Y:S02]  /*3e40*/  LOP3.LUT R124, R99, 0xff0000ff, RZ, 0xc0, !PT ;  /* 0xff0000ff637c7812 */ /* 0x000fe400078ec0ff */
[----:B------:R-:W-:Y:S01]  /*3e50*/  SHF.R.U32.HI R134, RZ, 0x10, R99 ;  /* 0x00000010ff867819 */ /* 0x000fe20000011663 */
[----:B------:R-:W-:Y:S01]  /*3e60*/  IMAD.SHL.U32 R99, R98, 0x100, RZ ;  /* 0x0000010062637824 */ /* 0x000fe200078e00ff */
[----:B------:R-:W-:Y:S01]  /*3e70*/  LOP3.LUT R96, R96, 0xff00, R97, 0xf8, !PT ;  /* 0x0000ff0060607812 */ /* 0x000fe200078ef861 */
[----:B------:R-:W-:Y:S01]  /*3e80*/  IMAD.U32 R97, R125, 0x10000, RZ ;  /* 0x000100007d617824 */ /* 0x000fe200078e00ff */
[----:B--2---:R-:W-:Y:S01]  /*3e90*/  MOV R98, R44 ;  /* 0x0000002c00627202 */ /* 0x004fe20000000f00 */
[----:B------:R-:W-:Y:S01]  /*3ea0*/  IMAD.U32 R134, R134, 0x10000, RZ ;  /* 0x0001000086867824 */ /* 0x000fe200078e00ff */
[----:B------:R-:W-:-:S02]  /*3eb0*/  LOP3.LUT R99, R124, 0xff00, R99, 0xf8, !PT ;  /* 0x0000ff007c637812 */ /* 0x000fc400078ef863 */
        /* <DEDUP_REMOVED lines=27> */
[----:B------:R-:W-:-:S02]  /*4070*/  HADD2.F32 R125, -RZ, R99.H0_H0 ;  /* 0x20000063ff7d7230 */ /* 0x000fc40000004100 */
[----:B------:R-:W-:Y:S02]  /*4080*/  HADD2.F32 R134, -RZ, R99.H1_H1 ;  /* 0x30000063ff867230 */ /* 0x000fe40000004100 */
        /* <DEDUP_REMOVED lines=19> */
[-C--:B------:R-:W-:Y:S01]  /*41c0*/  F2FP.F16.E4M3.UNPACK_B R134, R96.reuse.H1 ;  /* 0x00000060ff86723e */ /* 0x080fe200030006ff */
[--C-:B------:R-:W-:Y:S01]  /*41d0*/  HADD2.F32 R165, -RZ, R168.reuse.H1_H1 ;  /* 0x300000a8ffa57230 */ /* 0x100fe20000004100 */
[----:B------:R-:W-:Y:S01]  /*41e0*/  F2FP.F16.E4M3.UNPACK_B R167, R97 ;  /* 0x00000061ffa7723e */ /* 0x000fe200020006ff */
[----:B------:R-:W-:Y:S01]  /*41f0*/  HADD2.F32 R168, -RZ, R168.H0_H0 ;  /* 0x200000a8ffa87230 */ /* 0x000fe20000004100 */
[----:B------:R-:W-:Y:S01]  /*4200*/  F2FP.SATFINITE.E4M3.F32.PACK_AB_MERGE_C R125, R162, R125, RZ ;  /* 0x0000007da27d723e */ /* 0x000fe200048070ff */
        /* <DEDUP_REMOVED lines=18> */
[--C-:B------:R-:W-:Y:S01]  /*4330*/  HADD2.F32 R135, -RZ, R46.reuse.H0_H0 ;  /* 0x2000002eff877230 */ /* 0x100fe20000004100 */
[----:B------:R-:W-:Y:S01]  /*4340*/  F2FP.SATFINITE.E4M3.F32.PACK_AB_MERGE_C R45, R45, R44, R124 ;  /* 0x0000002c2d2d723e */ /* 0x000fe2000480707c */
[----:B------:R-:W-:Y:S01]  /*4350*/  HADD2.F32 R163, -RZ, R163.H1_H1 ;  /* 0x300000a3ffa37230 */ /* 0x000fe20000004100 */
[----:B------:R-:W-:Y:S01]  /*4360*/  F2FP.SATFINITE.E4M3.F32.PACK_AB_MERGE_C R169, R169, R170, RZ ;  /* 0x000000aaa9a9723e */ /* 0x000fe200048070ff */
[----:B------:R-:W-:Y:S01]  /*4370*/  HADD2.F32 R46, -RZ, R46.H1_H1 ;  /* 0x3000002eff2e7230 */ /* 0x000fe20000004100 */
[----:B------:R-:W-:Y:S01]  /*4380*/  F2FP.SATFINITE.E4M3.F32.PACK_AB_MERGE_C R47, R47, R96, RZ ;  /* 0x000000602f2f723e */ /* 0x000fe200048070ff */
[----:B------:R-:W-:-:S02]  /*4390*/  HADD2.F32 R134, -RZ, R134.H0_H0 ;  /* 0x20000086ff867230 */ /* 0x000fc40000004100 */
[-C--:B------:R-:W-:Y:S01]  /*43a0*/  FMUL.FTZ R165, R163, R168.reuse ;  /* 0x000000a8a3a57220 */ /* 0x080fe20000410000 */
[----:B------:R-:W-:Y:S02]  /*43b0*/  HADD2.F32 R97, -RZ, R97.H0_H0 ;  /* 0x20000061ff617230 */ /* 0x000fe40000004100 */
[-C--:B------:R-:W-:Y:S01]  /*43c0*/  FMUL.FTZ R164, R46, R167.reuse ;  /* 0x000000a72ea47220 */ /* 0x080fe20000410000 */
[C---:B------:R-:W-:Y:S01]  /*43d0*/  FMUL.FTZ R168, R162.reuse, R168 ;  /* 0x000000a8a2a87220 */ /* 0x040fe20000410000 */
[C---:B------:R-:W-:Y:S01]  /*43e0*/  FMUL.FTZ R167, R135.reuse, R167 ;  /* 0x000000a787a77220 */ /* 0x040fe20000410000 */
[-C--:B------:R-:W-:Y:S01]  /*43f0*/  FFMA.FTZ R165, R162, R134.reuse, -R165 ;  /* 0x00000086a2a57223 */ /* 0x080fe200000108a5 */
[-C--:B------:R-:W-:Y:S01]  /*4400*/  FFMA.FTZ R164, R135, R97.reuse, -R164 ;  /* 0x0000006187a47223 */ /* 0x080fe200000108a4 */
[----:B------:R-:W-:Y:S01]  /*4410*/  FFMA.FTZ R168, R163, R134, R168 ;  /* 0x00000086a3a87223 */ /* 0x000fe200000100a8 */
[----:B------:R-:W-:Y:S01]  /*4420*/  FFMA.FTZ R167, R46, R97, R167 ;  /* 0x000000612ea77223 */ /* 0x000fe200000100a7 */
[----:B------:R-:W-:-:S03]  /*4430*/  F2FP.SATFINITE.E4M3.F32.PACK_AB_MERGE_C R44, R99, R98, R125 ;  /* 0x00000062632c723e */ /* 0x000fc6000480707d */
[----:B------:R-:W-:Y:S02]  /*4440*/  F2FP.SATFINITE.E4M3.F32.PACK_AB_MERGE_C R47, R168, R165, R47 ;  /* 0x000000a5a82f723e */ /* 0x000fe4000480702f */
[----:B------:R-:W-:-:S07]  /*4450*/  F2FP.SATFINITE.E4M3.F32.PACK_AB_MERGE_C R46, R167, R164, R169 ;  /* 0x000000a4a72e723e */ /* 0x000fce00048070a9 */
.L_x_2413:
[----:B------:R-:W-:Y:S05]  /*4460*/  BSYNC B3 ;  /* 0x0000000000037941 */ /* 0x000fea0003800000 */
.L_x_2412:
[----:B--2---:R3:W-:Y:S02]  /*4470*/  STG.E.128 desc[UR54][R50.64+0x20], R44 ;  /* 0x0000202c32007986 */ /* 0x0047e4000c101d36 */
.L_x_2411:
[----:B------:R-:W-:Y:S05]  /*4480*/  BSYNC B2 ;  /* 0x0000000000027941 */ /* 0x000fea0003800000 */
.L_x_2410:
        /* <DEDUP_REMOVED lines=11> */
[----:B------:R-:W-:Y:S02]  /*4540*/  SHF.R.U32.HI R97, RZ, 0x10, R91 ;  /* 0x00000010ff617819 */ /* 0x000fe4000001165b */
[----:B------:R-:W-:Y:S01]  /*4550*/  LOP3.LUT R96, R91, 0xff0000ff, RZ, 0xc0, !PT ;  /* 0xff0000ff5b607812 */ /* 0x000fe200078ec0ff */
[----:B------:R-:W-:Y:S01]  /*4560*/  IMAD.SHL.U32 R91, R90, 0x100, RZ ;  /* 0x000001005a5b7824 */ /* 0x000fe200078e00ff */
[----:B------:R-:W-:-:S02]  /*4570*/  LOP3.LUT R89, R89, 0xff0000ff, RZ, 0xc0, !PT ;  /* 0xff0000ff59597812 */ /* 0x000fc400078ec0ff */
[----:B--2---:R-:W-:Y:S02]  /*4580*/  MOV R90, R44 ;  /* 0x0000002c005a7202 */ /* 0x004fe40000000f00 */
        /* <DEDUP_REMOVED lines=31> */
[--C-:B------:R-:W-:Y:S01]  /*4780*/  HADD2.F32 R98, -RZ, R91.reuse.H1_H1 ;  /* 0x3000005bff627230 */ /* 0x100fe20000004100 */
[----:B------:R-:W-:Y:S01]  /*4790*/  F2FP.F16.E4M3.UNPACK_B R125, R88 ;  /* 0x00000058ff7d723e */ /* 0x000fe200020006ff */
[----:B------:R-:W-:-:S02]  /*47a0*/  HADD2.F32 R97, -RZ, R91.H0_H0 ;  /* 0x2000005bff617230 */ /* 0x000fc40000004100 */
        /* <DEDUP_REMOVED lines=9> */
[-C--:B------:R-:W-:Y:S01]  /*4840*/  FFMA.FTZ R97, R97, R90.reuse, -R134 ;  /* 0x0000005a61617223 */ /* 0x080fe20000010886 */
[----:B------:R-:W-:Y:S01]  /*4850*/  FFMA.FTZ R98, R98, R90, R99 ;  /* 0x0000005a62627223 */ /* 0x000fe20000010063 */
[-C--:B------:R-:W-:Y:S01]  /*4860*/  FFMA.FTZ R90, R91, R160.reuse, -R124 ;  /* 0x000000a05b5a7223 */ /* 0x080fe2000001087c */
[----:B------:R-:W-:Y:S01]  /*4870*/  FFMA.FTZ R91, R96, R160, R161 ;  /* 0x000000a0605b7223 */ /* 0x000fe200000100a1 */
[----:B------:R-:W-:Y:S02]  /*4880*/  F2FP.F16.E4M3.UNPACK_B R99, R47.H1 ;  /* 0x0000002fff63723e */ /* 0x000fe400030006ff */
[----:B------:R-:W-:Y:S02]  /*4890*/  F2FP.F16.E4M3.UNPACK_B R161, R89.H1 ;  /* 0x00000059ffa1723e */ /* 0x000fe400030006ff */
[----:B------:R-:W-:Y:S01]  /*48a0*/  F2FP.SATFINITE.E4M3.F32.PACK_AB_MERGE_C R97, R98, R97, RZ ;  /* 0x000000616261723e */ /* 0x000fe200048070ff */
[--C-:B------:R-:W-:Y:S01]  /*48b0*/  HADD2.F32 R124, -RZ, R99.reuse.H0_H0 ;  /* 0x20000063ff7c7230 */ /* 0x100fe20000004100 */
[----:B------:R-:W-:Y:S01]  /*48c0*/  F2FP.F16.E4M3.UNPACK_B R134, R88.H1 ;  /* 0x00000058ff86723e */ /* 0x000fe200030006ff */
[----:B------:R-:W-:Y:S01]  /*48d0*/  HADD2.F32 R99, -RZ, R99.H1_H1 ;  /* 0x30000063ff637230 */ /* 0x000fe20000004100 */
[----:B------:R-:W-:Y:S01]  /*48e0*/  F2FP.F16.E4M3.UNPACK_B R98, R46.H1 ;  /* 0x0000002eff62723e */ /* 0x000fe200030006ff */
[--C-:B------:R-:W-:Y:S01]  /*48f0*/  HADD2.F32 R163, -RZ, R161.reuse.H1_H1 ;  /* 0x300000a1ffa37230 */ /* 0x100fe20000004100 */
[----:B------:R-:W-:Y:S01]  /*4900*/  F2FP.F16.E4M3.UNPACK_B R160, R89 ;  /* 0x00000059ffa0723e */ /* 0x000fe200020006ff */
[----:B------:R-:W-:Y:S01]  /*4910*/  HADD2.F32 R161, -RZ, R161.H0_H0 ;  /* 0x200000a1ffa17230 */ /* 0x000fe20000004100 */
[----:B------:R-:W-:Y:S01]  /*4920*/  F2FP.SATFINITE.E4M3.F32.PACK_AB_MERGE_C R96, R162, R135, RZ ;  /* 0x00000087a260723e */ /* 0x000fe200048070ff */
[----:B------:R-:W-:-:S02]  /*4930*/  HADD2.F32 R135, -RZ, R134.H1_H1 ;  /* 0x30000086ff877230 */ /* 0x000fc40000004100 */
[-C--:B------:R-:W-:Y:S01]  /*4940*/  FMUL.FTZ R165, R99, R163.reuse ;  /* 0x000000a363a57220 */ /* 0x080fe20000410000 */
[----:B------:R-:W-:Y:S02]  /*4950*/  HADD2.F32 R89, -RZ, R98.H1_H1 ;  /* 0x30000062ff597230 */ /* 0x000fe40000004100 */
        /* <DEDUP_REMOVED lines=11> */
[--C-:B------:R-:W-:Y:S02]  /*4a10*/  HADD2.F32 R98, -RZ, R47.reuse.H1_H1 ;  /* 0x3000002fff627230 */ /* 0x100fe40000004100 */
[----:B------:R-:W-:Y:S01]  /*4a20*/  FFMA.FTZ R162, R89, R124, R162 ;  /* 0x0000007c59a27223 */ /* 0x000fe200000100a2 */
[----:B------:R-:W-:Y:S02]  /*4a30*/  HADD2.F32 R89, -RZ, R47.H0_H0 ;  /* 0x2000002fff597230 */ /* 0x000fe40000004100 */
[----:B------:R-:W-:Y:S01]  /*4a40*/  FFMA.FTZ R135, R99, R135, R164 ;  /* 0x0000008763877223 */ /* 0x000fe200000100a4 */
[--C-:B------:R-:W-:Y:S02]  /*4a50*/  HADD2.F32 R47, -RZ, R46.reuse.H0_H0 ;  /* 0x2000002eff2f7230 */ /* 0x100fe40000004100 */
[----:B------:R-:W-:Y:S01]  /*4a60*/  FMUL.FTZ R164, R98, R161 ;  /* 0x000000a162a47220 */ /* 0x000fe20000410000 */
[----:B------:R-:W-:-:S02]  /*4a70*/  HADD2.F32 R46, -RZ, R46.H1_H1 ;  /* 0x3000002eff2e7230 */ /* 0x000fc40000004100 */
[----:B------:R-:W-:Y:S01]  /*4a80*/  FMUL.FTZ R161, R89, R161 ;  /* 0x000000a159a17220 */ /* 0x000fe20000410000 */
[----:B------:R-:W-:Y:S02]  /*4a90*/  HADD2.F32 R134, -RZ, R134.H0_H0 ;  /* 0x20000086ff867230 */ /* 0x000fe40000004100 */
[-C--:B------:R-:W-:Y:S01]  /*4aa0*/  FMUL.FTZ R99, R47, R160.reuse ;  /* 0x000000a02f637220 */ /* 0x080fe20000410000 */
[----:B------:R-:W-:Y:S02]  /*4ab0*/  HADD2.F32 R125, -RZ, R125.H0_H0 ;  /* 0x2000007dff7d7230 */ /* 0x000fe40000004100 */
[----:B------:R-:W-:Y:S01]  /*4ac0*/  FMUL.FTZ R124, R46, R160 ;  /* 0x000000a02e7c7220 */ /* 0x000fe20000410000 */
[----:B------:R-:W-:Y:S01]  /*4ad0*/  F2FP.SATFINITE.E4M3.F32.PACK_AB_MERGE_C R162, R162, R163, RZ ;  /* 0x000000a3a2a2723e */ /* 0x000fe200048070ff */
[-C--:B------:R-:W-:Y:S01]  /*4ae0*/  FFMA.FTZ R164, R89, R134.reuse, -R164 ;  /* 0x0000008659a47223 */ /* 0x080fe200000108a4 */
[----:B------:R-:W-:Y:S01]  /*4af0*/  FFMA.FTZ R161, R98, R134, R161 ;  /* 0x0000008662a17223 */ /* 0x000fe200000100a1 */
[-C--:B------:R-:W-:Y:S01]  /*4b00*/  FFMA.FTZ R124, R47, R125.reuse, -R124 ;  /* 0x0000007d2f7c7223 */ /* 0x080fe2000001087c */
[----:B------:R-:W-:Y:S01]  /*4b10*/  FFMA.FTZ R99, R46, R125, R99 ;  /* 0x0000007d2e637223 */ /* 0x000fe20000010063 */
[----:B------:R-:W-:-:S02]  /*4b20*/  F2FP.SATFINITE.E4M3.F32.PACK_AB_MERGE_C R88, R135, R88, RZ ;  /* 0x000000588758723e */ /* 0x000fc400048070ff */
[----:B------:R-:W-:Y:S02]  /*4b30*/  F2FP.SATFINITE.E4M3.F32.PACK_AB_MERGE_C R45, R45, R44, R96 ;  /* 0x0000002c2d2d723e */ /* 0x000fe40004807060 */
[----:B------:R-:W-:Y:S02]  /*4b40*/  F2FP.SATFINITE.E4M3.F32.PACK_AB_MERGE_C R44, R91, R90, R97 ;  /* 0x0000005a5b2c723e */ /* 0x000fe40004807061 */
[----:B------:R-:W-:Y:S02]  /*4b50*/  F2FP.SATFINITE.E4M3.F32.PACK_AB_MERGE_C R46, R99, R124, R162 ;  /* 0x0000007c632e723e */ /* 0x000fe400048070a2 */
[----:B------:R-:W-:-:S07]  /*4b60*/  F2FP.SATFINITE.E4M3.F32.PACK_AB_MERGE_C R47, R161, R164, R88 ;  /* 0x000000a4a12f723e */ /* 0x000fce0004807058 */
.L_x_2417:
[----:B------:R-:W-:Y:S05]  /*4b70*/  BSYNC B3 ;  /* 0x0000000000037941 */ /* 0x000fea0003800000 */
.L_x_2416:
[----:B--2---:R4:W-:Y:S02]  /*4b80*/  STG.E.128 desc[UR54][R50.64+0x40], R44 ;  /* 0x0000402c32007986 */ /* 0x0049e4000c101d36 */
.L_x_2415:
[----:B------:R-:W-:Y:S05]  /*4b90*/  BSYNC B2 ;  /* 0x0000000000027941 */ /* 0x000fea0003800000 */
.L_x_2414:
        /* <DEDUP_REMOVED lines=110> */
.L_x_2421:
[----:B------:R-:W-:Y:S05]  /*5280*/  BSYNC B3 ;  /* 0x0000000000037941 */ /* 0x000fea0003800000 */
.L_x_2420:
[----:B--2---:R0:W-:Y:S02]  /*5290*/  STG.E.128 desc[UR54][R50.64+0x60], R44 ;  /* 0x0000602c32007986 */ /* 0x0041e4000c101d36 */
.L_x_2419:
[----:B------:R-:W-:Y:S05]  /*52a0*/  BSYNC B2 ;  /* 0x0000000000027941 */ /* 0x000fea0003800000 */
.L_x_2418:
        /* <DEDUP_REMOVED lines=11> */
[--C-:B------:R-:W-:Y:S01]  /*5360*/  SHF.R.U32.HI R81, RZ, 0x8, R83.reuse ;  /* 0x00000008ff517819 */ /* 0x100fe20000011653 */
[----:B------:R-:W-:Y:S01]  /*5370*/  IMAD.SHL.U32 R80, R80, 0x100, RZ ;  /* 0x0000010050507824 */ /* 0x000fe200078e00ff */
[----:B------:R-:W-:Y:S02]  /*5380*/  SHF.R.U32.HI R87, RZ, 0x10, R83 ;  /* 0x00000010ff577819 */ /* 0x000fe40000011653 */
[----:B------:R-:W-:Y:S01]  /*5390*/  LOP3.LUT R84, R83, 0xff0000ff, RZ, 0xc0, !PT ;  /* 0xff0000ff53547812 */ /* 0x000fe200078ec0ff */
[----:B------:R-:W-:Y:S01]  /*53a0*/  IMAD.SHL.U32 R83, R81, 0x100, RZ ;  /* 0x0000010051537824 */ /* 0x000fe200078e00ff */
[----:B------:R-:W-:Y:S01]  /*53b0*/  MOV R81, R45 ;  /* 0x0000002d00517202 */ /* 0x000fe20000000f00 */
[----:B------:R-:W-:Y:S01]  /*53c0*/  IMAD.U32 R45, R88, 0x10000, RZ ;  /* 0x00010000582d7824 */ /* 0x000fe200078e00ff */
[----:B------:R-:W-:-:S02]  /*53d0*/  LOP3.LUT R80, R85, 0xff00, R80, 0xf8, !PT ;  /* 0x0000ff0055507812 */ /* 0x000fc400078ef850 */
        /* <DEDUP_REMOVED lines=42> */
[CC--:B------:R-:W-:Y:S01]  /*5680*/  FMUL.FTZ R88, R84.reuse, R154.reuse ;  /* 0x0000009a54587220 */ /* 0x0c0fe20000410000 */
        /* <DEDUP_REMOVED lines=49> */
.L_x_2425:
[----:B------:R-:W-:Y:S05]  /*59a0*/  BSYNC B3 ;  /* 0x0000000000037941 */ /* 0x000fea0003800000 */
.L_x_2424:
[----:B--2---:R0:W-:Y:S02]  /*59b0*/  STG.E.128 desc[UR54][R50.64+0x80], R44 ;  /* 0x0000802c32007986 */ /* 0x0041e4000c101d36 */
.L_x_2423:
[----:B------:R-:W-:Y:S05]  /*59c0*/  BSYNC B2 ;  /* 0x0000000000027941 */ /* 0x000fea0003800000 */
.L_x_2422:
[----:B------:R-:W-:-:S13]  /*59d0*/  ISETP.NE.AND P3, PT, R41, RZ, PT ;  /* 0x000000ff2900720c */ /* 0x000fda0003f65270 */
        /* <DEDUP_REMOVED lines=62> */
[----:B------:R-:W-:Y:S01]  /*5dc0*/  FFMA.FTZ R87, R77, R147, -R84 ;  /* 0x000000934d577223 */ /* 0x000fe20000010854 */
        /* <DEDUP_REMOVED lines=45> */
.L_x_2427:
[----:B------:R-:W-:Y:S05]  /*60a0*/  BSYNC B2 ;  /* 0x0000000000027941 */ /* 0x000fea0003800000 */
.L_x_2426:
[----:B--2---:R0:W-:Y:S02]  /*60b0*/  STG.E.128 desc[UR54][R50.64+0xa0], R44 ;  /* 0x0000a02c32007986 */ /* 0x0041e4000c101d36 */
.L_x_2405:
[----:B------:R-:W-:Y:S05]  /*60c0*/  BSYNC B1 ;  /* 0x0000000000017941 */ /* 0x000fea0003800000 */
.L_x_2404:
        /* <DEDUP_REMOVED lines=10> */
[----:B------:R-:W-:Y:S02]  /*6170*/  LOP3.LUT R51, R73, 0xff0000ff, RZ, 0xc0, !PT ;  /* 0xff0000ff49337812 */ /* 0x000fe400078ec0ff */
[----:B------:R-:W-:Y:S01]  /*6180*/  SHF.R.U32.HI R76, RZ, 0x10, R73 ;  /* 0x00000010ff4c7819 */ /* 0x000fe20000011649 */
[----:B------:R-:W-:Y:S01]  /*6190*/  IMAD.SHL.U32 R72, R72, 0x100, RZ ;  /* 0x0000010048487824 */ /* 0x000fe200078e00ff */
[--C-:B------:R-:W-:Y:S02]  /*61a0*/  SHF.R.U32.HI R74, RZ, 0x8, R75.reuse ;  /* 0x00000008ff4a7819 */ /* 0x100fe4000001164b */
        /* <DEDUP_REMOVED lines=97> */
.L_x_2432:
[----:B------:R-:W-:Y:S05]  /*67c0*/  BSYNC B2 ;  /* 0x0000000000027941 */ /* 0x000fea0003800000 */
.L_x_2431:
[----:B--2---:R0:W-:Y:S02]  /*67d0*/  STG.E.128 desc[UR54][R48.64], R44 ;  /* 0x0000002c30007986 */ /* 0x0041e4000c101d36 */
.L_x_2430:
[----:B------:R-:W-:Y:S05]  /*67e0*/  BSYNC B1 ;  /* 0x0000000000017941 */ /* 0x000fea0003800000 */
.L_x_2429:
        /* <DEDUP_REMOVED lines=10> */
[----:B------:R-:W-:Y:S01]  /*6890*/  LOP3.LUT R68, R69, 0xff0000ff, RZ, 0xc0, !PT ;  /* 0xff0000ff45447812 */ /* 0x000fe200078ec0ff */
[----:B------:R-:W-:Y:S01]  /*68a0*/  IMAD.SHL.U32 R51, R51, 0x100, RZ ;  /* 0x0000010033337824 */ /* 0x000fe200078e00ff */
[--C-:B------:R-:W-:Y:S02]  /*68b0*/  SHF.R.U32.HI R69, RZ, 0x8, R71.reuse ;  /* 0x00000008ff457819 */ /* 0x100fe40000011647 */
[----:B------:R-:W-:Y:S02]  /*68c0*/  SHF.R.U32.HI R72, RZ, 0x10, R71 ;  /* 0x00000010ff487819 */ /* 0x000fe40000011647 */
[----:B------:R-:W-:-:S02]  /*68d0*/  LOP3.LUT R70, R71, 0xff0000ff, RZ, 0xc0, !PT ;  /* 0xff0000ff47467812 */ /* 0x000fc400078ec0ff */
        /* <DEDUP_REMOVED lines=95> */
.L_x_2436:
[----:B------:R-:W-:Y:S05]  /*6ed0*/  BSYNC B2 ;  /* 0x0000000000027941 */ /* 0x000fea0003800000 */
.L_x_2435:
[----:B--2---:R0:W-:Y:S02]  /*6ee0*/  STG.E.128 desc[UR54][R48.64+0x20], R44 ;  /* 0x0000202c30007986 */ /* 0x0041e4000c101d36 */
.L_x_2434:
[----:B------:R-:W-:Y:S05]  /*6ef0*/  BSYNC B1 ;  /* 0x0000000000017941 */ /* 0x000fea0003800000 */
.L_x_2433:
        /* <DEDUP_REMOVED lines=9> */
[--C-:B------:R-:W-:Y:S02]  /*6f90*/  SHF.R.U32.HI R66, RZ, 0x8, R67.reuse ;  /* 0x00000008ff427819 */ /* 0x100fe40000011643 */
[----:B------:R-:W-:Y:S01]  /*6fa0*/  SHF.R.U32.HI R68, RZ, 0x10, R67 ;  /* 0x00000010ff447819 */ /* 0x000fe20000011643 */
[----:B------:R-:W-:Y:S01]  /*6fb0*/  IMAD.SHL.U32 R64, R64, 0x100, RZ ;  /* 0x0000010040407824 */ /* 0x000fe200078e00ff */
[----:B------:R-:W-:Y:S02]  /*6fc0*/  LOP3.LUT R51, R65, 0xff0000ff, RZ, 0xc0, !PT ;  /* 0xff0000ff41337812 */ /* 0x000fe400078ec0ff */
[----:B------:R-:W-:Y:S01]  /*6fd0*/  SHF.R.U32.HI R69, RZ, 0x10, R65 ;  /* 0x00000010ff457819 */ /* 0x000fe20000011641 */
[----:B------:R-:W-:Y:S01]  /*6fe0*/  IMAD.U32 R68, R68, 0x10000, RZ ;  /* 0x0001000044447824 */ /* 0x000fe200078e00ff */
[----:B------:R-:W-:-:S02]  /*6ff0*/  LOP3.LUT R65, R67, 0xff0000ff, RZ, 0xc0, !PT ;  /* 0xff0000ff43417812 */ /* 0x000fc400078ec0ff */
[----:B------:R-:W-:Y:S02]  /*7000*/  SHF.L.U32 R66, R66, 0x8, RZ ;  /* 0x0000000842427819 */ /* 0x000fe400000006ff */
[----:B------:R-:W-:Y:S01]  /*7010*/  LOP3.LUT R51, R51, 0xff00, R64, 0xf8, !PT ;  /* 0x0000ff0033337812 */ /* 0x000fe200078ef840 */
[----:B------:R-:W-:Y:S01]  /*7020*/  IMAD.U32 R64, R69, 0x10000, RZ ;  /* 0x0001000045407824 */ /* 0x000fe200078e00ff */
[----:B------:R-:W-:Y:S02]  /*7030*/  LOP3.LUT R65, R65, 0xff00, R66, 0xf8, !PT ;  /* 0x0000ff0041417812 */ /* 0x000fe400078ef842 */
[-C--:B------:R-:W-:Y:S02]  /*7040*/  F2FP.F16.E4M3.UNPACK_B R44, R45.reuse ;  /* 0x0000002dff2c723e */ /* 0x080fe400020006ff */
[----:B------:R-:W-:Y:S02]  /*7050*/  F2FP.F16.E4M3.UNPACK_B R66, R138.H1 ;  /* 0x0000008aff42723e */ /* 0x000fe400030006ff */
[----:B------:R-:W-:-:S02]  /*7060*/  F2FP.F16.E4M3.UNPACK_B R45, R45.H1 ;  /* 0x0000002dff2d723e */ /* 0x000fc400030006ff */
[----:B------:R-:W-:Y:S01]  /*7070*/  LOP3.LUT R70, R65, 0xff0000, R68, 0xf8, !PT ;  /* 0x00ff000041467812 */ /* 0x000fe200078ef844 */
[--C-:B------:R-:W-:Y:S01]  /*7080*/  HADD2.F32 R69, -RZ, R66.reuse.H1_H1 ;  /* 0x30000042ff457230 */ /* 0x100fe20000004100 */
[-C--:B------:R-:W-:Y:S01]  /*7090*/  F2FP.F16.E4M3.UNPACK_B R65, R139.reuse.H1 ;  /* 0x0000008bff41723e */ /* 0x080fe200030006ff */
[----:B------:R-:W-:Y:S01]  /*70a0*/  HADD2.F32 R68, -RZ, R66.H0_H0 ;  /* 0x20000042ff447230 */ /* 0x000fe20000004100 */
[----:B------:R-:W-:Y:S01]  /*70b0*/  LOP3.LUT R67, R51, 0xff0000, R64, 0xf8, !PT ;  /* 0x00ff000033437812 */ /* 0x000fe200078ef840 */
[----:B------:R-:W-:Y:S01]  /*70c0*/  HADD2.F32 R64, -RZ, R45.H1_H1 ;  /* 0x3000002dff407230 */ /* 0x000fe20000004100 */
[----:B------:R-:W-:Y:S01]  /*70d0*/  F2FP.F16.E4M3.UNPACK_B R138, R138 ;  /* 0x0000008aff8a723e */ /* 0x000fe200020006ff */
[----:B------:R-:W-:Y:S01]  /*70e0*/  HADD2.F32 R66, -RZ, R65.H0_H0 ;  /* 0x20000041ff427230 */ /* 0x000fe20000004100 */
[----:B------:R-:W-:Y:S01]  /*70f0*/  F2FP.F16.E4M3.UNPACK_B R139, R139 ;  /* 0x0000008bff8b723e */ /* 0x000fe200020006ff */
[----:B------:R-:W-:Y:S02]  /*7100*/  HADD2.F32 R51, -RZ, R44.H1_H1 ;  /* 0x3000002cff337230 */ /* 0x000fe40000004100 */
[----:B------:R-:W-:Y:S01]  /*7110*/  FMUL.FTZ R72, R64, R69 ;  /* 0x0000004540487220 */ /* 0x000fe20000410000 */
[----:B------:R-:W-:-:S02]  /*7120*/  HADD2.F32 R45, -RZ, R45.H0_H0 ;  /* 0x2000002dff2d7230 */ /* 0x000fc40000004100 */
[----:B------:R-:W-:Y:S02]  /*7130*/  HADD2.F32 R65, -RZ, R65.H1_H1 ;  /* 0x30000041ff417230 */ /* 0x000fe40000004100 */
[----:B------:R-:W-:Y:S01]  /*7140*/  FMUL.FTZ R71, R51, R68 ;  /* 0x0000004433477220 */ /* 0x000fe20000410000 */
[----:B------:R-:W-:Y:S02]  /*7150*/  HADD2.F32 R44, -RZ, R44.H0_H0 ;  /* 0x2000002cff2c7230 */ /* 0x000fe40000004100 */
[C---:B------:R-:W-:Y:S01]  /*7160*/  FMUL.FTZ R69, R45.reuse, R69 ;  /* 0x000000452d457220 */ /* 0x040fe20000410000 */
[-C--:B------:R-:W-:Y:S01]  /*7170*/  FFMA.FTZ R74, R45, R65.reuse, -R72 ;  /* 0x000000412d4a7223 */ /* 0x080fe20000010848 */
[----:B------:R-:W-:Y:S01]  /*7180*/  F2FP.F16.E4M3.UNPACK_B R45, R50.H1 ;  /* 0x00000032ff2d723e */ /* 0x000fe200030006ff */
[C---:B------:R-:W-:Y:S01]  /*7190*/  FMUL.FTZ R68, R44.reuse, R68 ;  /* 0x000000442c447220 */ /* 0x040fe20000410000 */
[----:B------:R-:W-:Y:S01]  /*71a0*/  F2FP.F16.E4M3.UNPACK_B R50, R50 ;  /* 0x00000032ff32723e */ /* 0x000fe200020006ff */
[-C--:B------:R-:W-:Y:S01]  /*71b0*/  FFMA.FTZ R44, R44, R66.reuse, -R71 ;  /* 0x000000422c2c7223 */ /* 0x080fe20000010847 */
[----:B------:R-:W-:Y:S01]  /*71c0*/  FFMA.FTZ R75, R64, R65, R69 ;  /* 0x00000041404b7223 */ /* 0x000fe20000010045 */
[----:B------:R-:W-:Y:S01]  /*71d0*/  FFMA.FTZ R73, R51, R66, R68 ;  /* 0x0000004233497223 */ /* 0x000fe20000010044 */
[----:B------:R-:W-:-:S02]  /*71e0*/  HADD2.F32 R66, -RZ, R138.H1_H1 ;  /* 0x3000008aff427230 */ /* 0x000fc40000004100 */
[--C-:B------:R-:W-:Y:S01]  /*71f0*/  HADD2.F32 R51, -RZ, R45.reuse.H0_H0 ;  /* 0x2000002dff337230 */ /* 0x100fe20000004100 */
[----:B------:R-:W-:Y:S01]  /*7200*/  F2FP.SATFINITE.E4M3.F32.PACK_AB_MERGE_C R77, R75, R74, RZ ;  /* 0x0000004a4b4d723e */ /* 0x000fe200048070ff */
[----:B------:R-:W-:Y:S02]  /*7210*/  HADD2.F32 R64, -RZ, R45.H1_H1 ;  /* 0x3000002dff407230 */ /* 0x000fe40000004100 */
[----:B------:R-:W-:Y:S02]  /*7220*/  HADD2.F32 R45, -RZ, R50.H0_H0 ;  /* 0x20000032ff2d7230 */ /* 0x000fe40000004100 */
        /* <DEDUP_REMOVED lines=59> */
.L_x_2440:
[----:B------:R-:W-:Y:S05]  /*75e0*/  BSYNC B2 ;  /* 0x0000000000027941 */ /* 0x000fea0003800000 */
.L_x_2439:
[----:B--2---:R0:W-:Y:S02]  /*75f0*/  STG.E.128 desc[UR54][R48.64+0x40], R44 ;  /* 0x0000402c30007986 */ /* 0x0041e4000c101d36 */
.L_x_2438:
[----:B------:R-:W-:Y:S05]  /*7600*/  BSYNC B1 ;  /* 0x0000000000017941 */ /* 0x000fea0003800000 */
.L_x_2437:
        /* <DEDUP_REMOVED lines=12> */
[----:B------:R-:W-:Y:S01]  /*76d0*/  SHF.R.U32.HI R66, RZ, 0x10, R61 ;  /* 0x00000010ff427819 */ /* 0x000fe2000001163d */
[----:B------:R-:W-:Y:S01]  /*76e0*/  IMAD.SHL.U32 R47, R50, 0x100, RZ ;  /* 0x00000100322f7824 */ /* 0x000fe200078e00ff */
[----:B------:R-:W-:Y:S02]  /*76f0*/  LOP3.LUT R61, R61, 0xff0000ff, RZ, 0xc0, !PT ;  /* 0xff0000ff3d3d7812 */ /* 0x000fe400078ec0ff */
[----:B------:R-:W-:-:S02]  /*7700*/  SHF.R.U32.HI R65, RZ, 0x10, R63 ;  /* 0x00000010ff417819 */ /* 0x000fc4000001163f */
[----:B------:R-:W-:Y:S02]  /*7710*/  LOP3.LUT R62, R63, 0xff0000ff, RZ, 0xc0, !PT ;  /* 0xff0000ff3f3e7812 */ /* 0x000fe400078ec0ff */
        /* <DEDUP_REMOVED lines=93> */
[----:B------:R-:W-:Y:S02]  /*7cf0*/  F2FP.SATFINITE.E4M3.F32.PACK_AB_MERGE_C R44, R136, R67, R72 ;  /* 0x00000043882c723e */ /* 0x000fe40004807048 */
[----:B------:R-:W-:-:S07]  /*7d00*/  MOV R46, R64 ;  /* 0x00000040002e7202 */ /* 0x000fce0000000f00 */
.L_x_2444:
[----:B------:R-:W-:Y:S05]  /*7d10*/  BSYNC B2 ;  /* 0x0000000000027941 */ /* 0x000fea0003800000 */
.L_x_2443:
[----:B--2---:R0:W-:Y:S02]  /*7d20*/  STG.E.128 desc[UR54][R48.64+0x60], R44 ;  /* 0x0000602c30007986 */ /* 0x0041e4000c101d36 */
.L_x_2442:
[----:B------:R-:W-:Y:S05]  /*7d30*/  BSYNC B1 ;  /* 0x0000000000017941 */ /* 0x000fea0003800000 */
.L_x_2441:
        /* <DEDUP_REMOVED lines=9> */
[--C-:B------:R-:W-:Y:S01]  /*7dd0*/  SHF.R.U32.HI R58, RZ, 0x8, R59.reuse ;  /* 0x00000008ff3a7819 */ /* 0x100fe2000001163b */
[----:B------:R-:W-:Y:S01]  /*7de0*/  IMAD.MOV.U32 R51, RZ, RZ, R46 ;  /* 0x000000ffff337224 */ /* 0x000fe200078e002e */
[----:B------:R-:W-:Y:S01]  /*7df0*/  SHF.R.U32.HI R60, RZ, 0x10, R59 ;  /* 0x00000010ff3c7819 */ /* 0x000fe2000001163b */
[----:B------:R-:W-:Y:S01]  /*7e00*/  IMAD.SHL.U32 R47, R62, 0x100, RZ ;  /* 0x000001003e2f7824 */ /* 0x000fe200078e00ff */
[----:B------:R-:W-:Y:S01]  /*7e10*/  LOP3.LUT R50, R57, 0xff0000ff, RZ, 0xc0, !PT ;  /* 0xff0000ff39327812 */ /* 0x000fe200078ec0ff */
[----:B------:R-:W-:Y:S01]  /*7e20*/  IMAD.SHL.U32 R46, R58, 0x100, RZ ;  /* 0x000001003a2e7824 */ /* 0x000fe200078e00ff */
[----:B------:R-:W-:Y:S01]  /*7e30*/  SHF.R.U32.HI R61, RZ, 0x10, R57 ;  /* 0x00000010ff3d7819 */ /* 0x000fe20000011639 */
[----:B------:R-:W-:Y:S01]  /*7e40*/  IMAD.U32 R60, R60, 0x10000, RZ ;  /* 0x000100003c3c7824 */ /* 0x000fe200078e00ff */
[----:B------:R-:W-:-:S02]  /*7e50*/  LOP3.LUT R57, R59, 0xff0000ff, RZ, 0xc0, !PT ;  /* 0xff0000ff3b397812 */ /* 0x000fc400078ec0ff */
[----:B------:R-:W-:Y:S02]  /*7e60*/  LOP3.LUT R47, R50, 0xff00, R47, 0xf8, !PT ;  /* 0x0000ff00322f7812 */ /* 0x000fe400078ef82f */
[----:B------:R-:W-:Y:S02]  /*7e70*/  LOP3.LUT R57, R57, 0xff00, R46, 0xf8, !PT ;  /* 0x0000ff0039397812 */ /* 0x000fe400078ef82e */
[----:B------:R-:W-:Y:S02]  /*7e80*/  SHF.L.U32 R50, R61, 0x10, RZ ;  /* 0x000000103d327819 */ /* 0x000fe400000006ff */
[----:B------:R-:W-:Y:S02]  /*7e90*/  F2FP.F16.E4M3.UNPACK_B R58, R94.H1 ;  /* 0x0000005eff3a723e */ /* 0x000fe400030006ff */
[----:B------:R-:W-:Y:S02]  /*7ea0*/  F2FP.F16.E4M3.UNPACK_B R46, R45 ;  /* 0x0000002dff2e723e */ /* 0x000fe400020006ff */
        /* <DEDUP_REMOVED lines=8> */
[C---:B------:R-:W-:Y:S01]  /*7f30*/  FMUL.FTZ R63, R47.reuse, R60 ;  /* 0x0000003c2f3f7220 */ /* 0x040fe20000410000 */
        /* <DEDUP_REMOVED lines=80> */
.L_x_2448:
[----:B------:R-:W-:Y:S05]  /*8440*/  BSYNC B2 ;  /* 0x0000000000027941 */ /* 0x000fea0003800000 */
.L_x_2447:
[----:B--2---:R0:W-:Y:S02]  /*8450*/  STG.E.128 desc[UR54][R48.64+0x80], R44 ;  /* 0x0000802c30007986 */ /* 0x0041e4000c101d36 */
.L_x_2446:
[----:B------:R-:W-:Y:S05]  /*8460*/  BSYNC B1 ;  /* 0x0000000000017941 */ /* 0x000fea0003800000 */
.L_x_2445:
        /* <DEDUP_REMOVED lines=12> */
[----:B------:R-:W-:Y:S02]  /*8530*/  LOP3.LUT R53, R53, 0xff0000ff, RZ, 0xc0, !PT ;  /* 0xff0000ff35357812 */ /* 0x000fe400078ec0ff */
[----:B------:R-:W-:Y:S02]  /*8540*/  SHF.R.U32.HI R57, RZ, 0x10, R55 ;  /* 0x00000010ff397819 */ /* 0x000fe40000011637 */
[----:B------:R-:W-:-:S02]  /*8550*/  SHF.L.U32 R46, R56, 0x8, RZ ;  /* 0x00000008382e7819 */ /* 0x000fc400000006ff */
        /* <DEDUP_REMOVED lines=96> */
.L_x_2450:
[----:B------:R-:W-:Y:S05]  /*8b60*/  BSYNC B1 ;  /* 0x0000000000017941 */ /* 0x000fea0003800000 */
.L_x_2449:
[----:B--2---:R0:W-:Y:S01]  /*8b70*/  STG.E.128 desc[UR54][R48.64+0xa0], R44 ;  /* 0x0000a02c30007986 */ /* 0x0041e2000c101d36 */
[----:B------:R-:W-:Y:S05]  /*8b80*/  BRA `(.L_x_2428) ;  /* 0x0000006800707947 */ /* 0x000fea0003800000 */
.L_x_2396:
        /* <DEDUP_REMOVED lines=54> */
.L_x_2452:
[----:B------:R-:W-:Y:S05]  /*8ef0*/  BSYNC B1 ;  /* 0x0000000000017941 */ /* 0x000fea0003800000 */
.L_x_2451:
[----:B0-----:R-:W-:Y:S01]  /*8f00*/  IADD3 R96, R220, 0x80, RZ ;  /* 0x00000080dc607810 */ /* 0x001fe20007ffe0ff */
[----:B------:R-:W-:Y:S01]  /*8f10*/  BSSY B1, `(.L_x_2453) ;  /* 0x0000024000017945 */ /* 0x000fe20003800000 */
[----:B-----5:R-:W-:Y:S02]  /*8f20*/  IMAD.MOV.U32 R173, RZ, RZ, R44 ;  /* 0x000000ffffad7224 */ /* 0x020fe400078e002c */
[----:B------:R-:W-:Y:S01]  /*8f30*/  ISETP.GE.AND P3, PT, R96, R100, PT ;  /* 0x000000646000720c */ /* 0x000fe20003f66270 */
[----:B------:R-:W-:-:S12]  /*8f40*/  IMAD.MOV.U32 R174, RZ, RZ, R46 ;  /* 0x000000ffffae7224 */ /* 0x000fd800078e002e */
        /* <DEDUP_REMOVED lines=32> */
.L_x_2454:
[----:B------:R-:W-:Y:S05]  /*9150*/  BSYNC B1 ;  /* 0x0000000000017941 */ /* 0x000fea0003800000 */
.L_x_2453:
        /* <DEDUP_REMOVED lines=26> */
.L_x_2455:
[----:B------:R-:W-:Y:S01]  /*9300*/  LEA R101, R17, R16, 0x3 ;  /* 0x0000001011657211 */ /* 0x000fe200078e18ff */
[----:B------:R-:W1:Y:S01]  /*9310*/  LDC R151, c[0x0][0x2f4] ;  /* 0x0000bd00ff977b82 */ /* 0x000e620000000800 */
[----:B------:R-:W-:Y:S01]  /*9320*/  SHF.L.U32 R102, R223, 0x1f, RZ ;  /* 0x0000001fdf667819 */ /* 0x000fe200000006ff */
[----:B------:R-:W-:Y:S03]  /*9330*/  BSSY B1, `(.L_x_2456) ;  /* 0x0000004000017945 */ /* 0x000fe60003800000 */
[----:B------:R-:W2:Y:S03]  /*9340*/  SYNCS.PHASECHK.TRANS64.TRYWAIT P5, [R101+URZ+0x33490], R102 ;  /* 0x03349066650075a7 */ /* 0x000ea600080a017f */
[----:B------:R-:W3:Y:S01]  /*9350*/  LDC.64 R134, c[0x0][0x300] ;  /* 0x0000c000ff867b82 */ /* 0x000ee20000000a00 */
[----:B--2---:R-:W-:Y:S05]  /*9360*/  @!P5 BRA `(.L_x_2457) ;  /* 0x0000026400a0d947 */ /* 0x004fea0003800000 */
.L_x_2730:
[----:B------:R-:W-:Y:S05]  /*9370*/  BSYNC B1 ;  /* 0x0000000000017941 */ /* 0x000fea0003800000 */
.L_x_2456:
[----:B------:R-:W-:Y:S01]  /*9380*/  BSSY B1, `(.L_x_2458) ;  /* 0x00002ef000017945 */ /* 0x000fe20003800000 */
[----:B-1----:R-:W-:Y:S02]  /*9390*/  IMAD.IADD R156, R151, 0x1, -R103 ;  /* 0x00000001979c7824 */ /* 0x002fe400078e0a67 */
[----:B------:R-:W-:Y:S01]  /*93a0*/  IMAD.MOV.U32 R137, RZ, RZ, R138 ;  /* 0x000000ffff897224 */ /* 0x000fe200078e008a */
[----:B------:R-:W-:Y:S06]  /*93b0*/  @P4 BRA `(.L_x_2459) ;  /* 0x0000002c00ac4947 */ /* 0x000fec0003800000 */
        /* <DEDUP_REMOVED lines=16> */
[----:B------:R-:W-:-:S04]  /*94c0*/  LEA.HI R92, R92, R93, RZ, 0x2 ;  /* 0x0000005d5c5c7211 */ /* 0x000fc800078f10ff */
[----:B------:R-:W-:Y:S02]  /*94d0*/  SHF.R.S32.HI R93, RZ, 0x2, R92 ;  /* 0x00000002ff5d7819 */ /* 0x000fe4000001145c */
[----:B------:R-:W-:-:S03]  /*94e0*/  LOP3.LUT R92, R230, 0x30, R177, 0xf8, !PT ;  /* 0x00000030e65c7812 */ /* 0x000fc600078ef8b1 */
[----:B------:R-:W-:Y:S01]  /*94f0*/  IMAD R93, R93, 0x2800, R232 ;  /* 0x000028005d5d7824 */ /* 0x000fe200078e02e8 */
[----:B------:R-:W-:-:S04]  /*9500*/  LOP3.LUT R92, R92, R231, RZ, 0x3c, !PT ;  /* 0x000000e75c5c7212 */ /* 0x000fc800078e3cff */
[----:B------:R-:W-:Y:S01]  /*9510*/  IADD3 R92, R93, R92, RZ ;  /* 0x0000005c5d5c7210 */ /* 0x000fe20007ffe0ff */
[----:B------:R-:W-:-:S04]  /*9520*/  IMAD R93, R17, 0x7800, R144 ;  /* 0x00007800115d7824 */ /* 0x000fc800078e0290 */
[----:B------:R-:W-:Y:S02]  /*9530*/  IMAD R95, R17, 0x7800, R92 ;  /* 0x00007800115f7824 */ /* 0x000fe400078e025c */
[C---:B------:R-:W-:Y:S02]  /*9540*/  IMAD.IADD R93, R16.reuse, 0x1, R93 ;  /* 0x00000001105d7824 */ /* 0x040fe400078e025d */
[----:B------:R-:W-:-:S04]  /*9550*/  IMAD.IADD R96, R16, 0x1, R95 ;  /* 0x0000000110607824 */ /* 0x000fc800078e025f */
[----:B------:R-:W0:Y:S04]  /*9560*/  LDS.128 R92, [R93+0x24200] ;  /* 0x024200005d5c7984 */ /* 0x000e280000000c00 */
[----:B------:R-:W1:Y:S01]  /*9570*/  LDS.128 R96, [R96+0x24200] ;  /* 0x0242000060607984 */ /* 0x000e620000000c00 */
[----:B------:R-:W-:Y:S05]  /*9580*/  @P4 BRA `(.L_x_2463) ;  /* 0x0000000c00404947 */ /* 0x000fea0003800000 */
[----:B------:R-:W-:Y:S02]  /*9590*/  SHF.R.U32.HI R56, RZ, 0x8, R57 ;  /* 0x00000008ff387819 */ /* 0x000fe40000011639 */
[----:B------:R-:W-:Y:S02]  /*95a0*/  SHF.R.U32.HI R182, RZ, 0x8, R45 ;  /* 0x00000008ffb67819 */ /* 0x000fe4000001162d */
[----:B------:R-:W-:Y:S02]  /*95b0*/  SHF.R.U32.HI R179, RZ, 0x10, R57 ;  /* 0x00000010ffb37819 */ /* 0x000fe40000011639 */
[----:B------:R-:W-:Y:S02]  /*95c0*/  LOP3.LUT R180, R57, 0xff0000ff, RZ, 0xc0, !PT ;  /* 0xff0000ff39b47812 */ /* 0x000fe400078ec0ff */
[----:B------:R-:W-:Y:S02]  /*95d0*/  SHF.R.U32.HI R57, RZ, 0x10, R45 ;  /* 0x00000010ff397819 */ /* 0x000fe4000001162d */
[----:B------:R-:W-:Y:S01]  /*95e0*/  LOP3.LUT R181, R45, 0xff0000ff, RZ, 0xc0, !PT ;  /* 0xff0000ff2db57812 */ /* 0x000fe200078ec0ff */
[----:B------:R-:W-:Y:S01]  /*95f0*/  IMAD.SHL.U32 R45, R56, 0x100, RZ ;  /* 0x00000100382d7824 */ /* 0x000fe200078e00ff */
[----:B------:R-:W-:Y:S01]  /*9600*/  SHF.L.U32 R179, R179, 0x10, RZ ;  /* 0x00000010b3b37819 */ /* 0x000fe200000006ff */
[----:B------:R-:W-:Y:S01]  /*9610*/  IMAD.SHL.U32 R56, R182, 0x100, RZ ;  /* 0x00000100b6387824 */ /* 0x000fe200078e00ff */
[----:B------:R-:W-:-:S02]  /*9620*/  SHF.R.U32.HI R46, RZ, 0x8, R59 ;  /* 0x00000008ff2e7819 */ /* 0x000fc4000001163b */
[----:B------:R-:W-:Y:S01]  /*9630*/  LOP3.LUT R180, R180, 0xff00, R45, 0xf8, !PT ;  /* 0x0000ff00b4b47812 */ /* 0x000fe200078ef82d */
[----:B------:R-:W-:Y:S01]  /*9640*/  IMAD.U32 R45, R57, 0x10000, RZ ;  /* 0x00010000392d7824 */ /* 0x000fe200078e00ff */
[----:B------:R-:W-:Y:S02]  /*9650*/  LOP3.LUT R56, R181, 0xff00, R56, 0xf8, !PT ;  /* 0x0000ff00b5387812 */ /* 0x000fe400078ef838 */
[----:B------:R-:W-:Y:S02]  /*9660*/  LOP3.LUT R181, R180, 0xff0000, R179, 0xf8, !PT ;  /* 0x00ff0000b4b57812 */ /* 0x000fe400078ef8b3 */
[----:B------:R-:W-:Y:S02]  /*9670*/  LOP3.LUT R45, R56, 0xff0000, R45, 0xf8, !PT ;  /* 0x00ff0000382d7812 */ /* 0x000fe400078ef82d */
[----:B-1----:R-:W-:Y:S02]  /*9680*/  F2FP.F16.E4M3.UNPACK_B R179, R97 ;  /* 0x00000061ffb3723e */ /* 0x002fe400020006ff */
[----:B------:R-:W-:-:S02]  /*9690*/  F2FP.F16.E4M3.UNPACK_B R182, R45 ;  /* 0x0000002dffb6723e */ /* 0x000fc400020006ff */
[----:B0-----:R-:W-:Y:S01]  /*96a0*/  F2FP.F16.E4M3.UNPACK_B R56, R93 ;  /* 0x0000005dff38723e */ /* 0x001fe200020006ff */
[----:B------:R-:W-:Y:S01]  /*96b0*/  HADD2.F32 R57, -RZ, R179.H0_H0 ;  /* 0x200000b3ff397230 */ /* 0x000fe20000004100 */
[----:B------:R-:W-:Y:S01]  /*96c0*/  F2FP.F16.E4M3.UNPACK_B R183, R181 ;  /* 0x000000b5ffb7723e */ /* 0x000fe200020006ff */
[----:B------:R-:W-:Y:S01]  /*96d0*/  HADD2.F32 R185, -RZ, R182.H0_H0 ;  /* 0x200000b6ffb97230 */ /* 0x000fe20000004100 */
[----:B------:R-:W-:Y:S01]  /*96e0*/  F2FP.F16.E4M3.UNPACK_B R97, R97.H1 ;  /* 0x00000061ff61723e */ /* 0x000fe200030006ff */
[----:B------:R-:W-:Y:S01]  /*96f0*/  HADD2.F32 R180, -RZ, R56.H0_H0 ;  /* 0x20000038ffb47230 */ /* 0x000fe20000004100 */
[----:B------:R-:W-:Y:S01]  /*9700*/  F2FP.F16.E4M3.UNPACK_B R181, R181.H1 ;  /* 0x000000b5ffb5723e */ /* 0x000fe200030006ff */
        /* <DEDUP_REMOVED lines=8> */
[----:B------:R-:W-:Y:S01]  /*9790*/  HADD2.F32 R184, -RZ, R179.H1_H1 ;  /* 0x300000b3ffb87230 */ /* 0x000fe20000004100 */
[----:B------:R-:W-:Y:S02]  /*97a0*/  SHF.R.U32.HI R178, RZ, 0x8, R47 ;  /* 0x00000008ffb27819 */ /* 0x000fe4000001162f */
[----:B------:R-:W-:-:S02]  /*97b0*/  SHF.R.U32.HI R44, RZ, 0x10, R59 ;  /* 0x00000010ff2c7819 */ /* 0x000fc4000001163b */
[-C--:B------:R-:W-:Y:S01]  /*97c0*/  FMUL.FTZ R179, R184, R182.reuse ;  /* 0x000000b6b8b37220 */ /* 0x080fe20000410000 */
[----:B------:R-:W-:Y:S01]  /*97d0*/  FMUL.FTZ R182, R56, R182 ;  /* 0x000000b638b67220 */ /* 0x000fe20000410000 */
[----:B------:R-:W-:Y:S01]  /*97e0*/  LOP3.LUT R58, R59, 0xff0000ff, RZ, 0xc0, !PT ;  /* 0xff0000ff3b3a7812 */ /* 0x000fe200078ec0ff */
[----:B------:R-:W-:Y:S02]  /*97f0*/  IMAD.SHL.U32 R178, R178, 0x100, RZ ;  /* 0x00000100b2b27824 */ /* 0x000fe400078e00ff */
[-C--:B------:R-:W-:Y:S01]  /*9800*/  FFMA.FTZ R179, R56, R183.reuse, -R179 ;  /* 0x000000b738b37223 */ /* 0x080fe200000108b3 */
[----:B------:R-:W-:Y:S01]  /*9810*/  FFMA.FTZ R56, R184, R183, R182 ;  /* 0x000000b7b8387223 */ /* 0x000fe200000100b6 */
[----:B------:R-:W-:Y:S01]  /*9820*/  F2FP.F16.E4M3.UNPACK_B R182, R45.H1 ;  /* 0x0000002dffb6723e */ /* 0x000fe200030006ff */
[----:B------:R-:W-:Y:S01]  /*9830*/  HADD2.F32 R45, -RZ, R97.H0_H0 ;  /* 0x20000061ff2d7230 */ /* 0x000fe20000004100 */
[----:B------:R-:W-:Y:S01]  /*9840*/  F2FP.F16.E4M3.UNPACK_B R183, R93.H1 ;  /* 0x0000005dffb7723e */ /* 0x000fe200030006ff */
[----:B------:R-:W-:Y:S01]  /*9850*/  HADD2.F32 R184, -RZ, R181.H0_H0 ;  /* 0x200000b5ffb87230 */ /* 0x000fe20000004100 */
[----:B------:R-:W-:Y:S01]  /*9860*/  SHF.R.U32.HI R59, RZ, 0x10, R47 ;  /* 0x00000010ff3b7819 */ /* 0x000fe2000001162f */
[----:B------:R-:W-:Y:S01]  /*9870*/  HADD2.F32 R185, -RZ, R182.H0_H0 ;  /* 0x200000b6ffb97230 */ /* 0x000fe20000004100 */
[----:B------:R-:W-:Y:S01]  /*9880*/  LOP3.LUT R47, R47, 0xff0000ff, RZ, 0xc0, !PT ;  /* 0xff0000ff2f2f7812 */ /* 0x000fe200078ec0ff */
[----:B------:R-:W-:Y:S01]  /*9890*/  HADD2.F32 R93, -RZ, R183.H0_H0 ;  /* 0x200000b7ff5d7230 */ /* 0x000fe20000004100 */
[----:B------:R-:W-:Y:S01]  /*98a0*/  SHF.L.U32 R59, R59, 0x10, RZ ;  /* 0x000000103b3b7819 */ /* 0x000fe200000006ff */
[----:B------:R-:W-:-:S02]  /*98b0*/  HADD2.F32 R97, -RZ, R97.H1_H1 ;  /* 0x30000061ff617230 */ /* 0x000fc40000004100 */
[-C--:B------:R-:W-:Y:S01]  /*98c0*/  FMUL.FTZ R186, R45, R185.reuse ;  /* 0x000000b92dba7220 */ /* 0x080fe20000410000 */
[----:B------:R-:W-:Y:S02]  /*98d0*/  HADD2.F32 R182, -RZ, R182.H1_H1 ;  /* 0x300000b6ffb67230 */ /* 0x000fe40000004100 */
[C---:B------:R-:W-:Y:S01]  /*98e0*/  FMUL.FTZ R185, R93.reuse, R185 ;  /* 0x000000b95db97220 */ /* 0x040fe20000410000 */
[----:B------:R-:W-:Y:S02]  /*98f0*/  IMAD.U32 R44, R44, 0x10000, RZ ;  /* 0x000100002c2c7824 */ /* 0x000fe400078e00ff */
[-C--:B------:R-:W-:Y:S01]  /*9900*/  FFMA.FTZ R93, R93, R184.reuse, -R186 ;  /* 0x000000b85d5d7223 */ /* 0x080fe200000108ba */
[----:B------:R-:W-:Y:S01]  /*9910*/  FFMA.FTZ R45, R45, R184, R185 ;  /* 0x000000b82d2d7223 */ /* 0x000fe200000100b9 */
[----:B------:R-:W-:Y:S02]  /*9920*/  HADD2.F32 R184, -RZ, R183.H1_H1 ;  /* 0x300000b7ffb87230 */ /* 0x000fe40000004100 */
[----:B------:R-:W-:-:S02]  /*9930*/  HADD2.F32 R183, -RZ, R181.H1_H1 ;  /* 0x300000b5ffb77230 */ /* 0x000fc40000004100 */
[-C--:B------:R-:W-:Y:S01]  /*9940*/  FMUL.FTZ R181, R97, R182.reuse ;  /* 0x000000b661b57220 */ /* 0x080fe20000410000 */
[----:B------:R-:W-:-:S03]  /*9950*/  FMUL.FTZ R182, R184, R182 ;  /* 0x000000b6b8b67220 */ /* 0x000fc60000410000 */
[-C--:B------:R-:W-:Y:S01]  /*9960*/  FFMA.FTZ R181, R184, R183.reuse, -R181 ;  /* 0x000000b7b8b57223 */ /* 0x080fe200000108b5 */
[----:B------:R-:W-:Y:S01]  /*9970*/  FFMA.FTZ R97, R97, R183, R182 ;  /* 0x000000b761617223 */ /* 0x000fe200000100b6 */
[----:B------:R-:W-:Y:S01]  /*9980*/  IMAD.SHL.U32 R183, R46, 0x100, RZ ;  /* 0x000001002eb77824 */ /* 0x000fe200078e00ff */
[----:B------:R-:W-:Y:S02]  /*9990*/  LOP3.LUT R46, R47, 0xff00, R178, 0xf8, !PT ;  /* 0x0000ff002f2e7812 */ /* 0x000fe400078ef8b2 */
[----:B------:R-:W-:Y:S02]  /*99a0*/  F2FP.SATFINITE.E4M3.F32.PACK_AB_MERGE_C R93, R181, R93, RZ ;  /* 0x0000005db55d723e */ /* 0x000fe400048070ff */
[----:B------:R-:W-:Y:S02]  /*99b0*/  LOP3.LUT R183, R58, 0xff00, R183, 0xf8, !PT ;  /* 0x0000ff003ab77812 */ /* 0x000fe400078ef8b7 */
[----:B------:R-:W-:Y:S02]  /*99c0*/  F2FP.F16.E4M3.UNPACK_B R58, R95 ;  /* 0x0000005fff3a723e */ /* 0x000fe400020006ff */
[----:B------:R-:W-:-:S02]  /*99d0*/  LOP3.LUT R178, R183, 0xff0000, R44, 0xf8, !PT ;  /* 0x00ff0000b7b27812 */ /* 0x000fc400078ef82c */
[----:B------:R-:W-:Y:S01]  /*99e0*/  LOP3.LUT R44, R46, 0xff0000, R59, 0xf8, !PT ;  /* 0x00ff00002e2c7812 */ /* 0x000fe200078ef83b */
[----:B------:R-:W-:Y:S01]  /*99f0*/  IMAD.MOV.U32 R46, RZ, RZ, R99 ;  /* 0x000000ffff2e7224 */ /* 0x000fe200078e0063 */
[----:B------:R-:W-:Y:S01]  /*9a00*/  F2FP.F16.E4M3.UNPACK_B R182, R178 ;  /* 0x000000b2ffb6723e */ /* 0x000fe200020006ff */
[----:B------:R-:W-:Y:S01]  /*9a10*/  HADD2.F32 R185, -RZ, R58.H0_H0 ;  /* 0x2000003affb97230 */ /* 0x000fe20000004100 */
[----:B------:R-:W-:Y:S02]  /*9a20*/  F2FP.F16.E4M3.UNPACK_B R99, R44 ;  /* 0x0000002cff63723e */ /* 0x000fe400020006ff */
[-C--:B------:R-:W-:Y:S01]  /*9a30*/  F2FP.F16.E4M3.UNPACK_B R47, R46.reuse ;  /* 0x0000002eff2f723e */ /* 0x080fe200020006ff */
[----:B------:R-:W-:Y:S01]  /*9a40*/  HADD2.F32 R184, -RZ, R182.H0_H0 ;  /* 0x200000b6ffb87230 */ /* 0x000fe20000004100 */
[----:B------:R-:W-:Y:S01]  /*9a50*/  F2FP.F16.E4M3.UNPACK_B R46, R46.H1 ;  /* 0x0000002eff2e723e */ /* 0x000fe200030006ff */
[----:B------:R-:W-:Y:S01]  /*9a60*/  HADD2.F32 R59, -RZ, R99.H0_H0 ;  /* 0x20000063ff3b7230 */ /* 0x000fe20000004100 */
[----:B------:R-:W-:Y:S01]  /*9a70*/  F2FP.F16.E4M3.UNPACK_B R44, R44.H1 ;  /* 0x0000002cff2c723e */ /* 0x000fe200030006ff */
[--C-:B------:R-:W-:Y:S01]  /*9a80*/  HADD2.F32 R183, -RZ, R47.reuse.H0_H0 ;  /* 0x2000002fffb77230 */ /* 0x100fe20000004100 */
[----:B------:R-:W-:Y:S01]  /*9a90*/  F2FP.F16.E4M3.UNPACK_B R178, R178.H1 ;  /* 0x000000b2ffb2723e */ /* 0x000fe200030006ff */
[----:B------:R-:W-:Y:S01]  /*9aa0*/  HADD2.F32 R47, -RZ, R47.H1_H1 ;  /* 0x3000002fff2f7230 */ /* 0x000fe20000004100 */
[----:B------:R-:W-:Y:S01]  /*9ab0*/  F2FP.SATFINITE.E4M3.F32.PACK_AB_MERGE_C R179, R179, R180, R93 ;  /* 0x000000b4b3b3723e */ /* 0x000fe2000480705d */
[----:B------:R-:W-:-:S02]  /*9ac0*/  HADD2.F32 R99, -RZ, R99.H1_H1 ;  /* 0x30000063ff637230 */ /* 0x000fc40000004100 */
[-C--:B------:R-:W-:Y:S01]  /*9ad0*/  FMUL.FTZ R186, R183, R59.reuse ;  /* 0x0000003bb7ba7220 */ /* 0x080fe20000410000 */
[C---:B------:R-:W-:Y:S01]  /*9ae0*/  FMUL.FTZ R59, R185.reuse, R59 ;  /* 0x0000003bb93b7220 */ /* 0x040fe20000410000 */
[----:B------:R-:W-:Y:S01]  /*9af0*/  HADD2.F32 R182, -RZ, R182.H1_H1 ;  /* 0x300000b6ffb67230 */ /* 0x000fe20000004100 */
[----:B------:R-:W-:Y:S01]  /*9b00*/  F2FP.F16.E4M3.UNPACK_B R93, R96.H1 ;  /* 0x00000060ff5d723e */ /* 0x000fe200030006ff */
[-C--:B------:R-:W-:Y:S01]  /*9b10*/  FFMA.FTZ R186, R185, R184.reuse, -R186 ;  /* 0x000000b8b9ba7223 */ /* 0x080fe200000108ba */
[----:B------:R-:W-:Y:S01]  /*9b20*/  FFMA.FTZ R183, R183, R184, R59 ;  /* 0x000000b8b7b77223 */ /* 0x000fe2000001003b */
[----:B------:R-:W-:Y:S02]  /*9b30*/  HADD2.F32 R59, -RZ, R58.H1_H1 ;  /* 0x3000003aff3b7230 */ /* 0x000fe40000004100 */
[----:B------:R-:W-:Y:S01]  /*9b40*/  FMUL.FTZ R58, R47, R99 ;  /* 0x000000632f3a7220 */ /* 0x000fe20000410000 */
[--C-:B------:R-:W-:Y:S01]  /*9b50*/  HADD2.F32 R184, -RZ, R44.reuse.H0_H0 ;  /* 0x2000002cffb87230 */ /* 0x100fe20000004100 */
[----:B------:R-:W-:Y:S01]  /*9b60*/  F2FP.F16.E4M3.UNPACK_B R96, R96 ;  /* 0x00000060ff60723e */ /* 0x000fe200020006ff */
[----:B------:R-:W-:-:S02]  /*9b70*/  HADD2.F32 R44, -RZ, R44.H1_H1 ;  /* 0x3000002cff2c7230 */ /* 0x000fc40000004100 */
[CC--:B------:R-:W-:Y:S01]  /*9b80*/  FFMA.FTZ R58, R59.reuse, R182.reuse, -R58 ;  /* 0x000000b63b3a7223 */ /* 0x0c0fe2000001083a */
[----:B------:R-:W-:Y:S01]  /*9b90*/  FMUL.FTZ R59, R59, R99 ;  /* 0x000000633b3b7220 */ /* 0x000fe20000410000 */
[--C-:B------:R-:W-:Y:S01]  /*9ba0*/  HADD2.F32 R99, -RZ, R178.reuse.H0_H0 ;  /* 0x200000b2ff637230 */ /* 0x100fe20000004100 */
[----:B------:R-:W-:Y:S01]  /*9bb0*/  F2FP.SATFINITE.E4M3.F32.PACK_AB_MERGE_C R45, R97, R45, RZ ;  /* 0x0000002d612d723e */ /* 0x000fe200048070ff */
[----:B------:R-:W-:Y:S02]  /*9bc0*/  HADD2.F32 R178, -RZ, R178.H1_H1 ;  /* 0x300000b2ffb27230 */ /* 0x000fe40000004100 */
[----:B------:R-:W-:Y:S01]  /*9bd0*/  FFMA.FTZ R47, R47, R182, R59 ;  /* 0x000000b62f2f7223 */ /* 0x000fe2000001003b */
[----:B------:R-:W-:Y:S01]  /*9be0*/  F2FP.F16.E4M3.UNPACK_B R59, R95.H1 ;  /* 0x0000005fff3b723e */ /* 0x000fe200030006ff */
[--C-:B------:R-:W-:Y:S01]  /*9bf0*/  HADD2.F32 R95, -RZ, R46.reuse.H0_H0 ;  /* 0x2000002eff5f7230 */ /* 0x100fe20000004100 */
[----:B------:R-:W-:Y:S01]  /*9c00*/  F2FP.SATFINITE.E4M3.F32.PACK_AB_MERGE_C R97, R56, R57, R45 ;  /* 0x000000393861723e */ /* 0x000fe2000480702d */
[----:B------:R-:W-:-:S02]  /*9c10*/  HADD2.F32 R46, -RZ, R46.H1_H1 ;  /* 0x3000002eff2e7230 */ /* 0x000fc40000004100 */
[--C-:B------:R-:W-:Y:S02]  /*9c20*/  HADD2.F32 R182, -RZ, R59.reuse.H0_H0 ;  /* 0x2000003bffb67230 */ /* 0x100fe40000004100 */
[----:B------:R-:W-:Y:S01]  /*9c30*/  FMUL.FTZ R185, R95, R184 ;  /* 0x000000b85fb97220 */ /* 0x000fe20000410000 */
[----:B------:R-:W-:-:S03]  /*9c40*/  HADD2.F32 R59, -RZ, R59.H1_H1 ;  /* 0x3000003bff3b7230 */ /* 0x000fc60000004100 */
[C---:B------:R-:W-:Y:S01]  /*9c50*/  FFMA.FTZ R185, R182.reuse, R99, -R185 ;  /* 0x00000063b6b97223 */ /* 0x040fe200000108b9 */
[----:B------:R-:W-:-:S04]  /*9c60*/  FMUL.FTZ R182, R182, R184 ;  /* 0x000000b8b6b67220 */ /* 0x000fc80000410000 */
[----:B------:R-:W-:Y:S01]  /*9c70*/  FFMA.FTZ R182, R95, R99, R182 ;  /* 0x000000635fb67223 */ /* 0x000fe200000100b6 */
[CC--:B------:R-:W-:Y:S01]  /*9c80*/  FMUL.FTZ R95, R46.reuse, R44.reuse ;  /* 0x0000002c2e5f7220 */ /* 0x0c0fe20000410000 */
[C---:B------:R-:W-:Y:S01]  /*9c90*/  FMUL.FTZ R44, R59.reuse, R44 ;  /* 0x0000002c3b2c7220 */ /* 0x040fe20000410000 */
[--C-:B------:R-:W-:Y:S02]  /*9ca0*/  HADD2.F32 R99, -RZ, R93.reuse.H0_H0 ;  /* 0x2000005dff637230 */ /* 0x100fe40000004100 */
[-C--:B------:R-:W-:Y:S01]  /*9cb0*/  FFMA.FTZ R95, R59, R178.reuse, -R95 ;  /* 0x000000b23b5f7223 */ /* 0x080fe2000001085f */
[----:B------:R-:W-:Y:S01]  /*9cc0*/  FFMA.FTZ R46, R46, R178, R44 ;  /* 0x000000b22e2e7223 */ /* 0x000fe2000001002c */
[----:B------:R-:W-:Y:S01]  /*9cd0*/  IMAD.MOV.U32 R44, RZ, RZ, R92 ;  /* 0x000000ffff2c7224 */ /* 0x000fe200078e005c */
[----:B------:R-:W-:Y:S01]  /*9ce0*/  F2FP.F16.E4M3.UNPACK_B R59, R173.H1 ;  /* 0x000000adff3b723e */ /* 0x000fe200030006ff */
[----:B------:R-:W-:Y:S01]  /*9cf0*/  HADD2.F32 R93, -RZ, R93.H1_H1 ;  /* 0x3000005dff5d7230 */ /* 0x000fe20000004100 */
[----:B------:R-:W-:-:S02]  /*9d00*/  F2FP.SATFINITE.E4M3.F32.PACK_AB_MERGE_C R95, R95, R185, RZ ;  /* 0x000000b95f5f723e */ /* 0x000fc400048070ff */
[-C--:B------:R-:W-:Y:S01]  /*9d10*/  F2FP.F16.E4M3.UNPACK_B R92, R44.reuse.H1 ;  /* 0x0000002cff5c723e */ /* 0x080fe200030006ff */
[--C-:B------:R-:W-:Y:S01]  /*9d20*/  HADD2.F32 R185, -RZ, R59.reuse.H0_H0 ;  /* 0x2000003bffb97230 */ /* 0x100fe20000004100 */
[----:B------:R-:W-:Y:S01]  /*9d30*/  F2FP.F16.E4M3.UNPACK_B R178, R175.H1 ;  /* 0x000000afffb2723e */ /* 0x000fe200030006ff */
[----:B------:R-:W-:Y:S01]  /*9d40*/  HADD2.F32 R59, -RZ, R59.H1_H1 ;  /* 0x3000003bff3b7230 */ /* 0x000fe20000004100 */
[----:B------:R-:W-:Y:S01]  /*9d50*/  F2FP.F16.E4M3.UNPACK_B R173, R173 ;  /* 0x000000adffad723e */ /* 0x000fe200020006ff */
[----:B------:R-:W-:Y:S02]  /*9d60*/  HADD2.F32 R180, -RZ, R92.H0_H0 ;  /* 0x2000005cffb47230 */ /* 0x000fe40000004100 */
[----:B------:R-:W-:Y:S01]  /*9d70*/  FMUL.FTZ R184, R99, R185 ;  /* 0x000000b963b87220 */ /* 0x000fe20000410000 */
[----:B------:R-:W-:Y:S01]  /*9d80*/  HADD2.F32 R181, -RZ, R178.H0_H0 ;  /* 0x200000b2ffb57230 */ /* 0x000fe20000004100 */
[----:B------:R-:W-:Y:S01]  /*9d90*/  F2FP.F16.E4M3.UNPACK_B R44, R44 ;  /* 0x0000002cff2c723e */ /* 0x000fe200020006ff */
[----:B------:R-:W-:-:S02]  /*9da0*/  HADD2.F32 R92, -RZ, R92.H1_H1 ;  /* 0x3000005cff5c7230 */ /* 0x000fc40000004100 */
[C---:B------:R-:W-:Y:S01]  /*9db0*/  FMUL.FTZ R185, R180.reuse, R185 ;  /* 0x000000b9b4b97220 */ /* 0x040fe20000410000 */
[----:B------:R-:W-:Y:S02]  /*9dc0*/  HADD2.F32 R178, -RZ, R178.H1_H1 ;  /* 0x300000b2ffb27230 */ /* 0x000fe40000004100 */
[----:B------:R-:W-:Y:S01]  /*9dd0*/  FFMA.FTZ R184, R180, R181, -R184 ;  /* 0x000000b5b4b87223 */ /* 0x000fe200000108b8 */
[----:B------:R-:W-:Y:S01]  /*9de0*/  F2FP.F16.E4M3.UNPACK_B R175, R175 ;  /* 0x000000afffaf723e */ /* 0x000fe200020006ff */
[----:B------:R-:W-:Y:S01]  /*9df0*/  FFMA.FTZ R185, R99, R181, R185 ;  /* 0x000000b563b97223 */ /* 0x000fe200000100b9 */
[CC--:B------:R-:W-:Y:S01]  /*9e00*/  FMUL.FTZ R99, R93.reuse, R59.reuse ;  /* 0x0000003b5d637220 */ /* 0x0c0fe20000410000 */
[----:B------:R-:W-:Y:S01]  /*9e10*/  FMUL.FTZ R59, R92, R59 ;  /* 0x0000003b5c3b7220 */ /* 0x000fe20000410000 */
[----:B------:R-:W-:Y:S01]  /*9e20*/  HADD2.F32 R181, -RZ, R173.H0_H0 ;  /* 0x200000adffb57230 */ /* 0x000fe20000004100 */
[----:B------:R-:W-:Y:S01]  /*9e30*/  F2FP.SATFINITE.E4M3.F32.PACK_AB_MERGE_C R46, R46, R182, RZ ;  /* 0x000000b62e2e723e */ /* 0x000fe200048070ff */
[-C--:B------:R-:W-:Y:S01]  /*9e40*/  FFMA.FTZ R92, R92, R178.reuse, -R99 ;  /* 0x000000b25c5c7223 */ /* 0x080fe20000010863 */
[----:B------:R-:W-:Y:S01]  /*9e50*/  FFMA.FTZ R59, R93, R178, R59 ;  /* 0x000000b25d3b7223 */ /* 0x000fe2000001003b */
[----:B------:R-:W-:Y:S01]  /*9e60*/  HADD2.F32 R93, -RZ, R96.H0_H0 ;  /* 0x20000060ff5d7230 */ /* 0x000fe20000004100 */
[----:B------:R-:W-:Y:S01]  /*9e70*/  F2FP.SATFINITE.E4M3.F32.PACK_AB_MERGE_C R95, R58, R186, R95 ;  /* 0x000000ba3a5f723e */ /* 0x000fe2000480705f */
[----:B------:R-:W-:Y:S01]  /*9e80*/  HADD2.F32 R178, -RZ, R44.H0_H0 ;  /* 0x2000002cffb27230 */ /* 0x000fe20000004100 */
[----:B------:R-:W-:Y:S01]  /*9e90*/  F2FP.SATFINITE.E4M3.F32.PACK_AB_MERGE_C R92, R92, R184, RZ ;  /* 0x000000b85c5c723e */ /* 0x000fe200048070ff */
        /* <DEDUP_REMOVED lines=11> */
[C---:B------:R-:W-:Y:S02]  /*9f50*/  FMUL.FTZ R173, R44.reuse, R173 ;  /* 0x000000ad2cad7220 */ /* 0x040fe40000410000 */
[-C--:B------:R-:W-:Y:S02]  /*9f60*/  FFMA.FTZ R93, R44, R175.reuse, -R93 ;  /* 0x000000af2c5d7223 */ /* 0x080fe4000001085d */
[----:B------:R-:W-:Y:S01]  /*9f70*/  FFMA.FTZ R44, R96, R175, R173 ;  /* 0x000000af602c7223 */ /* 0x000fe200000100ad */
[----:B------:R-:W-:Y:S02]  /*9f80*/  F2FP.F16.E4M3.UNPACK_B R96, R98.H1 ;  /* 0x00000062ff60723e */ /* 0x000fe400030006ff */
[----:B------:R-:W-:Y:S02]  /*9f90*/  F2FP.SATFINITE.E4M3.F32.PACK_AB_MERGE_C R180, R93, R180, R92 ;  /* 0x000000b45db4723e */ /* 0x000fe4000480705c */
[----:B------:R-:W-:Y:S01]  /*9fa0*/  F2FP.F16.E4M3.UNPACK_B R92, R174.H1 ;  /* 0x000000aeff5c723e */ /* 0x000fe200030006ff */
[----:B------:R-:W-:Y:S01]  /*9fb0*/  HADD2.F32 R99, -RZ, R96.H0_H0 ;  /* 0x20000060ff637230 */ /* 0x000fe20000004100 */
[----:B------:R-:W-:-:S02]  /*9fc0*/  F2FP.F16.E4M3.UNPACK_B R93, R94.H1 ;  /* 0x0000005eff5d723e */ /* 0x000fc400030006ff */
[----:B------:R-:W-:Y:S01]  /*9fd0*/  F2FP.F16.E4M3.UNPACK_B R173, R176.H1 ;  /* 0x000000b0ffad723e */ /* 0x000fe200030006ff */
[--C-:B------:R-:W-:Y:S01]  /*9fe0*/  HADD2.F32 R187, -RZ, R92.reuse.H0_H0 ;  /* 0x2000005cffbb7230 */ /* 0x100fe20000004100 */
[----:B------:R-:W-:Y:S01]  /*9ff0*/  F2FP.F16.E4M3.UNPACK_B R174, R174 ;  /* 0x000000aeffae723e */ /* 0x000fe200020006ff */
[----:B------:R-:W-:Y:S01]  /*a000*/  HADD2.F32 R175, -RZ, R93.H0_H0 ;  /* 0x2000005dffaf7230 */ /* 0x000fe20000004100 */
[----:B------:R-:W-:Y:S01]  /*a010*/  F2FP.F16.E4M3.UNPACK_B R98, R98 ;  /* 0x00000062ff62723e */ /* 0x000fe200020006ff */
[----:B------:R-:W-:Y:S02]  /*a020*/  HADD2.F32 R178, -RZ, R173.H0_H0 ;  /* 0x200000adffb27230 */ /* 0x000fe40000004100 */
[-C--:B------:R-:W-:Y:S01]  /*a030*/  FMUL.FTZ R184, R99, R187.reuse ;  /* 0x000000bb63b87220 */ /* 0x080fe20000410000 */
[----:B------:R-:W-:Y:S02]  /*a040*/  HADD2.F32 R92, -RZ, R92.H1_H1 ;  /* 0x3000005cff5c7230 */ /* 0x000fe40000004100 */
[----:B------:R-:W-:Y:S01]  /*a050*/  FMUL.FTZ R187, R175, R187 ;  /* 0x000000bbafbb7220 */ /* 0x000fe20000410000 */
[----:B------:R-:W-:-:S02]  /*a060*/  HADD2.F32 R93, -RZ, R93.H1_H1 ;  /* 0x3000005dff5d7230 */ /* 0x000fc40000004100 */
[----:B------:R-:W-:Y:S01]  /*a070*/  FFMA.FTZ R184, R175, R178, -R184 ;  /* 0x000000b2afb87223 */ /* 0x000fe200000108b8 */
[----:B------:R-:W-:Y:S01]  /*a080*/  F2FP.F16.E4M3.UNPACK_B R94, R94 ;  /* 0x0000005eff5e723e */ /* 0x000fe200020006ff */
[----:B------:R-:W-:Y:S01]  /*a090*/  FFMA.FTZ R187, R99, R178, R187 ;  /* 0x000000b263bb7223 */ /* 0x000fe200000100bb */
[----:B------:R-:W-:Y:S01]  /*a0a0*/  HADD2.F32 R99, -RZ, R96.H1_H1 ;  /* 0x30000060ff637230 */ /* 0x000fe20000004100 */
[----:B------:R-:W-:Y:S01]  /*a0b0*/  F2FP.F16.E4M3.UNPACK_B R176, R176 ;  /* 0x000000b0ffb0723e */ /* 0x000fe200020006ff */
[----:B------:R-:W-:Y:S02]  /*a0c0*/  HADD2.F32 R96, -RZ, R173.H1_H1 ;  /* 0x300000adff607230 */ /* 0x000fe40000004100 */
[----:B------:R-:W-:Y:S02]  /*a0d0*/  HADD2.F32 R173, -RZ, R94.H0_H0 ;  /* 0x2000005effad7230 */ /* 0x000fe40000004100 */
[-C--:B------:R-:W-:Y:S01]  /*a0e0*/  FMUL.FTZ R178, R99, R92.reuse ;  /* 0x0000005c63b27220 */ /* 0x080fe20000410000 */
[----:B------:R-:W-:-:S03]  /*a0f0*/  FMUL.FTZ R92, R93, R92 ;  /* 0x0000005c5d5c7220 */ /* 0x000fc60000410000 */
[-C--:B------:R-:W-:Y:S01]  /*a100*/  FFMA.FTZ R93, R93, R96.reuse, -R178 ;  /* 0x000000605d5d7223 */ /* 0x080fe200000108b2 */
[----:B------:R-:W-:Y:S01]  /*a110*/  FFMA.FTZ R92, R99, R96, R92 ;  /* 0x00000060635c7223 */ /* 0x000fe2000001005c */
[----:B------:R-:W-:Y:S02]  /*a120*/  HADD2.F32 R178, -RZ, R174.H0_H0 ;  /* 0x200000aeffb27230 */ /* 0x000fe40000004100 */
[----:B------:R-:W-:Y:S01]  /*a130*/  HADD2.F32 R96, -RZ, R98.H0_H0 ;  /* 0x20000062ff607230 */ /* 0x000fe20000004100 */
[----:B------:R-:W-:Y:S01]  /*a140*/  F2FP.SATFINITE.E4M3.F32.PACK_AB_MERGE_C R93, R93, R184, RZ ;  /* 0x000000b85d5d723e */ /* 0x000fe200048070ff */
[----:B------:R-:W-:Y:S01]  /*a150*/  HADD2.F32 R99, -RZ, R176.H0_H0 ;  /* 0x200000b0ff637230 */ /* 0x000fe20000004100 */
[----:B------:R-:W-:Y:S01]  /*a160*/  F2FP.SATFINITE.E4M3.F32.PACK_AB_MERGE_C R92, R92, R187, RZ ;  /* 0x000000bb5c5c723e */ /* 0x000fe200048070ff */
[----:B------:R-:W-:Y:S02]  /*a170*/  HADD2.F32 R174, -RZ, R174.H1_H1 ;  /* 0x300000aeffae7230 */ /* 0x000fe40000004100 */
[-C--:B------:R-:W-:Y:S01]  /*a180*/  FMUL.FTZ R175, R96, R178.reuse ;  /* 0x000000b260af7220 */ /* 0x080fe20000410000 */
[----:B------:R-:W-:Y:S01]  /*a190*/  FMUL.FTZ R178, R173, R178 ;  /* 0x000000b2adb27220 */ /* 0x000fe20000410000 */
[----:B------:R-:W-:-:S02]  /*a1a0*/  HADD2.F32 R176, -RZ, R176.H1_H1 ;  /* 0x300000b0ffb07230 */ /* 0x000fc40000004100 */
[-C--:B------:R-:W-:Y:S01]  /*a1b0*/  FFMA.FTZ R175, R173, R99.reuse, -R175 ;  /* 0x00000063adaf7223 */ /* 0x080fe200000108af */
[----:B------:R-:W-:Y:S01]  /*a1c0*/  FFMA.FTZ R178, R96, R99, R178 ;  /* 0x0000006360b27223 */ /* 0x000fe200000100b2 */
[----:B------:R-:W-:Y:S01]  /*a1d0*/  HADD2.F32 R99, -RZ, R98.H1_H1 ;  /* 0x30000062ff637230 */ /* 0x000fe20000004100 */
[----:B------:R-:W-:Y:S01]  /*a1e0*/  F2FP.SATFINITE.E4M3.F32.PACK_AB_MERGE_C R96, R44, R181, R59 ;  /* 0x000000b52c60723e */ /* 0x000fe2000480703b */
[----:B------:R-:W-:-:S03]  /*a1f0*/  HADD2.F32 R173, -RZ, R94.H1_H1 ;  /* 0x3000005effad7230 */ /* 0x000fc60000004100 */
[-C--:B------:R-:W-:Y:S02]  /*a200*/  FMUL.FTZ R94, R99, R174.reuse ;  /* 0x000000ae635e7220 */ /* 0x080fe40000410000 */
[C---:B------:R-:W-:Y:S02]  /*a210*/  FMUL.FTZ R174, R173.reuse, R174 ;  /* 0x000000aeadae7220 */ /* 0x040fe40000410000 */
[-C--:B------:R-:W-:Y:S02]  /*a220*/  FFMA.FTZ R94, R173, R176.reuse, -R94 ;  /* 0x000000b0ad5e7223 */ /* 0x080fe4000001085e */
[----:B------:R-:W-:-:S03]  /*a230*/  FFMA.FTZ R99, R99, R176, R174 ;  /* 0x000000b063637223 */ /* 0x000fc600000100ae */
[----:B------:R-:W-:Y:S01]  /*a240*/  F2FP.SATFINITE.E4M3.F32.PACK_AB_MERGE_C R94, R94, R175, R93 ;  /* 0x000000af5e5e723e */ /* 0x000fe2000480705d */
[----:B------:R-:W-:Y:S01]  /*a250*/  IMAD.MOV.U32 R93, RZ, RZ, R179 ;  /* 0x000000ffff5d7224 */ /* 0x000fe200078e00b3 */
[----:B------:R-:W-:Y:S01]  /*a260*/  F2FP.SATFINITE.E4M3.F32.PACK_AB_MERGE_C R98, R99, R178, R92 ;  /* 0x000000b26362723e */ /* 0x000fe2000480705c */
[----:B------:R-:W-:Y:S01]  /*a270*/  IMAD.MOV.U32 R92, RZ, RZ, R180 ;  /* 0x000000ffff5c7224 */ /* 0x000fe200078e00b4 */
[----:B------:R-:W-:-:S07]  /*a280*/  F2FP.SATFINITE.E4M3.F32.PACK_AB_MERGE_C R99, R47, R183, R46 ;  /* 0x000000b72f63723e */ /* 0x000fce000480702e */
.L_x_2463:
[----:B------:R-:W-:Y:S05]  /*a290*/  BSYNC B3 ;  /* 0x0000000000037941 */ /* 0x000fea0003800000 */
.L_x_2462:
[----:B------:R-:W-:-:S04]  /*a2a0*/  IADD3 R57, P4, P5, R120, R138, R27 ;  /* 0x0000008a78397210 */ /* 0x000fc80007d9e01b */
[----:B------:R-:W-:Y:S02]  /*a2b0*/  IADD3.X R46, R4, R168, R32, P4, P5 ;  /* 0x000000a8042e7210 */ /* 0x000fe400027ea420 */
        /* <DEDUP_REMOVED lines=10> */
.L_x_2461:
[----:B------:R-:W-:Y:S05]  /*a360*/  BSYNC B2 ;  /* 0x0000000000027941 */ /* 0x000fea0003800000 */
.L_x_2460:
        /* <DEDUP_REMOVED lines=26> */
[----:B-1----:R-:W-:Y:S01]  /*a510*/  IMAD.MOV.U32 R62, RZ, RZ, R56 ;  /* 0x000000ffff3e7224 */ /* 0x002fe200078e0038 */
[----:B------:R-:W-:Y:S01]  /*a520*/  F2FP.F16.E4M3.UNPACK_B R97, R172.H1 ;  /* 0x000000acff61723e */ /* 0x000fe200030006ff */
[----:B0-----:R-:W-:Y:S01]  /*a530*/  IMAD.MOV.U32 R60, RZ, RZ, R44 ;  /* 0x000000ffff3c7224 */ /* 0x001fe200078e002c */
[----:B------:R-:W-:Y:S01]  /*a540*/  F2FP.F16.E4M3.UNPACK_B R96, R170.H1 ;  /* 0x000000aaff60723e */ /* 0x000fe200030006ff */
[----:B------:R-:W-:Y:S01]  /*a550*/  IMAD.MOV.U32 R176, RZ, RZ, R46 ;  /* 0x000000ffffb07224 */ /* 0x000fe200078e002e */
[----:B------:R-:W-:Y:S01]  /*a560*/  F2FP.F16.E4M3.UNPACK_B R56, R62.H1 ;  /* 0x0000003eff38723e */ /* 0x000fe200030006ff */
[--C-:B------:R-:W-:Y:S01]  /*a570*/  HADD2.F32 R99, -RZ, R97.reuse.H0_H0 ;  /* 0x20000061ff637230 */ /* 0x100fe20000004100 */
[----:B------:R-:W-:Y:S01]  /*a580*/  F2FP.F16.E4M3.UNPACK_B R50, R60.H1 ;  /* 0x0000003cff32723e */ /* 0x000fe200030006ff */
[----:B------:R-:W-:Y:S01]  /*a590*/  HADD2.F32 R95, -RZ, R96.H0_H0 ;  /* 0x20000060ff5f7230 */ /* 0x000fe20000004100 */
[----:B------:R-:W-:Y:S01]  /*a5a0*/  F2FP.F16.E4M3.UNPACK_B R46, R171.H1 ;  /* 0x000000abff2e723e */ /* 0x000fe200030006ff */
[----:B------:R-:W-:Y:S01]  /*a5b0*/  HADD2.F32 R44, -RZ, R56.H0_H0 ;  /* 0x20000038ff2c7230 */ /* 0x000fe20000004100 */
[----:B------:R-:W-:Y:S01]  /*a5c0*/  F2FP.F16.E4M3.UNPACK_B R178, R58.H1 ;  /* 0x0000003affb2723e */ /* 0x000fe200030006ff */
[----:B------:R-:W-:Y:S01]  /*a5d0*/  HADD2.F32 R48, -RZ, R50.H0_H0 ;  /* 0x20000032ff307230 */ /* 0x000fe20000004100 */
[----:B------:R-:W-:Y:S01]  /*a5e0*/  F2FP.F16.E4M3.UNPACK_B R177, R176.H1 ;  /* 0x000000b0ffb1723e */ /* 0x000fe200030006ff */
[----:B------:R-:W-:-:S02]  /*a5f0*/  HADD2.F32 R97, -RZ, R97.H1_H1 ;  /* 0x30000061ff617230 */ /* 0x000fc40000004100 */
[-C--:B------:R-:W-:Y:S01]  /*a600*/  FMUL.FTZ R173, R44, R99.reuse ;  /* 0x000000632cad7220 */ /* 0x080fe20000410000 */
[----:B------:R-:W-:Y:S02]  /*a610*/  HADD2.F32 R50, -RZ, R50.H1_H1 ;  /* 0x30000032ff327230 */ /* 0x000fe40000004100 */
[C---:B------:R-:W-:Y:S01]  /*a620*/  FMUL.FTZ R99, R48.reuse, R99 ;  /* 0x0000006330637220 */ /* 0x040fe20000410000 */
[----:B------:R-:W-:Y:S02]  /*a630*/  HADD2.F32 R96, -RZ, R96.H1_H1 ;  /* 0x30000060ff607230 */ /* 0x000fe40000004100 */
[-C--:B------:R-:W-:Y:S01]  /*a640*/  FFMA.FTZ R48, R48, R95.reuse, -R173 ;  /* 0x0000005f30307223 */ /* 0x080fe200000108ad */
[----:B------:R-:W-:Y:S02]  /*a650*/  HADD2.F32 R184, -RZ, R46.H0_H0 ;  /* 0x2000002effb87230 */ /* 0x000fe40000004100 */
[----:B------:R-:W-:Y:S01]  /*a660*/  FFMA.FTZ R44, R44, R95, R99 ;  /* 0x0000005f2c2c7223 */ /* 0x000fe20000010063 */
[----:B------:R-:W-:-:S02]  /*a670*/  HADD2.F32 R95, -RZ, R56.H1_H1 ;  /* 0x30000038ff5f7230 */ /* 0x000fc40000004100 */
[C---:B------:R-:W-:Y:S01]  /*a680*/  FMUL.FTZ R98, R50.reuse, R97 ;  /* 0x0000006132627220 */ /* 0x040fe20000410000 */
[----:B------:R-:W-:Y:S01]  /*a690*/  HADD2.F32 R179, -RZ, R178.H0_H0 ;  /* 0x200000b2ffb37230 */ /* 0x000fe20000004100 */
[----:B------:R-:W-:Y:S01]  /*a6a0*/  F2FP.F16.E4M3.UNPACK_B R180, R169.H1 ;  /* 0x000000a9ffb4723e */ /* 0x000fe200030006ff */
[----:B------:R-:W-:Y:S02]  /*a6b0*/  HADD2.F32 R181, -RZ, R177.H0_H0 ;  /* 0x200000b1ffb57230 */ /* 0x000fe40000004100 */
[----:B------:R-:W-:Y:S01]  /*a6c0*/  FMUL.FTZ R99, R95, R97 ;  /* 0x000000615f637220 */ /* 0x000fe20000410000 */
[----:B------:R-:W-:Y:S02]  /*a6d0*/  HADD2.F32 R46, -RZ, R46.H1_H1 ;  /* 0x3000002eff2e7230 */ /* 0x000fe40000004100 */
[----:B------:R-:W-:Y:S01]  /*a6e0*/  FMUL.FTZ R183, R179, R184 ;  /* 0x000000b8b3b77220 */ /* 0x000fe20000410000 */
[----:B------:R-:W-:Y:S02]  /*a6f0*/  HADD2.F32 R182, -RZ, R180.H0_H0 ;  /* 0x200000b4ffb67230 */ /* 0x000fe40000004100 */
[-C--:B------:R-:W-:Y:S01]  /*a700*/  FFMA.FTZ R56, R50, R96.reuse, -R99 ;  /* 0x0000006032387223 */ /* 0x080fe20000010863 */
[----:B------:R-:W-:Y:S01]  /*a710*/  FFMA.FTZ R50, R95, R96, R98 ;  /* 0x000000605f327223 */ /* 0x000fe20000010062 */
[----:B------:R-:W-:Y:S01]  /*a720*/  F2FP.F16.E4M3.UNPACK_B R95, R62 ;  /* 0x0000003eff5f723e */ /* 0x000fe200020006ff */
[----:B------:R-:W-:Y:S01]  /*a730*/  FMUL.FTZ R184, R181, R184 ;  /* 0x000000b8b5b87220 */ /* 0x000fe20000410000 */
[----:B------:R-:W-:Y:S01]  /*a740*/  F2FP.F16.E4M3.UNPACK_B R99, R172 ;  /* 0x000000acff63723e */ /* 0x000fe200020006ff */
[----:B------:R-:W-:Y:S01]  /*a750*/  HADD2.F32 R178, -RZ, R178.H1_H1 ;  /* 0x300000b2ffb27230 */ /* 0x000fe20000004100 */
[----:B------:R-:W-:Y:S01]  /*a760*/  F2FP.F16.E4M3.UNPACK_B R62, R60 ;  /* 0x0000003cff3e723e */ /* 0x000fe200020006ff */
[----:B------:R-:W-:Y:S01]  /*a770*/  HADD2.F32 R60, -RZ, R95.H0_H0 ;  /* 0x2000005fff3c7230 */ /* 0x000fe20000004100 */
[----:B------:R-:W-:Y:S01]  /*a780*/  F2FP.F16.E4M3.UNPACK_B R96, R170 ;  /* 0x000000aaff60723e */ /* 0x000fe200020006ff */
[----:B------:R-:W-:-:S02]  /*a790*/  HADD2.F32 R170, -RZ, R99.H0_H0 ;  /* 0x20000063ffaa7230 */ /* 0x000fc40000004100 */
[----:B------:R-:W-:Y:S01]  /*a7a0*/  FFMA.FTZ R184, R179, R182, R184 ;  /* 0x000000b6b3b87223 */ /* 0x000fe200000100b8 */
[----:B------:R-:W-:Y:S02]  /*a7b0*/  HADD2.F32 R97, -RZ, R62.H0_H0 ;  /* 0x2000003eff617230 */ /* 0x000fe40000004100 */
[----:B------:R-:W-:Y:S01]  /*a7c0*/  FMUL.FTZ R179, R178, R46 ;  /* 0x0000002eb2b37220 */ /* 0x000fe20000410000 */
        /* <DEDUP_REMOVED lines=12> */
[----:B------:R-:W-:-:S02]  /*a890*/  HADD2.F32 R180, -RZ, R180.H1_H1 ;  /* 0x300000b4ffb47230 */ /* 0x000fc40000004100 */
[----:B------:R-:W-:Y:S01]  /*a8a0*/  FMUL.FTZ R46, R177, R46 ;  /* 0x0000002eb12e7220 */ /* 0x000fe20000410000 */
[----:B------:R-:W-:Y:S01]  /*a8b0*/  F2FP.F16.E4M3.UNPACK_B R171, R171 ;  /* 0x000000abffab723e */ /* 0x000fe200020006ff */
[----:B------:R-:W-:Y:S01]  /*a8c0*/  FFMA.FTZ R96, R62, R98, -R173 ;  /* 0x000000623e607223 */ /* 0x000fe200000108ad */
[----:B------:R-:W-:Y:S01]  /*a8d0*/  F2FP.F16.E4M3.UNPACK_B R58, R58 ;  /* 0x0000003aff3a723e */ /* 0x000fe200020006ff */
[----:B------:R-:W-:Y:S01]  /*a8e0*/  FFMA.FTZ R62, R95, R98, R170 ;  /* 0x000000625f3e7223 */ /* 0x000fe200000100aa */
[----:B------:R-:W-:Y:S01]  /*a8f0*/  F2FP.F16.E4M3.UNPACK_B R176, R176 ;  /* 0x000000b0ffb0723e */ /* 0x000fe200020006ff */
[----:B------:R-:W-:Y:S01]  /*a900*/  FFMA.FTZ R183, R181, R182, -R183 ;  /* 0x000000b6b5b77223 */ /* 0x000fe200000108b7 */
[----:B------:R-:W-:Y:S01]  /*a910*/  SHF.R.U32.HI R95, RZ, 0x8, R61 ;  /* 0x00000008ff5f7819 */ /* 0x000fe2000001163d */
[-C--:B------:R-:W-:Y:S01]  /*a920*/  FFMA.FTZ R46, R178, R180.reuse, R46 ;  /* 0x000000b4b22e7223 */ /* 0x080fe2000001002e */
[----:B------:R-:W-:Y:S01]  /*a930*/  FFMA.FTZ R177, R177, R180, -R179 ;  /* 0x000000b4b1b17223 */ /* 0x000fe200000108b3 */
[----:B------:R-:W-:Y:S01]  /*a940*/  F2FP.F16.E4M3.UNPACK_B R169, R169 ;  /* 0x000000a9ffa9723e */ /* 0x000fe200020006ff */
[----:B------:R-:W-:Y:S01]  /*a950*/  HADD2.F32 R182, -RZ, R171.H0_H0 ;  /* 0x200000abffb67230 */ /* 0x000fe20000004100 */
[----:B------:R-:W-:Y:S01]  /*a960*/  SHF.R.U32.HI R172, RZ, 0x8, R49 ;  /* 0x00000008ffac7819 */ /* 0x000fe20000011631 */
[----:B------:R-:W-:Y:S01]  /*a970*/  HADD2.F32 R178, -RZ, R58.H0_H0 ;  /* 0x2000003affb27230 */ /* 0x000fe20000004100 */
[----:B------:R-:W-:Y:S01]  /*a980*/  SHF.R.U32.HI R174, RZ, 0x8, R51 ;  /* 0x00000008ffae7819 */ /* 0x000fe20000011633 */
[----:B------:R-:W-:Y:S01]  /*a990*/  HADD2.F32 R180, -RZ, R176.H0_H0 ;  /* 0x200000b0ffb47230 */ /* 0x000fe20000004100 */
[--C-:B------:R-:W-:Y:S01]  /*a9a0*/  SHF.R.U32.HI R99, RZ, 0x8, R63.reuse ;  /* 0x00000008ff637819 */ /* 0x100fe2000001163f */
[----:B------:R-:W-:Y:S01]  /*a9b0*/  IMAD.SHL.U32 R95, R95, 0x100, RZ ;  /* 0x000001005f5f7824 */ /* 0x000fe200078e00ff */
[----:B------:R-:W-:Y:S01]  /*a9c0*/  LOP3.LUT R170, R63, 0xff0000ff, RZ, 0xc0, !PT ;  /* 0xff0000ff3faa7812 */ /* 0x000fe200078ec0ff */
[----:B------:R-:W-:Y:S01]  /*a9d0*/  HADD2.F32 R179, -RZ, R169.H0_H0 ;  /* 0x200000a9ffb37230 */ /* 0x000fe20000004100 */
[----:B------:R-:W-:Y:S01]  /*a9e0*/  LOP3.LUT R98, R61, 0xff0000ff, RZ, 0xc0, !PT ;  /* 0xff0000ff3d627812 */ /* 0x000fe200078ec0ff */
[-C--:B------:R-:W-:Y:S01]  /*a9f0*/  FMUL.FTZ R181, R178, R182.reuse ;  /* 0x000000b6b2b57220 */ /* 0x080fe20000410000 */
[----:B------:R-:W-:Y:S01]  /*aa00*/  SHF.R.U32.HI R63, RZ, 0x10, R63 ;  /* 0x00000010ff3f7819 */ /* 0x000fe2000001163f */
[----:B------:R-:W-:Y:S01]  /*aa10*/  FMUL.FTZ R182, R180, R182 ;  /* 0x000000b6b4b67220 */ /* 0x000fe20000410000 */
[----:B------:R-:W-:Y:S01]  /*aa20*/  LOP3.LUT R175, R51, 0xff0000ff, RZ, 0xc0, !PT ;  /* 0xff0000ff33af7812 */ /* 0x000fe200078ec0ff */
[----:B------:R-:W-:Y:S01]  /*aa30*/  HADD2.F32 R171, -RZ, R171.H1_H1 ;  /* 0x300000abffab7230 */ /* 0x000fe20000004100 */
[----:B------:R-:W-:Y:S01]  /*aa40*/  LOP3.LUT R173, R49, 0xff0000ff, RZ, 0xc0, !PT ;  /* 0xff0000ff31ad7812 */ /* 0x000fe200078ec0ff */
[----:B------:R-:W-:Y:S01]  /*aa50*/  HADD2.F32 R58, -RZ, R58.H1_H1 ;  /* 0x3000003aff3a7230 */ /* 0x000fe20000004100 */
[----:B------:R-:W-:Y:S01]  /*aa60*/  SHF.R.U32.HI R51, RZ, 0x10, R51 ;  /* 0x00000010ff337819 */ /* 0x000fe20000011633 */
[----:B------:R-:W-:Y:S01]  /*aa70*/  IMAD.SHL.U32 R172, R172, 0x100, RZ ;  /* 0x00000100acac7824 */ /* 0x000fe200078e00ff */
[----:B------:R-:W-:Y:S01]  /*aa80*/  SHF.R.U32.HI R49, RZ, 0x10, R49 ;  /* 0x00000010ff317819 */ /* 0x000fe20000011631 */
[----:B------:R-:W-:Y:S01]  /*aa90*/  HADD2.F32 R176, -RZ, R176.H1_H1 ;  /* 0x300000b0ffb07230 */ /* 0x000fe20000004100 */
[----:B------:R-:W-:Y:S01]  /*aaa0*/  LOP3.LUT R95, R98, 0xff00, R95, 0xf8, !PT ;  /* 0x0000ff00625f7812 */ /* 0x000fe200078ef85f */
[----:B------:R-:W-:-:S02]  /*aab0*/  IMAD.SHL.U32 R174, R174, 0x100, RZ ;  /* 0x00000100aeae7824 */ /* 0x000fc400078e00ff */
[-C--:B------:R-:W-:Y:S01]  /*aac0*/  FFMA.FTZ R181, R180, R179.reuse, -R181 ;  /* 0x000000b3b4b57223 */ /* 0x080fe200000108b5 */
[----:B------:R-:W-:Y:S01]  /*aad0*/  FFMA.FTZ R182, R178, R179, R182 ;  /* 0x000000b3b2b67223 */ /* 0x000fe200000100b6 */
[----:B------:R-:W-:Y:S02]  /*aae0*/  IMAD.U32 R98, R63, 0x10000, RZ ;  /* 0x000100003f627824 */ /* 0x000fe400078e00ff */
[-C--:B------:R-:W-:Y:S01]  /*aaf0*/  FMUL.FTZ R179, R58, R171.reuse ;  /* 0x000000ab3ab37220 */ /* 0x080fe20000410000 */
[----:B------:R-:W-:Y:S01]  /*ab00*/  HADD2.F32 R169, -RZ, R169.H1_H1 ;  /* 0x300000a9ffa97230 */ /* 0x000fe20000004100 */
[----:B------:R-:W-:Y:S01]  /*ab10*/  LOP3.LUT R172, R173, 0xff00, R172, 0xf8, !PT ;  /* 0x0000ff00adac7812 */ /* 0x000fe200078ef8ac */
[----:B------:R-:W-:Y:S01]  /*ab20*/  IMAD.U32 R63, R51, 0x10000, RZ ;  /* 0x00010000333f7824 */ /* 0x000fe200078e00ff */
[----:B------:R-:W-:Y:S01]  /*ab30*/  SHF.L.U32 R49, R49, 0x10, RZ ;  /* 0x0000001031317819 */ /* 0x000fe200000006ff */
[C---:B------:R-:W-:Y:S01]  /*ab40*/  FMUL.FTZ R171, R176.reuse, R171 ;  /* 0x000000abb0ab7220 */ /* 0x040fe20000410000 */
[----:B------:R-:W-:Y:S01]  /*ab50*/  SHF.R.U32.HI R61, RZ, 0x10, R61 ;  /* 0x00000010ff3d7819 */ /* 0x000fe2000001163d */
[-C--:B------:R-:W-:Y:S01]  /*ab60*/  FFMA.FTZ R176, R176, R169.reuse, -R179 ;  /* 0x000000a9b0b07223 */ /* 0x080fe200000108b3 */
[----:B------:R-:W-:Y:S01]  /*ab70*/  LOP3.LUT R174, R175, 0xff00, R174, 0xf8, !PT ;  /* 0x0000ff00afae7812 */ /* 0x000fe200078ef8ae */
[----:B------:R-:W-:Y:S01]  /*ab80*/  FFMA.FTZ R171, R58, R169, R171 ;  /* 0x000000a93aab7223 */ /* 0x000fe200000100ab */
[----:B------:R-:W-:Y:S01]  /*ab90*/  LOP3.LUT R51, R172, 0xff0000, R49, 0xf8, !PT ;  /* 0x00ff0000ac337812 */ /* 0x000fe200078ef831 */
[----:B------:R-:W-:Y:S01]  /*aba0*/  IMAD.U32 R58, R61, 0x10000, RZ ;  /* 0x000100003d3a7824 */ /* 0x000fe200078e00ff */
[----:B------:R-:W-:-:S02]  /*abb0*/  LOP3.LUT R49, R174, 0xff0000, R63, 0xf8, !PT ;  /* 0x00ff0000ae317812 */ /* 0x000fc400078ef83f */
[----:B------:R-:W-:Y:S02]  /*abc0*/  F2FP.SATFINITE.E4M3.F32.PACK_AB_MERGE_C R63, R50, R44, RZ ;  /* 0x0000002c323f723e */ /* 0x000fe400048070ff */
[----:B------:R-:W-:Y:S02]  /*abd0*/  SHF.L.U32 R99, R99, 0x8, RZ ;  /* 0x0000000863637819 */ /* 0x000fe400000006ff */
[----:B------:R-:W-:Y:S02]  /*abe0*/  F2FP.SATFINITE.E4M3.F32.PACK_AB_MERGE_C R48, R56, R48, RZ ;  /* 0x000000303830723e */ /* 0x000fe400048070ff */
[----:B------:R-:W-:Y:S02]  /*abf0*/  F2FP.SATFINITE.E4M3.F32.PACK_AB_MERGE_C R56, R62, R60, R63 ;  /* 0x0000003c3e38723e */ /* 0x000fe4000480703f */
[----:B------:R-:W-:Y:S02]  /*ac00*/  LOP3.LUT R99, R170, 0xff00, R99, 0xf8, !PT ;  /* 0x0000ff00aa637812 */ /* 0x000fe400078ef863 */
[----:B------:R-:W-:-:S02]  /*ac10*/  LOP3.LUT R61, R95, 0xff0000, R58, 0xf8, !PT ;  /* 0x00ff00005f3d7812 */ /* 0x000fc400078ef83a */
[----:B------:R-:W-:Y:S02]  /*ac20*/  F2FP.F16.E4M3.UNPACK_B R50, R57 ;  /* 0x00000039ff32723e */ /* 0x000fe400020006ff */
[----:B------:R-:W-:Y:S02]  /*ac30*/  F2FP.F16.E4M3.UNPACK_B R62, R51 ;  /* 0x00000033ff3e723e */ /* 0x000fe400020006ff */
[----:B------:R-:W-:Y:S01]  /*ac40*/  F2FP.SATFINITE.E4M3.F32.PACK_AB_MERGE_C R44, R96, R97, R48 ;  /* 0x00000061602c723e */ /* 0x000fe20004807030 */
[----:B------:R-:W-:Y:S01]  /*ac50*/  HADD2.F32 R60, -RZ, R50.H0_H0 ;  /* 0x20000032ff3c7230 */ /* 0x000fe20000004100 */
[----:B------:R-:W-:Y:S01]  /*ac60*/  LOP3.LUT R58, R99, 0xff0000, R98, 0xf8, !PT ;  /* 0x00ff0000633a7812 */ /* 0x000fe200078ef862 */
[----:B------:R-:W-:Y:S01]  /*ac70*/  HADD2.F32 R99, -RZ, R62.H0_H0 ;  /* 0x2000003eff637230 */ /* 0x000fe20000004100 */
[----:B------:R-:W-:Y:S01]  /*ac80*/  F2FP.F16.E4M3.UNPACK_B R48, R45 ;  /* 0x0000002dff30723e */ /* 0x000fe200020006ff */
[----:B------:R-:W-:Y:S01]  /*ac90*/  HADD2.F32 R63, -RZ, R50.H1_H1 ;  /* 0x30000032ff3f7230 */ /* 0x000fe20000004100 */
[----:B------:R-:W-:Y:S01]  /*aca0*/  F2FP.F16.E4M3.UNPACK_B R95, R61 ;  /* 0x0000003dff5f723e */ /* 0x000fe200020006ff */
[----:B------:R-:W-:-:S02]  /*acb0*/  HADD2.F32 R96, -RZ, R62.H1_H1 ;  /* 0x3000003eff607230 */ /* 0x000fc40000004100 */
[----:B------:R-:W-:Y:S01]  /*acc0*/  FMUL.FTZ R169, R60, R99 ;  /* 0x000000633ca97220 */ /* 0x000fe20000410000 */
[--C-:B------:R-:W-:Y:S01]  /*acd0*/  HADD2.F32 R50, -RZ, R48.reuse.H0_H0 ;  /* 0x20000030ff327230 */ /* 0x100fe20000004100 */
[----:B------:R-:W-:Y:S01]  /*ace0*/  F2FP.F16.E4M3.UNPACK_B R57, R57.H1 ;  /* 0x00000039ff39723e */ /* 0x000fe200030006ff */
[--C-:B------:R-:W-:Y:S01]  /*acf0*/  HADD2.F32 R97, -RZ, R95.reuse.H0_H0 ;  /* 0x2000005fff617230 */ /* 0x100fe20000004100 */
[----:B------:R-:W-:Y:S01]  /*ad00*/  F2FP.F16.E4M3.UNPACK_B R174, R49.H1 ;  /* 0x00000031ffae723e */ /* 0x000fe200030006ff */
[----:B------:R-:W-:Y:S02]  /*ad10*/  HADD2.F32 R62, -RZ, R48.H1_H1 ;  /* 0x30000030ff3e7230 */ /* 0x000fe40000004100 */
[C---:B------:R-:W-:Y:S01]  /*ad20*/  FMUL.FTZ R99, R50.reuse, R99 ;  /* 0x0000006332637220 */ /* 0x040fe20000410000 */
[----:B------:R-:W-:Y:S02]  /*ad30*/  HADD2.F32 R95, -RZ, R95.H1_H1 ;  /* 0x3000005fff5f7230 */ /* 0x000fe40000004100 */
[-C--:B------:R-:W-:Y:S01]  /*ad40*/  FFMA.FTZ R48, R50, R97.reuse, -R169 ;  /* 0x0000006132307223 */ /* 0x080fe200000108a9 */
[CC--:B------:R-:W-:Y:S01]  /*ad50*/  FMUL.FTZ R169, R63.reuse, R96.reuse ;  /* 0x000000603fa97220 */ /* 0x0c0fe20000410000 */
[----:B------:R-:W-:Y:S01]  /*ad60*/  FMUL.FTZ R96, R62, R96 ;  /* 0x000000603e607220 */ /* 0x000fe20000410000 */
[----:B------:R-:W-:Y:S01]  /*ad70*/  FFMA.FTZ R50, R60, R97, R99 ;  /* 0x000000613c327223 */ /* 0x000fe20000010063 */
[----:B------:R-:W-:Y:S01]  /*ad80*/  F2FP.F16.E4M3.UNPACK_B R60, R45.H1 ;  /* 0x0000002dff3c723e */ /* 0x000fe200030006ff */
[-C--:B------:R-:W-:Y:S01]  /*ad90*/  FFMA.FTZ R45, R62, R95.reuse, -R169 ;  /* 0x0000005f3e2d7223 */ /* 0x080fe200000108a9 */
[----:B------:R-:W-:Y:S01]  /*ada0*/  FFMA.FTZ R63, R63, R95, R96 ;  /* 0x0000005f3f3f7223 */ /* 0x000fe20000010060 */
[----:B------:R-:W-:Y:S01]  /*adb0*/  F2FP.F16.E4M3.UNPACK_B R96, R51.H1 ;  /* 0x00000033ff60723e */ /* 0x000fe200030006ff */
[--C-:B------:R-:W-:Y:S01]  /*adc0*/  HADD2.F32 R62, -RZ, R57.reuse.H1_H1 ;  /* 0x30000039ff3e7230 */ /* 0x100fe20000004100 */
[----:B------:R-:W-:Y:S01]  /*add0*/  F2FP.F16.E4M3.UNPACK_B R95, R61.H1 ;  /* 0x0000003dff5f723e */ /* 0x000fe200030006ff */
[----:B------:R-:W-:Y:S01]  /*ade0*/  HADD2.F32 R51, -RZ, R60.H0_H0 ;  /* 0x2000003cff337230 */ /* 0x000fe20000004100 */
[----:B------:R-:W-:Y:S01]  /*adf0*/  F2FP.SATFINITE.E4M3.F32.PACK_AB_MERGE_C R177, R177, R183, RZ ;  /* 0x000000b7b1b1723e */ /* 0x000fe200048070ff */
[----:B------:R-:W-:Y:S01]  /*ae00*/  HADD2.F32 R61, -RZ, R57.H0_H0 ;  /* 0x20000039ff3d7230 */ /* 0x000fe20000004100 */
[----:B------:R-:W-:Y:S01]  /*ae10*/  F2FP.SATFINITE.E4M3.F32.PACK_AB_MERGE_C R184, R46, R184, RZ ;  /* 0x000000b82eb8723e */ /* 0x000fe200048070ff */
[----:B------:R-:W-:Y:S01]  /*ae20*/  HADD2.F32 R98, -RZ, R96.H0_H0 ;  /* 0x20000060ff627230 */ /* 0x000fe20000004100 */
[----:B------:R-:W-:Y:S01]  /*ae30*/  F2FP.SATFINITE.E4M3.F32.PACK_AB_MERGE_C R46, R176, R181, R177 ;  /* 0x000000b5b02e723e */ /* 0x000fe200048070b1 */
[----:B------:R-:W-:Y:S01]  /*ae40*/  HADD2.F32 R60, -RZ, R60.H1_H1 ;  /* 0x3000003cff3c7230 */ /* 0x000fe20000004100 */
[----:B------:R-:W-:Y:S01]  /*ae50*/  F2FP.SATFINITE.E4M3.F32.PACK_AB_MERGE_C R171, R171, R182, R184 ;  /* 0x000000b6abab723e */ /* 0x000fe200048070b8 */
[----:B------:R-:W-:-:S02]  /*ae60*/  HADD2.F32 R57, -RZ, R96.H1_H1 ;  /* 0x30000060ff397230 */ /* 0x000fc40000004100 */
[-C--:B------:R-:W-:Y:S01]  /*ae70*/  FMUL.FTZ R170, R61, R98.reuse ;  /* 0x000000623daa7220 */ /* 0x080fe20000410000 */
[--C-:B------:R-:W-:Y:S02]  /*ae80*/  HADD2.F32 R96, -RZ, R95.reuse.H0_H0 ;  /* 0x2000005fff607230 */ /* 0x100fe40000004100 */
[C---:B------:R-:W-:Y:S01]  /*ae90*/  FMUL.FTZ R98, R51.reuse, R98 ;  /* 0x0000006233627220 */ /* 0x040fe20000410000 */
[----:B------:R-:W-:Y:S02]  /*aea0*/  HADD2.F32 R95, -RZ, R95.H1_H1 ;  /* 0x3000005fff5f7230 */ /* 0x000fe40000004100 */
[-C--:B------:R-:W-:Y:S01]  /*aeb0*/  FMUL.FTZ R97, R62, R57.reuse ;  /* 0x000000393e617220 */ /* 0x080fe20000410000 */
[C---:B------:R-:W-:Y:S01]  /*aec0*/  FMUL.FTZ R99, R60.reuse, R57 ;  /* 0x000000393c637220 */ /* 0x040fe20000410000 */
[-C--:B------:R-:W-:Y:S01]  /*aed0*/  FFMA.FTZ R51, R51, R96.reuse, -R170 ;  /* 0x0000006033337223 */ /* 0x080fe200000108aa */
[----:B------:R-:W-:Y:S01]  /*aee0*/  FFMA.FTZ R57, R61, R96, R98 ;  /* 0x000000603d397223 */ /* 0x000fe20000010062 */
[-C--:B------:R-:W-:Y:S01]  /*aef0*/  FFMA.FTZ R60, R60, R95.reuse, -R97 ;  /* 0x0000005f3c3c7223 */ /* 0x080fe20000010861 */
[----:B------:R-:W-:Y:S01]  /*af00*/  FFMA.FTZ R62, R62, R95, R99 ;  /* 0x0000005f3e3e7223 */ /* 0x000fe20000010063 */
[----:B------:R-:W-:Y:S01]  /*af10*/  F2FP.F16.E4M3.UNPACK_B R96, R59 ;  /* 0x0000003bff60723e */ /* 0x000fe200020006ff */
[--C-:B------:R-:W-:Y:S01]  /*af20*/  HADD2.F32 R175, -RZ, R174.reuse.H0_H0 ;  /* 0x200000aeffaf7230 */ /* 0x100fe20000004100 */
[----:B------:R-:W-:Y:S01]  /*af30*/  F2FP.F16.E4M3.UNPACK_B R95, R49 ;  /* 0x00000031ff5f723e */ /* 0x000fe200020006ff */
[----:B------:R-:W-:Y:S01]  /*af40*/  HADD2.F32 R174, -RZ, R174.H1_H1 ;  /* 0x300000aeffae7230 */ /* 0x000fe20000004100 */
[-C--:B------:R-:W-:Y:S01]  /*af50*/  F2FP.F16.E4M3.UNPACK_B R61, R47.reuse ;  /* 0x0000002fff3d723e */ /* 0x080fe200020006ff */
[--C-:B------:R-:W-:Y:S01]  /*af60*/  HADD2.F32 R169, -RZ, R96.reuse.H0_H0 ;  /* 0x20000060ffa97230 */ /* 0x100fe20000004100 */
[----:B------:R-:W-:Y:S01]  /*af70*/  F2FP.F16.E4M3.UNPACK_B R97, R47.H1 ;  /* 0x0000002fff61723e */ /* 0x000fe200030006ff */
[----:B------:R-:W-:Y:S01]  /*af80*/  HADD2.F32 R173, -RZ, R95.H0_H0 ;  /* 0x2000005fffad7230 */ /* 0x000fe20000004100 */
[----:B------:R-:W-:Y:S01]  /*af90*/  F2FP.F16.E4M3.UNPACK_B R47, R58 ;  /* 0x0000003aff2f723e */ /* 0x000fe200020006ff */
[----:B------:R-:W-:Y:S01]  /*afa0*/  HADD2.F32 R98, -RZ, R61.H0_H0 ;  /* 0x2000003dff627230 */ /* 0x000fe20000004100 */
[----:B------:R-:W-:Y:S01]  /*afb0*/  F2FP.F16.E4M3.UNPACK_B R99, R59.H1 ;  /* 0x0000003bff63723e */ /* 0x000fe200030006ff */
[----:B------:R-:W-:-:S02]  /*afc0*/  HADD2.F32 R96, -RZ, R96.H1_H1 ;  /* 0x30000060ff607230 */ /* 0x000fc40000004100 */
[-C--:B------:R-:W-:Y:S01]  /*afd0*/  FMUL.FTZ R49, R169, R173.reuse ;  /* 0x000000ada9317220 */ /* 0x080fe20000410000 */
[----:B------:R-:W-:Y:S01]  /*afe0*/  HADD2.F32 R172, -RZ, R47.H0_H0 ;  /* 0x2000002fffac7230 */ /* 0x000fe20000004100 */
[----:B------:R-:W-:Y:S01]  /*aff0*/  F2FP.F16.E4M3.UNPACK_B R59, R58.H1 ;  /* 0x0000003aff3b723e */ /* 0x000fe200030006ff */
[----:B------:R-:W-:Y:S02]  /*b000*/  HADD2.F32 R170, -RZ, R99.H0_H0 ;  /* 0x20000063ffaa7230 */ /* 0x000fe40000004100 */
[C---:B------:R-:W-:Y:S01]  /*b010*/  FMUL.FTZ R58, R98.reuse, R173 ;  /* 0x000000ad623a7220 */ /* 0x040fe20000410000 */
[----:B------:R-:W-:Y:S02]  /*b020*/  HADD2.F32 R95, -RZ, R95.H1_H1 ;  /* 0x3000005fff5f7230 */ /* 0x000fe40000004100 */
[----:B------:R-:W-:Y:S01]  /*b030*/  FFMA.FTZ R49, R98, R172, -R49 ;  /* 0x000000ac62317223 */ /* 0x000fe20000010831 */
[----:B------:R-:W-:Y:S02]  /*b040*/  HADD2.F32 R98, -RZ, R97.H0_H0 ;  /* 0x20000061ff627230 */ /* 0x000fe40000004100 */
[----:B------:R-:W-:Y:S01]  /*b050*/  FMUL.FTZ R177, R170, R175 ;  /* 0x000000afaab17220 */ /* 0x000fe20000410000 */
[----:B------:R-:W-:-:S02]  /*b060*/  HADD2.F32 R173, -RZ, R59.H0_H0 ;  /* 0x2000003bffad7230 */ /* 0x000fc40000004100 */
[----:B------:R-:W-:Y:S01]  /*b070*/  FFMA.FTZ R58, R169, R172, R58 ;  /* 0x000000aca93a7223 */ /* 0x000fe2000001003a */
        /* <DEDUP_REMOVED lines=8> */
[C---:B------:R-:W-:Y:S01]  /*b100*/  FMUL.FTZ R174, R97.reuse, R174 ;  /* 0x000000ae61ae7220 */ /* 0x040fe20000410000 */
[----:B------:R-:W-:Y:S01]  /*b110*/  HADD2.F32 R47, -RZ, R47.H1_H1 ;  /* 0x3000002fff2f7230 */ /* 0x000fe20000004100 */
[----:B------:R-:W-:Y:S01]  /*b120*/  F2FP.SATFINITE.E4M3.F32.PACK_AB_MERGE_C R51, R60, R51, RZ ;  /* 0x000000333c33723e */ /* 0x000fe200048070ff */
[-C--:B------:R-:W-:Y:S01]  /*b130*/  FFMA.FTZ R97, R97, R170.reuse, -R172 ;  /* 0x000000aa61617223 */ /* 0x080fe200000108ac */
[-C--:B------:R-:W-:Y:S01]  /*b140*/  FMUL.FTZ R172, R96, R95.reuse ;  /* 0x0000005f60ac7220 */ /* 0x080fe20000410000 */
[----:B------:R-:W-:Y:S01]  /*b150*/  FMUL.FTZ R95, R61, R95 ;  /* 0x0000005f3d5f7220 */ /* 0x000fe20000410000 */
[----:B------:R-:W-:Y:S01]  /*b160*/  FFMA.FTZ R174, R169, R170, R174 ;  /* 0x000000aaa9ae7223 */ /* 0x000fe200000100ae */
[----:B------:R-:W-:Y:S01]  /*b170*/  F2FP.SATFINITE.E4M3.F32.PACK_AB_MERGE_C R57, R62, R57, RZ ;  /* 0x000000393e39723e */ /* 0x000fe200048070ff */
[-C--:B------:R-:W-:Y:S01]  /*b180*/  FFMA.FTZ R172, R61, R47.reuse, -R172 ;  /* 0x0000002f3dac7223 */ /* 0x080fe200000108ac */
[----:B------:R-:W-:Y:S01]  /*b190*/  FFMA.FTZ R95, R96, R47, R95 ;  /* 0x0000002f605f7223 */ /* 0x000fe2000001005f */
[----:B------:R-:W-:-:S02]  /*b1a0*/  F2FP.SATFINITE.E4M3.F32.PACK_AB_MERGE_C R97, R97, R98, RZ ;  /* 0x000000626161723e */ /* 0x000fc400048070ff */
[----:B------:R-:W-:Y:S02]  /*b1b0*/  F2FP.SATFINITE.E4M3.F32.PACK_AB_MERGE_C R99, R174, R99, RZ ;  /* 0x00000063ae63723e */ /* 0x000fe400048070ff */
[----:B------:R-:W-:Y:S02]  /*b1c0*/  F2FP.SATFINITE.E4M3.F32.PACK_AB_MERGE_C R45, R45, R48, R51 ;  /* 0x000000302d2d723e */ /* 0x000fe40004807033 */
[----:B------:R-:W-:Y:S01]  /*b1d0*/  F2FP.SATFINITE.E4M3.F32.PACK_AB_MERGE_C R59, R95, R58, R99 ;  /* 0x0000003a5f3b723e */ /* 0x000fe20004807063 */
[----:B------:R-:W-:Y:S01]  /*b1e0*/  IMAD.MOV.U32 R58, RZ, RZ, R171 ;  /* 0x000000ffff3a7224 */ /* 0x000fe200078e00ab */
[----:B------:R-:W-:Y:S02]  /*b1f0*/  F2FP.SATFINITE.E4M3.F32.PACK_AB_MERGE_C R47, R172, R49, R97 ;  /* 0x00000031ac2f723e */ /* 0x000fe40004807061 */
[----:B------:R-:W-:-:S07]  /*b200*/  F2FP.SATFINITE.E4M3.F32.PACK_AB_MERGE_C R57, R63, R50, R57 ;  /* 0x000000323f39723e */ /* 0x000fce0004807039 */
.L_x_2467:
[----:B------:R-:W-:Y:S05]  /*b210*/  BSYNC B3 ;  /* 0x0000000000037941 */ /* 0x000fea0003800000 */
.L_x_2466:
        /* <DEDUP_REMOVED lines=10> */
.L_x_2465:
[----:B------:R-:W-:Y:S05]  /*b2c0*/  BSYNC B2 ;  /* 0x0000000000027941 */ /* 0x000fea0003800000 */
.L_x_2464:
        /* <DEDUP_REMOVED lines=29> */
[----:B------:R-:W-:Y:S02]  /*b4a0*/  SHF.R.U32.HI R92, RZ, 0x10, R89 ;  /* 0x00000010ff5c7819 */ /* 0x000fe40000011659 */
[----:B------:R-:W-:Y:S01]  /*b4b0*/  LOP3.LUT R61, R89, 0xff0000ff, RZ, 0xc0, !PT ;  /* 0xff0000ff593d7812 */ /* 0x000fe200078ec0ff */
[----:B------:R-:W-:Y:S01]  /*b4c0*/  IMAD.SHL.U32 R44, R54, 0x100, RZ ;  /* 0x00000100362c7824 */ /* 0x000fe200078e00ff */
[----:B------:R-:W-:Y:S01]  /*b4d0*/  SHF.R.U32.HI R89, RZ, 0x8, R91 ;  /* 0x00000008ff597819 */ /* 0x000fe2000001165b */
[----:B------:R-:W-:Y:S01]  /*b4e0*/  IMAD.MOV.U32 R54, RZ, RZ, R46 ;  /* 0x000000ffff367224 */ /* 0x000fe200078e002e */
[----:B------:R-:W-:Y:S02]  /*b4f0*/  SHF.R.U32.HI R88, RZ, 0x8, R53 ;  /* 0x00000008ff587819 */ /* 0x000fe40000011635 */
[----:B------:R-:W-:Y:S01]  /*b500*/  LOP3.LUT R61, R61, 0xff00, R44, 0xf8, !PT ;  /* 0x0000ff003d3d7812 */ /* 0x000fe200078ef82c */
[----:B------:R-:W-:Y:S01]  /*b510*/  IMAD.SHL.U32 R44, R89, 0x100, RZ ;  /* 0x00000100592c7824 */ /* 0x000fe200078e00ff */
[----:B------:R-:W-:-:S02]  /*b520*/  SHF.R.U32.HI R90, RZ, 0x10, R91 ;  /* 0x00000010ff5a7819 */ /* 0x000fc4000001165b */
[----:B------:R-:W-:Y:S02]  /*b530*/  LOP3.LUT R63, R91, 0xff0000ff, RZ, 0xc0, !PT ;  /* 0xff0000ff5b3f7812 */ /* 0x000fe400078ec0ff */
[----:B------:R-:W-:Y:S02]  /*b540*/  SHF.R.U32.HI R62, RZ, 0x8, R55 ;  /* 0x00000008ff3e7819 */ /* 0x000fe40000011637 */
[----:B------:R-:W-:Y:S02]  /*b550*/  LOP3.LUT R91, R53, 0xff0000ff, RZ, 0xc0, !PT ;  /* 0xff0000ff355b7812 */ /* 0x000fe400078ec0ff */
[----:B------:R-:W-:Y:S02]  /*b560*/  SHF.L.U32 R46, R88, 0x8, RZ ;  /* 0x00000008582e7819 */ /* 0x000fe400000006ff */
[----:B------:R-:W-:Y:S02]  /*b570*/  SHF.R.U32.HI R52, RZ, 0x10, R53 ;  /* 0x00000010ff347819 */ /* 0x000fe40000011635 */
[----:B-1----:R-:W-:Y:S01]  /*b580*/  MOV R60, R48 ;  /* 0x00000030003c7202 */ /* 0x002fe20000000f00 */
[----:B------:R-:W-:Y:S01]  /*b590*/  IMAD.U32 R48, R92, 0x10000, RZ ;  /* 0x000100005c307824 */ /* 0x000fe200078e00ff */
[----:B------:R-:W-:-:S02]  /*b5a0*/  SHF.R.U32.HI R53, RZ, 0x10, R55 ;  /* 0x00000010ff357819 */ /* 0x000fc40000011637 */
[----:B------:R-:W-:Y:S01]  /*b5b0*/  LOP3.LUT R93, R55, 0xff0000ff, RZ, 0xc0, !PT ;  /* 0xff0000ff375d7812 */ /* 0x000fe200078ec0ff */
[----:B------:R-:W-:Y:S01]  /*b5c0*/  IMAD.MOV.U32 R55, RZ, RZ, R50 ;  /* 0x000000ffff377224 */ /* 0x000fe200078e0032 */
[----:B------:R-:W-:Y:S01]  /*b5d0*/  LOP3.LUT R89, R63, 0xff00, R44, 0xf8, !PT ;  /* 0x0000ff003f597812 */ /* 0x000fe200078ef82c */
[----:B------:R-:W-:Y:S01]  /*b5e0*/  IMAD.U32 R44, R90, 0x10000, RZ ;  /* 0x000100005a2c7824 */ /* 0x000fe200078e00ff */
[----:B------:R-:W-:Y:S01]  /*b5f0*/  LOP3.LUT R95, R91, 0xff00, R46, 0xf8, !PT ;  /* 0x0000ff005b5f7812 */ /* 0x000fe200078ef82e */
[----:B------:R-:W-:Y:S01]  /*b600*/  IMAD.SHL.U32 R50, R62, 0x100, RZ ;  /* 0x000001003e327824 */ /* 0x000fe200078e00ff */
[----:B------:R-:W-:Y:S02]  /*b610*/  F2FP.F16.E4M3.UNPACK_B R91, R164.H1 ;  /* 0x000000a4ff5b723e */ /* 0x000fe400030006ff */
[----:B------:R-:W-:Y:S02]  /*b620*/  F2FP.F16.E4M3.UNPACK_B R63, R60.H1 ;  /* 0x0000003cff3f723e */ /* 0x000fe400030006ff */
[----:B------:R-:W-:-:S02]  /*b630*/  LOP3.LUT R48, R61, 0xff0000, R48, 0xf8, !PT ;  /* 0x00ff00003d307812 */ /* 0x000fc400078ef830 */
[----:B------:R-:W-:Y:S01]  /*b640*/  LOP3.LUT R44, R89, 0xff0000, R44, 0xf8, !PT ;  /* 0x00ff0000592c7812 */ /* 0x000fe200078ef82c */
[----:B------:R-:W-:Y:S01]  /*b650*/  HADD2.F32 R88, -RZ, R63.H0_H0 ;  /* 0x2000003fff587230 */ /* 0x000fe20000004100 */
[----:B------:R-:W-:Y:S01]  /*b660*/  LOP3.LUT R97, R93, 0xff00, R50, 0xf8, !PT ;  /* 0x0000ff005d617812 */ /* 0x000fe200078ef832 */
[----:B------:R-:W-:Y:S01]  /*b670*/  HADD2.F32 R93, -RZ, R91.H0_H0 ;  /* 0x2000005bff5d7230 */ /* 0x000fe20000004100 */
[----:B------:R-:W-:Y:S01]  /*b680*/  F2FP.F16.E4M3.UNPACK_B R61, R58.H1 ;  /* 0x0000003aff3d723e */ /* 0x000fe200030006ff */
[----:B------:R-:W-:Y:S01]  /*b690*/  IMAD.U32 R50, R52, 0x10000, RZ ;  /* 0x0001000034327824 */ /* 0x000fe200078e00ff */
[----:B------:R-:W-:Y:S02]  /*b6a0*/  F2FP.F16.E4M3.UNPACK_B R89, R166.H1 ;  /* 0x000000a6ff59723e */ /* 0x000fe400030006ff */
[----:B------:R-:W-:Y:S01]  /*b6b0*/  SHF.L.U32 R46, R53, 0x10, RZ ;  /* 0x00000010352e7819 */ /* 0x000fe200000006ff */
[----:B------:R-:W-:Y:S02]  /*b6c0*/  HADD2.F32 R62, -RZ, R61.H0_H0 ;  /* 0x2000003dff3e7230 */ /* 0x000fe40000004100 */
[----:B------:R-:W-:Y:S01]  /*b6d0*/  FMUL.FTZ R99, R88, R93 ;  /* 0x0000005d58637220 */ /* 0x000fe20000410000 */
[--C-:B------:R-:W-:Y:S01]  /*b6e0*/  HADD2.F32 R53, -RZ, R89.reuse.H0_H0 ;  /* 0x20000059ff357230 */ /* 0x100fe20000004100 */
[----:B------:R-:W-:Y:S01]  /*b6f0*/  F2FP.F16.E4M3.UNPACK_B R164, R164 ;  /* 0x000000a4ffa4723e */ /* 0x000fe200020006ff */
[----:B------:R-:W-:-:S02]  /*b700*/  HADD2.F32 R90, -RZ, R89.H1_H1 ;  /* 0x30000059ff5a7230 */ /* 0x000fc40000004100 */
[C---:B------:R-:W-:Y:S01]  /*b710*/  FMUL.FTZ R93, R62.reuse, R93 ;  /* 0x0000005d3e5d7220 */ /* 0x040fe20000410000 */
[----:B------:R-:W-:Y:S02]  /*b720*/  HADD2.F32 R61, -RZ, R61.H1_H1 ;  /* 0x3000003dff3d7230 */ /* 0x000fe40000004100 */
[-C--:B------:R-:W-:Y:S01]  /*b730*/  FFMA.FTZ R52, R62, R53.reuse, -R99 ;  /* 0x000000353e347223 */ /* 0x080fe20000010863 */
[----:B------:R-:W-:Y:S01]  /*b740*/  HADD2.F32 R62, -RZ, R91.H1_H1 ;  /* 0x3000005bff3e7230 */ /* 0x000fe20000004100 */
[----:B------:R-:W-:Y:S01]  /*b750*/  F2FP.F16.E4M3.UNPACK_B R60, R60 ;  /* 0x0000003cff3c723e */ /* 0x000fe200020006ff */
[----:B------:R-:W-:Y:S01]  /*b760*/  HADD2.F32 R89, -RZ, R63.H1_H1 ;  /* 0x3000003fff597230 */ /* 0x000fe20000004100 */
[----:B------:R-:W-:Y:S01]  /*b770*/  F2FP.F16.E4M3.UNPACK_B R63, R58 ;  /* 0x0000003aff3f723e */ /* 0x000fe200020006ff */
[----:B------:R-:W-:Y:S01]  /*b780*/  FFMA.FTZ R53, R88, R53, R93 ;  /* 0x0000003558357223 */ /* 0x000fe2000001005d */
[----:B------:R-:W-:Y:S01]  /*b790*/  F2FP.F16.E4M3.UNPACK_B R166, R166 ;  /* 0x000000a6ffa6723e */ /* 0x000fe200020006ff */
[----:B------:R-:W-:-:S02]  /*b7a0*/  HADD2.F32 R93, -RZ, R164.H0_H0 ;  /* 0x200000a4ff5d7230 */ /* 0x000fc40000004100 */
[-C--:B------:R-:W-:Y:S01]  /*b7b0*/  FMUL.FTZ R58, R89, R62.reuse ;  /* 0x0000003e593a7220 */ /* 0x080fe20000410000 */
[----:B------:R-:W-:Y:S01]  /*b7c0*/  FMUL.FTZ R92, R61, R62 ;  /* 0x0000003e3d5c7220 */ /* 0x000fe20000410000 */
[----:B------:R-:W-:Y:S01]  /*b7d0*/  HADD2.F32 R88, -RZ, R60.H0_H0 ;  /* 0x2000003cff587230 */ /* 0x000fe20000004100 */
[----:B------:R-:W-:Y:S01]  /*b7e0*/  LOP3.LUT R50, R95, 0xff0000, R50, 0xf8, !PT ;  /* 0x00ff00005f327812 */ /* 0x000fe200078ef832 */
[----:B------:R-:W-:Y:S02]  /*b7f0*/  HADD2.F32 R62, -RZ, R63.H0_H0 ;  /* 0x2000003fff3e7230 */ /* 0x000fe40000004100 */
[-C--:B------:R-:W-:Y:S01]  /*b800*/  FFMA.FTZ R61, R61, R90.reuse, -R58 ;  /* 0x0000005a3d3d7223 */ /* 0x080fe2000001083a */
[----:B------:R-:W-:Y:S01]  /*b810*/  FFMA.FTZ R58, R89, R90, R92 ;  /* 0x0000005a593a7223 */ /* 0x000fe2000001005c */
[----:B------:R-:W-:Y:S02]  /*b820*/  HADD2.F32 R91, -RZ, R166.H0_H0 ;  /* 0x200000a6ff5b7230 */ /* 0x000fe40000004100 */
[-C--:B------:R-:W-:Y:S01]  /*b830*/  FMUL.FTZ R95, R88, R93.reuse ;  /* 0x0000005d585f7220 */ /* 0x080fe20000410000 */
[----:B------:R-:W-:Y:S01]  /*b840*/  FMUL.FTZ R93, R62, R93 ;  /* 0x0000005d3e5d7220 */ /* 0x000fe20000410000 */
[----:B------:R-:W-:Y:S01]  /*b850*/  HADD2.F32 R164, -RZ, R164.H1_H1 ;  /* 0x300000a4ffa47230 */ /* 0x000fe20000004100 */
[----:B------:R-:W-:Y:S01]  /*b860*/  F2FP.F16.E4M3.UNPACK_B R90, R165.H1 ;  /* 0x000000a5ff5a723e */ /* 0x000fe200030006ff */
[----:B------:R-:W-:-:S02]  /*b870*/  HADD2.F32 R89, -RZ, R60.H1_H1 ;  /* 0x3000003cff597230 */ /* 0x000fc40000004100 */
[-C--:B------:R-:W-:Y:S01]  /*b880*/  FFMA.FTZ R60, R88, R91.reuse, R93 ;  /* 0x0000005b583c7223 */ /* 0x080fe2000001005d */
[----:B------:R-:W-:Y:S02]  /*b890*/  HADD2.F32 R63, -RZ, R63.H1_H1 ;  /* 0x3000003fff3f7230 */ /* 0x000fe40000004100 */
[----:B------:R-:W-:Y:S01]  /*b8a0*/  FFMA.FTZ R62, R62, R91, -R95 ;  /* 0x0000005b3e3e7223 */ /* 0x000fe2000001085f */
[----:B------:R-:W-:Y:S02]  /*b8b0*/  HADD2.F32 R166, -RZ, R166.H1_H1 ;  /* 0x300000a6ffa67230 */ /* 0x000fe40000004100 */
[-C--:B------:R-:W-:Y:S01]  /*b8c0*/  FMUL.FTZ R88, R89, R164.reuse ;  /* 0x000000a459587220 */ /* 0x080fe20000410000 */
[----:B------:R-:W-:Y:S01]  /*b8d0*/  F2FP.F16.E4M3.UNPACK_B R91, R55.H1 ;  /* 0x00000037ff5b723e */ /* 0x000fe200030006ff */
[----:B------:R-:W-:Y:S01]  /*b8e0*/  FMUL.FTZ R164, R63, R164 ;  /* 0x000000a43fa47220 */ /* 0x000fe20000410000 */
[----:B------:R-:W-:Y:S01]  /*b8f0*/  LOP3.LUT R46, R97, 0xff0000, R46, 0xf8, !PT ;  /* 0x00ff0000612e7812 */ /* 0x000fe200078ef82e */
[----:B------:R-:W-:Y:S01]  /*b900*/  FFMA.FTZ R63, R63, R166, -R88 ;  /* 0x000000a63f3f7223 */ /* 0x000fe20000010858 */
[----:B------:R-:W-:Y:S01]  /*b910*/  F2FP.F16.E4M3.UNPACK_B R94, R167.H1 ;  /* 0x000000a7ff5e723e */ /* 0x000fe200030006ff */
[--C-:B------:R-:W-:Y:S01]  /*b920*/  HADD2.F32 R97, -RZ, R90.reuse.H0_H0 ;  /* 0x2000005aff617230 */ /* 0x100fe20000004100 */
[-C--:B------:R-:W-:Y:S01]  /*b930*/  F2FP.F16.E4M3.UNPACK_B R88, R54.reuse.H1 ;  /* 0x00000036ff58723e */ /* 0x080fe200030006ff */
[--C-:B------:R-:W-:Y:S01]  /*b940*/  HADD2.F32 R92, -RZ, R91.reuse.H0_H0 ;  /* 0x2000005bff5c7230 */ /* 0x100fe20000004100 */
[----:B------:R-:W-:Y:S01]  /*b950*/  F2FP.F16.E4M3.UNPACK_B R165, R165 ;  /* 0x000000a5ffa5723e */ /* 0x000fe200020006ff */
[----:B------:R-:W-:Y:S01]  /*b960*/  HADD2.F32 R96, -RZ, R90.H1_H1 ;  /* 0x3000005aff607230 */ /* 0x000fe20000004100 */
[----:B------:R-:W-:Y:S01]  /*b970*/  F2FP.F16.E4M3.UNPACK_B R54, R54 ;  /* 0x00000036ff36723e */ /* 0x000fe200020006ff */
[----:B------:R-:W-:-:S02]  /*b980*/  HADD2.F32 R93, -RZ, R91.H1_H1 ;  /* 0x3000005bff5d7230 */ /* 0x000fc40000004100 */
[----:B------:R-:W-:Y:S01]  /*b990*/  FMUL.FTZ R99, R92, R97 ;  /* 0x000000615c637220 */ /* 0x000fe20000410000 */
[----:B------:R-:W-:Y:S01]  /*b9a0*/  HADD2.F32 R90, -RZ, R88.H0_H0 ;  /* 0x20000058ff5a7230 */ /* 0x000fe20000004100 */
[----:B------:R-:W-:Y:S01]  /*b9b0*/  F2FP.F16.E4M3.UNPACK_B R167, R167 ;  /* 0x000000a7ffa7723e */ /* 0x000fe200020006ff */
[----:B------:R-:W-:Y:S02]  /*b9c0*/  HADD2.F32 R95, -RZ, R94.H0_H0 ;  /* 0x2000005eff5f7230 */ /* 0x000fe40000004100 */
[----:B------:R-:W-:Y:S01]  /*b9d0*/  FMUL.FTZ R98, R93, R96 ;  /* 0x000000605d627220 */ /* 0x000fe20000410000 */
[----:B------:R-:W-:Y:S02]  /*b9e0*/  HADD2.F32 R91, -RZ, R88.H1_H1 ;  /* 0x30000058ff5b7230 */ /* 0x000fe40000004100 */
[C---:B------:R-:W-:Y:S01]  /*b9f0*/  FMUL.FTZ R97, R90.reuse, R97 ;  /* 0x000000615a617220 */ /* 0x040fe20000410000 */
[----:B------:R-:W-:Y:S02]  /*ba00*/  HADD2.F32 R94, -RZ, R94.H1_H1 ;  /* 0x3000005eff5e7230 */ /* 0x000fe40000004100 */
[-C--:B------:R-:W-:Y:S01]  /*ba10*/  FFMA.FTZ R88, R90, R95.reuse, -R99 ;  /* 0x0000005f5a587223 */ /* 0x080fe20000010863 */
[----:B------:R-:W-:Y:S01]  /*ba20*/  FFMA.FTZ R89, R89, R166, R164 ;  /* 0x000000a659597223 */ /* 0x000fe200000100a4 */
[C---:B------:R-:W-:Y:S01]  /*ba30*/  FMUL.FTZ R96, R91.reuse, R96 ;  /* 0x000000605b607220 */ /* 0x040fe20000410000 */
[----:B------:R-:W-:Y:S01]  /*ba40*/  FFMA.FTZ R90, R92, R95, R97 ;  /* 0x0000005f5c5a7223 */ /* 0x000fe20000010061 */
[-C--:B------:R-:W-:Y:S01]  /*ba50*/  FFMA.FTZ R99, R91, R94.reuse, -R98 ;  /* 0x0000005e5b637223 */ /* 0x080fe20000010862 */
[----:B------:R-:W-:Y:S01]  /*ba60*/  F2FP.F16.E4M3.UNPACK_B R91, R55 ;  /* 0x00000037ff5b723e */ /* 0x000fe200020006ff */
[----:B------:R-:W-:Y:S01]  /*ba70*/  FFMA.FTZ R169, R93, R94, R96 ;  /* 0x0000005e5da97223 */ /* 0x000fe20000010060 */
[--C-:B------:R-:W-:Y:S01]  /*ba80*/  HADD2.F32 R94, -RZ, R165.reuse.H0_H0 ;  /* 0x200000a5ff5e7230 */ /* 0x100fe20000004100 */
[----:B------:R-:W-:Y:S01]  /*ba90*/  F2FP.SATFINITE.E4M3.F32.PACK_AB_MERGE_C R52, R61, R52, RZ ;  /* 0x000000343d34723e */ /* 0x000fe200048070ff */
[----:B------:R-:W-:Y:S01]  /*baa0*/  HADD2.F32 R165, -RZ, R165.H1_H1 ;  /* 0x300000a5ffa57230 */ /* 0x000fe20000004100 */
[----:B------:R-:W-:Y:S01]  /*bab0*/  F2FP.F16.E4M3.UNPACK_B R61, R49 ;  /* 0x00000031ff3d723e */ /* 0x000fe200020006ff */
[--C-:B------:R-:W-:Y:S01]  /*bac0*/  HADD2.F32 R92, -RZ, R91.reuse.H0_H0 ;  /* 0x2000005bff5c7230 */ /* 0x100fe20000004100 */
[----:B------:R-:W-:Y:S01]  /*bad0*/  F2FP.SATFINITE.E4M3.F32.PACK_AB_MERGE_C R90, R169, R90, RZ ;  /* 0x0000005aa95a723e */ /* 0x000fe200048070ff */
[----:B------:R-:W-:-:S02]  /*bae0*/  HADD2.F32 R91, -RZ, R91.H1_H1 ;  /* 0x3000005bff5b7230 */ /* 0x000fc40000004100 */
[--C-:B------:R-:W-:Y:S02]  /*baf0*/  HADD2.F32 R55, -RZ, R54.reuse.H0_H0 ;  /* 0x20000036ff377230 */ /* 0x100fe40000004100 */
[-C--:B------:R-:W-:Y:S01]  /*bb00*/  FMUL.FTZ R96, R92, R94.reuse ;  /* 0x0000005e5c607220 */ /* 0x080fe20000410000 */
[--C-:B------:R-:W-:Y:S02]  /*bb10*/  HADD2.F32 R93, -RZ, R167.reuse.H0_H0 ;  /* 0x200000a7ff5d7230 */ /* 0x100fe40000004100 */
[----:B------:R-:W-:Y:S01]  /*bb20*/  FMUL.FTZ R97, R91, R165 ;  /* 0x000000a55b617220 */ /* 0x000fe20000410000 */
[----:B------:R-:W-:Y:S02]  /*bb30*/  HADD2.F32 R54, -RZ, R54.H1_H1 ;  /* 0x30000036ff367230 */ /* 0x000fe40000004100 */
[C---:B------:R-:W-:Y:S01]  /*bb40*/  FMUL.FTZ R95, R55.reuse, R94 ;  /* 0x0000005e375f7220 */ /* 0x040fe20000410000 */
[----:B------:R-:W-:Y:S02]  /*bb50*/  HADD2.F32 R167, -RZ, R167.H1_H1 ;  /* 0x300000a7ffa77230 */ /* 0x000fe40000004100 */
[----:B------:R-:W-:Y:S01]  /*bb60*/  FFMA.FTZ R96, R55, R93, -R96 ;  /* 0x0000005d37607223 */ /* 0x000fe20000010860 */
[----:B------:R-:W-:Y:S01]  /*bb70*/  F2FP.SATFINITE.E4M3.F32.PACK_AB_MERGE_C R55, R63, R62, R52 ;  /* 0x0000003e3f37723e */ /* 0x000fe20004807034 */
[C---:B------:R-:W-:Y:S01]  /*bb80*/  FMUL.FTZ R94, R54.reuse, R165 ;  /* 0x000000a5365e7220 */ /* 0x040fe20000410000 */
[----:B------:R-:W-:Y:S01]  /*bb90*/  F2FP.F16.E4M3.UNPACK_B R62, R50 ;  /* 0x00000032ff3e723e */ /* 0x000fe200020006ff */
[----:B------:R-:W-:Y:S01]  /*bba0*/  FFMA.FTZ R97, R54, R167, -R97 ;  /* 0x000000a736617223 */ /* 0x000fe20000010861 */
[----:B------:R-:W-:Y:S01]  /*bbb0*/  F2FP.SATFINITE.E4M3.F32.PACK_AB_MERGE_C R54, R58, R53, RZ ;  /* 0x000000353a36723e */ /* 0x000fe200048070ff */
[----:B------:R-:W-:Y:S01]  /*bbc0*/  FFMA.FTZ R95, R92, R93, R95 ;  /* 0x0000005d5c5f7223 */ /* 0x000fe2000001005f */
[----:B------:R-:W-:Y:S01]  /*bbd0*/  FFMA.FTZ R94, R91, R167, R94 ;  /* 0x000000a75b5e7223 */ /* 0x000fe2000001005e */
[----:B------:R-:W-:Y:S01]  /*bbe0*/  HADD2.F32 R63, -RZ, R61.H0_H0 ;  /* 0x2000003dff3f7230 */ /* 0x000fe20000004100 */
[----:B------:R-:W-:Y:S01]  /*bbf0*/  F2FP.SATFINITE.E4M3.F32.PACK_AB_MERGE_C R54, R89, R60, R54 ;  /* 0x0000003c5936723e */ /* 0x000fe20004807036 */
[----:B------:R-:W-:Y:S01]  /*bc00*/  HADD2.F32 R91, -RZ, R62.H0_H0 ;  /* 0x2000003eff5b7230 */ /* 0x000fe20000004100 */
[----:B------:R-:W-:-:S02]  /*bc10*/  F2FP.F16.E4M3.UNPACK_B R60, R45 ;  /* 0x0000002dff3c723e */ /* 0x000fc400020006ff */
[----:B------:R-:W-:Y:S02]  /*bc20*/  F2FP.F16.E4M3.UNPACK_B R89, R48 ;  /* 0x00000030ff59723e */ /* 0x000fe400020006ff */
[----:B------:R-:W-:Y:S01]  /*bc30*/  F2FP.SATFINITE.E4M3.F32.PACK_AB_MERGE_C R52, R94, R95, R90 ;  /* 0x0000005f5e34723e */ /* 0x000fe2000480705a */
        /* <DEDUP_REMOVED lines=11> */
[----:B------:R-:W-:Y:S01]  /*bcf0*/  FMUL.FTZ R93, R88, R91 ;  /* 0x0000005b585d7220 */ /* 0x000fe20000410000 */
[----:B------:R-:W-:Y:S01]  /*bd00*/  F2FP.F16.E4M3.UNPACK_B R63, R49.H1 ;  /* 0x00000031ff3f723e */ /* 0x000fe200030006ff */
[C---:B------:R-:W-:Y:S01]  /*bd10*/  FMUL.FTZ R91, R62.reuse, R91 ;  /* 0x0000005b3e5b7220 */ /* 0x040fe20000410000 */
[----:B------:R-:W-:Y:S02]  /*bd20*/  F2FP.F16.E4M3.UNPACK_B R90, R50.H1 ;  /* 0x00000032ff5a723e */ /* 0x000fe400030006ff */
[----:B------:R-:W-:Y:S01]  /*bd30*/  F2FP.F16.E4M3.UNPACK_B R61, R45.H1 ;  /* 0x0000002dff3d723e */ /* 0x000fe200030006ff */
[-C--:B------:R-:W-:Y:S01]  /*bd40*/  FFMA.FTZ R45, R62, R89.reuse, -R93 ;  /* 0x000000593e2d7223 */ /* 0x080fe2000001085d */
[----:B------:R-:W-:Y:S01]  /*bd50*/  FFMA.FTZ R49, R88, R89, R91 ;  /* 0x0000005958317223 */ /* 0x000fe2000001005b */
[----:B------:R-:W-:Y:S01]  /*bd60*/  HADD2.F32 R62, -RZ, R63.H0_H0 ;  /* 0x2000003fff3e7230 */ /* 0x000fe20000004100 */
[----:B------:R-:W-:Y:S01]  /*bd70*/  F2FP.F16.E4M3.UNPACK_B R48, R48.H1 ;  /* 0x00000030ff30723e */ /* 0x000fe200030006ff */
[----:B------:R-:W-:Y:S01]  /*bd80*/  HADD2.F32 R91, -RZ, R90.H0_H0 ;  /* 0x2000005aff5b7230 */ /* 0x000fe20000004100 */
[----:B------:R-:W-:Y:S01]  /*bd90*/  F2FP.SATFINITE.E4M3.F32.PACK_AB_MERGE_C R53, R97, R96, R53 ;  /* 0x000000606135723e */ /* 0x000fe20004807035 */
[----:B------:R-:W-:Y:S01]  /*bda0*/  HADD2.F32 R50, -RZ, R61.H0_H0 ;  /* 0x2000003dff327230 */ /* 0x000fe20000004100 */
[----:B------:R-:W-:Y:S01]  /*bdb0*/  F2FP.F16.E4M3.UNPACK_B R97, R46.H1 ;  /* 0x0000002eff61723e */ /* 0x000fe200030006ff */
[----:B------:R-:W-:-:S02]  /*bdc0*/  HADD2.F32 R63, -RZ, R63.H1_H1 ;  /* 0x3000003fff3f7230 */ /* 0x000fc40000004100 */
[-C--:B------:R-:W-:Y:S01]  /*bdd0*/  FMUL.FTZ R93, R62, R91.reuse ;  /* 0x0000005b3e5d7220 */ /* 0x080fe20000410000 */
[----:B------:R-:W-:Y:S02]  /*bde0*/  HADD2.F32 R90, -RZ, R90.H1_H1 ;  /* 0x3000005aff5a7230 */ /* 0x000fe40000004100 */
[----:B------:R-:W-:Y:S01]  /*bdf0*/  FMUL.FTZ R91, R50, R91 ;  /* 0x0000005b325b7220 */ /* 0x000fe20000410000 */
[----:B------:R-:W-:Y:S01]  /*be00*/  HADD2.F32 R61, -RZ, R61.H1_H1 ;  /* 0x3000003dff3d7230 */ /* 0x000fe20000004100 */
[----:B------:R-:W-:Y:S01]  /*be10*/  F2FP.F16.E4M3.UNPACK_B R96, R46 ;  /* 0x0000002eff60723e */ /* 0x000fe200020006ff */
[--C-:B------:R-:W-:Y:S02]  /*be20*/  HADD2.F32 R88, -RZ, R48.reuse.H1_H1 ;  /* 0x30000030ff587230 */ /* 0x100fe40000004100 */
[-C--:B------:R-:W-:Y:S01]  /*be30*/  FMUL.FTZ R92, R63, R90.reuse ;  /* 0x0000005a3f5c7220 */ /* 0x080fe20000410000 */
[----:B------:R-:W-:Y:S02]  /*be40*/  HADD2.F32 R89, -RZ, R48.H0_H0 ;  /* 0x20000030ff597230 */ /* 0x000fe40000004100 */
[C---:B------:R-:W-:Y:S01]  /*be50*/  FMUL.FTZ R90, R61.reuse, R90 ;  /* 0x0000005a3d5a7220 */ /* 0x040fe20000410000 */
[----:B------:R-:W-:Y:S01]  /*be60*/  F2FP.F16.E4M3.UNPACK_B R94, R44.H1 ;  /* 0x0000002cff5e723e */ /* 0x000fe200030006ff */
[----:B------:R-:W-:Y:S01]  /*be70*/  FFMA.FTZ R61, R61, R88, -R92 ;  /* 0x000000583d3d7223 */ /* 0x000fe2000001085c */
[----:B------:R-:W-:-:S02]  /*be80*/  HADD2.F32 R99, -RZ, R97.H0_H0 ;  /* 0x20000061ff637230 */ /* 0x000fc40000004100 */
[----:B------:R-:W-:Y:S01]  /*be90*/  FFMA.FTZ R63, R63, R88, R90 ;  /* 0x000000583f3f7223 */ /* 0x000fe2000001005a */
[----:B------:R-:W-:Y:S01]  /*bea0*/  F2FP.F16.E4M3.UNPACK_B R90, R51.H1 ;  /* 0x00000033ff5a723e */ /* 0x000fe200030006ff */
[-C--:B------:R-:W-:Y:S01]  /*beb0*/  FFMA.FTZ R48, R50, R89.reuse, -R93 ;  /* 0x0000005932307223 */ /* 0x080fe2000001085d */
[----:B------:R-:W-:Y:S01]  /*bec0*/  FFMA.FTZ R50, R62, R89, R91 ;  /* 0x000000593e327223 */ /* 0x000fe2000001005b */
[----:B------:R-:W-:Y:S01]  /*bed0*/  F2FP.F16.E4M3.UNPACK_B R62, R47 ;  /* 0x0000002fff3e723e */ /* 0x000fe200020006ff */
[----:B------:R-:W-:Y:S01]  /*bee0*/  HADD2.F32 R95, -RZ, R94.H0_H0 ;  /* 0x2000005eff5f7230 */ /* 0x000fe20000004100 */
[----:B------:R-:W-:Y:S01]  /*bef0*/  F2FP.F16.E4M3.UNPACK_B R89, R51 ;  /* 0x00000033ff59723e */ /* 0x000fe200020006ff */
[--C-:B------:R-:W-:Y:S01]  /*bf00*/  HADD2.F32 R92, -RZ, R90.reuse.H0_H0 ;  /* 0x2000005aff5c7230 */ /* 0x100fe20000004100 */
[----:B------:R-:W-:Y:S01]  /*bf10*/  F2FP.F16.E4M3.UNPACK_B R47, R47.H1 ;  /* 0x0000002fff2f723e */ /* 0x000fe200030006ff */
[----:B------:R-:W-:Y:S01]  /*bf20*/  HADD2.F32 R90, -RZ, R90.H1_H1 ;  /* 0x3000005aff5a7230 */ /* 0x000fe20000004100 */
[----:B------:R-:W-:Y:S01]  /*bf30*/  F2FP.F16.E4M3.UNPACK_B R93, R44 ;  /* 0x0000002cff5d723e */ /* 0x000fe200020006ff */
[----:B------:R-:W-:-:S02]  /*bf40*/  HADD2.F32 R91, -RZ, R89.H0_H0 ;  /* 0x20000059ff5b7230 */ /* 0x000fc40000004100 */
[-C--:B------:R-:W-:Y:S01]  /*bf50*/  FMUL.FTZ R165, R92, R99.reuse ;  /* 0x000000635ca57220 */ /* 0x080fe20000410000 */
[----:B------:R-:W-:Y:S01]  /*bf60*/  HADD2.F32 R88, -RZ, R47.H0_H0 ;  /* 0x2000002fff587230 */ /* 0x000fe20000004100 */
[----:B------:R-:W-:Y:S01]  /*bf70*/  F2FP.SATFINITE.E4M3.F32.PACK_AB_MERGE_C R48, R61, R48, RZ ;  /* 0x000000303d30723e */ /* 0x000fe200048070ff */
[----:B------:R-:W-:Y:S01]  /*bf80*/  HADD2.F32 R44, -RZ, R96.H0_H0 ;  /* 0x20000060ff2c7230 */ /* 0x000fe20000004100 */
[----:B------:R-:W-:Y:S01]  /*bf90*/  F2FP.SATFINITE.E4M3.F32.PACK_AB_MERGE_C R50, R63, R50, RZ ;  /* 0x000000323f32723e */ /* 0x000fe200048070ff */
[----:B------:R-:W-:Y:S02]  /*bfa0*/  HADD2.F32 R97, -RZ, R97.H1_H1 ;  /* 0x30000061ff617230 */ /* 0x000fe40000004100 */
[----:B------:R-:W-:Y:S01]  /*bfb0*/  FMUL.FTZ R99, R88, R99 ;  /* 0x0000006358637220 */ /* 0x000fe20000410000 */
[----:B------:R-:W-:Y:S02]  /*bfc0*/  HADD2.F32 R47, -RZ, R47.H1_H1 ;  /* 0x3000002fff2f7230 */ /* 0x000fe40000004100 */
[----:B------:R-:W-:Y:S01]  /*bfd0*/  FMUL.FTZ R98, R91, R44 ;  /* 0x0000002c5b627220 */ /* 0x000fe20000410000 */
[----:B------:R-:W-:-:S02]  /*bfe0*/  HADD2.F32 R51, -RZ, R62.H0_H0 ;  /* 0x2000003eff337230 */ /* 0x000fc40000004100 */
[----:B------:R-:W-:Y:S01]  /*bff0*/  FFMA.FTZ R165, R88, R95, -R165 ;  /* 0x0000005f58a57223 */ /* 0x000fe200000108a5 */
[----:B------:R-:W-:Y:S02]  /*c000*/  HADD2.F32 R46, -RZ, R93.H0_H0 ;  /* 0x2000005dff2e7230 */ /* 0x000fe40000004100 */
        /* <DEDUP_REMOVED lines=9> */
[----:B------:R-:W-:Y:S02]  /*c0a0*/  HADD2.F32 R93, -RZ, R93.H1_H1 ;  /* 0x3000005dff5d7230 */ /* 0x000fe40000004100 */
        /* <DEDUP_REMOVED lines=15> */
[----:B------:R-:W-:Y:S01]  /*c1a0*/  F2FP.SATFINITE.E4M3.F32.PACK_AB_MERGE_C R51, R89, R46, R90 ;  /* 0x0000002e5933723e */ /* 0x000fe2000480705a */
[----:B------:R-:W-:-:S07]  /*c1b0*/  IMAD.MOV.U32 R46, RZ, RZ, R53 ;  /* 0x000000ffff2e7224 */ /* 0x000fce00078e0035 */
.L_x_2469:
[----:B------:R-:W-:Y:S05]  /*c1c0*/  BSYNC B2 ;  /* 0x0000000000027941 */ /* 0x000fea0003800000 */
.L_x_2468:
        /* <DEDUP_REMOVED lines=10> */
.L_x_2459:
[----:B------:R-:W-:Y:S05]  /*c270*/  BSYNC B1 ;  /* 0x0000000000017941 */ /* 0x000fea0003800000 */
.L_x_2458:
[----:B0--34-:R-:W-:Y:S02]  /*c280*/  VIADD R45, R220, 0x80 ;  /* 0x00000080dc2d7836 */ /* 0x019fe40000000000 */
[-C--:B------:R-:W-:Y:S02]  /*c290*/  IMAD R44, R146, R134.reuse, RZ ;  /* 0x00000086922c7224 */ /* 0x080fe400078e02ff */
[----:B------:R-:W-:-:S04]  /*c2a0*/  IMAD.WIDE.U32 R136, R45, R134, R136 ;  /* 0x000000862d887225 */ /* 0x000fc800078e0088 */
[----:B------:R-:W-:Y:S01]  /*c2b0*/  IMAD R57, R45, R135, R44 ;  /* 0x000000872d397224 */ /* 0x000fe200078e022c */
[----:B------:R-:W-:Y:S06]  /*c2c0*/  @P3 BRA `(.L_x_2428) ;  /* 0x0000003000a03947 */ /* 0x000fec0003800000 */
[----:B------:R-:W-:Y:S01]  /*c2d0*/  ISETP.NE.AND P3, PT, R36, RZ, PT ;  /* 0x000000ff2400720c */ /* 0x000fe20003f65270 */
[----:B------:R-:W-:Y:S01]  /*c2e0*/  BSSY B1, `(.L_x_2470) ;  /* 0x00000f8000017945 */ /* 0x000fe20003800000 */
[----:B------:R-:W-:-:S11]  /*c2f0*/  IMAD.IADD R57, R137, 0x1, R57 ;  /* 0x0000000189397824 */ /* 0x000fd600078e0239 */
        /* <DEDUP_REMOVED lines=24> */
[----:B------:R-:W-:Y:S01]  /*c480*/  SHF.R.U32.HI R56, RZ, 0x8, R77 ;  /* 0x00000008ff387819 */ /* 0x000fe2000001164d */
[----:B0-----:R-:W-:Y:S01]  /*c490*/  IMAD.MOV.U32 R55, RZ, RZ, R45 ;  /* 0x000000ffff377224 */ /* 0x001fe200078e002d */
[----:B------:R-:W-:Y:S01]  /*c4a0*/  SHF.R.U32.HI R88, RZ, 0x10, R77 ;  /* 0x00000010ff587819 */ /* 0x000fe2000001164d */
        /* <DEDUP_REMOVED lines=8> */
[----:B-1----:R-:W-:Y:S01]  /*c530*/  MOV R62, R48 ;  /* 0x00000030003e7202 */ /* 0x002fe20000000f00 */
[----:B------:R-:W-:Y:S01]  /*c540*/  IMAD.SHL.U32 R48, R66, 0x100, RZ ;  /* 0x0000010042307824 */ /* 0x000fe200078e00ff */
[----:B------:R-:W-:Y:S01]  /*c550*/  SHF.R.U32.HI R78, RZ, 0x10, R79 ;  /* 0x00000010ff4e7819 */ /* 0x000fe2000001164f */
[----:B------:R-:W-:Y:S01]  /*c560*/  IMAD.SHL.U32 R44, R76, 0x100, RZ ;  /* 0x000001004c2c7824 */ /* 0x000fe200078e00ff */
[----:B------:R-:W-:Y:S02]  /*c570*/  LOP3.LUT R45, R58, 0xff00, R45, 0xf8, !PT ;  /* 0x0000ff003a2d7812 */ /* 0x000fe400078ef82d */
[----:B------:R-:W-:Y:S02]  /*c580*/  LOP3.LUT R61, R65, 0xff0000ff, RZ, 0xc0, !PT ;  /* 0xff0000ff413d7812 */ /* 0x000fe400078ec0ff */
[----:B------:R-:W-:Y:S02]  /*c590*/  LOP3.LUT R63, R67, 0xff0000ff, RZ, 0xc0, !PT ;  /* 0xff0000ff433f7812 */ /* 0x000fe400078ec0ff */
[----:B------:R-:W-:-:S02]  /*c5a0*/  SHF.L.U32 R58, R64, 0x8, RZ ;  /* 0x00000008403a7819 */ /* 0x000fc400000006ff */
[----:B------:R-:W-:Y:S02]  /*c5b0*/  LOP3.LUT R59, R79, 0xff0000ff, RZ, 0xc0, !PT ;  /* 0xff0000ff4f3b7812 */ /* 0x000fe400078ec0ff */
        /* <DEDUP_REMOVED lines=13> */
[----:B------:R-:W-:Y:S01]  /*c690*/  HADD2.F32 R58, -RZ, R61.H0_H0 ;  /* 0x2000003dff3a7230 */ /* 0x000fe20000004100 */
[----:B------:R-:W-:Y:S01]  /*c6a0*/  SHF.R.U32.HI R77, RZ, 0x10, R67 ;  /* 0x00000010ff4d7819 */ /* 0x000fe20000011643 */
[----:B------:R-:W-:-:S02]  /*c6b0*/  IMAD.U32 R67, R65, 0x10000, RZ ;  /* 0x0001000041437824 */ /* 0x000fc400078e00ff */
[-C--:B------:R-:W-:Y:S01]  /*c6c0*/  FMUL.FTZ R79, R59, R45.reuse ;  /* 0x0000002d3b4f7220 */ /* 0x080fe20000410000 */
[----:B------:R-:W-:Y:S02]  /*c6d0*/  HADD2.F32 R65, -RZ, R64.H0_H0 ;  /* 0x20000040ff417230 */ /* 0x000fe40000004100 */
        /* <DEDUP_REMOVED lines=12> */
[--C-:B------:R-:W-:Y:S01]  /*c7a0*/  HADD2.F32 R79, -RZ, R160.reuse.H1_H1 ;  /* 0x300000a0ff4f7230 */ /* 0x100fe20000004100 */
[----:B------:R-:W-:Y:S01]  /*c7b0*/  LOP3.LUT R45, R76, 0xff0000, R77, 0xf8, !PT ;  /* 0x00ff00004c2d7812 */ /* 0x000fe200078ef84d */
[-C--:B------:R-:W-:Y:S01]  /*c7c0*/  FMUL.FTZ R60, R66, R65.reuse ;  /* 0x00000041423c7220 */ /* 0x080fe20000410000 */
[----:B------:R-:W-:Y:S01]  /*c7d0*/  F2FP.F16.E4M3.UNPACK_B R162, R162 ;  /* 0x000000a2ffa2723e */ /* 0x000fe200020006ff */
[----:B------:R-:W-:Y:S01]  /*c7e0*/  FMUL.FTZ R77, R61, R65 ;  /* 0x000000413d4d7220 */ /* 0x000fe20000410000 */
[----:B------:R-:W-:-:S02]  /*c7f0*/  HADD2.F32 R76, -RZ, R160.H0_H0 ;  /* 0x200000a0ff4c7230 */ /* 0x000fc40000004100 */
[-C--:B------:R-:W-:Y:S01]  /*c800*/  FFMA.FTZ R61, R61, R67.reuse, -R60 ;  /* 0x000000433d3d7223 */ /* 0x080fe2000001083c */
[--C-:B------:R-:W-:Y:S02]  /*c810*/  HADD2.F32 R65, -RZ, R63.reuse.H0_H0 ;  /* 0x2000003fff417230 */ /* 0x100fe40000004100 */
[----:B------:R-:W-:Y:S01]  /*c820*/  FFMA.FTZ R60, R66, R67, R77 ;  /* 0x00000043423c7223 */ /* 0x000fe2000001004d */
[----:B------:R-:W-:Y:S01]  /*c830*/  HADD2.F32 R62, -RZ, R64.H0_H0 ;  /* 0x20000040ff3e7230 */ /* 0x000fe20000004100 */
[----:B------:R-:W-:Y:S01]  /*c840*/  F2FP.F16.E4M3.UNPACK_B R88, R161.H1 ;  /* 0x000000a1ff58723e */ /* 0x000fe200030006ff */
        /* <DEDUP_REMOVED lines=29> */
[CC--:B------:R-:W-:Y:S01]  /*ca20*/  FMUL.FTZ R89, R67.reuse, R88.reuse ;  /* 0x0000005843597220 */ /* 0x0c0fe20000410000 */
[--C-:B------:R-:W-:Y:S02]  /*ca30*/  HADD2.F32 R77, -RZ, R161.reuse.H0_H0 ;  /* 0x200000a1ff4d7230 */ /* 0x100fe40000004100 */
[C---:B------:R-:W-:Y:S01]  /*ca40*/  FMUL.FTZ R66, R64.reuse, R88 ;  /* 0x0000005840427220 */ /* 0x040fe20000410000 */
[----:B------:R-:W-:Y:S01]  /*ca50*/  F2FP.F16.E4M3.UNPACK_B R163, R163 ;  /* 0x000000a3ffa3723e */ /* 0x000fe200020006ff */
[----:B------:R-:W-:Y:S01]  /*ca60*/  FFMA.FTZ R88, R64, R78, -R89 ;  /* 0x0000004e40587223 */ /* 0x000fe20000010859 */
[----:B------:R-:W-:Y:S01]  /*ca70*/  F2FP.F16.E4M3.UNPACK_B R64, R50 ;  /* 0x00000032ff40723e */ /* 0x000fe200020006ff */
[----:B------:R-:W-:Y:S01]  /*ca80*/  FFMA.FTZ R93, R67, R78, R66 ;  /* 0x0000004e435d7223 */ /* 0x000fe20000010042 */
[----:B------:R-:W-:Y:S01]  /*ca90*/  HADD2.F32 R161, -RZ, R161.H1_H1 ;  /* 0x300000a1ffa17230 */ /* 0x000fe20000004100 */
[----:B------:R-:W-:Y:S01]  /*caa0*/  F2FP.SATFINITE.E4M3.F32.PACK_AB_MERGE_C R58, R61, R58, RZ ;  /* 0x0000003a3d3a723e */ /* 0x000fe200048070ff */
[----:B------:R-:W-:Y:S01]  /*cab0*/  HADD2.F32 R50, -RZ, R56.H0_H0 ;  /* 0x20000038ff327230 */ /* 0x000fe20000004100 */
[----:B------:R-:W-:Y:S01]  /*cac0*/  F2FP.SATFINITE.E4M3.F32.PACK_AB_MERGE_C R60, R60, R59, RZ ;  /* 0x0000003b3c3c723e */ /* 0x000fe200048070ff */
[--C-:B------:R-:W-:Y:S01]  /*cad0*/  HADD2.F32 R66, -RZ, R64.reuse.H0_H0 ;  /* 0x20000040ff427230 */ /* 0x100fe20000004100 */
[----:B------:R-:W-:Y:S01]  /*cae0*/  F2FP.SATFINITE.E4M3.F32.PACK_AB_MERGE_C R59, R65, R62, R58 ;  /* 0x0000003e413b723e */ /* 0x000fe2000480703a */
[----:B------:R-:W-:Y:S01]  /*caf0*/  HADD2.F32 R64, -RZ, R64.H1_H1 ;  /* 0x30000040ff407230 */ /* 0x000fe20000004100 */
[----:B------:R-:W-:Y:S01]  /*cb00*/  F2FP.F16.E4M3.UNPACK_B R62, R48 ;  /* 0x00000030ff3e723e */ /* 0x000fe200020006ff */
[----:B------:R-:W-:-:S02]  /*cb10*/  HADD2.F32 R56, -RZ, R56.H1_H1 ;  /* 0x30000038ff387230 */ /* 0x000fc40000004100 */
[----:B------:R-:W-:Y:S01]  /*cb20*/  FMUL.FTZ R79, R66, R77 ;  /* 0x0000004d424f7220 */ /* 0x000fe20000410000 */
[--C-:B------:R-:W-:Y:S02]  /*cb30*/  HADD2.F32 R67, -RZ, R163.reuse.H0_H0 ;  /* 0x200000a3ff437230 */ /* 0x100fe40000004100 */
[-C--:B------:R-:W-:Y:S01]  /*cb40*/  FMUL.FTZ R89, R64, R161.reuse ;  /* 0x000000a140597220 */ /* 0x080fe20000410000 */
[----:B------:R-:W-:Y:S02]  /*cb50*/  HADD2.F32 R163, -RZ, R163.H1_H1 ;  /* 0x300000a3ffa37230 */ /* 0x000fe40000004100 */
[----:B------:R-:W-:Y:S01]  /*cb60*/  FMUL.FTZ R161, R56, R161 ;  /* 0x000000a138a17220 */ /* 0x000fe20000410000 */
[C---:B------:R-:W-:Y:S01]  /*cb70*/  FMUL.FTZ R77, R50.reuse, R77 ;  /* 0x0000004d324d7220 */ /* 0x040fe20000410000 */
[----:B------:R-:W-:Y:S01]  /*cb80*/  F2FP.F16.E4M3.UNPACK_B R61, R55 ;  /* 0x00000037ff3d723e */ /* 0x000fe200020006ff */
[----:B------:R-:W-:Y:S01]  /*cb90*/  FFMA.FTZ R79, R50, R67, -R79 ;  /* 0x00000043324f7223 */ /* 0x000fe2000001084f */
[----:B------:R-:W-:Y:S01]  /*cba0*/  FFMA.FTZ R161, R64, R163, R161 ;  /* 0x000000a340a17223 */ /* 0x000fe200000100a1 */
[----:B------:R-:W-:Y:S01]  /*cbb0*/  F2FP.F16.E4M3.UNPACK_B R64, R49 ;  /* 0x00000031ff40723e */ /* 0x000fe200020006ff */
[----:B------:R-:W-:Y:S01]  /*cbc0*/  FFMA.FTZ R50, R66, R67, R77 ;  /* 0x0000004342327223 */ /* 0x000fe2000001004d */
[----:B------:R-:W-:Y:S01]  /*cbd0*/  F2FP.SATFINITE.E4M3.F32.PACK_AB_MERGE_C R58, R90, R63, R60 ;  /* 0x0000003f5a3a723e */ /* 0x000fe2000480703c */
[----:B------:R-:W-:Y:S01]  /*cbe0*/  HADD2.F32 R67, -RZ, R62.H0_H0 ;  /* 0x2000003eff437230 */ /* 0x000fe20000004100 */
[----:B------:R-:W-:Y:S01]  /*cbf0*/  F2FP.SATFINITE.E4M3.F32.PACK_AB_MERGE_C R76, R93, R76, RZ ;  /* 0x0000004c5d4c723e */ /* 0x000fe200048070ff */
[--C-:B------:R-:W-:Y:S01]  /*cc00*/  HADD2.F32 R63, -RZ, R64.reuse.H0_H0 ;  /* 0x20000040ff3f7230 */ /* 0x100fe20000004100 */
[----:B------:R-:W-:Y:S01]  /*cc10*/  F2FP.F16.E4M3.UNPACK_B R65, R46 ;  /* 0x0000002eff41723e */ /* 0x000fe200020006ff */
[----:B------:R-:W-:Y:S01]  /*cc20*/  HADD2.F32 R60, -RZ, R61.H0_H0 ;  /* 0x2000003dff3c7230 */ /* 0x000fe20000004100 */
[----:B------:R-:W-:Y:S01]  /*cc30*/  F2FP.SATFINITE.E4M3.F32.PACK_AB_MERGE_C R50, R161, R50, R76 ;  /* 0x00000032a132723e */ /* 0x000fe2000480704c */
[----:B------:R-:W-:-:S02]  /*cc40*/  HADD2.F32 R64, -RZ, R64.H1_H1 ;  /* 0x30000040ff407230 */ /* 0x000fc40000004100 */
[CC--:B------:R-:W-:Y:S01]  /*cc50*/  FMUL.FTZ R77, R63.reuse, R67.reuse ;  /* 0x000000433f4d7220 */ /* 0x0c0fe20000410000 */
[----:B------:R-:W-:Y:S02]  /*cc60*/  HADD2.F32 R66, -RZ, R65.H0_H0 ;  /* 0x20000041ff427230 */ /* 0x000fe40000004100 */
[C---:B------:R-:W-:Y:S01]  /*cc70*/  FMUL.FTZ R76, R60.reuse, R67 ;  /* 0x000000433c4c7220 */ /* 0x040fe20000410000 */
[----:B------:R-:W-:Y:S01]  /*cc80*/  HADD2.F32 R67, -RZ, R62.H1_H1 ;  /* 0x3000003eff437230 */ /* 0x000fe20000004100 */
[----:B------:R-:W-:Y:S01]  /*cc90*/  F2FP.F16.E4M3.UNPACK_B R55, R55.H1 ;  /* 0x00000037ff37723e */ /* 0x000fe200030006ff */
[----:B------:R-:W-:Y:S02]  /*cca0*/  HADD2.F32 R62, -RZ, R61.H1_H1 ;  /* 0x3000003dff3e7230 */ /* 0x000fe40000004100 */
[-C--:B------:R-:W-:Y:S01]  /*ccb0*/  FFMA.FTZ R60, R60, R66.reuse, -R77 ;  /* 0x000000423c3c7223 */ /* 0x080fe2000001084d */
[----:B------:R-:W-:Y:S01]  /*ccc0*/  FFMA.FTZ R61, R63, R66, R76 ;  /* 0x000000423f3d7223 */ /* 0x000fe2000001004c */
[----:B------:R-:W-:-:S02]  /*ccd0*/  HADD2.F32 R65, -RZ, R65.H1_H1 ;  /* 0x30000041ff417230 */ /* 0x000fc40000004100 */
[-C--:B------:R-:W-:Y:S01]  /*cce0*/  FMUL.FTZ R77, R64, R67.reuse ;  /* 0x00000043404d7220 */ /* 0x080fe20000410000 */
[----:B------:R-:W-:Y:S01]  /*ccf0*/  FMUL.FTZ R67, R62, R67 ;  /* 0x000000433e437220 */ /* 0x000fe20000410000 */
[----:B------:R-:W-:Y:S01]  /*cd00*/  F2FP.F16.E4M3.UNPACK_B R63, R49.H1 ;  /* 0x00000031ff3f723e */ /* 0x000fe200030006ff */
[----:B------:R-:W-:Y:S01]  /*cd10*/  FFMA.FTZ R56, R56, R163, -R89 ;  /* 0x000000a338387223 */ /* 0x000fe20000010859 */
[----:B------:R-:W-:Y:S01]  /*cd20*/  F2FP.F16.E4M3.UNPACK_B R66, R48.H1 ;  /* 0x00000030ff42723e */ /* 0x000fe200030006ff */
[-C--:B------:R-:W-:Y:S01]  /*cd30*/  FFMA.FTZ R48, R64, R65.reuse, R67 ;  /* 0x0000004140307223 */ /* 0x080fe20000010043 */
[----:B------:R-:W-:Y:S01]  /*cd40*/  FFMA.FTZ R49, R62, R65, -R77 ;  /* 0x000000413e317223 */ /* 0x000fe2000001084d */
[----:B------:R-:W-:Y:S01]  /*cd50*/  HADD2.F32 R64, -RZ, R63.H0_H0 ;  /* 0x2000003fff407230 */ /* 0x000fe20000004100 */
[----:B------:R-:W-:Y:S01]  /*cd60*/  F2FP.F16.E4M3.UNPACK_B R46, R46.H1 ;  /* 0x0000002eff2e723e */ /* 0x000fe200030006ff */
[----:B------:R-:W-:Y:S01]  /*cd70*/  HADD2.F32 R62, -RZ, R55.H0_H0 ;  /* 0x20000037ff3e7230 */ /* 0x000fe20000004100 */
[----:B------:R-:W-:Y:S01]  /*cd80*/  F2FP.SATFINITE.E4M3.F32.PACK_AB_MERGE_C R88, R88, R91, RZ ;  /* 0x0000005b5858723e */ /* 0x000fe200048070ff */
[----:B------:R-:W-:-:S02]  /*cd90*/  HADD2.F32 R63, -RZ, R63.H1_H1 ;  /* 0x3000003fff3f7230 */ /* 0x000fc40000004100 */
[--C-:B------:R-:W-:Y:S01]  /*cda0*/  HADD2.F32 R76, -RZ, R66.reuse.H1_H1 ;  /* 0x30000042ff4c7230 */ /* 0x100fe20000004100 */
[----:B------:R-:W-:Y:S01]  /*cdb0*/  F2FP.SATFINITE.E4M3.F32.PACK_AB_MERGE_C R56, R56, R79, R88 ;  /* 0x0000004f3838723e */ /* 0x000fe20004807058 */
[----:B------:R-:W-:Y:S02]  /*cdc0*/  HADD2.F32 R55, -RZ, R55.H1_H1 ;  /* 0x30000037ff377230 */ /* 0x000fe40000004100 */
[----:B------:R-:W-:Y:S02]  /*cdd0*/  HADD2.F32 R67, -RZ, R66.H0_H0 ;  /* 0x20000042ff437230 */ /* 0x000fe40000004100 */
[--C-:B------:R-:W-:Y:S02]  /*cde0*/  HADD2.F32 R65, -RZ, R46.reuse.H0_H0 ;  /* 0x2000002eff417230 */ /* 0x100fe40000004100 */
[----:B------:R-:W-:Y:S02]  /*cdf0*/  HADD2.F32 R66, -RZ, R46.H1_H1 ;  /* 0x3000002eff427230 */ /* 0x000fe40000004100 */
[-C--:B------:R-:W-:Y:S01]  /*ce00*/  FMUL.FTZ R46, R63, R76.reuse ;  /* 0x0000004c3f2e7220 */ /* 0x080fe20000410000 */
[C---:B------:R-:W-:Y:S01]  /*ce10*/  FMUL.FTZ R76, R55.reuse, R76 ;  /* 0x0000004c374c7220 */ /* 0x040fe20000410000 */
[-C--:B------:R-:W-:Y:S01]  /*ce20*/  FMUL.FTZ R77, R64, R67.reuse ;  /* 0x00000043404d7220 */ /* 0x080fe20000410000 */
[C---:B------:R-:W-:Y:S01]  /*ce30*/  FMUL.FTZ R67, R62.reuse, R67 ;  /* 0x000000433e437220 */ /* 0x040fe20000410000 */
[-C--:B------:R-:W-:Y:S01]  /*ce40*/  FFMA.FTZ R91, R55, R66.reuse, -R46 ;  /* 0x00000042375b7223 */ /* 0x080fe2000001082e */
[----:B------:R-:W-:Y:S01]  /*ce50*/  FFMA.FTZ R90, R63, R66, R76 ;  /* 0x000000423f5a7223 */ /* 0x000fe2000001004c */
[----:B------:R-:W-:Y:S01]  /*ce60*/  F2FP.F16.E4M3.UNPACK_B R46, R47 ;  /* 0x0000002fff2e723e */ /* 0x000fe200020006ff */
[----:B------:R-:W-:Y:S01]  /*ce70*/  FFMA.FTZ R88, R62, R65, -R77 ;  /* 0x000000413e587223 */ /* 0x000fe2000001084d */
[----:B------:R-:W-:Y:S01]  /*ce80*/  F2FP.F16.E4M3.UNPACK_B R76, R45 ;  /* 0x0000002dff4c723e */ /* 0x000fe200020006ff */
[----:B------:R-:W-:Y:S01]  /*ce90*/  FFMA.FTZ R89, R64, R65, R67 ;  /* 0x0000004140597223 */ /* 0x000fe20000010043 */
[----:B------:R-:W-:-:S02]  /*cea0*/  F2FP.F16.E4M3.UNPACK_B R62, R51 ;  /* 0x00000033ff3e723e */ /* 0x000fc400020006ff */
        /* <DEDUP_REMOVED lines=8> */
[----:B------:R-:W-:Y:S01]  /*cf30*/  F2FP.F16.E4M3.UNPACK_B R65, R44.H1 ;  /* 0x0000002cff41723e */ /* 0x000fe200030006ff */
[----:B------:R-:W-:Y:S02]  /*cf40*/  HADD2.F32 R44, -RZ, R63.H0_H0 ;  /* 0x2000003fff2c7230 */ /* 0x000fe40000004100 */
[----:B------:R-:W-:Y:S01]  /*cf50*/  FMUL.FTZ R93, R51, R78 ;  /* 0x0000004e335d7220 */ /* 0x000fe20000410000 */
[----:B------:R-:W-:-:S02]  /*cf60*/  HADD2.F32 R66, -RZ, R45.H0_H0 ;  /* 0x2000002dff427230 */ /* 0x000fc40000004100 */
[----:B------:R-:W-:Y:S01]  /*cf70*/  FMUL.FTZ R92, R64, R78 ;  /* 0x0000004e405c7220 */ /* 0x000fe20000410000 */
[----:B------:R-:W-:Y:S02]  /*cf80*/  HADD2.F32 R55, -RZ, R47.H0_H0 ;  /* 0x2000002fff377230 */ /* 0x000fe40000004100 */
[-C--:B------:R-:W-:Y:S01]  /*cf90*/  FMUL.FTZ R78, R44, R79.reuse ;  /* 0x0000004f2c4e7220 */ /* 0x080fe20000410000 */
[----:B------:R-:W-:Y:S02]  /*cfa0*/  HADD2.F32 R67, -RZ, R65.H0_H0 ;  /* 0x20000041ff437230 */ /* 0x000fe40000004100 */
[----:B------:R-:W-:Y:S01]  /*cfb0*/  FFMA.FTZ R93, R64, R66, R93 ;  /* 0x00000042405d7223 */ /* 0x000fe2000001005d */
[----:B------:R-:W-:Y:S02]  /*cfc0*/  HADD2.F32 R63, -RZ, R63.H1_H1 ;  /* 0x3000003fff3f7230 */ /* 0x000fe40000004100 */
[----:B------:R-:W-:Y:S01]  /*cfd0*/  FMUL.FTZ R79, R55, R79 ;  /* 0x0000004f374f7220 */ /* 0x000fe20000410000 */
[----:B------:R-:W-:-:S02]  /*cfe0*/  HADD2.F32 R64, -RZ, R77.H1_H1 ;  /* 0x3000004dff407230 */ /* 0x000fc40000004100 */
[----:B------:R-:W-:Y:S01]  /*cff0*/  FFMA.FTZ R92, R51, R66, -R92 ;  /* 0x00000042335c7223 */ /* 0x000fe2000001085c */
[----:B------:R-:W-:Y:S02]  /*d000*/  HADD2.F32 R47, -RZ, R47.H1_H1 ;  /* 0x3000002fff2f7230 */ /* 0x000fe40000004100 */
[----:B------:R-:W-:Y:S01]  /*d010*/  FFMA.FTZ R79, R44, R67, R79 ;  /* 0x000000432c4f7223 */ /* 0x000fe2000001004f */
[----:B------:R-:W-:Y:S02]  /*d020*/  HADD2.F32 R62, -RZ, R62.H1_H1 ;  /* 0x3000003eff3e7230 */ /* 0x000fe40000004100 */
[-C--:B------:R-:W-:Y:S01]  /*d030*/  FMUL.FTZ R66, R63, R64.reuse ;  /* 0x000000403f427220 */ /* 0x080fe20000410000 */
[----:B------:R-:W-:Y:S02]  /*d040*/  HADD2.F32 R51, -RZ, R76.H1_H1 ;  /* 0x3000004cff337230 */ /* 0x000fe40000004100 */
[----:B------:R-:W-:Y:S01]  /*d050*/  FMUL.FTZ R64, R47, R64 ;  /* 0x000000402f407220 */ /* 0x000fe20000410000 */
[----:B------:R-:W-:-:S02]  /*d060*/  HADD2.F32 R46, -RZ, R46.H1_H1 ;  /* 0x3000002eff2e7230 */ /* 0x000fc40000004100 */
[----:B------:R-:W-:Y:S01]  /*d070*/  FFMA.FTZ R78, R55, R67, -R78 ;  /* 0x00000043374e7223 */ /* 0x000fe2000001084e */
[----:B------:R-:W-:Y:S02]  /*d080*/  HADD2.F32 R44, -RZ, R65.H1_H1 ;  /* 0x30000041ff2c7230 */ /* 0x000fe40000004100 */
[-C--:B------:R-:W-:Y:S01]  /*d090*/  FMUL.FTZ R55, R62, R51.reuse ;  /* 0x000000333e377220 */ /* 0x080fe20000410000 */
[----:B------:R-:W-:Y:S02]  /*d0a0*/  HADD2.F32 R45, -RZ, R45.H1_H1 ;  /* 0x3000002dff2d7230 */ /* 0x000fe40000004100 */
[C---:B------:R-:W-:Y:S01]  /*d0b0*/  FMUL.FTZ R51, R46.reuse, R51 ;  /* 0x000000332e337220 */ /* 0x040fe20000410000 */
[----:B------:R-:W-:Y:S01]  /*d0c0*/  F2FP.SATFINITE.E4M3.F32.PACK_AB_MERGE_C R88, R91, R88, RZ ;  /* 0x000000585b58723e */ /* 0x000fe200048070ff */
[-C--:B------:R-:W-:Y:S01]  /*d0d0*/  FFMA.FTZ R47, R47, R44.reuse, -R66 ;  /* 0x0000002c2f2f7223 */ /* 0x080fe20000010842 */
[----:B------:R-:W-:Y:S01]  /*d0e0*/  FFMA.FTZ R64, R63, R44, R64 ;  /* 0x0000002c3f407223 */ /* 0x000fe20000010040 */
[-C--:B------:R-:W-:Y:S01]  /*d0f0*/  FFMA.FTZ R55, R46, R45.reuse, -R55 ;  /* 0x0000002d2e377223 */ /* 0x080fe20000010837 */
[----:B------:R-:W-:Y:S01]  /*d100*/  FFMA.FTZ R62, R62, R45, R51 ;  /* 0x0000002d3e3e7223 */ /* 0x000fe20000010033 */
[----:B------:R-:W-:Y:S01]  /*d110*/  F2FP.SATFINITE.E4M3.F32.PACK_AB_MERGE_C R89, R90, R89, RZ ;  /* 0x000000595a59723e */ /* 0x000fe200048070ff */
[----:B------:R-:W-:Y:S01]  /*d120*/  IMAD.MOV.U32 R46, RZ, RZ, R56 ;  /* 0x000000ffff2e7224 */ /* 0x000fe200078e0038 */
[----:B------:R-:W-:-:S02]  /*d130*/  F2FP.SATFINITE.E4M3.F32.PACK_AB_MERGE_C R47, R47, R78, RZ ;  /* 0x0000004e2f2f723e */ /* 0x000fc400048070ff */
[----:B------:R-:W-:Y:S02]  /*d140*/  F2FP.SATFINITE.E4M3.F32.PACK_AB_MERGE_C R64, R64, R79, RZ ;  /* 0x0000004f4040723e */ /* 0x000fe400048070ff */
[----:B------:R-:W-:Y:S02]  /*d150*/  F2FP.SATFINITE.E4M3.F32.PACK_AB_MERGE_C R45, R49, R60, R88 ;  /* 0x0000003c312d723e */ /* 0x000fe40004807058 */
[----:B------:R-:W-:Y:S01]  /*d160*/  F2FP.SATFINITE.E4M3.F32.PACK_AB_MERGE_C R49, R48, R61, R89 ;  /* 0x0000003d3031723e */ /* 0x000fe20004807059 */
[----:B------:R-:W-:Y:S01]  /*d170*/  IMAD.MOV.U32 R48, RZ, RZ, R58 ;  /* 0x000000ffff307224 */ /* 0x000fe200078e003a */
[----:B------:R-:W-:Y:S02]  /*d180*/  F2FP.SATFINITE.E4M3.F32.PACK_AB_MERGE_C R47, R55, R92, R47 ;  /* 0x0000005c372f723e */ /* 0x000fe4000480702f */
[----:B------:R-:W-:Y:S02]  /*d190*/  F2FP.SATFINITE.E4M3.F32.PACK_AB_MERGE_C R51, R62, R93, R64 ;  /* 0x0000005d3e33723e */ /* 0x000fe40004807040 */
[----:B------:R-:W-:-:S07]  /*d1a0*/  MOV R44, R59 ;  /* 0x0000003b002c7202 */ /* 0x000fce0000000f00 */
.L_x_2473:
[----:B------:R-:W-:Y:S05]  /*d1b0*/  BSYNC B2 ;  /* 0x0000000000027941 */ /* 0x000fea0003800000 */
.L_x_2472:
        /* <DEDUP_REMOVED lines=10> */
.L_x_2471:
[----:B------:R-:W-:Y:S05]  /*d260*/  BSYNC B1 ;  /* 0x0000000000017941 */ /* 0x000fea0003800000 */
.L_x_2470:
        /* <DEDUP_REMOVED lines=26> */
[----:B------:R-:W-:Y:S01]  /*d410*/  SHF.R.U32.HI R56, RZ, 0x8, R81 ;  /* 0x00000008ff387819 */ /* 0x000fe20000011651 */
[----:B-1----:R-:W-:Y:S01]  /*d420*/  IMAD.MOV.U32 R63, RZ, RZ, R48 ;  /* 0x000000ffff3f7224 */ /* 0x002fe200078e0030 */
[----:B0-----:R-:W-:Y:S01]  /*d430*/  MOV R60, R44 ;  /* 0x0000002c003c7202 */ /* 0x001fe20000000f00 */
[----:B------:R-:W-:Y:S01]  /*d440*/  IMAD.MOV.U32 R55, RZ, RZ, R45 ;  /* 0x000000ffff377224 */ /* 0x000fe200078e002d */
[----:B------:R-:W-:Y:S01]  /*d450*/  LOP3.LUT R59, R81, 0xff0000ff, RZ, 0xc0, !PT ;  /* 0xff0000ff513b7812 */ /* 0x000fe200078ec0ff */
[----:B------:R-:W-:Y:S01]  /*d460*/  IMAD.SHL.U32 R44, R56, 0x100, RZ ;  /* 0x00000100382c7824 */ /* 0x000fe200078e00ff */
[----:B------:R-:W-:Y:S01]  /*d470*/  SHF.R.U32.HI R64, RZ, 0x8, R83 ;  /* 0x00000008ff407819 */ /* 0x000fe20000011653 */
[----:B------:R-:W-:Y:S01]  /*d480*/  IMAD.MOV.U32 R56, RZ, RZ, R46 ;  /* 0x000000ffff387224 */ /* 0x000fe200078e002e */
[----:B------:R-:W-:Y:S02]  /*d490*/  SHF.R.U32.HI R58, RZ, 0x8, R71 ;  /* 0x00000008ff3a7819 */ /* 0x000fe40000011647 */
[----:B------:R-:W-:Y:S01]  /*d4a0*/  LOP3.LUT R59, R59, 0xff00, R44, 0xf8, !PT ;  /* 0x0000ff003b3b7812 */ /* 0x000fe200078ef82c */
[----:B------:R-:W-:Y:S01]  /*d4b0*/  IMAD.SHL.U32 R44, R64, 0x100, RZ ;  /* 0x00000100402c7824 */ /* 0x000fe200078e00ff */
[----:B------:R-:W-:Y:S01]  /*d4c0*/  SHF.R.U32.HI R76, RZ, 0x10, R81 ;  /* 0x00000010ff4c7819 */ /* 0x000fe20000011651 */
[----:B------:R-:W-:Y:S01]  /*d4d0*/  IMAD.SHL.U32 R58, R58, 0x100, RZ ;  /* 0x000001003a3a7824 */ /* 0x000fe200078e00ff */
[----:B------:R-:W-:-:S02]  /*d4e0*/  SHF.R.U32.HI R70, RZ, 0x10, R83 ;  /* 0x00000010ff467819 */ /* 0x000fc40000011653 */
[----:B------:R-:W-:Y:S01]  /*d4f0*/  LOP3.LUT R61, R83, 0xff0000ff, RZ, 0xc0, !PT ;  /* 0xff0000ff533d7812 */ /* 0x000fe200078ec0ff */
[----:B------:R-:W-:Y:S01]  /*d500*/  IMAD.U32 R46, R76, 0x10000, RZ ;  /* 0x000100004c2e7824 */ /* 0x000fe200078e00ff */
[----:B------:R-:W-:Y:S02]  /*d510*/  LOP3.LUT R67, R71, 0xff0000ff, RZ, 0xc0, !PT ;  /* 0xff0000ff47437812 */ /* 0x000fe400078ec0ff */
[----:B------:R-:W-:Y:S02]  /*d520*/  SHF.R.U32.HI R66, RZ, 0x10, R71 ;  /* 0x00000010ff427819 */ /* 0x000fe40000011647 */
[----:B------:R-:W-:Y:S01]  /*d530*/  LOP3.LUT R45, R61, 0xff00, R44, 0xf8, !PT ;  /* 0x0000ff003d2d7812 */ /* 0x000fe200078ef82c */
[----:B------:R-:W-:Y:S01]  /*d540*/  IMAD.U32 R44, R70, 0x10000, RZ ;  /* 0x00010000462c7824 */ /* 0x000fe200078e00ff */
[----:B------:R-:W-:Y:S02]  /*d550*/  SHF.R.U32.HI R62, RZ, 0x8, R69 ;  /* 0x00000008ff3e7819 */ /* 0x000fe40000011645 */
[----:B------:R-:W-:-:S02]  /*d560*/  LOP3.LUT R71, R67, 0xff00, R58, 0xf8, !PT ;  /* 0x0000ff0043477812 */ /* 0x000fc400078ef83a */
[----:B------:R-:W-:Y:S02]  /*d570*/  F2FP.F16.E4M3.UNPACK_B R67, R152.H1 ;  /* 0x00000098ff43723e */ /* 0x000fe400030006ff */
[----:B------:R-:W-:Y:S02]  /*d580*/  F2FP.F16.E4M3.UNPACK_B R64, R63.H1 ;  /* 0x0000003fff40723e */ /* 0x000fe400030006ff */
[----:B------:R-:W-:Y:S02]  /*d590*/  F2FP.F16.E4M3.UNPACK_B R61, R60.H1 ;  /* 0x0000003cff3d723e */ /* 0x000fe400030006ff */
[----:B------:R-:W-:Y:S02]  /*d5a0*/  SHF.L.U32 R48, R62, 0x8, RZ ;  /* 0x000000083e307819 */ /* 0x000fe400000006ff */
[----:B------:R-:W-:Y:S01]  /*d5b0*/  SHF.R.U32.HI R68, RZ, 0x10, R69 ;  /* 0x00000010ff447819 */ /* 0x000fe20000011645 */
[----:B------:R-:W-:Y:S01]  /*d5c0*/  HADD2.F32 R58, -RZ, R61.H0_H0 ;  /* 0x2000003dff3a7230 */ /* 0x000fe20000004100 */
[----:B------:R-:W-:-:S02]  /*d5d0*/  LOP3.LUT R65, R69, 0xff0000ff, RZ, 0xc0, !PT ;  /* 0xff0000ff45417812 */ /* 0x000fc400078ec0ff */
[----:B------:R-:W-:Y:S01]  /*d5e0*/  LOP3.LUT R46, R59, 0xff0000, R46, 0xf8, !PT ;  /* 0x00ff00003b2e7812 */ /* 0x000fe200078ef82e */
[----:B------:R-:W-:Y:S01]  /*d5f0*/  HADD2.F32 R59, -RZ, R64.H0_H0 ;  /* 0x20000040ff3b7230 */ /* 0x000fe20000004100 */
[----:B------:R-:W-:Y:S01]  /*d600*/  LOP3.LUT R44, R45, 0xff0000, R44, 0xf8, !PT ;  /* 0x00ff00002d2c7812 */ /* 0x000fe200078ef82c */
[----:B------:R-:W-:Y:S01]  /*d610*/  HADD2.F32 R45, -RZ, R67.H0_H0 ;  /* 0x20000043ff2d7230 */ /* 0x000fe20000004100 */
[----:B------:R-:W-:Y:S02]  /*d620*/  F2FP.F16.E4M3.UNPACK_B R62, R154.H1 ;  /* 0x0000009aff3e723e */ /* 0x000fe400030006ff */
[----:B------:R-:W-:Y:S01]  /*d630*/  LOP3.LUT R69, R65, 0xff00, R48, 0xf8, !PT ;  /* 0x0000ff0041457812 */ /* 0x000fe200078ef830 */
[----:B------:R-:W-:Y:S01]  /*d640*/  IMAD.U32 R48, R68, 0x10000, RZ ;  /* 0x0001000044307824 */ /* 0x000fe200078e00ff */
[----:B------:R-:W-:Y:S01]  /*d650*/  SHF.L.U32 R66, R66, 0x10, RZ ;  /* 0x0000001042427819 */ /* 0x000fe200000006ff */
[--C-:B------:R-:W-:Y:S02]  /*d660*/  HADD2.F32 R65, -RZ, R62.reuse.H0_H0 ;  /* 0x2000003eff417230 */ /* 0x100fe40000004100 */
[-C--:B------:R-:W-:Y:S01]  /*d670*/  FMUL.FTZ R77, R59, R45.reuse ;  /* 0x0000002d3b4d7220 */ /* 0x080fe20000410000 */
[----:B------:R-:W-:Y:S01]  /*d680*/  FMUL.FTZ R68, R58, R45 ;  /* 0x0000002d3a447220 */ /* 0x000fe20000410000 */
[----:B------:R-:W-:Y:S01]  /*d690*/  LOP3.LUT R45, R71, 0xff0000, R66, 0xf8, !PT ;  /* 0x00ff0000472d7812 */ /* 0x000fe200078ef842 */
[----:B------:R-:W-:-:S02]  /*d6a0*/  HADD2.F32 R66, -RZ, R62.H1_H1 ;  /* 0x3000003eff427230 */ /* 0x000fc40000004100 */
        /* <DEDUP_REMOVED lines=8> */
[----:B------:R-:W-:Y:S01]  /*d730*/  HADD2.F32 R67, -RZ, R152.H0_H0 ;  /* 0x20000098ff437230 */ /* 0x000fe20000004100 */
[----:B------:R-:W-:Y:S01]  /*d740*/  LOP3.LUT R48, R69, 0xff0000, R48, 0xf8, !PT ;  /* 0x00ff000045307812 */ /* 0x000fe200078ef830 */
[----:B------:R-:W-:Y:S01]  /*d750*/  FMUL.FTZ R69, R65, R68 ;  /* 0x0000004441457220 */ /* 0x000fe20000410000 */
[----:B------:R-:W-:Y:S01]  /*d760*/  F2FP.F16.E4M3.UNPACK_B R154, R154 ;  /* 0x0000009aff9a723e */ /* 0x000fe200020006ff */
[----:B------:R-:W-:Y:S01]  /*d770*/  FMUL.FTZ R68, R62, R68 ;  /* 0x000000443e447220 */ /* 0x000fe20000410000 */
[----:B------:R-:W-:-:S02]  /*d780*/  HADD2.F32 R64, -RZ, R63.H0_H0 ;  /* 0x2000003fff407230 */ /* 0x000fc40000004100 */
[-C--:B------:R-:W-:Y:S01]  /*d790*/  FFMA.FTZ R77, R62, R66.reuse, -R69 ;  /* 0x000000423e4d7223 */ /* 0x080fe20000010845 */
[----:B------:R-:W-:Y:S02]  /*d7a0*/  HADD2.F32 R61, -RZ, R60.H0_H0 ;  /* 0x2000003cff3d7230 */ /* 0x000fe40000004100 */
[----:B------:R-:W-:Y:S01]  /*d7b0*/  FFMA.FTZ R70, R65, R66, R68 ;  /* 0x0000004241467223 */ /* 0x000fe20000010044 */
        /* <DEDUP_REMOVED lines=46> */
[--C-:B------:R-:W-:Y:S01]  /*daa0*/  HADD2.F32 R62, -RZ, R155.reuse.H0_H0 ;  /* 0x2000009bff3e7230 */ /* 0x100fe20000004100 */
[----:B------:R-:W-:Y:S01]  /*dab0*/  F2FP.SATFINITE.E4M3.F32.PACK_AB_MERGE_C R66, R81, R66, RZ ;  /* 0x000000425142723e */ /* 0x000fe200048070ff */
[----:B------:R-:W-:Y:S02]  /*dac0*/  HADD2.F32 R56, -RZ, R56.H1_H1 ;  /* 0x30000038ff387230 */ /* 0x000fe40000004100 */
[-C--:B------:R-:W-:Y:S01]  /*dad0*/  FMUL.FTZ R63, R60, R153.reuse ;  /* 0x000000993c3f7220 */ /* 0x080fe20000410000 */
[----:B------:R-:W-:Y:S02]  /*dae0*/  HADD2.F32 R155, -RZ, R155.H1_H1 ;  /* 0x3000009bff9b7230 */ /* 0x000fe40000004100 */
[-C--:B------:R-:W-:Y:S01]  /*daf0*/  FFMA.FTZ R50, R50, R62.reuse, -R65 ;  /* 0x0000003e32327223 */ /* 0x080fe20000010841 */
[----:B------:R-:W-:Y:S01]  /*db00*/  FFMA.FTZ R64, R61, R62, R64 ;  /* 0x0000003e3d407223 */ /* 0x000fe20000010040 */
[C---:B------:R-:W-:Y:S01]  /*db10*/  FMUL.FTZ R153, R56.reuse, R153 ;  /* 0x0000009938997220 */ /* 0x040fe20000410000 */
[----:B------:R-:W-:Y:S01]  /*db20*/  F2FP.F16.E4M3.UNPACK_B R62, R49 ;  /* 0x00000031ff3e723e */ /* 0x000fe200020006ff */
[-C--:B------:R-:W-:Y:S01]  /*db30*/  FFMA.FTZ R79, R56, R155.reuse, -R63 ;  /* 0x0000009b384f7223 */ /* 0x080fe2000001083f */
[----:B------:R-:W-:Y:S01]  /*db40*/  F2FP.SATFINITE.E4M3.F32.PACK_AB_MERGE_C R56, R67, R76, RZ ;  /* 0x0000004c4338723e */ /* 0x000fe200048070ff */
[----:B------:R-:W-:Y:S01]  /*db50*/  FFMA.FTZ R153, R60, R155, R153 ;  /* 0x0000009b3c997223 */ /* 0x000fe20000010099 */
[----:B------:R-:W-:Y:S01]  /*db60*/  F2FP.F16.E4M3.UNPACK_B R67, R48 ;  /* 0x00000030ff43723e */ /* 0x000fe200020006ff */
[----:B------:R-:W-:Y:S01]  /*db70*/  HADD2.F32 R63, -RZ, R62.H0_H0 ;  /* 0x2000003eff3f7230 */ /* 0x000fe20000004100 */
[----:B------:R-:W-:-:S02]  /*db80*/  F2FP.F16.E4M3.UNPACK_B R61, R55 ;  /* 0x00000037ff3d723e */ /* 0x000fc400020006ff */
[----:B------:R-:W-:Y:S01]  /*db90*/  F2FP.SATFINITE.E4M3.F32.PACK_AB_MERGE_C R58, R71, R68, R58 ;  /* 0x00000044473a723e */ /* 0x000fe2000480703a */
[----:B------:R-:W-:Y:S01]  /*dba0*/  HADD2.F32 R68, -RZ, R67.H0_H0 ;  /* 0x20000043ff447230 */ /* 0x000fe20000004100 */
[----:B------:R-:W-:Y:S01]  /*dbb0*/  F2FP.F16.E4M3.UNPACK_B R65, R46 ;  /* 0x0000002eff41723e */ /* 0x000fe200020006ff */
[----:B------:R-:W-:Y:S01]  /*dbc0*/  HADD2.F32 R60, -RZ, R61.H0_H0 ;  /* 0x2000003dff3c7230 */ /* 0x000fe20000004100 */
[----:B------:R-:W-:Y:S01]  /*dbd0*/  F2FP.SATFINITE.E4M3.F32.PACK_AB_MERGE_C R56, R79, R50, R56 ;  /* 0x000000324f38723e */ /* 0x000fe20004807038 */
        /* <DEDUP_REMOVED lines=11> */
[-C--:B------:R-:W-:Y:S01]  /*dc90*/  FMUL.FTZ R69, R64, R67.reuse ;  /* 0x0000004340457220 */ /* 0x080fe20000410000 */
[C---:B------:R-:W-:Y:S01]  /*dca0*/  FMUL.FTZ R67, R62.reuse, R67 ;  /* 0x000000433e437220 */ /* 0x040fe20000410000 */
[----:B------:R-:W-:Y:S02]  /*dcb0*/  F2FP.F16.E4M3.UNPACK_B R63, R49.H1 ;  /* 0x00000031ff3f723e */ /* 0x000fe400030006ff */
[----:B------:R-:W-:Y:S01]  /*dcc0*/  F2FP.F16.E4M3.UNPACK_B R66, R48.H1 ;  /* 0x00000030ff42723e */ /* 0x000fe200030006ff */
[----:B------:R-:W-:Y:S01]  /*dcd0*/  FFMA.FTZ R49, R62, R65, -R69 ;  /* 0x000000413e317223 */ /* 0x000fe20000010845 */
[----:B------:R-:W-:Y:S01]  /*dce0*/  F2FP.F16.E4M3.UNPACK_B R55, R55.H1 ;  /* 0x00000037ff37723e */ /* 0x000fe200030006ff */
[----:B------:R-:W-:Y:S01]  /*dcf0*/  FFMA.FTZ R76, R64, R65, R67 ;  /* 0x00000041404c7223 */ /* 0x000fe20000010043 */
[----:B------:R-:W-:Y:S01]  /*dd00*/  HADD2.F32 R62, -RZ, R63.H0_H0 ;  /* 0x2000003fff3e7230 */ /* 0x000fe20000004100 */
[----:B------:R-:W-:Y:S01]  /*dd10*/  F2FP.F16.E4M3.UNPACK_B R46, R46.H1 ;  /* 0x0000002eff2e723e */ /* 0x000fe200030006ff */
[----:B------:R-:W-:Y:S01]  /*dd20*/  HADD2.F32 R67, -RZ, R66.H0_H0 ;  /* 0x20000042ff437230 */ /* 0x000fe20000004100 */
[----:B------:R-:W-:Y:S01]  /*dd30*/  F2FP.F16.E4M3.UNPACK_B R68, R45.H1 ;  /* 0x0000002dff44723e */ /* 0x000fe200030006ff */
[----:B------:R-:W-:-:S02]  /*dd40*/  HADD2.F32 R48, -RZ, R55.H0_H0 ;  /* 0x20000037ff307230 */ /* 0x000fc40000004100 */
[----:B------:R-:W-:Y:S02]  /*dd50*/  HADD2.F32 R63, -RZ, R63.H1_H1 ;  /* 0x3000003fff3f7230 */ /* 0x000fe40000004100 */
[-C--:B------:R-:W-:Y:S01]  /*dd60*/  FMUL.FTZ R69, R62, R67.reuse ;  /* 0x000000433e457220 */ /* 0x080fe20000410000 */
[----:B------:R-:W-:Y:S02]  /*dd70*/  HADD2.F32 R66, -RZ, R66.H1_H1 ;  /* 0x30000042ff427230 */ /* 0x000fe40000004100 */
[----:B------:R-:W-:Y:S01]  /*dd80*/  FMUL.FTZ R67, R48, R67 ;  /* 0x0000004330437220 */ /* 0x000fe20000410000 */
[----:B------:R-:W-:Y:S02]  /*dd90*/  HADD2.F32 R55, -RZ, R55.H1_H1 ;  /* 0x30000037ff377230 */ /* 0x000fe40000004100 */
[--C-:B------:R-:W-:Y:S02]  /*dda0*/  HADD2.F32 R65, -RZ, R46.reuse.H0_H0 ;  /* 0x2000002eff417230 */ /* 0x100fe40000004100 */
[----:B------:R-:W-:-:S02]  /*ddb0*/  HADD2.F32 R64, -RZ, R46.H1_H1 ;  /* 0x3000002eff407230 */ /* 0x000fc40000004100 */
[-C--:B------:R-:W-:Y:S01]  /*ddc0*/  FMUL.FTZ R46, R63, R66.reuse ;  /* 0x000000423f2e7220 */ /* 0x080fe20000410000 */
[C---:B------:R-:W-:Y:S01]  /*ddd0*/  FMUL.FTZ R66, R55.reuse, R66 ;  /* 0x0000004237427220 */ /* 0x040fe20000410000 */
[----:B------:R-:W-:Y:S01]  /*dde0*/  FFMA.FTZ R77, R62, R65, R67 ;  /* 0x000000413e4d7223 */ /* 0x000fe20000010043 */
[----:B------:R-:W-:Y:S01]  /*ddf0*/  F2FP.F16.E4M3.UNPACK_B R67, R45 ;  /* 0x0000002dff43723e */ /* 0x000fe200020006ff */
[-C--:B------:R-:W-:Y:S01]  /*de00*/  FFMA.FTZ R78, R55, R64.reuse, -R46 ;  /* 0x00000040374e7223 */ /* 0x080fe2000001082e */
[----:B------:R-:W-:Y:S01]  /*de10*/  F2FP.F16.E4M3.UNPACK_B R46, R47 ;  /* 0x0000002fff2e723e */ /* 0x000fe200020006ff */
[----:B------:R-:W-:Y:S01]  /*de20*/  FFMA.FTZ R71, R48, R65, -R69 ;  /* 0x0000004130477223 */ /* 0x000fe20000010845 */
[-C--:B------:R-:W-:Y:S01]  /*de30*/  F2FP.F16.E4M3.UNPACK_B R55, R51.reuse ;  /* 0x00000033ff37723e */ /* 0x080fe200020006ff */
[----:B------:R-:W-:Y:S01]  /*de40*/  FFMA.FTZ R80, R63, R64, R66 ;  /* 0x000000403f507223 */ /* 0x000fe20000010042 */
[----:B------:R-:W-:Y:S01]  /*de50*/  F2FP.F16.E4M3.UNPACK_B R62, R51.H1 ;  /* 0x00000033ff3e723e */ /* 0x000fe200030006ff */
[----:B------:R-:W-:Y:S01]  /*de60*/  HADD2.F32 R48, -RZ, R46.H0_H0 ;  /* 0x2000002eff307230 */ /* 0x000fe20000004100 */
[----:B------:R-:W-:Y:S01]  /*de70*/  F2FP.F16.E4M3.UNPACK_B R47, R47.H1 ;  /* 0x0000002fff2f723e */ /* 0x000fe200030006ff */
[----:B------:R-:W-:Y:S01]  /*de80*/  HADD2.F32 R69, -RZ, R67.H0_H0 ;  /* 0x20000043ff457230 */ /* 0x000fe20000004100 */
[-C--:B------:R-:W-:Y:S01]  /*de90*/  F2FP.F16.E4M3.UNPACK_B R45, R44.reuse ;  /* 0x0000002cff2d723e */ /* 0x080fe200020006ff */
[----:B------:R-:W-:Y:S01]  /*dea0*/  HADD2.F32 R63, -RZ, R55.H0_H0 ;  /* 0x20000037ff3f7230 */ /* 0x000fe20000004100 */
[----:B------:R-:W-:Y:S01]  /*deb0*/  F2FP.F16.E4M3.UNPACK_B R64, R44.H1 ;  /* 0x0000002cff40723e */ /* 0x000fe200030006ff */
[----:B------:R-:W-:-:S02]  /*dec0*/  HADD2.F32 R44, -RZ, R62.H0_H0 ;  /* 0x2000003eff2c7230 */ /* 0x000fc40000004100 */
[-C--:B------:R-:W-:Y:S01]  /*ded0*/  FMUL.FTZ R82, R48, R69.reuse ;  /* 0x0000004530527220 */ /* 0x080fe20000410000 */
[--C-:B------:R-:W-:Y:S02]  /*dee0*/  HADD2.F32 R70, -RZ, R68.reuse.H0_H0 ;  /* 0x20000044ff467230 */ /* 0x100fe40000004100 */
[----:B------:R-:W-:Y:S01]  /*def0*/  FMUL.FTZ R79, R63, R69 ;  /* 0x000000453f4f7220 */ /* 0x000fe20000410000 */
[----:B------:R-:W-:Y:S01]  /*df00*/  HADD2.F32 R51, -RZ, R47.H0_H0 ;  /* 0x2000002fff337230 */ /* 0x000fe20000004100 */
[----:B------:R-:W-:Y:S01]  /*df10*/  F2FP.SATFINITE.E4M3.F32.PACK_AB_MERGE_C R71, R78, R71, RZ ;  /* 0x000000474e47723e */ /* 0x000fe200048070ff */
[----:B------:R-:W-:Y:S02]  /*df20*/  HADD2.F32 R65, -RZ, R45.H0_H0 ;  /* 0x2000002dff417230 */ /* 0x000fe40000004100 */
[-C--:B------:R-:W-:Y:S01]  /*df30*/  FMUL.FTZ R88, R44, R70.reuse ;  /* 0x000000462c587220 */ /* 0x080fe20000410000 */
[----:B------:R-:W-:Y:S02]  /*df40*/  HADD2.F32 R68, -RZ, R68.H1_H1 ;  /* 0x30000044ff447230 */ /* 0x000fe40000004100 */
[----:B------:R-:W-:Y:S01]  /*df50*/  FMUL.FTZ R69, R51, R70 ;  /* 0x0000004633457220 */ /* 0x000fe20000410000 */
[----:B------:R-:W-:-:S02]  /*df60*/  HADD2.F32 R47, -RZ, R47.H1_H1 ;  /* 0x3000002fff2f7230 */ /* 0x000fc40000004100 */
[-C--:B------:R-:W-:Y:S01]  /*df70*/  FFMA.FTZ R82, R63, R65.reuse, R82 ;  /* 0x000000413f527223 */ /* 0x080fe20000010052 */
[----:B------:R-:W-:Y:S02]  /*df80*/  HADD2.F32 R62, -RZ, R62.H1_H1 ;  /* 0x3000003eff3e7230 */ /* 0x000fe40000004100 */
[----:B------:R-:W-:Y:S01]  /*df90*/  FFMA.FTZ R79, R48, R65, -R79 ;  /* 0x00000041304f7223 */ /* 0x000fe2000001084f */
        /* <DEDUP_REMOVED lines=13> */
[-C--:B------:R-:W-:Y:S01]  /*e070*/  FFMA.FTZ R62, R62, R64.reuse, R63 ;  /* 0x000000403e3e7223 */ /* 0x080fe2000001003f */
[----:B------:R-:W-:Y:S01]  /*e080*/  FFMA.FTZ R47, R47, R64, -R48 ;  /* 0x000000402f2f7223 */ /* 0x000fe20000010830 */
[-C--:B------:R-:W-:Y:S01]  /*e090*/  FFMA.FTZ R46, R46, R45.reuse, -R51 ;  /* 0x0000002d2e2e7223 */ /* 0x080fe20000010833 */
[----:B------:R-:W-:Y:S01]  /*e0a0*/  FFMA.FTZ R45, R55, R45, R44 ;  /* 0x0000002d372d7223 */ /* 0x000fe2000001002c */
[----:B------:R-:W-:Y:S01]  /*e0b0*/  F2FP.SATFINITE.E4M3.F32.PACK_AB_MERGE_C R49, R49, R60, R71 ;  /* 0x0000003c3131723e */ /* 0x000fe20004807047 */
[----:B------:R-:W-:Y:S01]  /*e0c0*/  IMAD.MOV.U32 R44, RZ, RZ, R58 ;  /* 0x000000ffff2c7224 */ /* 0x000fe200078e003a */
[----:B------:R-:W-:Y:S01]  /*e0d0*/  F2FP.SATFINITE.E4M3.F32.PACK_AB_MERGE_C R62, R62, R69, RZ ;  /* 0x000000453e3e723e */ /* 0x000fe200048070ff */
[----:B------:R-:W-:Y:S01]  /*e0e0*/  IMAD.MOV.U32 R48, RZ, RZ, R59 ;  /* 0x000000ffff307224 */ /* 0x000fe200078e003b */
[----:B------:R-:W-:-:S02]  /*e0f0*/  F2FP.SATFINITE.E4M3.F32.PACK_AB_MERGE_C R47, R47, R88, RZ ;  /* 0x000000582f2f723e */ /* 0x000fc400048070ff */
[----:B------:R-:W-:Y:S02]  /*e100*/  F2FP.SATFINITE.E4M3.F32.PACK_AB_MERGE_C R76, R76, R61, R77 ;  /* 0x0000003d4c4c723e */ /* 0x000fe4000480704d */
[----:B------:R-:W-:Y:S01]  /*e110*/  F2FP.SATFINITE.E4M3.F32.PACK_AB_MERGE_C R51, R45, R82, R62 ;  /* 0x000000522d33723e */ /* 0x000fe2000480703e */
[----:B------:R-:W-:Y:S01]  /*e120*/  IMAD.MOV.U32 R45, RZ, RZ, R49 ;  /* 0x000000ffff2d7224 */ /* 0x000fe200078e0031 */
[----:B------:R-:W-:Y:S01]  /*e130*/  F2FP.SATFINITE.E4M3.F32.PACK_AB_MERGE_C R47, R46, R79, R47 ;  /* 0x0000004f2e2f723e */ /* 0x000fe2000480702f */
[----:B------:R-:W-:Y:S01]  /*e140*/  IMAD.MOV.U32 R49, RZ, RZ, R76 ;  /* 0x000000ffff317224 */ /* 0x000fe200078e004c */
[----:B------:R-:W-:-:S07]  /*e150*/  MOV R46, R56 ;  /* 0x00000038002e7202 */ /* 0x000fce0000000f00 */
.L_x_2477:
[----:B------:R-:W-:Y:S05]  /*e160*/  BSYNC B2 ;  /* 0x0000000000027941 */ /* 0x000fea0003800000 */
.L_x_2476:
        /* <DEDUP_REMOVED lines=10> */
.L_x_2475:
[----:B------:R-:W-:Y:S05]  /*e210*/  BSYNC B1 ;  /* 0x0000000000017941 */ /* 0x000fea0003800000 */
.L_x_2474:
        /* <DEDUP_REMOVED lines=32> */
[----:B-1----:R-:W-:Y:S01]  /*e420*/  IMAD.MOV.U32 R61, RZ, RZ, R48 ;  /* 0x000000ffff3d7224 */ /* 0x002fe200078e0030 */
[----:B------:R-:W-:Y:S01]  /*e430*/  LOP3.LUT R59, R85, 0xff0000ff, RZ, 0xc0, !PT ;  /* 0xff0000ff553b7812 */ /* 0x000fe200078ec0ff */
[----:B------:R-:W-:Y:S01]  /*e440*/  IMAD.MOV.U32 R56, RZ, RZ, R50 ;  /* 0x000000ffff387224 */ /* 0x000fe200078e0032 */
[----:B------:R-:W-:Y:S01]  /*e450*/  SHF.R.U32.HI R68, RZ, 0x10, R85 ;  /* 0x00000010ff447819 */ /* 0x000fe20000011655 */
[----:B------:R-:W-:Y:S01]  /*e460*/  IMAD.SHL.U32 R63, R63, 0x100, RZ ;  /* 0x000001003f3f7824 */ /* 0x000fe200078e00ff */
[----:B------:R-:W-:Y:S01]  /*e470*/  SHF.L.U32 R44, R55, 0x8, RZ ;  /* 0x00000008372c7819 */ /* 0x000fe200000006ff */
[----:B------:R-:W-:Y:S01]  /*e480*/  IMAD.MOV.U32 R55, RZ, RZ, R46 ;  /* 0x000000ffff377224 */ /* 0x000fe200078e002e */
[----:B------:R-:W-:-:S02]  /*e490*/  SHF.R.U32.HI R65, RZ, 0x8, R73 ;  /* 0x00000008ff417819 */ /* 0x000fc40000011649 */
[----:B------:R-:W-:Y:S01]  /*e4a0*/  LOP3.LUT R44, R59, 0xff00, R44, 0xf8, !PT ;  /* 0x0000ff003b2c7812 */ /* 0x000fe200078ef82c */
[----:B------:R-:W-:Y:S01]  /*e4b0*/  IMAD.U32 R59, R68, 0x10000, RZ ;  /* 0x00010000443b7824 */ /* 0x000fe200078e00ff */
[----:B------:R-:W-:Y:S01]  /*e4c0*/  LOP3.LUT R60, R87, 0xff0000ff, RZ, 0xc0, !PT ;  /* 0xff0000ff573c7812 */ /* 0x000fe200078ec0ff */
[----:B------:R-:W-:Y:S01]  /*e4d0*/  IMAD.SHL.U32 R65, R65, 0x100, RZ ;  /* 0x0000010041417824 */ /* 0x000fe200078e00ff */
[----:B------:R-:W-:Y:S02]  /*e4e0*/  SHF.R.U32.HI R66, RZ, 0x10, R87 ;  /* 0x00000010ff427819 */ /* 0x000fe40000011657 */
[----:B------:R-:W-:Y:S02]  /*e4f0*/  SHF.R.U32.HI R67, RZ, 0x8, R75 ;  /* 0x00000008ff437819 */ /* 0x000fe4000001164b */
[----:B------:R-:W-:Y:S02]  /*e500*/  LOP3.LUT R62, R73, 0xff0000ff, RZ, 0xc0, !PT ;  /* 0xff0000ff493e7812 */ /* 0x000fe400078ec0ff */
[----:B------:R-:W-:Y:S01]  /*e510*/  LOP3.LUT R60, R60, 0xff00, R63, 0xf8, !PT ;  /* 0x0000ff003c3c7812 */ /* 0x000fe200078ef83f */
[----:B------:R-:W-:Y:S01]  /*e520*/  IMAD.U32 R63, R66, 0x10000, RZ ;  /* 0x00010000423f7824 */ /* 0x000fe200078e00ff */
[----:B------:R-:W-:-:S02]  /*e530*/  LOP3.LUT R64, R75, 0xff0000ff, RZ, 0xc0, !PT ;  /* 0xff0000ff4b407812 */ /* 0x000fc400078ec0ff */
[----:B------:R-:W-:Y:S02]  /*e540*/  SHF.L.U32 R67, R67, 0x8, RZ ;  /* 0x0000000843437819 */ /* 0x000fe400000006ff */
[----:B------:R-:W-:Y:S02]  /*e550*/  LOP3.LUT R48, R44, 0xff0000, R59, 0xf8, !PT ;  /* 0x00ff00002c307812 */ /* 0x000fe400078ef83b */
[----:B------:R-:W-:Y:S02]  /*e560*/  LOP3.LUT R50, R62, 0xff00, R65, 0xf8, !PT ;  /* 0x0000ff003e327812 */ /* 0x000fe400078ef841 */
[----:B------:R-:W-:Y:S02]  /*e570*/  F2FP.F16.E4M3.UNPACK_B R66, R147.H1 ;  /* 0x00000093ff42723e */ /* 0x000fe400030006ff */
[----:B------:R-:W-:Y:S02]  /*e580*/  F2FP.F16.E4M3.UNPACK_B R59, R58.H1 ;  /* 0x0000003aff3b723e */ /* 0x000fe400030006ff */
[----:B------:R-:W-:Y:S01]  /*e590*/  F2FP.F16.E4M3.UNPACK_B R62, R61.H1 ;  /* 0x0000003dff3e723e */ /* 0x000fe200030006ff */
[--C-:B------:R-:W-:Y:S01]  /*e5a0*/  HADD2.F32 R46, -RZ, R66.reuse.H0_H0 ;  /* 0x20000042ff2e7230 */ /* 0x100fe20000004100 */
[----:B------:R-:W-:Y:S01]  /*e5b0*/  LOP3.LUT R68, R64, 0xff00, R67, 0xf8, !PT ;  /* 0x0000ff0040447812 */ /* 0x000fe200078ef843 */
[----:B------:R-:W-:Y:S01]  /*e5c0*/  HADD2.F32 R66, -RZ, R66.H1_H1 ;  /* 0x30000042ff427230 */ /* 0x000fe20000004100 */
[----:B------:R-:W-:-:S02]  /*e5d0*/  SHF.R.U32.HI R70, RZ, 0x10, R73 ;  /* 0x00000010ff467819 */ /* 0x000fc40000011649 */
[----:B------:R-:W-:Y:S01]  /*e5e0*/  LOP3.LUT R44, R60, 0xff0000, R63, 0xf8, !PT ;  /* 0x00ff00003c2c7812 */ /* 0x000fe200078ef83f */
[--C-:B------:R-:W-:Y:S01]  /*e5f0*/  HADD2.F32 R60, -RZ, R59.reuse.H0_H0 ;  /* 0x2000003bff3c7230 */ /* 0x100fe20000004100 */
[----:B------:R-:W-:Y:S01]  /*e600*/  F2FP.F16.E4M3.UNPACK_B R64, R149.H1 ;  /* 0x00000095ff40723e */ /* 0x000fe200030006ff */
[----:B------:R-:W-:Y:S01]  /*e610*/  HADD2.F32 R63, -RZ, R62.H0_H0 ;  /* 0x2000003eff3f7230 */ /* 0x000fe20000004100 */
[----:B------:R-:W-:Y:S01]  /*e620*/  F2FP.F16.E4M3.UNPACK_B R147, R147 ;  /* 0x00000093ff93723e */ /* 0x000fe200020006ff */
[----:B------:R-:W-:Y:S02]  /*e630*/  IMAD.U32 R67, R70, 0x10000, RZ ;  /* 0x0001000046437824 */ /* 0x000fe400078e00ff */
[CC--:B------:R-:W-:Y:S01]  /*e640*/  FMUL.FTZ R70, R60.reuse, R46.reuse ;  /* 0x0000002e3c467220 */ /* 0x0c0fe20000410000 */
[--C-:B------:R-:W-:Y:S02]  /*e650*/  HADD2.F32 R65, -RZ, R64.reuse.H0_H0 ;  /* 0x20000040ff417230 */ /* 0x100fe40000004100 */
[C---:B------:R-:W-:Y:S01]  /*e660*/  FMUL.FTZ R71, R63.reuse, R46 ;  /* 0x0000002e3f477220 */ /* 0x040fe20000410000 */
[----:B------:R-:W-:Y:S01]  /*e670*/  F2FP.F16.E4M3.UNPACK_B R61, R61 ;  /* 0x0000003dff3d723e */ /* 0x000fe200020006ff */
[----:B------:R-:W-:Y:S01]  /*e680*/  HADD2.F32 R64, -RZ, R64.H1_H1 ;  /* 0x30000040ff407230 */ /* 0x000fe20000004100 */
[----:B------:R-:W-:Y:S01]  /*e690*/  F2FP.F16.E4M3.UNPACK_B R58, R58 ;  /* 0x0000003aff3a723e */ /* 0x000fe200020006ff */
[-C--:B------:R-:W-:Y:S01]  /*e6a0*/  FFMA.FTZ R70, R63, R65.reuse, R70 ;  /* 0x000000413f467223 */ /* 0x080fe20000010046 */
[----:B------:R-:W-:Y:S01]  /*e6b0*/  FFMA.FTZ R71, R60, R65, -R71 ;  /* 0x000000413c477223 */ /* 0x000fe20000010847 */
[----:B------:R-:W-:Y:S01]  /*e6c0*/  HADD2.F32 R63, -RZ, R62.H1_H1 ;  /* 0x3000003eff3f7230 */ /* 0x000fe20000004100 */
[----:B------:R-:W-:Y:S01]  /*e6d0*/  LOP3.LUT R50, R50, 0xff0000, R67, 0xf8, !PT ;  /* 0x00ff000032327812 */ /* 0x000fe200078ef843 */
[----:B------:R-:W-:Y:S01]  /*e6e0*/  HADD2.F32 R60, -RZ, R59.H1_H1 ;  /* 0x3000003bff3c7230 */ /* 0x000fe20000004100 */
[----:B------:R-:W-:Y:S01]  /*e6f0*/  F2FP.F16.E4M3.UNPACK_B R149, R149 ;  /* 0x00000095ff95723e */ /* 0x000fe200020006ff */
[----:B------:R-:W-:-:S02]  /*e700*/  HADD2.F32 R65, -RZ, R147.H0_H0 ;  /* 0x20000093ff417230 */ /* 0x000fc40000004100 */
[CC--:B------:R-:W-:Y:S01]  /*e710*/  FMUL.FTZ R67, R63.reuse, R66.reuse ;  /* 0x000000423f437220 */ /* 0x0c0fe20000410000 */
[----:B------:R-:W-:Y:S02]  /*e720*/  HADD2.F32 R62, -RZ, R61.H0_H0 ;  /* 0x2000003dff3e7230 */ /* 0x000fe40000004100 */
[C---:B------:R-:W-:Y:S01]  /*e730*/  FMUL.FTZ R66, R60.reuse, R66 ;  /* 0x000000423c427220 */ /* 0x040fe20000410000 */
[----:B------:R-:W-:Y:S01]  /*e740*/  HADD2.F32 R59, -RZ, R58.H0_H0 ;  /* 0x2000003aff3b7230 */ /* 0x000fe20000004100 */
[----:B------:R-:W-:Y:S01]  /*e750*/  SHF.R.U32.HI R69, RZ, 0x10, R75 ;  /* 0x00000010ff457819 */ /* 0x000fe2000001164b */
[-C--:B------:R-:W-:Y:S01]  /*e760*/  FFMA.FTZ R72, R60, R64.reuse, -R67 ;  /* 0x000000403c487223 */ /* 0x080fe20000010843 */
[----:B------:R-:W-:Y:S01]  /*e770*/  FFMA.FTZ R73, R63, R64, R66 ;  /* 0x000000403f497223 */ /* 0x000fe20000010042 */
[----:B------:R-:W-:Y:S02]  /*e780*/  HADD2.F32 R60, -RZ, R149.H0_H0 ;  /* 0x20000095ff3c7230 */ /* 0x000fe40000004100 */
[----:B------:R-:W-:Y:S01]  /*e790*/  FMUL.FTZ R64, R62, R65 ;  /* 0x000000413e407220 */ /* 0x000fe20000410000 */
[----:B------:R-:W-:-:S02]  /*e7a0*/  HADD2.F32 R147, -RZ, R147.H1_H1 ;  /* 0x30000093ff937230 */ /* 0x000fc40000004100 */
[C---:B------:R-:W-:Y:S01]  /*e7b0*/  FMUL.FTZ R65, R59.reuse, R65 ;  /* 0x000000413b417220 */ /* 0x040fe20000410000 */
[----:B------:R-:W-:Y:S02]  /*e7c0*/  HADD2.F32 R61, -RZ, R61.H1_H1 ;  /* 0x3000003dff3d7230 */ /* 0x000fe40000004100 */
[-C--:B------:R-:W-:Y:S01]  /*e7d0*/  FFMA.FTZ R66, R59, R60.reuse, -R64 ;  /* 0x0000003c3b427223 */ /* 0x080fe20000010840 */
[----:B------:R-:W-:Y:S02]  /*e7e0*/  IMAD.U32 R69, R69, 0x10000, RZ ;  /* 0x0001000045457824 */ /* 0x000fe400078e00ff */
[----:B------:R-:W-:Y:S01]  /*e7f0*/  FFMA.FTZ R67, R62, R60, R65 ;  /* 0x0000003c3e437223 */ /* 0x000fe20000010041 */
[----:B------:R-:W-:Y:S02]  /*e800*/  HADD2.F32 R58, -RZ, R58.H1_H1 ;  /* 0x3000003aff3a7230 */ /* 0x000fe40000004100 */
[----:B------:R-:W-:Y:S01]  /*e810*/  FMUL.FTZ R63, R61, R147 ;  /* 0x000000933d3f7220 */ /* 0x000fe20000410000 */
[----:B------:R-:W-:Y:S01]  /*e820*/  HADD2.F32 R149, -RZ, R149.H1_H1 ;  /* 0x30000095ff957230 */ /* 0x000fe20000004100 */
[----:B------:R-:W-:-:S02]  /*e830*/  F2FP.F16.E4M3.UNPACK_B R59, R148.H1 ;  /* 0x00000094ff3b723e */ /* 0x000fc400030006ff */
[----:B------:R-:W-:Y:S02]  /*e840*/  F2FP.F16.E4M3.UNPACK_B R60, R56.H1 ;  /* 0x00000038ff3c723e */ /* 0x000fe400030006ff */
[----:B------:R-:W-:Y:S01]  /*e850*/  LOP3.LUT R46, R68, 0xff0000, R69, 0xf8, !PT ;  /* 0x00ff0000442e7812 */ /* 0x000fe200078ef845 */
[C---:B------:R-:W-:Y:S01]  /*e860*/  FMUL.FTZ R68, R58.reuse, R147 ;  /* 0x000000933a447220 */ /* 0x040fe20000410000 */
[----:B------:R-:W-:Y:S01]  /*e870*/  FFMA.FTZ R69, R58, R149, -R63 ;  /* 0x000000953a457223 */ /* 0x000fe2000001083f */
[----:B------:R-:W-:Y:S01]  /*e880*/  F2FP.F16.E4M3.UNPACK_B R63, R150.H1 ;  /* 0x00000096ff3f723e */ /* 0x000fe200030006ff */
[--C-:B------:R-:W-:Y:S01]  /*e890*/  HADD2.F32 R64, -RZ, R59.reuse.H0_H0 ;  /* 0x2000003bff407230 */ /* 0x100fe20000004100 */
[----:B------:R-:W-:Y:S01]  /*e8a0*/  F2FP.F16.E4M3.UNPACK_B R58, R55.H1 ;  /* 0x00000037ff3a723e */ /* 0x000fe200030006ff */
[----:B------:R-:W-:Y:S02]  /*e8b0*/  HADD2.F32 R62, -RZ, R60.H0_H0 ;  /* 0x2000003cff3e7230 */ /* 0x000fe40000004100 */
[----:B------:R-:W-:Y:S01]  /*e8c0*/  FFMA.FTZ R68, R61, R149, R68 ;  /* 0x000000953d447223 */ /* 0x000fe20000010044 */
[----:B------:R-:W-:Y:S01]  /*e8d0*/  HADD2.F32 R65, -RZ, R59.H1_H1 ;  /* 0x3000003bff417230 */ /* 0x000fe20000004100 */
[----:B------:R-:W-:Y:S01]  /*e8e0*/  F2FP.F16.E4M3.UNPACK_B R148, R148 ;  /* 0x00000094ff94723e */ /* 0x000fe200020006ff */
[----:B------:R-:W-:-:S02]  /*e8f0*/  HADD2.F32 R59, -RZ, R58.H0_H0 ;  /* 0x2000003aff3b7230 */ /* 0x000fc40000004100 */
[-C--:B------:R-:W-:Y:S01]  /*e900*/  FMUL.FTZ R74, R62, R64.reuse ;  /* 0x000000403e4a7220 */ /* 0x080fe20000410000 */
[--C-:B------:R-:W-:Y:S01]  /*e910*/  HADD2.F32 R61, -RZ, R63.reuse.H0_H0 ;  /* 0x2000003fff3d7230 */ /* 0x100fe20000004100 */
        /* <DEDUP_REMOVED lines=8> */
[----:B------:R-:W-:Y:S01]  /*e9a0*/  FMUL.FTZ R79, R58, R65 ;  /* 0x000000413a4f7220 */ /* 0x000fe20000410000 */
[----:B------:R-:W-:Y:S01]  /*e9b0*/  FFMA.FTZ R65, R62, R61, R75 ;  /* 0x0000003d3e417223 */ /* 0x000fe2000001004b */
[----:B------:R-:W-:Y:S01]  /*e9c0*/  FFMA.FTZ R77, R58, R63, -R59 ;  /* 0x0000003f3a4d7223 */ /* 0x000fe2000001083b */
[----:B------:R-:W-:Y:S01]  /*e9d0*/  F2FP.F16.E4M3.UNPACK_B R58, R56 ;  /* 0x00000038ff3a723e */ /* 0x000fe200020006ff */
[----:B------:R-:W-:-:S02]  /*e9e0*/  HADD2.F32 R61, -RZ, R148.H0_H0 ;  /* 0x20000094ff3d7230 */ /* 0x000fc40000004100 */
[----:B------:R-:W-:Y:S01]  /*e9f0*/  FFMA.FTZ R78, R60, R63, R79 ;  /* 0x0000003f3c4e7223 */ /* 0x000fe2000001004f */
[--C-:B------:R-:W-:Y:S01]  /*ea00*/  HADD2.F32 R56, -RZ, R55.reuse.H0_H0 ;  /* 0x20000037ff387230 */ /* 0x100fe20000004100 */
[----:B------:R-:W-:Y:S01]  /*ea10*/  F2FP.SATFINITE.E4M3.F32.PACK_AB_MERGE_C R76, R77, R76, RZ ;  /* 0x0000004c4d4c723e */ /* 0x000fe200048070ff */
[----:B------:R-:W-:Y:S02]  /*ea20*/  HADD2.F32 R59, -RZ, R58.H0_H0 ;  /* 0x2000003aff3b7230 */ /* 0x000fe40000004100 */
[----:B------:R-:W-:Y:S02]  /*ea30*/  HADD2.F32 R148, -RZ, R148.H1_H1 ;  /* 0x30000094ff947230 */ /* 0x000fe40000004100 */
[-C--:B------:R-:W-:Y:S01]  /*ea40*/  FMUL.FTZ R62, R56, R61.reuse ;  /* 0x0000003d383e7220 */ /* 0x080fe20000410000 */
[----:B------:R-:W-:Y:S02]  /*ea50*/  HADD2.F32 R55, -RZ, R55.H1_H1 ;  /* 0x30000037ff377230 */ /* 0x000fe40000004100 */
[----:B------:R-:W-:Y:S01]  /*ea60*/  FMUL.FTZ R63, R59, R61 ;  /* 0x0000003d3b3f7220 */ /* 0x000fe20000410000 */
[----:B------:R-:W-:Y:S01]  /*ea70*/  HADD2.F32 R60, -RZ, R150.H0_H0 ;  /* 0x20000096ff3c7230 */ /* 0x000fe20000004100 */
[----:B------:R-:W-:Y:S01]  /*ea80*/  F2FP.SATFINITE.E4M3.F32.PACK_AB_MERGE_C R78, R78, R65, RZ ;  /* 0x000000414e4e723e */ /* 0x000fe200048070ff */
[----:B------:R-:W-:-:S02]  /*ea90*/  HADD2.F32 R58, -RZ, R58.H1_H1 ;  /* 0x3000003aff3a7230 */ /* 0x000fc40000004100 */
[----:B------:R-:W-:Y:S01]  /*eaa0*/  FMUL.FTZ R61, R55, R148 ;  /* 0x00000094373d7220 */ /* 0x000fe20000410000 */
[----:B------:R-:W-:Y:S02]  /*eab0*/  HADD2.F32 R150, -RZ, R150.H1_H1 ;  /* 0x30000096ff967230 */ /* 0x000fe40000004100 */
[-C--:B------:R-:W-:Y:S01]  /*eac0*/  FFMA.FTZ R74, R59, R60.reuse, R62 ;  /* 0x0000003c3b4a7223 */ /* 0x080fe2000001003e */
[----:B------:R-:W-:Y:S01]  /*ead0*/  FFMA.FTZ R56, R56, R60, -R63 ;  /* 0x0000003c38387223 */ /* 0x000fe2000001083f */
[C---:B------:R-:W-:Y:S01]  /*eae0*/  FMUL.FTZ R64, R58.reuse, R148 ;  /* 0x000000943a407220 */ /* 0x040fe20000410000 */
[----:B------:R-:W-:Y:S01]  /*eaf0*/  F2FP.F16.E4M3.UNPACK_B R62, R49 ;  /* 0x00000031ff3e723e */ /* 0x000fe200020006ff */
[----:B------:R-:W-:Y:S01]  /*eb00*/  FFMA.FTZ R75, R58, R150, R61 ;  /* 0x000000963a4b7223 */ /* 0x000fe2000001003d */
[----:B------:R-:W-:Y:S01]  /*eb10*/  F2FP.SATFINITE.E4M3.F32.PACK_AB_MERGE_C R58, R73, R70, RZ ;  /* 0x00000046493a723e */ /* 0x000fe200048070ff */
[----:B------:R-:W-:Y:S01]  /*eb20*/  FFMA.FTZ R55, R55, R150, -R64 ;  /* 0x0000009637377223 */ /* 0x000fe20000010840 */
[----:B------:R-:W-:Y:S01]  /*eb30*/  F2FP.F16.E4M3.UNPACK_B R65, R50 ;  /* 0x00000032ff41723e */ /* 0x000fe200020006ff */
[--C-:B------:R-:W-:Y:S01]  /*eb40*/  HADD2.F32 R63, -RZ, R62.reuse.H0_H0 ;  /* 0x2000003eff3f7230 */ /* 0x100fe20000004100 */
[----:B------:R-:W-:Y:S01]  /*eb50*/  F2FP.F16.E4M3.UNPACK_B R60, R45 ;  /* 0x0000002dff3c723e */ /* 0x000fe200020006ff */
[----:B------:R-:W-:Y:S01]  /*eb60*/  HADD2.F32 R62, -RZ, R62.H1_H1 ;  /* 0x3000003eff3e7230 */ /* 0x000fe20000004100 */
[----:B------:R-:W-:Y:S01]  /*eb70*/  F2FP.SATFINITE.E4M3.F32.PACK_AB_MERGE_C R58, R68, R67, R58 ;  /* 0x00000043443a723e */ /* 0x000fe2000480703a */
[--C-:B------:R-:W-:Y:S01]  /*eb80*/  HADD2.F32 R68, -RZ, R65.reuse.H0_H0 ;  /* 0x20000041ff447230 */ /* 0x100fe20000004100 */
[----:B------:R-:W-:Y:S01]  /*eb90*/  F2FP.SATFINITE.E4M3.F32.PACK_AB_MERGE_C R59, R72, R71, RZ ;  /* 0x00000047483b723e */ /* 0x000fe200048070ff */
[----:B------:R-:W-:Y:S01]  /*eba0*/  HADD2.F32 R61, -RZ, R60.H0_H0 ;  /* 0x2000003cff3d7230 */ /* 0x000fe20000004100 */
[----:B------:R-:W-:Y:S01]  /*ebb0*/  F2FP.F16.E4M3.UNPACK_B R64, R48 ;  /* 0x00000030ff40723e */ /* 0x000fe200020006ff */
[----:B------:R-:W-:Y:S01]  /*ebc0*/  HADD2.F32 R65, -RZ, R65.H1_H1 ;  /* 0x30000041ff417230 */ /* 0x000fe20000004100 */
[----:B------:R-:W-:Y:S01]  /*ebd0*/  F2FP.SATFINITE.E4M3.F32.PACK_AB_MERGE_C R59, R69, R66, R59 ;  /* 0x00000042453b723e */ /* 0x000fe2000480703b */
[-C--:B------:R-:W-:Y:S01]  /*ebe0*/  FMUL.FTZ R70, R63, R68.reuse ;  /* 0x000000443f467220 */ /* 0x080fe20000410000 */
[----:B------:R-:W-:Y:S01]  /*ebf0*/  FMUL.FTZ R68, R61, R68 ;  /* 0x000000443d447220 */ /* 0x000fe20000410000 */
[----:B------:R-:W-:-:S02]  /*ec00*/  HADD2.F32 R66, -RZ, R64.H0_H0 ;  /* 0x20000040ff427230 */ /* 0x000fc40000004100 */
[----:B------:R-:W-:Y:S01]  /*ec10*/  FMUL.FTZ R67, R62, R65 ;  /* 0x000000413e437220 */ /* 0x000fe20000410000 */
[----:B------:R-:W-:Y:S01]  /*ec20*/  HADD2.F32 R60, -RZ, R60.H1_H1 ;  /* 0x3000003cff3c7230 */ /* 0x000fe20000004100 */
[----:B------:R-:W-:Y:S01]  /*ec30*/  F2FP.F16.E4M3.UNPACK_B R45, R45.H1 ;  /* 0x0000002dff2d723e */ /* 0x000fe200030006ff */
[-C--:B------:R-:W-:Y:S01]  /*ec40*/  FFMA.FTZ R68, R63, R66.reuse, R68 ;  /* 0x000000423f447223 */ /* 0x080fe20000010044 */
[----:B------:R-:W-:Y:S02]  /*ec50*/  HADD2.F32 R63, -RZ, R64.H1_H1 ;  /* 0x30000040ff3f7230 */ /* 0x000fe40000004100 */
[----:B------:R-:W-:Y:S01]  /*ec60*/  FFMA.FTZ R70, R61, R66, -R70 ;  /* 0x000000423d467223 */ /* 0x000fe20000010846 */
[C---:B------:R-:W-:Y:S01]  /*ec70*/  FMUL.FTZ R65, R60.reuse, R65 ;  /* 0x000000413c417220 */ /* 0x040fe20000410000 */
[----:B------:R-:W-:Y:S01]  /*ec80*/  F2FP.F16.E4M3.UNPACK_B R61, R49.H1 ;  /* 0x00000031ff3d723e */ /* 0x000fe200030006ff */
[----:B------:R-:W-:Y:S02]  /*ec90*/  HADD2.F32 R49, -RZ, R45.H0_H0 ;  /* 0x2000002dff317230 */ /* 0x000fe40000004100 */
[-C--:B------:R-:W-:Y:S01]  /*eca0*/  FFMA.FTZ R69, R60, R63.reuse, -R67 ;  /* 0x0000003f3c457223 */ /* 0x080fe20000010843 */
[----:B------:R-:W-:Y:S01]  /*ecb0*/  F2FP.F16.E4M3.UNPACK_B R60, R50.H1 ;  /* 0x00000032ff3c723e */ /* 0x000fe200030006ff */
[----:B------:R-:W-:Y:S01]  /*ecc0*/  FFMA.FTZ R71, R62, R63, R65 ;  /* 0x0000003f3e477223 */ /* 0x000fe20000010041 */
[--C-:B------:R-:W-:Y:S01]  /*ecd0*/  HADD2.F32 R50, -RZ, R61.reuse.H0_H0 ;  /* 0x2000003dff327230 */ /* 0x100fe20000004100 */
[----:B------:R-:W-:Y:S01]  /*ece0*/  F2FP.F16.E4M3.UNPACK_B R48, R48.H1 ;  /* 0x00000030ff30723e */ /* 0x000fe200030006ff */
[----:B------:R-:W-:Y:S01]  /*ecf0*/  HADD2.F32 R61, -RZ, R61.H1_H1 ;  /* 0x3000003dff3d7230 */ /* 0x000fe20000004100 */
[----:B------:R-:W-:Y:S01]  /*ed00*/  F2FP.SATFINITE.E4M3.F32.PACK_AB_MERGE_C R56, R55, R56, R76 ;  /* 0x000000383738723e */ /* 0x000fe2000480704c */
[--C-:B------:R-:W-:Y:S01]  /*ed10*/  HADD2.F32 R62, -RZ, R60.reuse.H0_H0 ;  /* 0x2000003cff3e7230 */ /* 0x100fe20000004100 */
[----:B------:R-:W-:Y:S01]  /*ed20*/  F2FP.SATFINITE.E4M3.F32.PACK_AB_MERGE_C R55, R75, R74, R78 ;  /* 0x0000004a4b37723e */ /* 0x000fe2000480704e */
[----:B------:R-:W-:Y:S01]  /*ed30*/  HADD2.F32 R64, -RZ, R60.H1_H1 ;  /* 0x3000003cff407230 */ /* 0x000fe20000004100 */
[----:B------:R-:W-:Y:S01]  /*ed40*/  F2FP.F16.E4M3.UNPACK_B R65, R46.H1 ;  /* 0x0000002eff41723e */ /* 0x000fe200030006ff */
[----:B------:R-:W-:-:S02]  /*ed50*/  HADD2.F32 R45, -RZ, R45.H1_H1 ;  /* 0x3000002dff2d7230 */ /* 0x000fc40000004100 */
[CC--:B------:R-:W-:Y:S01]  /*ed60*/  FMUL.FTZ R66, R50.reuse, R62.reuse ;  /* 0x0000003e32427220 */ /* 0x0c0fe20000410000 */
[--C-:B------:R-:W-:Y:S02]  /*ed70*/  HADD2.F32 R60, -RZ, R48.reuse.H0_H0 ;  /* 0x20000030ff3c7230 */ /* 0x100fe40000004100 */
[----:B------:R-:W-:Y:S01]  /*ed80*/  FMUL.FTZ R63, R49, R62 ;  /* 0x0000003e313f7220 */ /* 0x000fe20000410000 */
[----:B------:R-:W-:Y:S02]  /*ed90*/  HADD2.F32 R48, -RZ, R48.H1_H1 ;  /* 0x30000030ff307230 */ /* 0x000fe40000004100 */
[-C--:B------:R-:W-:Y:S01]  /*eda0*/  FMUL.FTZ R62, R61, R64.reuse ;  /* 0x000000403d3e7220 */ /* 0x080fe20000410000 */
[C---:B------:R-:W-:Y:S01]  /*edb0*/  FMUL.FTZ R64, R45.reuse, R64 ;  /* 0x000000402d407220 */ /* 0x040fe20000410000 */
[----:B------:R-:W-:Y:S01]  /*edc0*/  FFMA.FTZ R73, R50, R60, R63 ;  /* 0x0000003c32497223 */ /* 0x000fe2000001003f */
[----:B------:R-:W-:Y:S01]  /*edd0*/  F2FP.F16.E4M3.UNPACK_B R50, R51 ;  /* 0x00000033ff32723e */ /* 0x000fe200020006ff */
[-C--:B------:R-:W-:Y:S01]  /*ede0*/  FFMA.FTZ R75, R45, R48.reuse, -R62 ;  /* 0x000000302d4b7223 */ /* 0x080fe2000001083e */
[----:B------:R-:W-:Y:S01]  /*edf0*/  FFMA.FTZ R74, R61, R48, R64 ;  /* 0x000000303d4a7223 */ /* 0x000fe20000010040 */
[----:B------:R-:W-:Y:S01]  /*ee00*/  F2FP.F16.E4M3.UNPACK_B R64, R46 ;  /* 0x0000002eff40723e */ /* 0x000fe200020006ff */
[----:B------:R-:W-:Y:S01]  /*ee10*/  FFMA.FTZ R72, R49, R60, -R66 ;  /* 0x0000003c31487223 */ /* 0x000fe20000010842 */
        /* <DEDUP_REMOVED lines=30> */
[CC--:B------:R-:W-:Y:S01]  /*f000*/  FMUL.FTZ R48, R50.reuse, R64.reuse ;  /* 0x0000004032307220 */ /* 0x0c0fe20000410000 */
[----:B------:R-:W-:Y:S02]  /*f010*/  HADD2.F32 R46, -RZ, R46.H1_H1 ;  /* 0x3000002eff2e7230 */ /* 0x000fe40000004100 */
[----:B------:R-:W-:Y:S01]  /*f020*/  FMUL.FTZ R49, R45, R64 ;  /* 0x000000402d317220 */ /* 0x000fe20000410000 */
        /* <DEDUP_REMOVED lines=9> */
[----:B------:R-:W-:Y:S01]  /*f0c0*/  F2FP.SATFINITE.E4M3.F32.PACK_AB_MERGE_C R47, R48, R77, R47 ;  /* 0x0000004d302f723e */ /* 0x000fe2000480702f */
[----:B------:R-:W-:Y:S01]  /*f0d0*/  IMAD.MOV.U32 R48, RZ, RZ, R58 ;  /* 0x000000ffff307224 */ /* 0x000fe200078e003a */
[----:B------:R-:W-:Y:S01]  /*f0e0*/  F2FP.SATFINITE.E4M3.F32.PACK_AB_MERGE_C R51, R46, R67, R62 ;  /* 0x000000432e33723e */ /* 0x000fe2000480703e */
[----:B------:R-:W-:Y:S01]  /*f0f0*/  IMAD.MOV.U32 R46, RZ, RZ, R56 ;  /* 0x000000ffff2e7224 */ /* 0x000fe200078e0038 */
[----:B------:R-:W-:Y:S02]  /*f100*/  F2FP.SATFINITE.E4M3.F32.PACK_AB_MERGE_C R45, R69, R70, R72 ;  /* 0x00000046452d723e */ /* 0x000fe40004807048 */
[----:B------:R-:W-:Y:S02]  /*f110*/  F2FP.SATFINITE.E4M3.F32.PACK_AB_MERGE_C R49, R71, R68, R73 ;  /* 0x000000444731723e */ /* 0x000fe40004807049 */
[----:B------:R-:W-:-:S07]  /*f120*/  MOV R44, R59 ;  /* 0x0000003b002c7202 */ /* 0x000fce0000000f00 */
.L_x_2479:
[----:B------:R-:W-:Y:S05]  /*f130*/  BSYNC B1 ;  /* 0x0000000000017941 */ /* 0x000fea0003800000 */
.L_x_2478:
[----:B0-----:R4:W-:Y:S01]  /*f140*/  STG.E.128 desc[UR54][R52.64], R44 ;  /* 0x0000002c34007986 */ /* 0x0019e2000c101d36 */
[----:B------:R-:W-:-:S13]  /*f150*/  ISETP.GE.AND P3, PT, R54, R151, PT ;  /* 0x000000973600720c */ /* 0x000fda0003f66270 */
[----:B------:R-:W-:Y:S05]  /*f160*/  @P3 BRA `(.L_x_2428) ;  /* 0x0000000000f83947 */ /* 0x000fea0003800000 */
[--C-:B----4-:R-:W-:Y:S02]  /*f170*/  SHF.R.S32.HI R44, RZ, 0x1f, R54.reuse ;  /* 0x0000001fff2c7819 */ /* 0x110fe40000011436 */
[----:B------:R-:W-:-:S04]  /*f180*/  IADD3 R137, P3, P4, R120, R136, R54 ;  /* 0x0000008878897210 */ /* 0x000fc80007c7e036 */
[----:B------:R-:W-:Y:S02]  /*f190*/  IADD3.X R44, R4, R57, R44, P3, P4 ;  /* 0x00000039042c7210 */ /* 0x000fe40001fe842c */
[----:B------:R-:W-:-:S05]  /*f1a0*/  IADD3 R124, P3, R137, R124, RZ ;  /* 0x0000007c897c7210 */ /* 0x000fca0007f7e0ff */
[----:B------:R-:W-:-:S05]  /*f1b0*/  IMAD.X R125, R44, 0x1, R125, P3 ;  /* 0x000000012c7d7824 */ /* 0x000fca00018e067d */
[----:B-1----:R0:W-:Y:S01]  /*f1c0*/  STG.E.128 desc[UR54][R124.64], R48 ;  /* 0x000000307c007986 */ /* 0x0021e2000c101d36 */
[----:B------:R-:W-:Y:S05]  /*f1d0*/  BRA `(.L_x_2428) ;  /* 0x0000000000dc7947 */ /* 0x000fea0003800000 */
.L_x_2395:
[----:B------:R-:W-:-:S06]  /*f1e0*/  UISETP.NE.AND UP0, UPT, UR53, 0x3, UPT ;  /* 0x000000033500788c */ /* 0x000fcc000bf05270 */
[----:B------:R-:W-:-:S13]  /*f1f0*/  PLOP3.LUT P2, PT, PT, PT, UP0, 0x80, 0x0 ;  /* 0x000000000000781c */ /* 0x000fda0003f4f008 */
[----:B------:R-:W-:Y:S05]  /*f200*/  @!P2 BRA `(.L_x_2480) ;  /* 0x000000000004a947 */ /* 0x000fea0003800000 */
[----:B------:R-:W-:Y:S01]  /*f210*/  BPT.TRAP 0x1 ;  /* 0x000000040000795c */ /* 0x000fe20000300000 */
.L_x_2480:
[----:B------:R-:W-:Y:S01]  /*f220*/  LEA R101, R17, R16, 0x3 ;  /* 0x0000001011657211 */ /* 0x000fe200078e18ff */
[----:B------:R-:W-:Y:S01]  /*f230*/  IMAD R100, R24, -0xa0, R2 ;  /* 0xffffff6018647824 */ /* 0x000fe200078e0202 */
[----:B------:R-:W-:Y:S01]  /*f240*/  SHF.L.U32 R102, R223, 0x1f, RZ ;  /* 0x0000001fdf667819 */ /* 0x000fe200000006ff */
[----:B------:R-:W-:Y:S03]  /*f250*/  BSSY B1, `(.L_x_2481) ;  /* 0x0000004000017945 */ /* 0x000fe60003800000 */
[----:B------:R-:W0:Y:S01]  /*f260*/  SYNCS.PHASECHK.TRANS64.TRYWAIT P3, [R101+URZ+0x33490], R102 ;  /* 0x03349066650075a7 */ /* 0x000e22000806017f */
[----:B------:R-:W-:Y:S01]  /*f270*/  VIMNMX R100, R100, 0xa0, PT ;  /* 0x000000a064647848 */ /* 0x000fe20003fe0100 */
[----:B0-----:R-:W-:Y:S06]  /*f280*/  @!P3 BRA `(.L_x_2482) ;  /* 0x0000020400ecb947 */ /* 0x001fec0003800000 */
.L_x_2731:
[----:B------:R-:W-:Y:S05]  /*f290*/  BSYNC B1 ;  /* 0x0000000000017941 */ /* 0x000fea0003800000 */
.L_x_2481:
        /* <DEDUP_REMOVED lines=21> */
.L_x_2484:
[----:B------:R-:W-:Y:S05]  /*f3f0*/  BSYNC B1 ;  /* 0x0000000000017941 */ /* 0x000fea0003800000 */
.L_x_2483:
        /* <DEDUP_REMOVED lines=21> */
.L_x_2428:
[----:B------:R-:W-:Y:S05]  /*f550*/  BSYNC B0 ;  /* 0x0000000000007941 */ /* 0x000fea0003800000 */
.L_x_2394:
        /* <DEDUP_REMOVED lines=17> */
.L_x_2486:
[----:B------:R-:W-:Y:S05]  /*f670*/  BSYNC B0 ;  /* 0x0000000000007941 */ /* 0x000fea0003800000 */
.L_x_2485:
[----:B------:R-:W1:Y:S01]  /*f680*/  SYNCS.PHASECHK.TRANS64.TRYWAIT P2, [R101+URZ+0x334b0], R102 ;  /* 0x0334b066650075a7 */ /* 0x000e62000804017f */
[----:B------:R-:W-:Y:S01]  /*f690*/  ULDC UR37, c[0x0][0x2f4] ;  /* 0x0000bd0000257ab9 */ /* 0x000fe20000000800 */
[----:B------:R-:W-:Y:S01]  /*f6a0*/  ULDC.64 UR38, c[0x0][0x328] ;  /* 0x0000ca0000267ab9 */ /* 0x000fe20000000a00 */
[----:B------:R-:W-:Y:S01]  /*f6b0*/  ULDC.64 UR40, c[0x0][0x318] ;  /* 0x0000c60000287ab9 */ /* 0x000fe20000000a00 */
[----:B------:R-:W-:Y:S01]  /*f6c0*/  BSSY B0, `(.L_x_2487) ;  /* 0x0000003000007945 */ /* 0x000fe20003800000 */
[----:B------:R-:W-:-:S03]  /*f6d0*/  IMAD.WIDE R48, R24, 0xa0, R122 ;  /* 0x000000a018307825 */ /* 0x000fc600078e027a */
[----:B-1----:R-:W-:Y:S05]  /*f6e0*/  @!P2 BRA `(.L_x_2488) ;  /* 0x0000020000e8a947 */ /* 0x002fea0003800000 */
.L_x_2732:
[----:B------:R-:W-:Y:S05]  /*f6f0*/  BSYNC B0 ;  /* 0x0000000000007941 */ /* 0x000fea0003800000 */
.L_x_2487:
[----:B------:R-:W-:Y:S01]  /*f700*/  ISETP.GE.AND P2, PT, R220, R100, PT ;  /* 0x00000064dc00720c */ /* 0x000fe20003f46270 */
[----:B------:R-:W-:-:S12]  /*f710*/  BSSY B0, `(.L_x_2489) ;  /* 0x000001b000007945 */ /* 0x000fd80003800000 */
[----:B------:R-:W-:Y:S05]  /*f720*/  @P2 BRA `(.L_x_2490) ;  /* 0x0000000000642947 */ /* 0x000fea0003800000 */
[----:B0-----:R-:W-:Y:S02]  /*f730*/  IMAD.MOV.U32 R44, RZ, RZ, R118 ;  /* 0x000000ffff2c7224 */ /* 0x001fe400078e0076 */
[----:B------:R-:W-:Y:S02]  /*f740*/  IMAD.MOV.U32 R45, RZ, RZ, R35 ;  /* 0x000000ffff2d7224 */ /* 0x000fe400078e0023 */
        /* <DEDUP_REMOVED lines=23> */
.L_x_2490:
[----:B------:R-:W-:Y:S05]  /*f8c0*/  BSYNC B0 ;  /* 0x0000000000007941 */ /* 0x000fea0003800000 */
.L_x_2489:
[----:B0-2---:R-:W-:Y:S01]  /*f8d0*/  IADD3 R44, R220, 0x80, RZ ;  /* 0x00000080dc2c7810 */ /* 0x005fe20007ffe0ff */
[----:B------:R-:W-:Y:S03]  /*f8e0*/  BSSY B0, `(.L_x_2491) ;  /* 0x000001e000007945 */ /* 0x000fe60003800000 */
        /* <DEDUP_REMOVED lines=29> */
.L_x_2492:
[----:B------:R-:W-:Y:S05]  /*fac0*/  BSYNC B0 ;  /* 0x0000000000007941 */ /* 0x000fea0003800000 */
.L_x_2491:
[----:B------:R-:W2:Y:S01]  /*fad0*/  LDL R42, [R1+0x8] ;  /* 0x00000800012a7983 */ /* 0x000ea20000100800 */
[----:B-1----:R-:W-:Y:S01]  /*fae0*/  @!P3 VIADD R101, R101, 0x334c0 ;  /* 0x000334c06565b836 */ /* 0x002fe20000000000 */
[----:B------:R-:W-:Y:S01]  /*faf0*/  IADD3 R17, R17, 0x1, RZ ;  /* 0x0000000111117810 */ /* 0x000fe20007ffe0ff */
        /* <DEDUP_REMOVED lines=20> */
.L_x_2389:
[----:B------:R-:W1:Y:S01]  /*fc40*/  LDC R0, c[0x0][0x448] ;  /* 0x00011200ff007b82 */ /* 0x000e620000000800 */
[----:B------:R-:W-:Y:S01]  /*fc50*/  VIADD R3, R235, 0x7f ;  /* 0x0000007feb037836 */ /* 0x000fe20000000000 */
[----:B------:R-:W-:Y:S01]  /*fc60*/  CS2R R122, SRZ ;  /* 0x00000000007a7805 */ /* 0x000fe2000001ff00 */
[----:B------:R-:W-:Y:S01]  /*fc70*/  IMAD.MOV.U32 R119, RZ, RZ, RZ ;  /* 0x000000ffff777224 */ /* 0x000fe200078e00ff */
[----:B------:R-:W-:Y:S02]  /*fc80*/  CS2R R30, SRZ ;  /* 0x00000000001e7805 */ /* 0x000fe4000001ff00 */
[----:B------:R-:W-:Y:S02]  /*fc90*/  CS2R R84, SRZ ;  /* 0x0000000000547805 */ /* 0x000fe4000001ff00 */
[----:B------:R-:W-:Y:S02]  /*fca0*/  CS2R R112, SRZ ;  /* 0x0000000000707805 */ /* 0x000fe4000001ff00 */
[----:B0-----:R-:W-:-:S02]  /*fcb0*/  CS2R R46, SRZ ;  /* 0x00000000002e7805 */ /* 0x001fc4000001ff00 */
[----:B------:R-:W-:Y:S01]  /*fcc0*/  CS2R R68, SRZ ;  /* 0x0000000000447805 */ /* 0x000fe2000001ff00 */
[----:B------:R-:W-:Y:S01]  /*fcd0*/  IMAD.MOV.U32 R111, RZ, RZ, RZ ;  /* 0x000000ffff6f7224 */ /* 0x000fe200078e00ff */
[----:B------:R-:W-:Y:S02]  /*fce0*/  CS2R R34, SRZ ;  /* 0x0000000000227805 */ /* 0x000fe4000001ff00 */
[----:B------:R-:W-:Y:S02]  /*fcf0*/  CS2R R76, SRZ ;  /* 0x00000000004c7805 */ /* 0x000fe4000001ff00 */
[----:B------:R-:W-:Y:S02]  /*fd00*/  CS2R R104, SRZ ;  /* 0x0000000000687805 */ /* 0x000fe4000001ff00 */
[----:B------:R-:W-:Y:S02]  /*fd10*/  MOV R82, RZ ;  /* 0x000000ff00527202 */ /* 0x000fe40000000f00 */
        /* <DEDUP_REMOVED lines=9> */
[----:B------:R-:W-:Y:S02]  /*fdb0*/  CS2R R88, SRZ ;  /* 0x0000000000587805 */ /* 0x000fe4000001ff00 */
[----:B-1----:R-:W-:Y:S02]  /*fdc0*/  ISETP.NE.AND P1, PT, R0, 0x1, PT ;  /* 0x000000010000780c */ /* 0x002fe40003f25270 */
        /* <DEDUP_REMOVED lines=12> */
[----:B------:R-:W0:Y:S01]  /*fe90*/  @P1 LDC R0, c[0x0][0x44c] ;  /* 0x00011300ff001b82 */ /* 0x000e220000000800 */
[----:B------:R-:W-:Y:S02]  /*fea0*/  CS2R R64, SRZ ;  /* 0x0000000000407805 */ /* 0x000fe4000001ff00 */
[----:B------:R-:W-:Y:S02]  /*feb0*/  CS2R R26, SRZ ;  /* 0x00000000001a7805 */ /* 0x000fe4000001ff00 */
[----:B------:R-:W-:Y:S01]  /*fec0*/  CS2R R6, SRZ ;  /* 0x0000000000067805 */ /* 0x000fe2000001ff00 */
[----:B------:R-:W-:Y:S01]  /*fed0*/  IMAD.MOV.U32 R4, RZ, RZ, RZ ;  /* 0x000000ffff047224 */ /* 0x000fe200078e00ff */
[----:B------:R-:W-:Y:S02]  /*fee0*/  MOV R42, RZ ;  /* 0x000000ff002a7202 */ /* 0x000fe40000000f00 */
[----:B------:R-:W-:-:S02]  /*fef0*/  CS2R R14, SRZ ;  /* 0x00000000000e7805 */ /* 0x000fc4000001ff00 */
[----:B------:R-:W-:Y:S01]  /*ff00*/  CS2R R56, SRZ ;  /* 0x0000000000387805 */ /* 0x000fe2000001ff00 */
[----:B------:R-:W1:Y:S01]  /*ff10*/  @P1 LDC R5, c[0x0][0x450] ;  /* 0x00011400ff051b82 */ /* 0x000e620000000800 */
        /* <DEDUP_REMOVED lines=9> */
[----:B------:R-:W-:Y:S01]  /*ffb0*/  CS2R R32, SRZ ;  /* 0x0000000000207805 */ /* 0x000fe2000001ff00 */
[----:B------:R-:W-:Y:S02]  /*ffc0*/  IMAD.MOV.U32 R126, RZ, RZ, RZ ;  /* 0x000000ffff7e7224 */ /* 0x000fe400078e00ff */
[----:B------:R-:W-:Y:S02]  /*ffd0*/  IMAD.MOV.U32 R25, RZ, RZ, RZ ;  /* 0x000000ffff197224 */ /* 0x000fe400078e00ff */
[----:B------:R-:W-:-:S02]  /*ffe0*/  IMAD.MOV.U32 R128, RZ, RZ, RZ ;  /* 0x000000ffff807224 */ /* 0x000fc400078e00ff */
[----:B0-----:R-:W-:-:S05]  /*fff0*/  @P1 IMAD.HI.U32 R0, R3, R0, RZ ;  /* 0x0000000003001227 */ /* 0x001fca00078e00ff */
[----:B-1----:R-:W-:Y:S02]  /*10000*/  @P1 SHF.R.U32.HI R3, RZ, R5, R0 ;  /* 0x00000005ff031219 */ /* 0x002fe40000011600 */
[----:B------:R-:W-:-:S03]  /*10010*/  PLOP3.LUT P1, PT, PT, PT, PT, 0x80, 0x0 ;  /* 0x000000000000781c */ /* 0x000fc60003f2f070 */
[----:B------:R-:W-:-:S04]  /*10020*/  IMAD.IADD R3, R158, 0x1, R3 ;  /* 0x000000019e037824 */ /* 0x000fc800078e0203 */
[----:B------:R-:W-:-:S05]  /*10030*/  IMAD.HI R3, R3, 0x66666667, RZ ;  /* 0x6666666703037827 */ /* 0x000fca00078e02ff */
[----:B------:R-:W-:-:S04]  /*10040*/  SHF.R.U32.HI R0, RZ, 0x1f, R3 ;  /* 0x0000001fff007819 */ /* 0x000fc80000011603 */
[----:B------:R-:W-:-:S04]  /*10050*/  LEA.HI.SX32 R0, R3, R0, 0x1a ;  /* 0x0000000003007211 */ /* 0x000fc800078fd2ff */
[----:B------:R-:W-:-:S04]  /*10060*/  VIMNMX R159, R159, R0, PT ;  /* 0x000000009f9f7248 */ /* 0x000fc80003fe0100 */
[----:B------:R-:W-:Y:S01]  /*10070*/  ISETP.GE.AND P2, PT, R159, 0x1, PT ;  /* 0x000000019f00780c */ /* 0x000fe20003f46270 */
[----:B------:R-:W-:-:S12]  /*10080*/  @P0 BRA `(.L_x_2494) ;  /* 0x00000000000c0947 */ /* 0x000fd80003800000 */
[----:B------:R-:W0:Y:S01]  /*10090*/  FENCE.VIEW.ASYNC.G ;  /* 0x00000000000073c6 */ /* 0x000e220000000100 */
[----:B------:R-:W-:Y:S05]  /*100a0*/  WARPSYNC.ALL ;  /* 0x0000000000007948 */ /* 0x000fea0003800000 */
[----:B0-----:R-:W-:Y:S06]  /*100b0*/  BAR.ARV 0xc, 0x180 ;  /* 0x0306000000007b1d */ /* 0x001fec0000002000 */
.L_x_2494:
[----:B------:R-:W-:Y:S01]  /*100c0*/  MOV R5, RZ ;  /* 0x000000ff00057202 */ /* 0x000fe20000000f00 */
        /* <DEDUP_REMOVED lines=10> */
.L_x_2735:
        /* <DEDUP_REMOVED lines=24> */
[----:B-1---5:R-:W-:Y:S05]  /*102f0*/  CALL.ABS.NOINC R2 ;  /* 0x0000000002007343 */ /* 0x022fea0003c00000 */
.L_x_2497:
[----:B------:R-:W2:Y:S01]  /*10300*/  LDL R2, [R1+0x44] ;  /* 0x0000440001027983 */ /* 0x000ea20000100800 */
[----:B------:R-:W-:Y:S01]  /*10310*/  ULDC.64 UR4, c[0x0][0x990] ;  /* 0x0002640000047ab9 */ /* 0x000fe20000000a00 */
[----:B------:R-:W-:Y:S02]  /*10320*/  ULDC.64 UR6, c[0x0][0x998] ;  /* 0x0002660000067ab9 */ /* 0x000fe40000000a00 */
[----:B------:R-:W3:Y:S04]  /*10330*/  LDL R21, [R1+0x2c] ;  /* 0x00002c0001157983 */ /* 0x000ee80000100800 */
        /* <DEDUP_REMOVED lines=14> */
[----:B------:R-:W-:Y:S01]  /*10420*/  @P0 IMAD.IADD R3, R3, 0x1, R7 ;  /* 0x0000000103030824 */ /* 0x000fe200078e0207 */
[----:B------:R-:W-:Y:S01]  /*10430*/  @P1 SHF.R.S32.HI R7, RZ, 0x1f, R20 ;  /* 0x0000001fff071819 */ /* 0x000fe20000011414 */
[C---:B------:R-:W-:Y:S02]  /*10440*/  @P1 IMAD R9, R21.reuse, R9, R4 ;  /* 0x0000000915091224 */ /* 0x040fe400078e0204 */
[----:B------:R-:W-:-:S04]  /*10450*/  @P1 IMAD.WIDE.U32 R4, R21, R8, RZ ;  /* 0x0000000815041225 */ /* 0x000fc800078e00ff */
[----:B-1----:R-:W-:Y:S02]  /*10460*/  @P0 IMAD R0, R15, R10, RZ ;  /* 0x0000000a0f000224 */ /* 0x002fe400078e02ff */
[----:B------:R-:W-:Y:S02]  /*10470*/  @P1 IMAD R6, R7, R12, RZ ;  /* 0x0000000c07061224 */ /* 0x000fe400078e02ff */
[----:B------:R-:W-:Y:S02]  /*10480*/  @P1 IMAD.IADD R5, R5, 0x1, R9 ;  /* 0x0000000105051824 */ /* 0x000fe400078e0209 */
[C---:B------:R-:W-:Y:S02]  /*10490*/  @P0 IMAD R9, R20.reuse, R11, R0 ;  /* 0x0000000b14090224 */ /* 0x040fe400078e0200 */
[----:B------:R-:W-:-:S04]  /*104a0*/  @P0 IMAD.WIDE.U32 R2, R20, R10, R2 ;  /* 0x0000000a14020225 */ /* 0x000fc800078e0002 */
[C---:B------:R-:W-:Y:S02]  /*104b0*/  @P1 IMAD R11, R20.reuse, R13, R6 ;  /* 0x0000000d140b1224 */ /* 0x040fe400078e0206 */
[----:B------:R-:W-:Y:S01]  /*104c0*/  @P1 IMAD.WIDE.U32 R6, R20, R12, R4 ;  /* 0x0000000c14061225 */ /* 0x000fe200078e0004 */
[----:B------:R-:W-:Y:S02]  /*104d0*/  @P0 IADD3 R5, R3, R9, RZ ;  /* 0x0000000903050210 */ /* 0x000fe40007ffe0ff */
[----:B------:R-:W-:Y:S01]  /*104e0*/  @P0 LEA R4, P2, R2, UR4, 0x2 ;  /* 0x0000000402040c11 */ /* 0x000fe2000f8410ff */
[----:B------:R-:W-:Y:S01]  /*104f0*/  @P1 IMAD.IADD R3, R7, 0x1, R11 ;  /* 0x0000000107031824 */ /* 0x000fe200078e020b */
[----:B------:R-:W-:Y:S01]  /*10500*/  @P1 LEA R8, P3, R6, UR6, 0x2 ;  /* 0x0000000606081c11 */ /* 0x000fe2000f8610ff */
[----:B------:R-:W-:Y:S01]  /*10510*/  IMAD.MOV.U32 R0, RZ, RZ, 0x3f800000 ;  /* 0x3f800000ff007424 */ /* 0x000fe200078e00ff */
[----:B------:R-:W-:Y:S01]  /*10520*/  @P0 LEA.HI.X R5, R2, UR5, R5, 0x2, P2 ;  /* 0x0000000502050c11 */ /* 0x000fe200090f1405 */
[----:B------:R-:W-:Y:S01]  /*10530*/  ULDC UR4, c[0x0][0x3f4] ;  /* 0x0000fd0000047ab9 */ /* 0x000fe20000000800 */
        /* <DEDUP_REMOVED lines=19> */
.L_x_2501:
[----:B-1----:R1:W2:Y:S02]  /*10670*/  SYNCS.PHASECHK.TRANS64.TRYWAIT P0, [R16+URZ+0x33400], R3 ;  /* 0x03340003100075a7 */ /* 0x0022a4000800017f */
[----:B--2---:R-:W-:Y:S05]  /*10680*/  @!P0 NANOSLEEP.SYNCS 0x989680 ;  /* 0x009896800000895d */ /* 0x004fea0003900000 */
[----:B------:R-:W2:Y:S02]  /*10690*/  @!P0 SYNCS.PHASECHK.TRANS64 P0, [R16+URZ+0x33400], R3 ;  /* 0x03340003100085a7 */ /* 0x000ea4000800007f */
[----:B--2---:R-:W-:Y:S05]  /*106a0*/  @!P0 BRA `(.L_x_2501) ;  /* 0xfffffffc00f08947 */ /* 0x004fea000383ffff */
.L_x_2500:
[----:B------:R-:W-:Y:S05]  /*106b0*/  BSYNC B0 ;  /* 0x0000000000007941 */ /* 0x000fea0003800000 */
.L_x_2499:
[----:B------:R-:W-:Y:S05]  /*106c0*/  BRA `(.L_x_2502) ;  /* 0x0000006c00f47947 */ /* 0x000fea0003800000 */
.L_x_2498:
        /* <DEDUP_REMOVED lines=10> */
[----:B------:R-:W-:Y:S01]  /*10770*/  IMAD.WIDE.U32 R26, R145, UR6, RZ ;  /* 0x00000006911a7c25 */ /* 0x000fe2000f8e00ff */
[----:B------:R-:W-:-:S03]  /*10780*/  IADD3 R29, R29, R25, RZ ;  /* 0x000000191d1d7210 */ /* 0x000fc60007ffe0ff */
        /* <DEDUP_REMOVED lines=12> */
[----:B------:R-:W-:Y:S01]  /*10850*/  MOV R13, RZ ;  /* 0x000000ff000d7202 */ /* 0x000fe20000000f00 */
[----:B------:R-:W-:-:S02]  /*10860*/  IMAD.U32 R11, RZ, RZ, UR5 ;  /* 0x00000005ff0b7e24 */ /* 0x000fc4000f8e00ff */
[----:B------:R-:W-:Y:S02]  /*10870*/  IMAD.MOV.U32 R8, RZ, RZ, 0x70 ;  /* 0x00000070ff087424 */ /* 0x000fe400078e00ff */
[----:B0-----:R-:W-:-:S07]  /*10880*/  IMAD.MOV.U32 R12, RZ, RZ, 0x1 ;  /* 0x00000001ff0c7424 */ /* 0x001fce00078e00ff */
[----:B------:R-:W-:-:S07]  /*10890*/  LEPC R20, `(.L_x_2503) ;  /* 0x000000001014794e */ /* 0x000fce0000000000 */
[----:B-1----:R-:W-:Y:S05]  /*108a0*/  CALL.ABS.NOINC R14 ;  /* 0x000000000e007343 */ /* 0x002fea0003c00000 */
.L_x_2503:
[----:B------:R-:W-:Y:S01]  /*108b0*/  ULDC.U8 UR4, c[0x0][0x410] ;  /* 0x0001040000047ab9 */ /* 0x000fe20000000000 */
[----:B------:R-:W-:Y:S01]  /*108c0*/  BSSY B0, `(.L_x_2504) ;  /* 0x00006d5000007945 */ /* 0x000fe20003800000 */
[----:B------:R-:W-:Y:S01]  /*108d0*/  ISETP.NE.AND P0, PT, RZ, UR4, PT ;  /* 0x00000004ff007c0c */ /* 0x000fe2000bf05270 */
[----:B------:R-:W-:-:S12]  /*108e0*/  IMAD.IADD R28, R220, 0x1, R235 ;  /* 0x00000001dc1c7824 */ /* 0x000fd800078e02eb */
[----:B------:R-:W-:Y:S05]  /*108f0*/  @!P0 BRA `(.L_x_2505) ;  /* 0x0000003400a08947 */ /* 0x000fea0003800000 */
[----:B------:R-:W0:Y:S01]  /*10900*/  LDC R10, c[0x0][0x448] ;  /* 0x00011200ff0a7b82 */ /* 0x000e220000000800 */
[----:B------:R-:W-:Y:S01]  /*10910*/  IMAD.MOV.U32 R5, RZ, RZ, R28 ;  /* 0x000000ffff057224 */ /* 0x000fe200078e001c */
[----:B------:R-:W-:Y:S01]  /*10920*/  MOV R8, R26 ;  /* 0x0000001a00087202 */ /* 0x000fe20000000f00 */
[----:B------:R-:W-:Y:S01]  /*10930*/  IMAD.MOV.U32 R6, RZ, RZ, R24 ;  /* 0x000000ffff067224 */ /* 0x000fe200078e0018 */
[----:B------:R-:W-:Y:S01]  /*10940*/  ULDC.64 UR4, c[0x0][0x3f8] ;  /* 0x0000fe0000047ab9 */ /* 0x000fe20000000a00 */
[----:B------:R-:W-:Y:S01]  /*10950*/  IMAD.MOV.U32 R9, RZ, RZ, R31 ;  /* 0x000000ffff097224 */ /* 0x000fe200078e001f */
[----:B------:R-:W-:Y:S01]  /*10960*/  ULDC.64 UR6, c[0x0][0x408] ;  /* 0x0001020000067ab9 */ /* 0x000fe20000000a00 */
[----:B------:R-:W-:Y:S01]  /*10970*/  ULDC.64 UR8, c[0x0][0x400] ;  /* 0x0001000000087ab9 */ /* 0x000fe20000000a00 */
[----:B0-----:R-:W-:-:S13]  /*10980*/  ISETP.NE.AND P0, PT, R10, 0x1, PT ;  /* 0x000000010a00780c */ /* 0x001fda0003f05270 */
[----:B------:R-:W0:Y:S08]  /*10990*/  @P0 LDC R3, c[0x0][0x44c] ;  /* 0x00011300ff030b82 */ /* 0x000e300000000800 */
[----:B------:R-:W1:Y:S01]  /*109a0*/  @P0 LDC R7, c[0x0][0x450] ;  /* 0x00011400ff070b82 */ /* 0x000e620000000800 */
[----:B0-----:R-:W-:-:S05]  /*109b0*/  @P0 IMAD.HI.U32 R0, R28, R3, RZ ;  /* 0x000000031c000227 */ /* 0x001fca00078e00ff */
[----:B-1----:R-:W-:Y:S01]  /*109c0*/  @P0 SHF.R.U32.HI R5, RZ, R7, R0 ;  /* 0x00000007ff050219 */ /* 0x002fe20000011600 */
[----:B------:R-:W-:-:S03]  /*109d0*/  IMAD.MOV.U32 R7, RZ, RZ, R29 ;  /* 0x000000ffff077224 */ /* 0x000fc600078e001d */
[----:B------:R-:W-:Y:S01]  /*109e0*/  SHF.R.S32.HI R0, RZ, 0x1f, R5 ;  /* 0x0000001fff007819 */ /* 0x000fe20000011405 */
[----:B------:R-:W-:-:S04]  /*109f0*/  IMAD.WIDE.U32 R6, R5, UR4, R6 ;  /* 0x0000000405067c25 */ /* 0x000fc8000f8e0006 */
[----:B------:R-:W-:Y:S02]  /*10a00*/  IMAD R4, R0, UR4, RZ ;  /* 0x0000000400047c24 */ /* 0x000fe4000f8e02ff */
[----:B------:R-:W-:-:S04]  /*10a10*/  IMAD.WIDE.U32 R8, R5, UR6, R8 ;  /* 0x0000000605087c25 */ /* 0x000fc8000f8e0008 */
[----:B------:R-:W-:Y:S02]  /*10a20*/  IMAD R0, R0, UR6, RZ ;  /* 0x0000000600007c24 */ /* 0x000fe4000f8e02ff */
[C---:B------:R-:W-:Y:S01]  /*10a30*/  IMAD R13, R5.reuse, UR5, R4 ;  /* 0x00000005050d7c24 */ /* 0x040fe2000f8e0204 */
[----:B------:R-:W-:Y:S01]  /*10a40*/  ULDC.64 UR4, c[0x0][0x3e8] ;  /* 0x0000fa0000047ab9 */ /* 0x000fe20000000a00 */
[----:B------:R-:W-:Y:S01]  /*10a50*/  IMAD R11, R5, UR7, R0 ;  /* 0x00000007050b7c24 */ /* 0x000fe2000f8e0200 */
[----:B------:R-:W-:Y:S01]  /*10a60*/  IADD3 R3, P0, R6, UR4, RZ ;  /* 0x0000000406037c10 */ /* 0x000fe2000ff1e0ff */
[----:B------:R-:W-:Y:S01]  /*10a70*/  UMOV UR4, 0xffffffff ;  /* 0xffffffff00047882 */ /* 0x000fe20000000000 */
[----:B------:R-:W-:Y:S02]  /*10a80*/  IADD3 R5, P1, R8, UR8, RZ ;  /* 0x0000000808057c10 */ /* 0x000fe4000ff3e0ff */
[----:B------:R-:W-:Y:S02]  /*10a90*/  IADD3.X R13, R7, UR5, R13, P0, !PT ;  /* 0x00000005070d7c10 */ /* 0x000fe400087fe40d */
[----:B------:R-:W-:Y:S01]  /*10aa0*/  IADD3.X R4, R9, UR9, R11, P1, !PT ;  /* 0x0000000909047c10 */ /* 0x000fe20008ffe40b */
[----:B------:R-:W-:Y:S08]  /*10ab0*/  BRA.DIV UR4, `(.L_x_2506) ;  /* 0x000001f204487947 */ /* 0x000ff0000b800000 */
[----:B------:R0:W1:Y:S04]  /*10ac0*/  SHFL.IDX PT, R0, R13, RZ, 0x1e1f ;  /* 0x001e1fff0d007589 */ /* 0x00006800000e0000 */
[----:B------:R-:W2:Y:S04]  /*10ad0*/  SHFL.IDX PT, R3, R3, RZ, 0x1e1f ;  /* 0x001e1fff03037589 */ /* 0x000ea800000e0000 */
[----:B------:R-:W3:Y:S04]  /*10ae0*/  SHFL.IDX PT, R4, R4, RZ, 0x1e1f ;  /* 0x001e1fff04047589 */ /* 0x000ee800000e0000 */
[----:B------:R0:W4:Y:S02]  /*10af0*/  SHFL.IDX PT, R14, R5, RZ, 0x1e1f ;  /* 0x001e1fff050e7589 */ /* 0x00012400000e0000 */
.L_x_2741:
        /* <DEDUP_REMOVED lines=16> */
[----:B------:R-:W-:Y:S01]  /*10c00*/  ULDC UR4, c[0x0][0x3f4] ;  /* 0x0000fd0000047ab9 */ /* 0x000fe20000000800 */
[----:B------:R-:W-:Y:S02]  /*10c10*/  SHF.R.S32.HI R5, RZ, 0x1f, R224 ;  /* 0x0000001fff057819 */ /* 0x000fe400000114e0 */
[----:B------:R-:W-:Y:S02]  /*10c20*/  CS2R R32, SRZ ;  /* 0x0000000000207805 */ /* 0x000fe4000001ff00 */
[----:B------:R-:W-:Y:S02]  /*10c30*/  ISETP.GE.AND P4, PT, R224, UR4, PT ;  /* 0x00000004e0007c0c */ /* 0x000fe4000bf86270 */
[----:B------:R-:W-:Y:S02]  /*10c40*/  CS2R R34, SRZ ;  /* 0x0000000000227805 */ /* 0x000fe4000001ff00 */
[----:B------:R-:W-:Y:S02]  /*10c50*/  ISETP.GE.AND P3, PT, R226, UR4, PT ;  /* 0x00000004e2007c0c */ /* 0x000fe4000bf66270 */
[----:B------:R-:W-:-:S07]  /*10c60*/  ISETP.GE.AND P2, PT, R227, UR4, PT ;  /* 0x00000004e3007c0c */ /* 0x000fce000bf46270 */
[C---:B--2---:R-:W-:Y:S02]  /*10c70*/  @!P4 IADD3 R6, P0, R224.reuse, R3, RZ ;  /* 0x00000003e006c210 */ /* 0x044fe40007f1e0ff */
[----:B----4-:R-:W-:-:S03]  /*10c80*/  @!P4 IADD3 R8, P1, R224, R14, RZ ;  /* 0x0000000ee008c210 */ /* 0x010fc60007f3e0ff */
[--C-:B-1----:R-:W-:Y:S02]  /*10c90*/  @!P4 IMAD.X R7, R0, 0x1, R5.reuse, P0 ;  /* 0x000000010007c824 */ /* 0x102fe400000e0605 */
[----:B---3--:R-:W-:Y:S01]  /*10ca0*/  @!P4 IMAD.X R9, R4, 0x1, R5, P1 ;  /* 0x000000010409c824 */ /* 0x008fe200008e0605 */
[----:B------:R-:W-:Y:S02]  /*10cb0*/  ISETP.GE.AND P1, PT, R225, UR4, PT ;  /* 0x00000004e1007c0c */ /* 0x000fe4000bf26270 */
[----:B------:R-:W5:Y:S01]  /*10cc0*/  @!P4 LD.E.64 R32, desc[UR54][R6.64] ;  /* 0x000000360620c980 */ /* 0x000f62000c101b00 */
[----:B------:R-:W-:-:S03]  /*10cd0*/  SHF.R.S32.HI R5, RZ, 0x1f, R226 ;  /* 0x0000001fff057819 */ /* 0x000fc600000114e2 */
[----:B------:R0:W5:Y:S01]  /*10ce0*/  @!P4 LD.E.64 R34, desc[UR54][R8.64] ;  /* 0x000000360822c980 */ /* 0x000162000c101b00 */
[CC--:B------:R-:W-:Y:S02]  /*10cf0*/  @!P3 IADD3 R12, P4, R226.reuse, R3.reuse, RZ ;  /* 0x00000003e20cb210 */ /* 0x0c0fe40007f9e0ff */
[----:B------:R-:W-:Y:S02]  /*10d00*/  CS2R R28, SRZ ;  /* 0x00000000001c7805 */ /* 0x000fe4000001ff00 */
[----:B------:R-:W-:Y:S02]  /*10d10*/  @!P3 IADD3 R42, P5, R226, R14, RZ ;  /* 0x0000000ee22ab210 */ /* 0x000fe40007fbe0ff */
[----:B------:R-:W-:Y:S02]  /*10d20*/  CS2R R30, SRZ ;  /* 0x00000000001e7805 */ /* 0x000fe4000001ff00 */
[----:B------:R-:W-:Y:S01]  /*10d30*/  SHF.R.S32.HI R11, RZ, 0x1f, R227 ;  /* 0x0000001fff0b7819 */ /* 0x000fe200000114e3 */
[----:B------:R-:W-:Y:S01]  /*10d40*/  @!P3 IMAD.X R13, R0, 0x1, R5, P4 ;  /* 0x00000001000db824 */ /* 0x000fe200020e0605 */
[----:B------:R-:W-:-:S02]  /*10d50*/  @!P2 IADD3 R46, P4, R227, R3, RZ ;  /* 0x00000003e32ea210 */ /* 0x000fc40007f9e0ff */
[----:B------:R-:W-:Y:S02]  /*10d60*/  ISETP.GE.AND P0, PT, R22, UR4, PT ;  /* 0x0000000416007c0c */ /* 0x000fe4000bf06270 */
[----:B------:R-:W-:Y:S01]  /*10d70*/  @!P3 IADD3.X R43, R4, R5, RZ, P5, !PT ;  /* 0x00000005042bb210 */ /* 0x000fe20002ffe4ff */
[----:B------:R-:W-:Y:S01]  /*10d80*/  @!P2 IMAD.X R47, R0, 0x1, R11, P4 ;  /* 0x00000001002fa824 */ /* 0x000fe200020e060b */
[-C--:B------:R-:W-:Y:S01]  /*10d90*/  @!P2 IADD3 R48, P5, R227, R14.reuse, RZ ;  /* 0x0000000ee330a210 */ /* 0x080fe20007fbe0ff */
[----:B------:R1:W5:Y:S01]  /*10da0*/  @!P3 LD.E.64 R28, desc[UR54][R12.64] ;  /* 0x000000360c1cb980 */ /* 0x000362000c101b00 */
[----:B------:R-:W-:Y:S02]  /*10db0*/  SHF.R.S32.HI R15, RZ, 0x1f, R225 ;  /* 0x0000001fff0f7819 */ /* 0x000fe400000114e1 */
[C---:B------:R-:W-:Y:S01]  /*10dc0*/  @!P1 IADD3 R50, P4, R225.reuse, R3, RZ ;  /* 0x00000003e1329210 */ /* 0x040fe20007f9e0ff */
[----:B------:R-:W-:Y:S01]  /*10dd0*/  @!P2 IMAD.X R49, R4, 0x1, R11, P5 ;  /* 0x000000010431a824 */ /* 0x000fe200028e060b */
[----:B------:R-:W-:-:S02]  /*10de0*/  @!P1 IADD3 R52, P5, R225, R14, RZ ;  /* 0x0000000ee1349210 */ /* 0x000fc40007fbe0ff */
[----:B------:R-:W-:Y:S02]  /*10df0*/  CS2R R24, SRZ ;  /* 0x0000000000187805 */ /* 0x000fe4000001ff00 */
[----:B0-----:R-:W-:Y:S01]  /*10e00*/  SHF.R.S32.HI R9, RZ, 0x1f, R228 ;  /* 0x0000001fff097819 */ /* 0x001fe200000114e4 */
[--C-:B------:R-:W-:Y:S01]  /*10e10*/  @!P1 IMAD.X R51, R0, 0x1, R15.reuse, P4 ;  /* 0x0000000100339824 */ /* 0x100fe200020e060f */
[----:B------:R-:W-:Y:S01]  /*10e20*/  ISETP.GE.AND P4, PT, R228, UR4, PT ;  /* 0x00000004e4007c0c */ /* 0x000fe2000bf86270 */
[----:B------:R-:W-:Y:S01]  /*10e30*/  @!P1 IMAD.X R53, R4, 0x1, R15, P5 ;  /* 0x0000000104359824 */ /* 0x000fe200028e060f */
[----:B------:R-:W-:Y:S02]  /*10e40*/  @!P0 SHF.R.S32.HI R5, RZ, 0x1f, R22 ;  /* 0x0000001fff058819 */ /* 0x000fe40000011416 */
[----:B------:R-:W-:Y:S02]  /*10e50*/  CS2R R26, SRZ ;  /* 0x00000000001a7805 */ /* 0x000fe4000001ff00 */
[----:B------:R-:W-:-:S02]  /*10e60*/  @!P0 IADD3 R6, P5, R22, R3, RZ ;  /* 0x0000000316068210 */ /* 0x000fc40007fbe0ff */
[----:B------:R-:W-:Y:S02]  /*10e70*/  CS2R R10, SRZ ;  /* 0x00000000000a7805 */ /* 0x000fe4000001ff00 */
[----:B------:R-:W-:Y:S02]  /*10e80*/  CS2R R20, SRZ ;  /* 0x0000000000147805 */ /* 0x000fe4000001ff00 */
[----:B------:R-:W-:Y:S02]  /*10e90*/  CS2R R36, SRZ ;  /* 0x0000000000247805 */ /* 0x000fe4000001ff00 */
[----:B------:R-:W-:Y:S02]  /*10ea0*/  @!P0 IADD3.X R7, R0, R5, RZ, P5, !PT ;  /* 0x0000000500078210 */ /* 0x000fe40002ffe4ff */
[----:B------:R-:W-:Y:S02]  /*10eb0*/  CS2R R38, SRZ ;  /* 0x0000000000267805 */ /* 0x000fe4000001ff00 */
[----:B------:R-:W-:-:S02]  /*10ec0*/  @!P0 IADD3 R40, P5, R22, R14, RZ ;  /* 0x0000000e16288210 */ /* 0x000fc40007fbe0ff */
[----:B-1----:R-:W-:Y:S01]  /*10ed0*/  CS2R R12, SRZ ;  /* 0x00000000000c7805 */ /* 0x002fe2000001ff00 */
[----:B------:R0:W5:Y:S02]  /*10ee0*/  @!P3 LD.E.64 R30, desc[UR54][R42.64] ;  /* 0x000000362a1eb980 */ /* 0x000164000c101b00 */
[----:B------:R-:W-:Y:S01]  /*10ef0*/  @!P0 IMAD.X R41, R4, 0x1, R5, P5 ;  /* 0x0000000104298824 */ /* 0x000fe200028e0605 */
[----:B------:R-:W-:Y:S01]  /*10f00*/  @!P4 IADD3 R54, P5, R228, R3, RZ ;  /* 0x00000003e436c210 */ /* 0x000fe20007fbe0ff */
[----:B------:R0:W5:Y:S04]  /*10f10*/  @!P2 LD.E.64 R24, desc[UR54][R46.64] ;  /* 0x000000362e18a980 */ /* 0x000168000c101b00 */
[--C-:B------:R-:W-:Y:S01]  /*10f20*/  @!P4 IMAD.X R55, R0, 0x1, R9.reuse, P5 ;  /* 0x000000010037c824 */ /* 0x100fe200028e0609 */
[----:B------:R-:W-:Y:S01]  /*10f30*/  @!P4 IADD3 R14, P5, R228, R14, RZ ;  /* 0x0000000ee40ec210 */ /* 0x000fe20007fbe0ff */
[----:B------:R0:W5:Y:S04]  /*10f40*/  @!P2 LD.E.64 R26, desc[UR54][R48.64] ;  /* 0x00000036301aa980 */ /* 0x000168000c101b00 */
[----:B------:R-:W-:Y:S01]  /*10f50*/  @!P4 IMAD.X R15, R4, 0x1, R9, P5 ;  /* 0x00000001040fc824 */ /* 0x000fe200028e0609 */
[----:B------:R-:W-:Y:S01]  /*10f60*/  CS2R R8, SRZ ;  /* 0x0000000000087805 */ /* 0x000fe2000001ff00 */
[----:B------:R0:W5:Y:S04]  /*10f70*/  @!P1 LD.E.64 R10, desc[UR54][R50.64] ;  /* 0x00000036320a9980 */ /* 0x000168000c101b00 */
[----:B------:R0:W5:Y:S04]  /*10f80*/  @!P1 LD.E.64 R20, desc[UR54][R52.64] ;  /* 0x0000003634149980 */ /* 0x000168000c101b00 */
[----:B------:R0:W5:Y:S04]  /*10f90*/  @!P0 LD.E.64 R36, desc[UR54][R6.64] ;  /* 0x0000003606248980 */ /* 0x000168000c101b00 */
[----:B------:R0:W5:Y:S04]  /*10fa0*/  @!P0 LD.E.64 R38, desc[UR54][R40.64] ;  /* 0x0000003628268980 */ /* 0x000168000c101b00 */
[----:B------:R0:W5:Y:S04]  /*10fb0*/  @!P4 LD.E.64 R8, desc[UR54][R54.64] ;  /* 0x000000363608c980 */ /* 0x000168000c101b00 */
[----:B------:R0:W5:Y:S02]  /*10fc0*/  @!P4 LD.E.64 R12, desc[UR54][R14.64] ;  /* 0x000000360e0cc980 */ /* 0x000164000c101b00 */
.L_x_2508:
[----:B------:R-:W-:Y:S05]  /*10fd0*/  BSYNC B1 ;  /* 0x0000000000017941 */ /* 0x000fea0003800000 */
.L_x_2507:
        /* <DEDUP_REMOVED lines=8> */
[----:B------:R-:W2:Y:S02]  /*11060*/  SYNCS.PHASECHK.TRANS64.TRYWAIT P0, [R16+URZ+0x33400], R5 ;  /* 0x03340005100075a7 */ /* 0x000ea4000800017f */
[----:B--2---:R-:W-:Y:S05]  /*11070*/  @!P0 BRA `(.L_x_2510) ;  /* 0x000001ec00448947 */ /* 0x004fea0003800000 */
.L_x_2742:
[----:B------:R-:W-:Y:S05]  /*11080*/  BSYNC B1 ;  /* 0x0000000000017941 */ /* 0x000fea0003800000 */
.L_x_2509:
[----:B------:R-:W-:Y:S05]  /*11090*/  @P1 BRA `(.L_x_2511) ;  /* 0x00000064005c1947 */ /* 0x000fea0003800000 */
[----:B-1----:R-:W4:Y:S01]  /*110a0*/  LDL R0, [R1+0x4] ;  /* 0x0000040001007983 */ /* 0x002f220000100800 */
[----:B--2---:R-:W1:Y:S03]  /*110b0*/  LDC R5, c[0x0][0x3f4] ;  /* 0x0000fd00ff057b82 */ /* 0x004e660000000800 */
[----:B---3--:R-:W2:Y:S01]  /*110c0*/  LDL R4, [R1+0xc] ;  /* 0x00000c0001047983 */ /* 0x008ea20000100800 */
[----:B------:R-:W-:Y:S01]  /*110d0*/  BSSY B1, `(.L_x_2512) ;  /* 0x0000081000017945 */ /* 0x000fe20003800000 */
[-C--:B-1----:R-:W-:Y:S02]  /*110e0*/  ISETP.GE.AND P6, PT, R22, R5.reuse, PT ;  /* 0x000000051600720c */ /* 0x082fe40003fc6270 */
[-C--:B------:R-:W-:Y:S02]  /*110f0*/  ISETP.GE.AND P0, PT, R224, R5.reuse, PT ;  /* 0x00000005e000720c */ /* 0x080fe40003f06270 */
[----:B------:R-:W-:-:S02]  /*11100*/  ISETP.GE.AND P1, PT, R226, R5, PT ;  /* 0x00000005e200720c */ /* 0x000fc40003f26270 */
[-C--:B------:R-:W-:Y:S02]  /*11110*/  ISETP.GE.AND P2, PT, R227, R5.reuse, PT ;  /* 0x00000005e300720c */ /* 0x080fe40003f46270 */
[-C--:B------:R-:W-:Y:S02]  /*11120*/  ISETP.GE.AND P3, PT, R225, R5.reuse, PT ;  /* 0x00000005e100720c */ /* 0x080fe40003f66270 */
[----:B------:R-:W-:Y:S02]  /*11130*/  ISETP.GE.AND P4, PT, R228, R5, PT ;  /* 0x00000005e400720c */ /* 0x000fe40003f86270 */
[----:B----4-:R-:W-:Y:S02]  /*11140*/  IADD3 R3, R16, R0, RZ ;  /* 0x0000000010037210 */ /* 0x010fe40007ffe0ff */
[----:B--2---:R-:W-:-:S03]  /*11150*/  LOP3.LUT P5, RZ, R4, 0x2, RZ, 0xc0, !PT ;  /* 0x0000000204ff7812 */ /* 0x004fc600078ac0ff */
[----:B------:R-:W-:Y:S01]  /*11160*/  VIADD R0, R3, 0x20 ;  /* 0x0000002003007836 */ /* 0x000fe20000000000 */
[----:B------:R-:W-:Y:S09]  /*11170*/  @P6 BRA `(.L_x_2513) ;  /* 0x0000000400d86947 */ /* 0x000ff20003800000 */
[----:B0-----:R-:W0:Y:S01]  /*11180*/  LDS.128 R4, [R3+0x1e200] ;  /* 0x01e2000003047984 */ /* 0x001e220000000c00 */
        /* <DEDUP_REMOVED lines=15> */
[----:B------:R-:W-:-:S02]  /*11280*/  LOP3.LUT R14, R36, 0xff, RZ, 0xc0, !PT ;  /* 0x000000ff240e7812 */ /* 0x000fc400078ec0ff */
        /* <DEDUP_REMOVED lines=101> */
.L_x_2513:
[----:B------:R-:W-:Y:S05]  /*118e0*/  BSYNC B1 ;  /* 0x0000000000017941 */ /* 0x000fea0003800000 */
.L_x_2512:
[----:B------:R-:W-:Y:S01]  /*118f0*/  BSSY B1, `(.L_x_2514) ;  /* 0x000007d000017945 */ /* 0x000fe20003800000 */
[----:B------:R-:W-:-:S03]  /*11900*/  @P5 VIADD R0, R3, 0xffffffe0 ;  /* 0xffffffe003005836 */ /* 0x000fc60000000000 */
[----:B------:R-:W-:Y:S05]  /*11910*/  @P0 BRA `(.L_x_2515) ;  /* 0x0000000400e80947 */ /* 0x000fea0003800000 */
[----:B01----:R-:W0:Y:S01]  /*11920*/  LDS.128 R4, [R0+0x1e200] ;  /* 0x01e2000000047984 */ /* 0x003e220000000c00 */
[----:B-----5:R-:W-:Y:S02]  /*11930*/  SHF.R.U32.HI R36, RZ, 0x8, R33 ;  /* 0x00000008ff247819 */ /* 0x020fe40000011621 */
[----:B------:R-:W-:Y:S02]  /*11940*/  SHF.R.U32.HI R40, RZ, 0x8, R35 ;  /* 0x00000008ff287819 */ /* 0x000fe40000011623 */
[----:B------:R-:W-:Y:S02]  /*11950*/  LOP3.LUT R37, R33, 0xff, RZ, 0xc0, !PT ;  /* 0x000000ff21257812 */ /* 0x000fe400078ec0ff */
[----:B------:R-:W-:Y:S02]  /*11960*/  LOP3.LUT R41, R35, 0xff, RZ, 0xc0, !PT ;  /* 0x000000ff23297812 */ /* 0x000fe400078ec0ff */
[----:B------:R-:W-:Y:S02]  /*11970*/  LOP3.LUT R36, R36, 0xff, RZ, 0xc0, !PT ;  /* 0x000000ff24247812 */ /* 0x000fe400078ec0ff */
[----:B------:R-:W-:-:S02]  /*11980*/  LOP3.LUT R40, R40, 0xff, RZ, 0xc0, !PT ;  /* 0x000000ff28287812 */ /* 0x000fc400078ec0ff */
[----:B------:R-:W-:Y:S02]  /*11990*/  SHF.R.U32.HI R14, RZ, 0x8, R32 ;  /* 0x00000008ff0e7819 */ /* 0x000fe40000011620 */
        /* <DEDUP_REMOVED lines=114> */
.L_x_2515:
[----:B------:R-:W-:Y:S05]  /*120c0*/  BSYNC B1 ;  /* 0x0000000000017941 */ /* 0x000fea0003800000 */
.L_x_2514:
[----:B------:R-:W-:Y:S04]  /*120d0*/  BSSY B1, `(.L_x_2516) ;  /* 0x0000078000017945 */ /* 0x000fe80003800000 */
[----:B------:R-:W-:Y:S05]  /*120e0*/  @P1 BRA `(.L_x_2517) ;  /* 0x0000000400d81947 */ /* 0x000fea0003800000 */
[----:B012---:R-:W0:Y:S01]  /*120f0*/  LDS.128 R4, [R3+0x20200] ;  /* 0x0202000003047984 */ /* 0x007e220000000c00 */
        /* <DEDUP_REMOVED lines=15> */
[----:B------:R-:W-:Y:S02]  /*121f0*/  LOP3.LUT R14, R28, 0xff, RZ, 0xc0, !PT ;  /* 0x000000ff1c0e7812 */ /* 0x000fe400078ec0ff */
        /* <DEDUP_REMOVED lines=101> */
.L_x_2517:
[----:B------:R-:W-:Y:S05]  /*12850*/  BSYNC B1 ;  /* 0x0000000000017941 */ /* 0x000fea0003800000 */
.L_x_2516:
        /* <DEDUP_REMOVED lines=124> */
.L_x_2519:
[----:B------:R-:W-:Y:S05]  /*13020*/  BSYNC B1 ;  /* 0x0000000000017941 */ /* 0x000fea0003800000 */
.L_x_2518:
[----:B------:R-:W-:Y:S04]  /*13030*/  BSSY B1, `(.L_x_2520) ;  /* 0x0000078000017945 */ /* 0x000fe80003800000 */
[----:B------:R-:W-:Y:S05]  /*13040*/  @P3 BRA `(.L_x_2521) ;  /* 0x0000000400d83947 */ /* 0x000fea0003800000 */
[----:B01234-:R-:W0:Y:S01]  /*13050*/  LDS.128 R4, [R3+0x22200] ;  /* 0x0222000003047984 */ /* 0x01fe220000000c00 */
        /* <DEDUP_REMOVED lines=24> */
[----:B------:R-:W-:Y:S02]  /*131e0*/  LOP3.LUT R15, R15, 0xff0000, R10, 0xf8, !PT ;  /* 0x00ff00000f0f7812 */ /* 0x000fe400078ef80a */
[----:B0-----:R-:W-:Y:S02]  /*131f0*/  F2FP.F16.E4M3.UNPACK_B R14, R6.H1 ;  /* 0x00000006ff0e723e */ /* 0x001fe400030006ff */
[----:B------:R-:W-:Y:S02]  /*13200*/  F2FP.F16.E4M3.UNPACK_B R28, R29 ;  /* 0x0000001dff1c723e */ /* 0x000fe400020006ff */
[----:B------:R-:W-:-:S02]  /*13210*/  F2FP.F16.E4M3.UNPACK_B R21, R25 ;  /* 0x00000019ff15723e */ /* 0x000fc400020006ff */
        /* <DEDUP_REMOVED lines=89> */
.L_x_2521:
[----:B------:R-:W-:Y:S05]  /*137b0*/  BSYNC B1 ;  /* 0x0000000000017941 */ /* 0x000fea0003800000 */
.L_x_2520:
[----:B------:R-:W-:Y:S05]  /*137c0*/  @P4 BRA `(.L_x_2511) ;  /* 0x0000003c00904947 */ /* 0x000fea0003800000 */
[----:B01234-:R-:W0:Y:S01]  /*137d0*/  LDS.128 R4, [R0+0x22200] ;  /* 0x0222000000047984 */ /* 0x01fe220000000c00 */
[----:B-----5:R-:W-:Y:S02]  /*137e0*/  SHF.R.U32.HI R11, RZ, 0x8, R9 ;  /* 0x00000008ff0b7819 */ /* 0x020fe40000011609 */
[----:B------:R-:W-:Y:S02]  /*137f0*/  SHF.R.U32.HI R24, RZ, 0x8, R13 ;  /* 0x00000008ff187819 */ /* 0x000fe4000001160d */
[----:B------:R-:W-:Y:S02]  /*13800*/  SHF.R.U32.HI R15, RZ, 0x8, R12 ;  /* 0x00000008ff0f7819 */ /* 0x000fe4000001160c */
[----:B------:R-:W-:Y:S02]  /*13810*/  LOP3.LUT R14, R9, 0xff, RZ, 0xc0, !PT ;  /* 0x000000ff090e7812 */ /* 0x000fe400078ec0ff */
        /* <DEDUP_REMOVED lines=12> */
[----:B------:R-:W-:Y:S02]  /*138e0*/  SHF.R.U32.HI R11, RZ, 0x10, R12 ;  /* 0x00000010ff0b7819 */ /* 0x000fe4000001160c */
[----:B------:R-:W-:-:S02]  /*138f0*/  LOP3.LUT R14, R14, 0xff, RZ, 0xc0, !PT ;  /* 0x000000ff0e0e7812 */ /* 0x000fc400078ec0ff */
[----:B------:R-:W-:Y:S02]  /*13900*/  LOP3.LUT R24, R24, 0xff, RZ, 0xc0, !PT ;  /* 0x000000ff18187812 */ /* 0x000fe400078ec0ff */
[----:B------:R-:W-:Y:S02]  /*13910*/  PRMT R10, R3, 0x7604, R10 ;  /* 0x00007604030a7816 */ /* 0x000fe4000000000a */
[----:B------:R-:W-:Y:S02]  /*13920*/  PRMT R21, R20, 0x7604, R21 ;  /* 0x0000760414157816 */ /* 0x000fe40000000015 */
[----:B------:R-:W-:Y:S02]  /*13930*/  SHF.R.U32.HI R3, RZ, 0x10, R8 ;  /* 0x00000010ff037819 */ /* 0x000fe40000011608 */
[----:B------:R-:W-:Y:S02]  /*13940*/  LOP3.LUT R20, R11, 0xff, RZ, 0xc0, !PT ;  /* 0x000000ff0b147812 */ /* 0x000fe400078ec0ff */
[----:B------:R-:W-:-:S02]  /*13950*/  PRMT R15, R14, 0x7054, R15 ;  /* 0x000070540e0f7816 */ /* 0x000fc4000000000f */
[----:B------:R-:W-:Y:S02]  /*13960*/  PRMT R25, R24, 0x7054, R25 ;  /* 0x0000705418197816 */ /* 0x000fe40000000019 */
[----:B------:R-:W-:Y:S02]  /*13970*/  LOP3.LUT R3, R3, 0xff, RZ, 0xc0, !PT ;  /* 0x000000ff03037812 */ /* 0x000fe400078ec0ff */
[----:B------:R-:W-:Y:S02]  /*13980*/  PRMT R21, R20, 0x7054, R21 ;  /* 0x0000705414157816 */ /* 0x000fe40000000015 */
[----:B------:R-:W-:Y:S02]  /*13990*/  LOP3.LUT R25, R25, 0xff000000, R13, 0xf8, !PT ;  /* 0xff00000019197812 */ /* 0x000fe400078ef80d */
[----:B------:R-:W-:Y:S02]  /*139a0*/  LOP3.LUT R15, R15, 0xff000000, R9, 0xf8, !PT ;  /* 0xff0000000f0f7812 */ /* 0x000fe400078ef809 */
[----:B------:R-:W-:-:S02]  /*139b0*/  PRMT R11, R3, 0x7054, R10 ;  /* 0x00007054030b7816 */ /* 0x000fc4000000000a */
[----:B------:R-:W-:Y:S02]  /*139c0*/  LOP3.LUT R21, R21, 0xff000000, R12, 0xf8, !PT ;  /* 0xff00000015157812 */ /* 0x000fe400078ef80c */
        /* <DEDUP_REMOVED lines=8> */
[-C--:B------:R-:W-:Y:S01]  /*13a50*/  F2FP.F16.E4M3.UNPACK_B R10, R7.reuse ;  /* 0x00000007ff0a723e */ /* 0x080fe200020006ff */
[----:B------:R-:W-:Y:S01]  /*13a60*/  HADD2.F32 R13, -RZ, R12.H1_H1 ;  /* 0x3000000cff0d7230 */ /* 0x000fe20000004100 */
[----:B------:R-:W-:Y:S01]  /*13a70*/  F2FP.F16.E4M3.UNPACK_B R11, R7.H1 ;  /* 0x00000007ff0b723e */ /* 0x000fe200030006ff */
[----:B------:R-:W-:-:S02]  /*13a80*/  HADD2.F32 R20, -RZ, R20.H0_H0 ;  /* 0x20000014ff147230 */ /* 0x000fc40000004100 */
[CC--:B------:R-:W-:Y:S01]  /*13a90*/  FMUL.FTZ R26, R8.reuse, R24.reuse ;  /* 0x00000018081a7220 */ /* 0x0c0fe20000410000 */
[----:B------:R-:W-:Y:S01]  /*13aa0*/  F2FP.F16.E4M3.UNPACK_B R7, R5 ;  /* 0x00000005ff07723e */ /* 0x000fe200020006ff */
[----:B------:R-:W-:Y:S01]  /*13ab0*/  FMUL.FTZ R27, R8, R13 ;  /* 0x0000000d081b7220 */ /* 0x000fe20000410000 */
[----:B------:R-:W-:Y:S01]  /*13ac0*/  F2FP.F16.E4M3.UNPACK_B R8, R5.H1 ;  /* 0x00000005ff08723e */ /* 0x000fe200030006ff */
[----:B------:R-:W-:Y:S02]  /*13ad0*/  HADD2.F32 R5, -RZ, R6.H1_H1 ;  /* 0x30000006ff057230 */ /* 0x000fe40000004100 */
[C---:B------:R-:W-:Y:S01]  /*13ae0*/  FFMA.FTZ R28, R9.reuse, R13, -R26 ;  /* 0x0000000d091c7223 */ /* 0x040fe2000001081a */
[----:B------:R-:W-:Y:S02]  /*13af0*/  HADD2.F32 R12, -RZ, R12.H0_H0 ;  /* 0x2000000cff0c7230 */ /* 0x000fe40000004100 */
[----:B------:R-:W-:Y:S01]  /*13b00*/  FFMA.FTZ R29, R9, R24, R27 ;  /* 0x00000018091d7223 */ /* 0x000fe2000001001b */
[----:B------:R-:W-:Y:S01]  /*13b10*/  HADD2.F32 R6, -RZ, R6.H0_H0 ;  /* 0x20000006ff067230 */ /* 0x000fe20000004100 */
[----:B------:R-:W-:Y:S01]  /*13b20*/  F2FP.F16.E4M3.UNPACK_B R25, R25.H1 ;  /* 0x00000019ff19723e */ /* 0x000fe200030006ff */
[C---:B------:R-:W-:Y:S01]  /*13b30*/  FMUL.FTZ R9, R5.reuse, R20 ;  /* 0x0000001405097220 */ /* 0x040fe20000410000 */
[----:B------:R-:W-:Y:S01]  /*13b40*/  F2FP.F16.E4M3.UNPACK_B R15, R15.H1 ;  /* 0x0000000fff0f723e */ /* 0x000fe200030006ff */
[----:B------:R-:W-:Y:S01]  /*13b50*/  FMUL.FTZ R27, R5, R12 ;  /* 0x0000000c051b7220 */ /* 0x000fe20000410000 */
[----:B------:R-:W-:-:S02]  /*13b60*/  HADD2.F32 R5, -RZ, R10.H1_H1 ;  /* 0x3000000aff057230 */ /* 0x000fc40000004100 */
[C---:B------:R-:W-:Y:S01]  /*13b70*/  FFMA.FTZ R26, R6.reuse, R12, -R9 ;  /* 0x0000000c061a7223 */ /* 0x040fe20000010809 */
[----:B------:R-:W-:Y:S02]  /*13b80*/  HADD2.F32 R13, -RZ, R25.H0_H0 ;  /* 0x20000019ff0d7230 */ /* 0x000fe40000004100 */
[----:B------:R-:W-:Y:S01]  /*13b90*/  FFMA.FTZ R27, R6, R20, R27 ;  /* 0x00000014061b7223 */ /* 0x000fe2000001001b */
[----:B------:R-:W-:Y:S01]  /*13ba0*/  HADD2.F32 R9, -RZ, R15.H0_H0 ;  /* 0x2000000fff097230 */ /* 0x000fe20000004100 */
[----:B------:R-:W-:Y:S01]  /*13bb0*/  F2FP.F16.E4M3.UNPACK_B R3, R4 ;  /* 0x00000004ff03723e */ /* 0x000fe200020006ff */
        /* <DEDUP_REMOVED lines=12> */
[----:B------:R-:W-:Y:S01]  /*13c80*/  F2FP.F16.E4M3.UNPACK_B R4, R4.H1 ;  /* 0x00000004ff04723e */ /* 0x000fe200030006ff */
[C---:B------:R-:W-:Y:S01]  /*13c90*/  FFMA.FTZ R32, R11.reuse, R15, -R12 ;  /* 0x0000000f0b207223 */ /* 0x040fe2000001080c */
[-C--:B------:R-:W-:Y:S01]  /*13ca0*/  F2FP.F16.E4M3.UNPACK_B R9, R14.reuse ;  /* 0x0000000eff09723e */ /* 0x080fe200020006ff */
        /* <DEDUP_REMOVED lines=23> */
[--C-:B------:R-:W-:Y:S02]  /*13e20*/  HADD2.F32 R3, -RZ, R7.reuse.H1_H1 ;  /* 0x30000007ff037230 */ /* 0x100fe40000004100 */
[C---:B------:R-:W-:Y:S01]  /*13e30*/  FMUL.FTZ R15, R4.reuse, R9 ;  /* 0x00000009040f7220 */ /* 0x040fe20000410000 */
[----:B------:R-:W-:Y:S02]  /*13e40*/  HADD2.F32 R14, -RZ, R14.H0_H0 ;  /* 0x2000000eff0e7230 */ /* 0x000fe40000004100 */
[-C--:B------:R-:W-:Y:S01]  /*13e50*/  FMUL.FTZ R12, R4, R5.reuse ;  /* 0x00000005040c7220 */ /* 0x080fe20000410000 */
        /* <DEDUP_REMOVED lines=18> */
.L_x_2505:
[----:B------:R-:W0:Y:S01]  /*13f80*/  LDC R10, c[0x0][0x448] ;  /* 0x00011200ff0a7b82 */ /* 0x000e220000000800 */
[----:B------:R-:W-:Y:S01]  /*13f90*/  IMAD.MOV.U32 R9, RZ, RZ, R28 ;  /* 0x000000ffff097224 */ /* 0x000fe200078e001c */
[----:B------:R-:W-:Y:S01]  /*13fa0*/  MOV R4, R24 ;  /* 0x0000001800047202 */ /* 0x000fe20000000f00 */
[----:B------:R-:W-:Y:S01]  /*13fb0*/  IMAD.MOV.U32 R5, RZ, RZ, R29 ;  /* 0x000000ffff057224 */ /* 0x000fe200078e001d */
[----:B------:R-:W-:Y:S01]  /*13fc0*/  ULDC.64 UR4, c[0x0][0x3f8] ;  /* 0x0000fe0000047ab9 */ /* 0x000fe20000000a00 */
[----:B------:R-:W-:Y:S01]  /*13fd0*/  IMAD.MOV.U32 R6, RZ, RZ, R26 ;  /* 0x000000ffff067224 */ /* 0x000fe200078e001a */
[----:B------:R-:W-:Y:S01]  /*13fe0*/  ULDC.64 UR6, c[0x0][0x408] ;  /* 0x0001020000067ab9 */ /* 0x000fe20000000a00 */
[----:B------:R-:W-:Y:S01]  /*13ff0*/  IMAD.MOV.U32 R7, RZ, RZ, R31 ;  /* 0x000000ffff077224 */ /* 0x000fe200078e001f */
[----:B------:R-:W-:Y:S01]  /*14000*/  ULDC.64 UR8, c[0x0][0x400] ;  /* 0x0001000000087ab9 */ /* 0x000fe20000000a00 */
[----:B0-----:R-:W-:-:S13]  /*14010*/  ISETP.NE.AND P0, PT, R10, 0x1, PT ;  /* 0x000000010a00780c */ /* 0x001fda0003f05270 */
[----:B------:R-:W0:Y:S08]  /*14020*/  @P0 LDC R3, c[0x0][0x44c] ;  /* 0x00011300ff030b82 */ /* 0x000e300000000800 */
[----:B------:R-:W1:Y:S01]  /*14030*/  @P0 LDC R0, c[0x0][0x450] ;  /* 0x00011400ff000b82 */ /* 0x000e620000000800 */
[----:B0-----:R-:W-:-:S05]  /*14040*/  @P0 IMAD.HI.U32 R3, R28, R3, RZ ;  /* 0x000000031c030227 */ /* 0x001fca00078e00ff */
[----:B-1----:R-:W-:-:S04]  /*14050*/  @P0 SHF.R.U32.HI R9, RZ, R0, R3 ;  /* 0x00000000ff090219 */ /* 0x002fc80000011603 */
[----:B------:R-:W-:Y:S01]  /*14060*/  SHF.R.S32.HI R0, RZ, 0x1f, R9 ;  /* 0x0000001fff007819 */ /* 0x000fe20000011409 */
[----:B------:R-:W-:-:S04]  /*14070*/  IMAD.WIDE.U32 R4, R9, UR4, R4 ;  /* 0x0000000409047c25 */ /* 0x000fc8000f8e0004 */
[----:B------:R-:W-:Y:S02]  /*14080*/  IMAD R8, R0, UR4, RZ ;  /* 0x0000000400087c24 */ /* 0x000fe4000f8e02ff */
[----:B------:R-:W-:-:S04]  /*14090*/  IMAD.WIDE.U32 R6, R9, UR6, R6 ;  /* 0x0000000609067c25 */ /* 0x000fc8000f8e0006 */
[----:B------:R-:W-:Y:S01]  /*140a0*/  IMAD R0, R0, UR6, RZ ;  /* 0x0000000600007c24 */ /* 0x000fe2000f8e02ff */
[----:B------:R-:W-:Y:S01]  /*140b0*/  IADD3 R21, P1, R6, UR8, RZ ;  /* 0x0000000806157c10 */ /* 0x000fe2000ff3e0ff */
        /* <DEDUP_REMOVED lines=12> */
.L_x_2748:
        /* <DEDUP_REMOVED lines=20> */
[C---:B------:R-:W-:Y:S02]  /*142c0*/  IADD3 R5, R18.reuse, 0x40, RZ ;  /* 0x0000004012057810 */ /* 0x040fe40007ffe0ff */
[----:B------:R-:W-:Y:S02]  /*142d0*/  CS2R R24, SRZ ;  /* 0x0000000000187805 */ /* 0x000fe4000001ff00 */
[----:B------:R-:W-:-:S02]  /*142e0*/  ISETP.GE.AND P2, PT, R18, UR4, PT ;  /* 0x0000000412007c0c */ /* 0x000fc4000bf46270 */
[----:B------:R-:W-:Y:S02]  /*142f0*/  CS2R R26, SRZ ;  /* 0x00000000001a7805 */ /* 0x000fe4000001ff00 */
[----:B------:R-:W-:Y:S02]  /*14300*/  ISETP.GE.AND P1, PT, R4, UR4, PT ;  /* 0x0000000404007c0c */ /* 0x000fe4000bf26270 */
[----:B------:R-:W-:Y:S02]  /*14310*/  CS2R R6, SRZ ;  /* 0x0000000000067805 */ /* 0x000fe4000001ff00 */
[----:B------:R-:W-:Y:S02]  /*14320*/  ISETP.GE.AND P0, PT, R5, UR4, PT ;  /* 0x0000000405007c0c */ /* 0x000fe4000bf06270 */
[----:B------:R-:W-:Y:S02]  /*14330*/  CS2R R28, SRZ ;  /* 0x00000000001c7805 */ /* 0x000fe4000001ff00 */
[----:B------:R-:W-:-:S02]  /*14340*/  CS2R R30, SRZ ;  /* 0x00000000001e7805 */ /* 0x000fc4000001ff00 */
[----:B------:R-:W-:Y:S02]  /*14350*/  @!P2 SHF.R.S32.HI R5, RZ, 0x1f, R18 ;  /* 0x0000001fff05a819 */ /* 0x000fe40000011412 */
[C---:B--2---:R-:W-:Y:S02]  /*14360*/  @!P2 IADD3 R36, P3, R18.reuse, R3, RZ ;  /* 0x000000031224a210 */ /* 0x044fe40007f7e0ff */
[----:B----4-:R-:W-:-:S03]  /*14370*/  @!P2 IADD3 R38, P4, R18, R21, RZ ;  /* 0x000000151226a210 */ /* 0x010fc60007f9e0ff */
[--C-:B-1----:R-:W-:Y:S02]  /*14380*/  @!P2 IMAD.X R37, R0, 0x1, R5.reuse, P3 ;  /* 0x000000010025a824 */ /* 0x102fe400018e0605 */
[----:B---3--:R-:W-:Y:S01]  /*14390*/  @!P2 IMAD.X R39, R20, 0x1, R5, P4 ;  /* 0x000000011427a824 */ /* 0x008fe200020e0605 */
        /* <DEDUP_REMOVED lines=12> */
[----:B------:R-:W-:Y:S02]  /*14460*/  @!P0 IADD3 R46, P3, R3, R48, RZ ;  /* 0x00000030032e8210 */ /* 0x000fe40007f7e0ff */
[----:B------:R-:W-:Y:S01]  /*14470*/  @!P0 SHF.R.S32.HI R3, RZ, 0x1f, R48 ;  /* 0x0000001fff038819 */ /* 0x000fe20000011430 */
[----:B------:R-:W-:Y:S01]  /*14480*/  @!P1 IMAD.X R43, R20, 0x1, R5, P4 ;  /* 0x00000001142b9824 */ /* 0x000fe200020e0605 */
[----:B------:R-:W-:-:S02]  /*14490*/  @!P1 IADD3.X R41, R0, R5, RZ, P5, !PT ;  /* 0x0000000500299210 */ /* 0x000fc40002ffe4ff */
[----:B------:R-:W-:Y:S02]  /*144a0*/  CS2R R4, SRZ ;  /* 0x0000000000047805 */ /* 0x000fe4000001ff00 */
[----:B------:R-:W-:Y:S01]  /*144b0*/  @!P0 IADD3 R48, P5, R21, R48, RZ ;  /* 0x0000003015308210 */ /* 0x000fe20007fbe0ff */
[--C-:B------:R-:W-:Y:S01]  /*144c0*/  @!P0 IMAD.X R47, R0, 0x1, R3.reuse, P3 ;  /* 0x00000001002f8824 */ /* 0x100fe200018e0603 */
[----:B------:R0:W5:Y:S03]  /*144d0*/  @!P1 LD.E.128 R8, desc[UR54][R42.64] ;  /* 0x000000362a089980 */ /* 0x000166000c101d00 */
[----:B------:R-:W-:Y:S01]  /*144e0*/  @!P0 IMAD.X R49, R20, 0x1, R3, P5 ;  /* 0x0000000114318824 */ /* 0x000fe200028e0603 */
[----:B------:R0:W5:Y:S04]  /*144f0*/  @!P2 LD.E.128 R4, desc[UR54][R38.64] ;  /* 0x000000362604a980 */ /* 0x000168000c101d00 */
[----:B------:R0:W5:Y:S04]  /*14500*/  @!P1 LD.E.128 R28, desc[UR54][R40.64] ;  /* 0x00000036281c9980 */ /* 0x000168000c101d00 */
[----:B------:R0:W5:Y:S04]  /*14510*/  @!P0 LD.E.128 R32, desc[UR54][R46.64] ;  /* 0x000000362e208980 */ /* 0x000168000c101d00 */
[----:B------:R0:W5:Y:S02]  /*14520*/  @!P0 LD.E.128 R12, desc[UR54][R48.64] ;  /* 0x00000036300c8980 */ /* 0x000164000c101d00 */
.L_x_2524:
[----:B------:R-:W-:Y:S05]  /*14530*/  BSYNC B1 ;  /* 0x0000000000017941 */ /* 0x000fea0003800000 */
.L_x_2523:
        /* <DEDUP_REMOVED lines=10> */
.L_x_2749:
[----:B------:R-:W-:Y:S05]  /*145e0*/  BSYNC B1 ;  /* 0x0000000000017941 */ /* 0x000fea0003800000 */
.L_x_2525:
[----:B------:R-:W-:Y:S05]  /*145f0*/  @P1 BRA `(.L_x_2511) ;  /* 0x0000003000041947 */ /* 0x000fea0003800000 */
[----:B------:R-:W4:Y:S01]  /*14600*/  LDC R3, c[0x0][0x3f4] ;  /* 0x0000fd00ff037b82 */ /* 0x000f220000000800 */
[C---:B---3--:R-:W-:Y:S01]  /*14610*/  VIADD R20, R18.reuse, 0x40 ;  /* 0x0000004012147836 */ /* 0x048fe20000000000 */
[C---:B-1----:R-:W-:Y:S01]  /*14620*/  IADD3 R0, R18.reuse, 0x20, RZ ;  /* 0x0000002012007810 */ /* 0x042fe20007ffe0ff */
[----:B------:R-:W-:Y:S01]  /*14630*/  BSSY B1, `(.L_x_2527) ;  /* 0x0000101000017945 */ /* 0x000fe20003800000 */
[-C--:B----4-:R-:W-:Y:S02]  /*14640*/  ISETP.GE.AND P0, PT, R18, R3.reuse, PT ;  /* 0x000000031200720c */ /* 0x090fe40003f06270 */
[-C--:B------:R-:W-:Y:S02]  /*14650*/  ISETP.GE.AND P1, PT, R0, R3.reuse, PT ;  /* 0x000000030000720c */ /* 0x080fe40003f26270 */
[----:B------:R-:W-:-:S09]  /*14660*/  ISETP.GE.AND P2, PT, R20, R3, PT ;  /* 0x000000031400720c */ /* 0x000fd20003f46270 */
[----:B------:R-:W-:Y:S05]  /*14670*/  @P0 BRA `(.L_x_2528) ;  /* 0x0000000c00f00947 */ /* 0x000fea0003800000 */
[----:B------:R-:W3:Y:S01]  /*14680*/  LDL R65, [R1+0x64] ;  /* 0x0000640001417983 */ /* 0x000ee20000100800 */
[----:B0-----:R-:W0:Y:S01]  /*14690*/  S2R R36, SR_TID.X ;  /* 0x0000000000247919 */ /* 0x001e220000002100 */
[----:B-----5:R-:W-:Y:S02]  /*146a0*/  SHF.R.U32.HI R0, RZ, 0x8, R24 ;  /* 0x00000008ff007819 */ /* 0x020fe40000011618 */
[----:B------:R-:W-:Y:S02]  /*146b0*/  LOP3.LUT R20, R24, 0xff, RZ, 0xc0, !PT ;  /* 0x000000ff18147812 */ /* 0x000fe400078ec0ff */
[----:B--2---:R-:W-:-:S04]  /*146c0*/  LOP3.LUT R21, R0, 0xff, RZ, 0xc0, !PT ;  /* 0x000000ff00157812 */ /* 0x004fc800078ec0ff */
[----:B------:R-:W-:Y:S01]  /*146d0*/  PRMT R45, R21, 0x7604, R20 ;  /* 0x00007604152d7816 */ /* 0x000fe20000000014 */
[----:B0-----:R-:W-:-:S05]  /*146e0*/  VIADD R38, R36, 0xffffff80 ;  /* 0xffffff8024267836 */ /* 0x001fca0000000000 */
[----:B------:R-:W-:-:S04]  /*146f0*/  LEA.HI R40, R38, R38, RZ, 0x1 ;  /* 0x0000002626287211 */ /* 0x000fc800078f08ff */
[----:B------:R-:W-:-:S05]  /*14700*/  LOP3.LUT R40, R40, 0xfffffffe, RZ, 0xc0, !PT ;  /* 0xfffffffe28287812 */ /* 0x000fca00078ec0ff */
[----:B------:R-:W-:-:S05]  /*14710*/  IMAD.IADD R40, R38, 0x1, -R40 ;  /* 0x0000000126287824 */ /* 0x000fca00078e0a28 */
[----:B------:R-:W-:-:S04]  /*14720*/  LEA.HI R0, R3, R40, RZ, 0x1c ;  /* 0x0000002803007211 */ /* 0x000fc800078fe0ff */
[----:B------:R-:W-:-:S04]  /*14730*/  SHF.R.S32.HI R21, RZ, 0x1f, R0 ;  /* 0x0000001fff157819 */ /* 0x000fc80000011400 */
[----:B------:R-:W-:Y:S01]  /*14740*/  LEA.HI R20, R21, R0, RZ, 0x2 ;  /* 0x0000000015147211 */ /* 0x000fe200078f10ff */
[----:B------:R-:W-:-:S03]  /*14750*/  IMAD.SHL.U32 R21, R0, 0x10, RZ ;  /* 0x0000001000157824 */ /* 0x000fc600078e00ff */
[----:B------:R-:W-:Y:S02]  /*14760*/  SHF.L.U32 R20, R20, 0xb, RZ ;  /* 0x0000000b14147819 */ /* 0x000fe400000006ff */
[----:B------:R-:W-:Y:S02]  /*14770*/  LOP3.LUT R0, R230, 0x30, R21, 0xf8, !PT ;  /* 0x00000030e6007812 */ /* 0x000fe400078ef815 */
[----:B------:R-:W-:Y:S02]  /*14780*/  SHF.R.U32.HI R37, RZ, 0x8, R25 ;  /* 0x00000008ff257819 */ /* 0x000fe40000011619 */
[----:B------:R-:W-:Y:S02]  /*14790*/  SHF.R.U32.HI R39, RZ, 0x8, R26 ;  /* 0x00000008ff277819 */ /* 0x000fe4000001161a */
[----:B------:R-:W-:Y:S02]  /*147a0*/  LOP3.LUT R0, R0, R231, RZ, 0x3c, !PT ;  /* 0x000000e700007212 */ /* 0x000fe400078e3cff */
[----:B------:R-:W-:-:S02]  /*147b0*/  LOP3.LUT R21, R20, 0xffffe000, RZ, 0xc0, !PT ;  /* 0xffffe00014157812 */ /* 0x000fc400078ec0ff */
[----:B------:R-:W-:Y:S02]  /*147c0*/  LOP3.LUT R36, R25, 0xff, RZ, 0xc0, !PT ;  /* 0x000000ff19247812 */ /* 0x000fe400078ec0ff */
        /* <DEDUP_REMOVED lines=25> */
[----:B------:R-:W-:Y:S02]  /*14960*/  PRMT R57, R50, 0x7604, R49 ;  /* 0x0000760432397816 */ /* 0x000fe40000000031 */
[----:B------:R-:W-:Y:S01]  /*14970*/  SHF.R.U32.HI R49, RZ, 0x10, R27 ;  /* 0x00000010ff317819 */ /* 0x000fe2000001161b */
[----:B------:R-:W-:Y:S01]  /*14980*/  IMAD.U32 R55, R55, 0x10000, RZ ;  /* 0x0001000037377824 */ /* 0x000fe200078e00ff */
[----:B------:R-:W-:Y:S01]  /*14990*/  SHF.R.U32.HI R52, RZ, 0x8, R7 ;  /* 0x00000008ff347819 */ /* 0x000fe20000011607 */
[----:B------:R-:W-:Y:S01]  /*149a0*/  IMAD.U32 R21, R21, 0x10000, RZ ;  /* 0x0001000015157824 */ /* 0x000fe200078e00ff */
[----:B------:R-:W-:Y:S01]  /*149b0*/  LOP3.LUT R51, R7, 0xff, RZ, 0xc0, !PT ;  /* 0x000000ff07337812 */ /* 0x000fe200078ec0ff */
[----:B------:R-:W-:Y:S01]  /*149c0*/  IMAD.U32 R49, R49, 0x10000, RZ ;  /* 0x0001000031317824 */ /* 0x000fe200078e00ff */
[----:B------:R-:W-:Y:S02]  /*149d0*/  LOP3.LUT R52, R52, 0xff, RZ, 0xc0, !PT ;  /* 0x000000ff34347812 */ /* 0x000fe400078ec0ff */
[----:B------:R-:W-:-:S02]  /*149e0*/  LOP3.LUT R55, R48, 0xff0000, R55, 0xf8, !PT ;  /* 0x00ff000030377812 */ /* 0x000fc400078ef837 */
[----:B------:R-:W-:Y:S02]  /*149f0*/  LOP3.LUT R21, R46, 0xff0000, R21, 0xf8, !PT ;  /* 0x00ff00002e157812 */ /* 0x000fe400078ef815 */
[----:B------:R-:W-:Y:S02]  /*14a00*/  PRMT R52, R52, 0x7604, R51 ;  /* 0x0000760434347816 */ /* 0x000fe40000000033 */
[----:B------:R-:W-:Y:S02]  /*14a10*/  LOP3.LUT R51, R20, 0xff0000, R49, 0xf8, !PT ;  /* 0x00ff000014337812 */ /* 0x000fe400078ef831 */
[----:B------:R-:W-:Y:S02]  /*14a20*/  LOP3.LUT R45, R45, 0xff0000, R24, 0xf8, !PT ;  /* 0x00ff00002d2d7812 */ /* 0x000fe400078ef818 */
[----:B------:R-:W-:Y:S02]  /*14a30*/  LOP3.LUT R47, R47, 0xff0000, R26, 0xf8, !PT ;  /* 0x00ff00002f2f7812 */ /* 0x000fe400078ef81a */
[----:B------:R-:W-:-:S02]  /*14a40*/  LOP3.LUT R55, R55, 0xff000000, R5, 0xf8, !PT ;  /* 0xff00000037377812 */ /* 0x000fc400078ef805 */
[----:B------:R-:W-:Y:S02]  /*14a50*/  SHF.R.U32.HI R59, RZ, 0x10, R7 ;  /* 0x00000010ff3b7819 */ /* 0x000fe40000011607 */
[----:B------:R-:W-:Y:S02]  /*14a60*/  LOP3.LUT R50, R21, 0xff000000, R25, 0xf8, !PT ;  /* 0xff00000015327812 */ /* 0x000fe400078ef819 */
[----:B------:R-:W-:Y:S02]  /*14a70*/  LOP3.LUT R21, R53, 0xff0000, R4, 0xf8, !PT ;  /* 0x00ff000035157812 */ /* 0x000fe400078ef804 */
[----:B------:R-:W-:Y:S02]  /*14a80*/  LOP3.LUT R49, R45, 0xff000000, R24, 0xf8, !PT ;  /* 0xff0000002d317812 */ /* 0x000fe400078ef818 */
[----:B------:R-:W-:Y:S02]  /*14a90*/  LOP3.LUT R53, R51, 0xff000000, R27, 0xf8, !PT ;  /* 0xff00000033357812 */ /* 0x000fe400078ef81b */
[----:B------:R-:W-:-:S02]  /*14aa0*/  LOP3.LUT R20, R47, 0xff000000, R26, 0xf8, !PT ;  /* 0xff0000002f147812 */ /* 0x000fc400078ef81a */
[----:B------:R-:W-:Y:S02]  /*14ab0*/  F2FP.F16.E4M3.UNPACK_B R27, R55 ;  /* 0x00000037ff1b723e */ /* 0x000fe400020006ff */
[----:B0-----:R-:W-:Y:S02]  /*14ac0*/  F2FP.F16.E4M3.UNPACK_B R24, R41 ;  /* 0x00000029ff18723e */ /* 0x001fe400020006ff */
[----:B------:R-:W-:Y:S02]  /*14ad0*/  SHF.L.U32 R59, R59, 0x10, RZ ;  /* 0x000000103b3b7819 */ /* 0x000fe400000006ff */
[----:B------:R-:W-:Y:S02]  /*14ae0*/  F2FP.F16.E4M3.UNPACK_B R26, R50 ;  /* 0x00000032ff1a723e */ /* 0x000fe400020006ff */
[----:B------:R-:W-:Y:S01]  /*14af0*/  LOP3.LUT R54, R21, 0xff000000, R4, 0xf8, !PT ;  /* 0xff00000015367812 */ /* 0x000fe200078ef804 */
[----:B------:R-:W-:Y:S01]  /*14b00*/  HADD2.F32 R56, -RZ, R27.H0_H0 ;  /* 0x2000001bff387230 */ /* 0x000fe20000004100 */
[----:B------:R-:W-:Y:S01]  /*14b10*/  LOP3.LUT R59, R52, 0xff0000, R59, 0xf8, !PT ;  /* 0x00ff0000343b7812 */ /* 0x000fe200078ef83b */
[----:B------:R-:W-:-:S02]  /*14b20*/  HADD2.F32 R5, -RZ, R24.H0_H0 ;  /* 0x20000018ff057230 */ /* 0x000fc40000004100 */
[----:B------:R-:W-:-:S03]  /*14b30*/  HADD2.F32 R52, -RZ, R26.H0_H0 ;  /* 0x2000001aff347230 */ /* 0x000fc60000004100 */
[C---:B------:R-:W-:Y:S02]  /*14b40*/  FMUL.FTZ R58, R5.reuse, R56 ;  /* 0x00000038053a7220 */ /* 0x040fe40000410000 */
[----:B------:R-:W-:Y:S01]  /*14b50*/  FMUL.FTZ R51, R5, R52 ;  /* 0x0000003405337220 */ /* 0x000fe20000410000 */
[--C-:B------:R-:W-:Y:S02]  /*14b60*/  LOP3.LUT R57, R57, 0xff0000, R6.reuse, 0xf8, !PT ;  /* 0x00ff000039397812 */ /* 0x100fe400078ef806 */
[----:B------:R-:W-:Y:S02]  /*14b70*/  F2FP.F16.E4M3.UNPACK_B R46, R41.H1 ;  /* 0x00000029ff2e723e */ /* 0x000fe400030006ff */
[----:B------:R-:W-:Y:S02]  /*14b80*/  F2FP.F16.E4M3.UNPACK_B R55, R55.H1 ;  /* 0x00000037ff37723e */ /* 0x000fe400030006ff */
[----:B------:R-:W-:Y:S01]  /*14b90*/  F2FP.F16.E4M3.UNPACK_B R50, R50.H1 ;  /* 0x00000032ff32723e */ /* 0x000fe200030006ff */
[----:B------:R-:W-:Y:S01]  /*14ba0*/  HADD2.F32 R24, -RZ, R24.H1_H1 ;  /* 0x30000018ff187230 */ /* 0x000fe20000004100 */
[----:B------:R-:W-:Y:S01]  /*14bb0*/  LOP3.LUT R6, R57, 0xff000000, R6, 0xf8, !PT ;  /* 0xff00000039067812 */ /* 0x000fe200078ef806 */
[--C-:B------:R-:W-:Y:S01]  /*14bc0*/  HADD2.F32 R57, -RZ, R55.reuse.H0_H0 ;  /* 0x20000037ff397230 */ /* 0x100fe20000004100 */
[----:B------:R-:W-:Y:S01]  /*14bd0*/  LOP3.LUT R59, R59, 0xff000000, R7, 0xf8, !PT ;  /* 0xff0000003b3b7812 */ /* 0x000fe200078ef807 */
[----:B------:R-:W-:Y:S01]  /*14be0*/  HADD2.F32 R55, -RZ, R55.H1_H1 ;  /* 0x30000037ff377230 */ /* 0x000fe20000004100 */
[----:B------:R-:W-:-:S02]  /*14bf0*/  F2FP.F16.E4M3.UNPACK_B R47, R43 ;  /* 0x0000002bff2f723e */ /* 0x000fc400020006ff */
[----:B------:R-:W-:Y:S02]  /*14c00*/  F2FP.F16.E4M3.UNPACK_B R48, R43.H1 ;  /* 0x0000002bff30723e */ /* 0x000fe400030006ff */
[-C--:B------:R-:W-:Y:S02]  /*14c10*/  F2FP.F16.E4M3.UNPACK_B R41, R40.reuse ;  /* 0x00000028ff29723e */ /* 0x080fe400020006ff */
[----:B------:R-:W-:Y:S01]  /*14c20*/  F2FP.F16.E4M3.UNPACK_B R40, R40.H1 ;  /* 0x00000028ff28723e */ /* 0x000fe200030006ff */
[----:B---3--:R-:W0:Y:S02]  /*14c30*/  LDS.128 R36, [R65+0x1e200] ;  /* 0x01e2000041247984 */ /* 0x008e240000000c00 */
[----:B0-----:R-:W-:-:S05]  /*14c40*/  F2FP.F16.E4M3.UNPACK_B R21, R37 ;  /* 0x00000025ff15723e */ /* 0x001fca00020006ff */
[----:B------:R-:W-:-:S05]  /*14c50*/  HADD2.F32 R25, -RZ, R21.H0_H0 ;  /* 0x20000015ff197230 */ /* 0x000fca0000004100 */
[C---:B------:R-:W-:Y:S01]  /*14c60*/  FFMA.FTZ R5, R25.reuse, R52, -R58 ;  /* 0x0000003419057223 */ /* 0x040fe2000001083a */
[----:B------:R-:W-:Y:S01]  /*14c70*/  FFMA.FTZ R25, R25, R56, R51 ;  /* 0x0000003819197223 */ /* 0x000fe20000010033 */
[----:B------:R-:W-:Y:S02]  /*14c80*/  HADD2.F32 R51, -RZ, R26.H1_H1 ;  /* 0x3000001aff337230 */ /* 0x000fe40000004100 */
[----:B------:R-:W-:Y:S01]  /*14c90*/  HADD2.F32 R56, -RZ, R27.H1_H1 ;  /* 0x3000001bff387230 */ /* 0x000fe20000004100 */
[----:B------:R-:W-:Y:S01]  /*14ca0*/  F2FP.F16.E4M3.UNPACK_B R37, R37.H1 ;  /* 0x00000025ff25723e */ /* 0x000fe200030006ff */
[----:B------:R-:W-:Y:S02]  /*14cb0*/  HADD2.F32 R26, -RZ, R46.H0_H0 ;  /* 0x2000002eff1a7230 */ /* 0x000fe40000004100 */
[----:B------:R-:W-:Y:S02]  /*14cc0*/  HADD2.F32 R52, -RZ, R50.H0_H0 ;  /* 0x20000032ff347230 */ /* 0x000fe40000004100 */
[----:B------:R-:W-:Y:S01]  /*14cd0*/  FMUL.FTZ R61, R24, R51 ;  /* 0x00000033183d7220 */ /* 0x000fe20000410000 */
[----:B------:R-:W-:-:S02]  /*14ce0*/  HADD2.F32 R21, -RZ, R21.H1_H1 ;  /* 0x30000015ff157230 */ /* 0x000fc40000004100 */
[----:B------:R-:W-:Y:S01]  /*14cf0*/  FMUL.FTZ R58, R24, R56 ;  /* 0x00000038183a7220 */ /* 0x000fe20000410000 */
[C---:B------:R-:W-:Y:S01]  /*14d00*/  FMUL.FTZ R60, R26.reuse, R57 ;  /* 0x000000391a3c7220 */ /* 0x040fe20000410000 */
[----:B------:R-:W-:Y:S01]  /*14d10*/  FMUL.FTZ R62, R26, R52 ;  /* 0x000000341a3e7220 */ /* 0x000fe20000410000 */
[----:B------:R-:W-:Y:S02]  /*14d20*/  HADD2.F32 R27, -RZ, R37.H0_H0 ;  /* 0x20000025ff1b7230 */ /* 0x000fe40000004100 */
[C---:B------:R-:W-:Y:S01]  /*14d30*/  FFMA.FTZ R26, R21.reuse, R56, R61 ;  /* 0x00000038151a7223 */ /* 0x040fe2000001003d */
[----:B------:R-:W-:Y:S01]  /*14d40*/  FFMA.FTZ R24, R21, R51, -R58 ;  /* 0x0000003315187223 */ /* 0x000fe2000001083a */
[----:B------:R-:W-:Y:S01]  /*14d50*/  F2FP.F16.E4M3.UNPACK_B R56, R59 ;  /* 0x0000003bff38723e */ /* 0x000fe200020006ff */
[----:B------:R-:W-:Y:S01]  /*14d60*/  HADD2.F32 R46, -RZ, R46.H1_H1 ;  /* 0x3000002eff2e7230 */ /* 0x000fe20000004100 */
[----:B------:R-:W-:Y:S01]  /*14d70*/  F2FP.F16.E4M3.UNPACK_B R51, R53 ;  /* 0x00000035ff33723e */ /* 0x000fe200020006ff */
[----:B------:R-:W-:-:S02]  /*14d80*/  HADD2.F32 R50, -RZ, R50.H1_H1 ;  /* 0x30000032ff327230 */ /* 0x000fc40000004100 */
[C---:B------:R-:W-:Y:S01]  /*14d90*/  FFMA.FTZ R60, R27.reuse, R52, -R60 ;  /* 0x000000341b3c7223 */ /* 0x040fe2000001083c */
[----:B------:R-:W-:Y:S01]  /*14da0*/  FFMA.FTZ R62, R27, R57, R62 ;  /* 0x000000391b3e7223 */ /* 0x000fe2000001003e */
[----:B------:R-:W-:Y:S01]  /*14db0*/  F2FP.F16.E4M3.UNPACK_B R45, R39 ;  /* 0x00000027ff2d723e */ /* 0x000fe200020006ff */
[----:B------:R-:W-:Y:S02]  /*14dc0*/  HADD2.F32 R58, -RZ, R56.H0_H0 ;  /* 0x20000038ff3a7230 */ /* 0x000fe40000004100 */
[C---:B------:R-:W-:Y:S01]  /*14dd0*/  FMUL.FTZ R64, R46.reuse, R55 ;  /* 0x000000372e407220 */ /* 0x040fe20000410000 */
[----:B------:R-:W-:Y:S02]  /*14de0*/  HADD2.F32 R27, -RZ, R47.H0_H0 ;  /* 0x2000002fff1b7230 */ /* 0x000fe40000004100 */
[----:B------:R-:W-:Y:S01]  /*14df0*/  FMUL.FTZ R46, R46, R50 ;  /* 0x000000322e2e7220 */ /* 0x000fe20000410000 */
[----:B------:R-:W-:Y:S02]  /*14e00*/  HADD2.F32 R37, -RZ, R37.H1_H1 ;  /* 0x30000025ff257230 */ /* 0x000fe40000004100 */
[----:B------:R-:W-:-:S02]  /*14e10*/  HADD2.F32 R52, -RZ, R51.H0_H0 ;  /* 0x20000033ff347230 */ /* 0x000fc40000004100 */
[----:B------:R-:W-:Y:S01]  /*14e20*/  FMUL.FTZ R66, R27, R58 ;  /* 0x0000003a1b427220 */ /* 0x000fe20000410000 */
[----:B------:R-:W-:Y:S02]  /*14e30*/  HADD2.F32 R21, -RZ, R45.H0_H0 ;  /* 0x2000002dff157230 */ /* 0x000fe40000004100 */
[----:B------:R-:W-:Y:S01]  /*14e40*/  FFMA.FTZ R55, R37, R55, R46 ;  /* 0x0000003725377223 */ /* 0x000fe2000001002e */
[----:B------:R-:W-:Y:S01]  /*14e50*/  F2FP.F16.E4M3.UNPACK_B R59, R59.H1 ;  /* 0x0000003bff3b723e */ /* 0x000fe200030006ff */
[----:B------:R-:W-:Y:S01]  /*14e60*/  FMUL.FTZ R27, R27, R52 ;  /* 0x000000341b1b7220 */ /* 0x000fe20000410000 */
[----:B------:R-:W-:Y:S01]  /*14e70*/  HADD2.F32 R56, -RZ, R56.H1_H1 ;  /* 0x30000038ff387230 */ /* 0x000fe20000004100 */
[----:B------:R-:W-:Y:S01]  /*14e80*/  F2FP.F16.E4M3.UNPACK_B R53, R53.H1 ;  /* 0x00000035ff35723e */ /* 0x000fe200030006ff */
[----:B------:R-:W-:Y:S02]  /*14e90*/  HADD2.F32 R47, -RZ, R47.H1_H1 ;  /* 0x3000002fff2f7230 */ /* 0x000fe40000004100 */
[----:B------:R-:W-:-:S02]  /*14ea0*/  HADD2.F32 R46, -RZ, R51.H1_H1 ;  /* 0x30000033ff2e7230 */ /* 0x000fc40000004100 */
[----:B------:R-:W-:Y:S01]  /*14eb0*/  FFMA.FTZ R57, R37, R50, -R64 ;  /* 0x0000003225397223 */ /* 0x000fe20000010840 */
[C---:B------:R-:W-:Y:S01]  /*14ec0*/  FFMA.FTZ R66, R21.reuse, R52, -R66 ;  /* 0x0000003415427223 */ /* 0x040fe20000010842 */
[----:B------:R-:W-:Y:S01]  /*14ed0*/  FFMA.FTZ R58, R21, R58, R27 ;  /* 0x0000003a153a7223 */ /* 0x000fe2000001001b */
[----:B------:R-:W-:Y:S01]  /*14ee0*/  F2FP.F16.E4M3.UNPACK_B R39, R39.H1 ;  /* 0x00000027ff27723e */ /* 0x000fe200030006ff */
[----:B------:R-:W-:Y:S02]  /*14ef0*/  HADD2.F32 R45, -RZ, R45.H1_H1 ;  /* 0x3000002dff2d7230 */ /* 0x000fe40000004100 */
[C---:B------:R-:W-:Y:S01]  /*14f00*/  FMUL.FTZ R64, R47.reuse, R56 ;  /* 0x000000382f407220 */ /* 0x040fe20000410000 */
[----:B------:R-:W-:Y:S02]  /*14f10*/  HADD2.F32 R52, -RZ, R59.H0_H0 ;  /* 0x2000003bff347230 */ /* 0x000fe40000004100 */
[----:B------:R-:W-:Y:S01]  /*14f20*/  FMUL.FTZ R47, R47, R46 ;  /* 0x0000002e2f2f7220 */ /* 0x000fe20000410000 */
[----:B------:R-:W-:-:S02]  /*14f30*/  HADD2.F32 R27, -RZ, R48.H0_H0 ;  /* 0x20000030ff1b7230 */ /* 0x000fc40000004100 */
[----:B------:R-:W-:Y:S02]  /*14f40*/  HADD2.F32 R50, -RZ, R53.H0_H0 ;  /* 0x20000035ff327230 */ /* 0x000fe40000004100 */
[----:B------:R-:W-:Y:S01]  /*14f50*/  FFMA.FTZ R61, R45, R46, -R64 ;  /* 0x0000002e2d3d7223 */ /* 0x000fe20000010840 */
[----:B------:R-:W-:Y:S02]  /*14f60*/  HADD2.F32 R21, -RZ, R39.H0_H0 ;  /* 0x20000027ff157230 */ /* 0x000fe40000004100 */
[----:B------:R-:W-:Y:S01]  /*14f70*/  FMUL.FTZ R68, R27, R52 ;  /* 0x000000341b447220 */ /* 0x000fe20000410000 */
[----:B------:R-:W-:Y:S01]  /*14f80*/  FFMA.FTZ R63, R45, R56, R47 ;  /* 0x000000382d3f7223 */ /* 0x000fe2000001002f */
[----:B------:R-:W-:Y:S01]  /*14f90*/  FMUL.FTZ R27, R27, R50 ;  /* 0x000000321b1b7220 */ /* 0x000fe20000410000 */
[----:B------:R-:W-:Y:S02]  /*14fa0*/  F2FP.F16.E4M3.UNPACK_B R45, R54.H1 ;  /* 0x00000036ff2d723e */ /* 0x000fe400030006ff */
[----:B------:R-:W-:Y:S01]  /*14fb0*/  F2FP.F16.E4M3.UNPACK_B R37, R49.H1 ;  /* 0x00000031ff25723e */ /* 0x000fe200030006ff */
[C---:B------:R-:W-:Y:S01]  /*14fc0*/  FFMA.FTZ R68, R21.reuse, R50, -R68 ;  /* 0x0000003215447223 */ /* 0x040fe20000010844 */
[----:B------:R-:W-:Y:S01]  /*14fd0*/  F2FP.F16.E4M3.UNPACK_B R7, R36 ;  /* 0x00000024ff07723e */ /* 0x000fe200020006ff */
[----:B------:R-:W-:Y:S01]  /*14fe0*/  FFMA.FTZ R64, R21, R52, R27 ;  /* 0x0000003415407223 */ /* 0x000fe2000001001b */
[----:B------:R-:W-:Y:S01]  /*14ff0*/  HADD2.F32 R53, -RZ, R53.H1_H1 ;  /* 0x30000035ff357230 */ /* 0x000fe20000004100 */
[----:B------:R-:W-:Y:S01]  /*15000*/  F2FP.F16.E4M3.UNPACK_B R36, R36.H1 ;  /* 0x00000024ff24723e */ /* 0x000fe200030006ff */
[----:B------:R-:W-:-:S02]  /*15010*/  HADD2.F32 R59, -RZ, R59.H1_H1 ;  /* 0x3000003bff3b7230 */ /* 0x000fc40000004100 */
[----:B------:R-:W-:Y:S02]  /*15020*/  HADD2.F32 R48, -RZ, R48.H1_H1 ;  /* 0x30000030ff307230 */ /* 0x000fe40000004100 */
[----:B------:R-:W-:Y:S02]  /*15030*/  HADD2.F32 R50, -RZ, R45.H0_H0 ;  /* 0x2000002dff327230 */ /* 0x000fe40000004100 */
[----:B------:R-:W-:Y:S02]  /*15040*/  HADD2.F32 R27, -RZ, R40.H0_H0 ;  /* 0x20000028ff1b7230 */ /* 0x000fe40000004100 */
[----:B------:R-:W-:Y:S02]  /*15050*/  HADD2.F32 R46, -RZ, R37.H0_H0 ;  /* 0x20000025ff2e7230 */ /* 0x000fe40000004100 */
[C---:B------:R-:W-:Y:S01]  /*15060*/  FMUL.FTZ R52, R48.reuse, R59 ;  /* 0x0000003b30347220 */ /* 0x040fe20000410000 */
[----:B------:R-:W-:Y:S01]  /*15070*/  FMUL.FTZ R56, R48, R53 ;  /* 0x0000003530387220 */ /* 0x000fe20000410000 */
[----:B------:R-:W-:-:S02]  /*15080*/  HADD2.F32 R21, -RZ, R36.H0_H0 ;  /* 0x20000024ff157230 */ /* 0x000fc40000004100 */
[C---:B------:R-:W-:Y:S01]  /*15090*/  FMUL.FTZ R48, R27.reuse, R50 ;  /* 0x000000321b307220 */ /* 0x040fe20000410000 */
[----:B------:R-:W-:Y:S01]  /*150a0*/  FMUL.FTZ R27, R27, R46 ;  /* 0x0000002e1b1b7220 */ /* 0x000fe20000410000 */
[----:B------:R-:W-:Y:S01]  /*150b0*/  HADD2.F32 R45, -RZ, R45.H1_H1 ;  /* 0x3000002dff2d7230 */ /* 0x000fe20000004100 */
[----:B------:R-:W-:Y:S01]  /*150c0*/  F2FP.F16.E4M3.UNPACK_B R54, R54 ;  /* 0x00000036ff36723e */ /* 0x000fe200020006ff */
[----:B------:R-:W-:Y:S02]  /*150d0*/  HADD2.F32 R40, -RZ, R40.H1_H1 ;  /* 0x30000028ff287230 */ /* 0x000fe40000004100 */
[----:B------:R-:W-:Y:S02]  /*150e0*/  HADD2.F32 R37, -RZ, R37.H1_H1 ;  /* 0x30000025ff257230 */ /* 0x000fe40000004100 */
[C---:B------:R-:W-:Y:S01]  /*150f0*/  FFMA.FTZ R47, R21.reuse, R46, -R48 ;  /* 0x0000002e152f7223 */ /* 0x040fe20000010830 */
[----:B------:R-:W-:Y:S02]  /*15100*/  HADD2.F32 R39, -RZ, R39.H1_H1 ;  /* 0x30000027ff277230 */ /* 0x000fe40000004100 */
        /* <DEDUP_REMOVED lines=9> */
[C---:B------:R-:W-:Y:S01]  /*151a0*/  FFMA.FTZ R52, R36.reuse, R37, -R21 ;  /* 0x0000002524347223 */ /* 0x040fe20000010815 */
[----:B------:R-:W-:Y:S01]  /*151b0*/  FFMA.FTZ R56, R36, R45, R46 ;  /* 0x0000002d24387223 */ /* 0x000fe2000001002e */
[----:B------:R-:W-:Y:S02]  /*151c0*/  HADD2.F32 R36, -RZ, R49.H0_H0 ;  /* 0x20000031ff247230 */ /* 0x000fe40000004100 */
[----:B------:R-:W-:Y:S01]  /*151d0*/  FMUL.FTZ R46, R27, R40 ;  /* 0x000000281b2e7220 */ /* 0x000fe20000410000 */
[----:B------:R-:W-:Y:S02]  /*151e0*/  HADD2.F32 R21, -RZ, R7.H0_H0 ;  /* 0x20000007ff157230 */ /* 0x000fe40000004100 */
[----:B------:R-:W-:-:S02]  /*151f0*/  HADD2.F32 R54, -RZ, R54.H1_H1 ;  /* 0x30000036ff367230 */ /* 0x000fc40000004100 */
[----:B------:R-:W-:Y:S02]  /*15200*/  HADD2.F32 R41, -RZ, R41.H1_H1 ;  /* 0x30000029ff297230 */ /* 0x000fe40000004100 */
[-C--:B------:R-:W-:Y:S01]  /*15210*/  FMUL.FTZ R48, R27, R36.reuse ;  /* 0x000000241b307220 */ /* 0x080fe20000410000 */
[----:B------:R-:W-:Y:S01]  /*15220*/  FFMA.FTZ R46, R21, R36, -R46 ;  /* 0x00000024152e7223 */ /* 0x000fe2000001082e */
[-C--:B------:R-:W-:Y:S01]  /*15230*/  F2FP.F16.E4M3.UNPACK_B R43, R42.reuse ;  /* 0x0000002aff2b723e */ /* 0x080fe200020006ff */
[----:B------:R-:W-:Y:S01]  /*15240*/  HADD2.F32 R36, -RZ, R49.H1_H1 ;  /* 0x30000031ff247230 */ /* 0x000fe20000004100 */
[----:B------:R-:W-:Y:S01]  /*15250*/  F2FP.F16.E4M3.UNPACK_B R42, R42.H1 ;  /* 0x0000002aff2a723e */ /* 0x000fe200030006ff */
[----:B------:R-:W-:Y:S01]  /*15260*/  HADD2.F32 R7, -RZ, R7.H1_H1 ;  /* 0x30000007ff077230 */ /* 0x000fe20000004100 */
[----:B------:R-:W-:Y:S01]  /*15270*/  F2FP.F16.E4M3.UNPACK_B R37, R6.H1 ;  /* 0x00000006ff25723e */ /* 0x000fe200030006ff */
[----:B------:R-:W-:Y:S01]  /*15280*/  FMUL.FTZ R50, R41, R54 ;  /* 0x0000003629327220 */ /* 0x000fe20000410000 */
[----:B------:R-:W-:Y:S01]  /*15290*/  F2FP.F16.E4M3.UNPACK_B R27, R20.H1 ;  /* 0x00000014ff1b723e */ /* 0x000fe200030006ff */
[----:B------:R-:W-:Y:S01]  /*152a0*/  FFMA.FTZ R48, R21, R40, R48 ;  /* 0x0000002815307223 */ /* 0x000fe20000010030 */
[----:B------:R-:W-:Y:S01]  /*152b0*/  F2FP.F16.E4M3.UNPACK_B R4, R38 ;  /* 0x00000026ff04723e */ /* 0x000fe200020006ff */
[----:B------:R-:W-:Y:S01]  /*152c0*/  FMUL.FTZ R41, R41, R36 ;  /* 0x0000002429297220 */ /* 0x000fe20000410000 */
[----:B------:R-:W-:Y:S01]  /*152d0*/  F2FP.F16.E4M3.UNPACK_B R38, R38.H1 ;  /* 0x00000026ff26723e */ /* 0x000fe200030006ff */
[----:B------:R-:W-:Y:S01]  /*152e0*/  FFMA.FTZ R39, R7, R36, -R50 ;  /* 0x0000002407277223 */ /* 0x000fe20000010832 */
[----:B------:R-:W-:-:S02]  /*152f0*/  HADD2.F32 R40, -RZ, R37.H0_H0 ;  /* 0x20000025ff287230 */ /* 0x000fc40000004100 */
[--C-:B------:R-:W-:Y:S02]  /*15300*/  HADD2.F32 R21, -RZ, R42.reuse.H0_H0 ;  /* 0x2000002aff157230 */ /* 0x100fe40000004100 */
[----:B------:R-:W-:Y:S02]  /*15310*/  HADD2.F32 R36, -RZ, R27.H0_H0 ;  /* 0x2000001bff247230 */ /* 0x000fe40000004100 */
[----:B------:R-:W-:Y:S02]  /*15320*/  HADD2.F32 R37, -RZ, R37.H1_H1 ;  /* 0x30000025ff257230 */ /* 0x000fe40000004100 */
[----:B------:R-:W-:Y:S02]  /*15330*/  HADD2.F32 R42, -RZ, R42.H1_H1 ;  /* 0x3000002aff2a7230 */ /* 0x000fe40000004100 */
[----:B------:R-:W-:Y:S01]  /*15340*/  FFMA.FTZ R41, R7, R54, R41 ;  /* 0x0000003607297223 */ /* 0x000fe20000010029 */
[----:B------:R-:W-:Y:S02]  /*15350*/  HADD2.F32 R7, -RZ, R38.H0_H0 ;  /* 0x20000026ff077230 */ /* 0x000fe40000004100 */
[----:B------:R-:W-:Y:S01]  /*15360*/  FMUL.FTZ R50, R21, R40 ;  /* 0x0000002815327220 */ /* 0x000fe20000410000 */
[----:B------:R-:W-:-:S02]  /*15370*/  HADD2.F32 R27, -RZ, R27.H1_H1 ;  /* 0x3000001bff1b7230 */ /* 0x000fc40000004100 */
[----:B------:R-:W-:Y:S01]  /*15380*/  FMUL.FTZ R54, R21, R36 ;  /* 0x0000002415367220 */ /* 0x000fe20000410000 */
[----:B------:R-:W-:Y:S01]  /*15390*/  HADD2.F32 R38, -RZ, R38.H1_H1 ;  /* 0x30000026ff267230 */ /* 0x000fe20000004100 */
[----:B------:R-:W-:Y:S01]  /*153a0*/  F2FP.F16.E4M3.UNPACK_B R20, R20 ;  /* 0x00000014ff14723e */ /* 0x000fe200020006ff */
[C---:B------:R-:W-:Y:S01]  /*153b0*/  FMUL.FTZ R21, R42.reuse, R37 ;  /* 0x000000252a157220 */ /* 0x040fe20000410000 */
[----:B------:R-:W-:Y:S01]  /*153c0*/  F2FP.F16.E4M3.UNPACK_B R6, R6 ;  /* 0x00000006ff06723e */ /* 0x000fe200020006ff */
[C---:B------:R-:W-:Y:S01]  /*153d0*/  FFMA.FTZ R50, R7.reuse, R36, -R50 ;  /* 0x0000002407327223 */ /* 0x040fe20000010832 */
[-C--:B------:R-:W-:Y:S01]  /*153e0*/  FMUL.FTZ R42, R42, R27.reuse ;  /* 0x0000001b2a2a7220 */ /* 0x080fe20000410000 */
[----:B------:R-:W-:Y:S01]  /*153f0*/  FFMA.FTZ R54, R7, R40, R54 ;  /* 0x0000002807367223 */ /* 0x000fe20000010036 */
[----:B------:R-:W-:Y:S01]  /*15400*/  FFMA.FTZ R45, R38, R27, -R21 ;  /* 0x0000001b262d7223 */ /* 0x000fe20000010815 */
[----:B------:R-:W-:Y:S02]  /*15410*/  HADD2.F32 R21, -RZ, R20.H0_H0 ;  /* 0x20000014ff157230 */ /* 0x000fe40000004100 */
[----:B------:R-:W-:-:S02]  /*15420*/  HADD2.F32 R27, -RZ, R6.H0_H0 ;  /* 0x20000006ff1b7230 */ /* 0x000fc40000004100 */
[--C-:B------:R-:W-:Y:S02]  /*15430*/  HADD2.F32 R7, -RZ, R43.reuse.H0_H0 ;  /* 0x2000002bff077230 */ /* 0x100fe40000004100 */
[----:B------:R-:W-:Y:S02]  /*15440*/  HADD2.F32 R36, -RZ, R6.H1_H1 ;  /* 0x30000006ff247230 */ /* 0x000fe40000004100 */
[----:B------:R-:W-:Y:S02]  /*15450*/  HADD2.F32 R43, -RZ, R43.H1_H1 ;  /* 0x3000002bff2b7230 */ /* 0x000fe40000004100 */
[----:B------:R-:W-:Y:S02]  /*15460*/  HADD2.F32 R20, -RZ, R20.H1_H1 ;  /* 0x30000014ff147230 */ /* 0x000fe40000004100 */
[----:B------:R-:W-:Y:S01]  /*15470*/  FFMA.FTZ R49, R38, R37, R42 ;  /* 0x0000002526317223 */ /* 0x000fe2000001002a */
[--C-:B------:R-:W-:Y:S02]  /*15480*/  HADD2.F32 R6, -RZ, R4.reuse.H0_H0 ;  /* 0x20000004ff067230 */ /* 0x100fe40000004100 */
[C---:B------:R-:W-:Y:S01]  /*15490*/  FMUL.FTZ R37, R7.reuse, R27 ;  /* 0x0000001b07257220 */ /* 0x040fe20000410000 */
[----:B------:R-:W-:Y:S01]  /*154a0*/  FMUL.FTZ R38, R7, R21 ;  /* 0x0000001507267220 */ /* 0x000fe20000410000 */
[----:B------:R-:W-:-:S02]  /*154b0*/  HADD2.F32 R4, -RZ, R4.H1_H1 ;  /* 0x30000004ff047230 */ /* 0x000fc40000004100 */
[C---:B------:R-:W-:Y:S01]  /*154c0*/  FMUL.FTZ R7, R43.reuse, R36 ;  /* 0x000000242b077220 */ /* 0x040fe20000410000 */
[-C--:B------:R-:W-:Y:S01]  /*154d0*/  FMUL.FTZ R43, R43, R20.reuse ;  /* 0x000000142b2b7220 */ /* 0x080fe20000410000 */
        /* <DEDUP_REMOVED lines=8> */
[----:B------:R-:W-:Y:S02]  /*15560*/  F2FP.SATFINITE.E4M3.F32.PACK_AB_MERGE_C R45, R45, R50, RZ ;  /* 0x000000322d2d723e */ /* 0x000fe400048070ff */
[----:B------:R-:W-:Y:S02]  /*15570*/  F2FP.SATFINITE.E4M3.F32.PACK_AB_MERGE_C R27, R59, R64, RZ ;  /* 0x000000403b1b723e */ /* 0x000fe400048070ff */
[----:B------:R-:W-:Y:S02]  /*15580*/  F2FP.SATFINITE.E4M3.F32.PACK_AB_MERGE_C R51, R56, R51, RZ ;  /* 0x000000333833723e */ /* 0x000fe400048070ff */
[----:B------:R-:W-:Y:S02]  /*15590*/  F2FP.SATFINITE.E4M3.F32.PACK_AB_MERGE_C R49, R49, R54, RZ ;  /* 0x000000363131723e */ /* 0x000fe400048070ff */
[----:B------:R-:W-:-:S02]  /*155a0*/  F2FP.SATFINITE.E4M3.F32.PACK_AB_MERGE_C R5, R24, R5, R57 ;  /* 0x000000051805723e */ /* 0x000fc40004807039 */
[----:B------:R-:W-:Y:S02]  /*155b0*/  F2FP.SATFINITE.E4M3.F32.PACK_AB_MERGE_C R7, R61, R66, R7 ;  /* 0x000000423d07723e */ /* 0x000fe40004807007 */
[----:B------:R-:W-:Y:S02]  /*155c0*/  F2FP.SATFINITE.E4M3.F32.PACK_AB_MERGE_C R25, R26, R25, R55 ;  /* 0x000000191a19723e */ /* 0x000fe40004807037 */
[----:B------:R-:W-:Y:S02]  /*155d0*/  F2FP.SATFINITE.E4M3.F32.PACK_AB_MERGE_C R4, R39, R46, R4 ;  /* 0x0000002e2704723e */ /* 0x000fe40004807004 */
[----:B------:R-:W-:Y:S02]  /*155e0*/  F2FP.SATFINITE.E4M3.F32.PACK_AB_MERGE_C R6, R6, R37, R45 ;  /* 0x000000250606723e */ /* 0x000fe4000480702d */
[----:B------:R-:W-:Y:S02]  /*155f0*/  F2FP.SATFINITE.E4M3.F32.PACK_AB_MERGE_C R27, R63, R58, R27 ;  /* 0x0000003a3f1b723e */ /* 0x000fe4000480701b */
[----:B------:R-:W-:-:S02]  /*15600*/  F2FP.SATFINITE.E4M3.F32.PACK_AB_MERGE_C R24, R41, R48, R51 ;  /* 0x000000302918723e */ /* 0x000fc40004807033 */
[----:B------:R-:W-:Y:S01]  /*15610*/  F2FP.SATFINITE.E4M3.F32.PACK_AB_MERGE_C R26, R43, R38, R49 ;  /* 0x000000262b1a723e */ /* 0x000fe20004807031 */
[----:B------:R1:W-:Y:S04]  /*15620*/  STS.128 [R65+0x1e200], R4 ;  /* 0x01e2000441007388 */ /* 0x0003e80000000c00 */
[----:B------:R1:W-:Y:S02]  /*15630*/  STS.128 [R0+0x1e200], R24 ;  /* 0x01e2001800007388 */ /* 0x0003e40000000c00 */
.L_x_2528:
[----:B------:R-:W-:Y:S05]  /*15640*/  BSYNC B1 ;  /* 0x0000000000017941 */ /* 0x000fea0003800000 */
.L_x_2527:
[----:B------:R-:W-:Y:S04]  /*15650*/  BSSY B1, `(.L_x_2529) ;  /* 0x0000102000017945 */ /* 0x000fe80003800000 */
[----:B------:R-:W-:Y:S05]  /*15660*/  @P1 BRA `(.L_x_2530) ;  /* 0x0000001000001947 */ /* 0x000fea0003800000 */
[----:B------:R-:W3:Y:S04]  /*15670*/  LDL R20, [R1+0x54] ;  /* 0x0000540001147983 */ /* 0x000ee80000100800 */
[----:B------:R-:W4:Y:S01]  /*15680*/  LDL R62, [R1+0x60] ;  /* 0x00006000013e7983 */ /* 0x000f220000100800 */
[----:B-1---5:R-:W-:Y:S02]  /*15690*/  SHF.R.U32.HI R0, RZ, 0x8, R28 ;  /* 0x00000008ff007819 */ /* 0x022fe4000001161c */
[----:B------:R-:W-:Y:S02]  /*156a0*/  LOP3.LUT R5, R28, 0xff, RZ, 0xc0, !PT ;  /* 0x000000ff1c057812 */ /* 0x000fe400078ec0ff */
[----:B------:R-:W-:Y:S02]  /*156b0*/  LOP3.LUT R4, R0, 0xff, RZ, 0xc0, !PT ;  /* 0x000000ff00047812 */ /* 0x000fe400078ec0ff */
[----:B------:R-:W-:-:S02]  /*156c0*/  SHF.R.U32.HI R6, RZ, 0x8, R29 ;  /* 0x00000008ff067819 */ /* 0x000fc4000001161d */
[----:B0-----:R-:W-:Y:S02]  /*156d0*/  PRMT R37, R4, 0x7604, R5 ;  /* 0x0000760404257816 */ /* 0x001fe40000000005 */
[----:B--2---:R-:W-:Y:S02]  /*156e0*/  LOP3.LUT R21, R31, 0xff, RZ, 0xc0, !PT ;  /* 0x000000ff1f157812 */ /* 0x004fe400078ec0ff */
[----:B------:R-:W-:Y:S02]  /*156f0*/  SHF.R.U32.HI R24, RZ, 0x8, R8 ;  /* 0x00000008ff187819 */ /* 0x000fe40000011608 */
[----:B------:R-:W-:Y:S02]  /*15700*/  LOP3.LUT R7, R29, 0xff, RZ, 0xc0, !PT ;  /* 0x000000ff1d077812 */ /* 0x000fe400078ec0ff */
[----:B------:R-:W-:Y:S02]  /*15710*/  LOP3.LUT R6, R6, 0xff, RZ, 0xc0, !PT ;  /* 0x000000ff06067812 */ /* 0x000fe400078ec0ff */
[----:B------:R-:W-:-:S02]  /*15720*/  LOP3.LUT R25, R8, 0xff, RZ, 0xc0, !PT ;  /* 0x000000ff08197812 */ /* 0x000fc400078ec0ff */
[----:B------:R-:W-:Y:S02]  /*15730*/  LOP3.LUT R24, R24, 0xff, RZ, 0xc0, !PT ;  /* 0x000000ff18187812 */ /* 0x000fe400078ec0ff */
[----:B------:R-:W-:Y:S02]  /*15740*/  PRMT R36, R6, 0x7604, R7 ;  /* 0x0000760406247816 */ /* 0x000fe40000000007 */
[----:B------:R-:W-:Y:S02]  /*15750*/  SHF.R.U32.HI R6, RZ, 0x8, R30 ;  /* 0x00000008ff067819 */ /* 0x000fe4000001161e */
[----:B------:R-:W-:Y:S02]  /*15760*/  PRMT R47, R24, 0x7604, R25 ;  /* 0x00007604182f7816 */ /* 0x000fe40000000019 */
[----:B------:R-:W-:Y:S02]  /*15770*/  LOP3.LUT R25, R9, 0xff, RZ, 0xc0, !PT ;  /* 0x000000ff09197812 */ /* 0x000fe400078ec0ff */
[----:B------:R-:W-:-:S02]  /*15780*/  SHF.R.U32.HI R24, RZ, 0x8, R11 ;  /* 0x00000008ff187819 */ /* 0x000fc4000001160b */
[----:B------:R-:W-:Y:S02]  /*15790*/  LOP3.LUT R7, R30, 0xff, RZ, 0xc0, !PT ;  /* 0x000000ff1e077812 */ /* 0x000fe400078ec0ff */
[----:B------:R-:W-:Y:S02]  /*157a0*/  LOP3.LUT R6, R6, 0xff, RZ, 0xc0, !PT ;  /* 0x000000ff06067812 */ /* 0x000fe400078ec0ff */
[----:B------:R-:W-:Y:S02]  /*157b0*/  LOP3.LUT R27, R10, 0xff, RZ, 0xc0, !PT ;  /* 0x000000ff0a1b7812 */ /* 0x000fe400078ec0ff */
[----:B------:R-:W-:Y:S02]  /*157c0*/  LOP3.LUT R24, R24, 0xff, RZ, 0xc0, !PT ;  /* 0x000000ff18187812 */ /* 0x000fe400078ec0ff */
[----:B------:R-:W-:Y:S02]  /*157d0*/  LOP3.LUT R41, R11, 0xff, RZ, 0xc0, !PT ;  /* 0x000000ff0b297812 */ /* 0x000fe400078ec0ff */
[----:B------:R-:W-:-:S02]  /*157e0*/  PRMT R39, R6, 0x7604, R7 ;  /* 0x0000760406277816 */ /* 0x000fc40000000007 */
[----:B------:R-:W-:Y:S02]  /*157f0*/  PRMT R42, R24, 0x7604, R41 ;  /* 0x00007604182a7816 */ /* 0x000fe40000000029 */
[----:B------:R-:W-:Y:S02]  /*15800*/  SHF.R.U32.HI R38, RZ, 0x10, R30 ;  /* 0x00000010ff267819 */ /* 0x000fe4000001161e */
[----:B------:R-:W-:Y:S02]  /*15810*/  SHF.R.U32.HI R40, RZ, 0x10, R31 ;  /* 0x00000010ff287819 */ /* 0x000fe4000001161f */
[----:B------:R-:W-:Y:S02]  /*15820*/  LOP3.LUT R38, R38, 0xff, RZ, 0xc0, !PT ;  /* 0x000000ff26267812 */ /* 0x000fe400078ec0ff */
[----:B------:R-:W-:Y:S02]  /*15830*/  LOP3.LUT R40, R40, 0xff, RZ, 0xc0, !PT ;  /* 0x000000ff28287812 */ /* 0x000fe400078ec0ff */
[----:B------:R-:W-:-:S02]  /*15840*/  PRMT R41, R38, 0x7054, R39 ;  /* 0x0000705426297816 */ /* 0x000fc40000000027 */
[----:B------:R-:W-:Y:S02]  /*15850*/  SHF.R.U32.HI R39, RZ, 0x10, R11 ;  /* 0x00000010ff277819 */ /* 0x000fe4000001160b */
[----:B------:R-:W-:Y:S02]  /*15860*/  SHF.R.U32.HI R38, RZ, 0x10, R10 ;  /* 0x00000010ff267819 */ /* 0x000fe4000001160a */
[----:B------:R-:W-:Y:S02]  /*15870*/  LOP3.LUT R39, R39, 0xff, RZ, 0xc0, !PT ;  /* 0x000000ff27277812 */ /* 0x000fe400078ec0ff */
[----:B------:R-:W-:Y:S02]  /*15880*/  LOP3.LUT R38, R38, 0xff, RZ, 0xc0, !PT ;  /* 0x000000ff26267812 */ /* 0x000fe400078ec0ff */
[----:B------:R-:W-:-:S04]  /*15890*/  PRMT R53, R39, 0x7054, R42 ;  /* 0x0000705427357816 */ /* 0x000fc8000000002a */
[----:B------:R-:W-:Y:S02]  /*158a0*/  LOP3.LUT R53, R53, 0xff000000, R11, 0xf8, !PT ;  /* 0xff00000035357812 */ /* 0x000fe400078ef80b */
[----:B---3--:R-:W-:Y:S02]  /*158b0*/  LEA.HI R0, R3, R20, RZ, 0x1c ;  /* 0x0000001403007211 */ /* 0x008fe400078fe0ff */
[----:B------:R-:W-:Y:S02]  /*158c0*/  SHF.R.U32.HI R20, RZ, 0x8, R31 ;  /* 0x00000008ff147819 */ /* 0x000fe4000001161f */
[----:B------:R-:W-:Y:S02]  /*158d0*/  SHF.R.S32.HI R5, RZ, 0x1f, R0 ;  /* 0x0000001fff057819 */ /* 0x000fe40000011400 */
[----:B------:R-:W-:Y:S02]  /*158e0*/  LOP3.LUT R20, R20, 0xff, RZ, 0xc0, !PT ;  /* 0x000000ff14147812 */ /* 0x000fe400078ec0ff */
[----:B------:R-:W-:Y:S01]  /*158f0*/  LEA.HI R4, R5, R0, RZ, 0x2 ;  /* 0x0000000005047211 */ /* 0x000fe200078f10ff */
[----:B------:R-:W-:Y:S01]  /*15900*/  IMAD.SHL.U32 R5, R0, 0x10, RZ ;  /* 0x0000001000057824 */ /* 0x000fe200078e00ff */
[----:B------:R-:W-:-:S02]  /*15910*/  PRMT R43, R20, 0x7604, R21 ;  /* 0x00007604142b7816 */ /* 0x000fc40000000015 */
[----:B------:R-:W-:Y:S01]  /*15920*/  SHF.R.U32.HI R20, RZ, 0x8, R10 ;  /* 0x00000008ff147819 */ /* 0x000fe2000001160a */
[----:B------:R-:W-:Y:S01]  /*15930*/  IMAD.SHL.U32 R4, R4, 0x800, RZ ;  /* 0x0000080004047824 */ /* 0x000fe200078e00ff */
[----:B------:R-:W-:Y:S02]  /*15940*/  LOP3.LUT R0, R230, 0x30, R5, 0xf8, !PT ;  /* 0x00000030e6007812 */ /* 0x000fe400078ef805 */
[----:B------:R-:W-:Y:S02]  /*15950*/  LOP3.LUT R20, R20, 0xff, RZ, 0xc0, !PT ;  /* 0x000000ff14147812 */ /* 0x000fe400078ec0ff */
[----:B------:R-:W-:Y:S02]  /*15960*/  LOP3.LUT R0, R0, R231, RZ, 0x3c, !PT ;  /* 0x000000e700007212 */ /* 0x000fe400078e3cff */
[----:B------:R-:W-:Y:S02]  /*15970*/  LOP3.LUT R5, R4, 0xffffe000, RZ, 0xc0, !PT ;  /* 0xffffe00004057812 */ /* 0x000fe400078ec0ff */
[----:B------:R-:W-:-:S02]  /*15980*/  PRMT R51, R20, 0x7604, R27 ;  /* 0x0000760414337816 */ /* 0x000fc4000000001b */
[----:B------:R-:W-:Y:S02]  /*15990*/  IADD3 R21, R0, R232, R5 ;  /* 0x000000e800157210 */ /* 0x000fe40007ffe005 */
[----:B------:R-:W-:Y:S01]  /*159a0*/  SHF.R.U32.HI R0, RZ, 0x8, R9 ;  /* 0x00000008ff007819 */ /* 0x000fe20000011609 */
[----:B----4-:R-:W0:Y:S01]  /*159b0*/  LDS.128 R4, [R62+0x1e200] ;  /* 0x01e200003e047984 */ /* 0x010e220000000c00 */
[----:B------:R-:W-:Y:S02]  /*159c0*/  SHF.R.U32.HI R20, RZ, 0x10, R28 ;  /* 0x00000010ff147819 */ /* 0x000fe4000001161c */
[----:B------:R-:W-:Y:S02]  /*159d0*/  LOP3.LUT R0, R0, 0xff, RZ, 0xc0, !PT ;  /* 0x000000ff00007812 */ /* 0x000fe400078ec0ff */
[----:B------:R-:W-:Y:S02]  /*159e0*/  LOP3.LUT R20, R20, 0xff, RZ, 0xc0, !PT ;  /* 0x000000ff14147812 */ /* 0x000fe400078ec0ff */
[----:B------:R-:W-:Y:S01]  /*159f0*/  PRMT R49, R0, 0x7604, R25 ;  /* 0x0000760400317816 */ /* 0x000fe20000000019 */
[----:B------:R-:W-:Y:S01]  /*15a00*/  IMAD.IADD R0, R16, 0x1, R21 ;  /* 0x0000000110007824 */ /* 0x000fe200078e0215 */
[----:B------:R-:W-:-:S02]  /*15a10*/  SHF.R.U32.HI R21, RZ, 0x10, R29 ;  /* 0x00000010ff157819 */ /* 0x000fc4000001161d */
[----:B------:R-:W-:Y:S02]  /*15a20*/  PRMT R37, R20, 0x7054, R37 ;  /* 0x0000705414257816 */ /* 0x000fe40000000025 */
[----:B------:R-:W1:Y:S01]  /*15a30*/  LDS.128 R24, [R0+0x1e200] ;  /* 0x01e2000000187984 */ /* 0x000e620000000c00 */
[----:B------:R-:W-:Y:S02]  /*15a40*/  LOP3.LUT R21, R21, 0xff, RZ, 0xc0, !PT ;  /* 0x000000ff15157812 */ /* 0x000fe400078ec0ff */
[----:B------:R-:W-:Y:S02]  /*15a50*/  SHF.R.U32.HI R20, RZ, 0x10, R8 ;  /* 0x00000010ff147819 */ /* 0x000fe40000011608 */
[----:B------:R-:W-:Y:S02]  /*15a60*/  PRMT R21, R21, 0x7054, R36 ;  /* 0x0000705415157816 */ /* 0x000fe40000000024 */
[----:B------:R-:W-:Y:S02]  /*15a70*/  SHF.R.U32.HI R36, RZ, 0x10, R9 ;  /* 0x00000010ff247819 */ /* 0x000fe40000011609 */
[----:B------:R-:W-:-:S02]  /*15a80*/  LOP3.LUT R20, R20, 0xff, RZ, 0xc0, !PT ;  /* 0x000000ff14147812 */ /* 0x000fc400078ec0ff */
[----:B------:R-:W-:Y:S02]  /*15a90*/  LOP3.LUT R36, R36, 0xff, RZ, 0xc0, !PT ;  /* 0x000000ff24247812 */ /* 0x000fe400078ec0ff */
[----:B------:R-:W-:Y:S02]  /*15aa0*/  LOP3.LUT R39, R21, 0xff000000, R29, 0xf8, !PT ;  /* 0xff00000015277812 */ /* 0x000fe400078ef81d */
[----:B------:R-:W-:Y:S02]  /*15ab0*/  PRMT R49, R36, 0x7054, R49 ;  /* 0x0000705424317816 */ /* 0x000fe40000000031 */
[----:B------:R-:W-:Y:S02]  /*15ac0*/  PRMT R47, R20, 0x7054, R47 ;  /* 0x00007054142f7816 */ /* 0x000fe4000000002f */
[----:B------:R-:W-:Y:S02]  /*15ad0*/  LOP3.LUT R49, R49, 0xff000000, R9, 0xf8, !PT ;  /* 0xff00000031317812 */ /* 0x000fe400078ef809 */
[----:B------:R-:W-:-:S02]  /*15ae0*/  PRMT R51, R38, 0x7054, R51 ;  /* 0x0000705426337816 */ /* 0x000fc40000000033 */
[----:B------:R-:W-:Y:S02]  /*15af0*/  PRMT R45, R40, 0x7054, R43 ;  /* 0x00007054282d7816 */ /* 0x000fe4000000002b */
[----:B------:R-:W-:Y:S02]  /*15b00*/  F2FP.F16.E4M3.UNPACK_B R46, R49 ;  /* 0x00000031ff2e723e */ /* 0x000fe400020006ff */
[-C--:B0-----:R-:W-:Y:S02]  /*15b10*/  F2FP.F16.E4M3.UNPACK_B R11, R6.reuse ;  /* 0x00000006ff0b723e */ /* 0x081fe400020006ff */
[----:B------:R-:W-:Y:S01]  /*15b20*/  F2FP.F16.E4M3.UNPACK_B R20, R6.H1 ;  /* 0x00000006ff14723e */ /* 0x000fe200030006ff */
[----:B------:R-:W-:Y:S01]  /*15b30*/  HADD2.F32 R48, -RZ, R46.H0_H0 ;  /* 0x2000002eff307230 */ /* 0x000fe20000004100 */
[----:B------:R-:W-:Y:S02]  /*15b40*/  F2FP.F16.E4M3.UNPACK_B R40, R39 ;  /* 0x00000027ff28723e */ /* 0x000fe400020006ff */
[----:B------:R-:W-:-:S02]  /*15b50*/  LOP3.LUT R47, R47, 0xff000000, R8, 0xf8, !PT ;  /* 0xff0000002f2f7812 */ /* 0x000fc400078ef808 */
[----:B------:R-:W-:Y:S01]  /*15b60*/  LOP3.LUT R50, R51, 0xff000000, R10, 0xf8, !PT ;  /* 0xff00000033327812 */ /* 0x000fe200078ef80a */
[----:B------:R-:W-:Y:S01]  /*15b70*/  HADD2.F32 R42, -RZ, R40.H0_H0 ;  /* 0x20000028ff2a7230 */ /* 0x000fe20000004100 */
[-C--:B------:R-:W-:Y:S01]  /*15b80*/  F2FP.F16.E4M3.UNPACK_B R8, R5.reuse ;  /* 0x00000005ff08723e */ /* 0x080fe200020006ff */
[----:B------:R-:W-:Y:S01]  /*15b90*/  HADD2.F32 R51, -RZ, R46.H1_H1 ;  /* 0x3000002eff337230 */ /* 0x000fe20000004100 */
[----:B------:R-:W-:Y:S02]  /*15ba0*/  F2FP.F16.E4M3.UNPACK_B R10, R5.H1 ;  /* 0x00000005ff0a723e */ /* 0x000fe400030006ff */
[----:B-1----:R-:W-:Y:S01]  /*15bb0*/  F2FP.F16.E4M3.UNPACK_B R6, R25 ;  /* 0x00000019ff06723e */ /* 0x002fe200020006ff */
[--C-:B------:R-:W-:Y:S01]  /*15bc0*/  HADD2.F32 R9, -RZ, R8.reuse.H0_H0 ;  /* 0x20000008ff097230 */ /* 0x100fe20000004100 */
[----:B------:R-:W-:Y:S01]  /*15bd0*/  LOP3.LUT R38, R37, 0xff000000, R28, 0xf8, !PT ;  /* 0xff00000025267812 */ /* 0x000fe200078ef81c */
[----:B------:R-:W-:Y:S01]  /*15be0*/  HADD2.F32 R8, -RZ, R8.H1_H1 ;  /* 0x30000008ff087230 */ /* 0x000fe20000004100 */
[-C--:B------:R-:W-:Y:S01]  /*15bf0*/  F2FP.F16.E4M3.UNPACK_B R36, R27.reuse ;  /* 0x0000001bff24723e */ /* 0x080fe200020006ff */
[----:B------:R-:W-:Y:S01]  /*15c00*/  HADD2.F32 R5, -RZ, R6.H0_H0 ;  /* 0x20000006ff057230 */ /* 0x000fe20000004100 */
[----:B------:R-:W-:-:S02]  /*15c10*/  F2FP.F16.E4M3.UNPACK_B R37, R27.H1 ;  /* 0x0000001bff25723e */ /* 0x000fc400030006ff */
[----:B------:R-:W-:Y:S02]  /*15c20*/  F2FP.F16.E4M3.UNPACK_B R29, R25.H1 ;  /* 0x00000019ff1d723e */ /* 0x000fe400030006ff */
[C---:B------:R-:W-:Y:S01]  /*15c30*/  FMUL.FTZ R52, R5.reuse, R48 ;  /* 0x0000003005347220 */ /* 0x040fe20000410000 */
[-C--:B------:R-:W-:Y:S01]  /*15c40*/  FMUL.FTZ R27, R5, R42.reuse ;  /* 0x0000002a051b7220 */ /* 0x080fe20000410000 */
[----:B------:R-:W-:Y:S02]  /*15c50*/  F2FP.F16.E4M3.UNPACK_B R49, R49.H1 ;  /* 0x00000031ff31723e */ /* 0x000fe400030006ff */
[----:B------:R-:W-:Y:S01]  /*15c60*/  LOP3.LUT R43, R41, 0xff000000, R30, 0xf8, !PT ;  /* 0xff000000292b7812 */ /* 0x000fe200078ef81e */
[----:B------:R-:W-:Y:S01]  /*15c70*/  FFMA.FTZ R5, R9, R42, -R52 ;  /* 0x0000002a09057223 */ /* 0x000fe20000010834 */
[----:B------:R-:W-:Y:S01]  /*15c80*/  LOP3.LUT R45, R45, 0xff000000, R31, 0xf8, !PT ;  /* 0xff0000002d2d7812 */ /* 0x000fe200078ef81f */
[----:B------:R-:W-:Y:S01]  /*15c90*/  FFMA.FTZ R9, R9, R48, R27 ;  /* 0x0000003009097223 */ /* 0x000fe2000001001b */
[-C--:B------:R-:W-:Y:S01]  /*15ca0*/  F2FP.F16.E4M3.UNPACK_B R30, R26.reuse ;  /* 0x0000001aff1e723e */ /* 0x080fe200020006ff */
[----:B------:R-:W-:Y:S01]  /*15cb0*/  HADD2.F32 R42, -RZ, R49.H0_H0 ;  /* 0x20000031ff2a7230 */ /* 0x000fe20000004100 */
[----:B------:R-:W-:Y:S01]  /*15cc0*/  F2FP.F16.E4M3.UNPACK_B R31, R26.H1 ;  /* 0x0000001aff1f723e */ /* 0x000fe200030006ff */
[----:B------:R-:W-:Y:S01]  /*15cd0*/  HADD2.F32 R26, -RZ, R6.H1_H1 ;  /* 0x30000006ff1a7230 */ /* 0x000fe20000004100 */
[----:B------:R-:W-:Y:S01]  /*15ce0*/  F2FP.F16.E4M3.UNPACK_B R39, R39.H1 ;  /* 0x00000027ff27723e */ /* 0x000fe200030006ff */
[----:B------:R-:W-:Y:S01]  /*15cf0*/  HADD2.F32 R27, -RZ, R29.H0_H0 ;  /* 0x2000001dff1b7230 */ /* 0x000fe20000004100 */
[----:B------:R-:W-:Y:S01]  /*15d00*/  F2FP.F16.E4M3.UNPACK_B R21, R7 ;  /* 0x00000007ff15723e */ /* 0x000fe200020006ff */
[----:B------:R-:W-:-:S02]  /*15d10*/  HADD2.F32 R41, -RZ, R40.H1_H1 ;  /* 0x30000028ff297230 */ /* 0x000fc40000004100 */
[C---:B------:R-:W-:Y:S01]  /*15d20*/  FMUL.FTZ R55, R26.reuse, R51 ;  /* 0x000000331a377220 */ /* 0x040fe20000410000 */
[--C-:B------:R-:W-:Y:S02]  /*15d30*/  HADD2.F32 R40, -RZ, R39.reuse.H0_H0 ;  /* 0x20000027ff287230 */ /* 0x100fe40000004100 */
[C---:B------:R-:W-:Y:S01]  /*15d40*/  FMUL.FTZ R57, R27.reuse, R42 ;  /* 0x0000002a1b397220 */ /* 0x040fe20000410000 */
[----:B------:R-:W-:Y:S02]  /*15d50*/  HADD2.F32 R6, -RZ, R10.H0_H0 ;  /* 0x2000000aff067230 */ /* 0x000fe40000004100 */
[-C--:B------:R-:W-:Y:S01]  /*15d60*/  FMUL.FTZ R26, R26, R41.reuse ;  /* 0x000000291a1a7220 */ /* 0x080fe20000410000 */
[----:B------:R-:W-:Y:S01]  /*15d70*/  FFMA.FTZ R46, R8, R41, -R55 ;  /* 0x00000029082e7223 */ /* 0x000fe20000010837 */
[-C--:B------:R-:W-:Y:S01]  /*15d80*/  FMUL.FTZ R27, R27, R40.reuse ;  /* 0x000000281b1b7220 */ /* 0x080fe20000410000 */
[----:B------:R-:W-:Y:S02]  /*15d90*/  HADD2.F32 R39, -RZ, R39.H1_H1 ;  /* 0x30000027ff277230 */ /* 0x000fe40000004100 */
[----:B------:R-:W-:Y:S01]  /*15da0*/  FFMA.FTZ R57, R6, R40, -R57 ;  /* 0x0000002806397223 */ /* 0x000fe20000010839 */
[----:B------:R-:W-:Y:S01]  /*15db0*/  FFMA.FTZ R48, R8, R51, R26 ;  /* 0x0000003308307223 */ /* 0x000fe2000001001a */
[----:B------:R-:W-:Y:S01]  /*15dc0*/  F2FP.F16.E4M3.UNPACK_B R40, R53 ;  /* 0x00000035ff28723e */ /* 0x000fe200020006ff */
[----:B------:R-:W-:Y:S01]  /*15dd0*/  HADD2.F32 R49, -RZ, R49.H1_H1 ;  /* 0x30000031ff317230 */ /* 0x000fe20000004100 */
[----:B------:R-:W-:Y:S01]  /*15de0*/  F2FP.F16.E4M3.UNPACK_B R26, R45 ;  /* 0x0000002dff1a723e */ /* 0x000fe200020006ff */
        /* <DEDUP_REMOVED lines=19> */
[----:B------:R-:W-:Y:S01]  /*15f20*/  F2FP.F16.E4M3.UNPACK_B R28, R7.H1 ;  /* 0x00000007ff1c723e */ /* 0x000fe200030006ff */
[----:B------:R-:W-:-:S02]  /*15f30*/  HADD2.F32 R26, -RZ, R26.H1_H1 ;  /* 0x3000001aff1a7230 */ /* 0x000fc40000004100 */
[C---:B------:R-:W-:Y:S01]  /*15f40*/  FMUL.FTZ R10, R36.reuse, R40 ;  /* 0x00000028240a7220 */ /* 0x040fe20000410000 */
[----:B------:R-:W-:Y:S01]  /*15f50*/  HADD2.F32 R21, -RZ, R21.H1_H1 ;  /* 0x30000015ff157230 */ /* 0x000fe20000004100 */
[----:B------:R-:W-:Y:S01]  /*15f60*/  F2FP.F16.E4M3.UNPACK_B R25, R24 ;  /* 0x00000018ff19723e */ /* 0x000fe200020006ff */
[----:B------:R-:W-:Y:S02]  /*15f70*/  HADD2.F32 R29, -RZ, R53.H0_H0 ;  /* 0x20000035ff1d7230 */ /* 0x000fe40000004100 */
[-C--:B------:R-:W-:Y:S01]  /*15f80*/  FMUL.FTZ R39, R36, R26.reuse ;  /* 0x0000001a24277220 */ /* 0x080fe20000410000 */
[----:B------:R-:W-:Y:S02]  /*15f90*/  HADD2.F32 R8, -RZ, R37.H0_H0 ;  /* 0x20000025ff087230 */ /* 0x000fe40000004100 */
[----:B------:R-:W-:Y:S01]  /*15fa0*/  FFMA.FTZ R56, R21, R26, -R10 ;  /* 0x0000001a15387223 */ /* 0x000fe2000001080a */
[----:B------:R-:W-:Y:S01]  /*15fb0*/  HADD2.F32 R27, -RZ, R45.H0_H0 ;  /* 0x2000002dff1b7230 */ /* 0x000fe20000004100 */
[----:B------:R-:W-:Y:S01]  /*15fc0*/  F2FP.F16.E4M3.UNPACK_B R24, R24.H1 ;  /* 0x00000018ff18723e */ /* 0x000fe200030006ff */
[----:B------:R-:W-:-:S02]  /*15fd0*/  HADD2.F32 R6, -RZ, R28.H0_H0 ;  /* 0x2000001cff067230 */ /* 0x000fc40000004100 */
[C---:B------:R-:W-:Y:S01]  /*15fe0*/  FMUL.FTZ R41, R8.reuse, R29 ;  /* 0x0000001d08297220 */ /* 0x040fe20000410000 */
[----:B------:R-:W-:Y:S01]  /*15ff0*/  F2FP.F16.E4M3.UNPACK_B R26, R47.H1 ;  /* 0x0000002fff1a723e */ /* 0x000fe200030006ff */
[-C--:B------:R-:W-:Y:S01]  /*16000*/  FMUL.FTZ R8, R8, R27.reuse ;  /* 0x0000001b08087220 */ /* 0x080fe20000410000 */
[-C--:B------:R-:W-:Y:S01]  /*16010*/  F2FP.F16.E4M3.UNPACK_B R7, R4.reuse ;  /* 0x00000004ff07723e */ /* 0x080fe200020006ff */
[C---:B------:R-:W-:Y:S01]  /*16020*/  FFMA.FTZ R58, R6.reuse, R27, -R41 ;  /* 0x0000001b063a7223 */ /* 0x040fe20000010829 */
[----:B------:R-:W-:Y:S01]  /*16030*/  F2FP.F16.E4M3.UNPACK_B R4, R4.H1 ;  /* 0x00000004ff04723e */ /* 0x000fe200030006ff */
[----:B------:R-:W-:Y:S01]  /*16040*/  FFMA.FTZ R59, R6, R29, R8 ;  /* 0x0000001d063b7223 */ /* 0x000fe20000010008 */
[----:B------:R-:W-:Y:S01]  /*16050*/  HADD2.F32 R45, -RZ, R45.H1_H1 ;  /* 0x3000002dff2d7230 */ /* 0x000fe20000004100 */
[----:B------:R-:W-:Y:S01]  /*16060*/  F2FP.F16.E4M3.UNPACK_B R10, R38.H1 ;  /* 0x00000026ff0a723e */ /* 0x000fe200030006ff */
[----:B------:R-:W-:Y:S02]  /*16070*/  HADD2.F32 R53, -RZ, R53.H1_H1 ;  /* 0x30000035ff357230 */ /* 0x000fe40000004100 */
[----:B------:R-:W-:Y:S01]  /*16080*/  FFMA.FTZ R55, R21, R40, R39 ;  /* 0x0000002815377223 */ /* 0x000fe20000010027 */
[----:B------:R-:W-:Y:S01]  /*16090*/  HADD2.F32 R37, -RZ, R37.H1_H1 ;  /* 0x30000025ff257230 */ /* 0x000fe20000004100 */
[----:B------:R-:W-:Y:S01]  /*160a0*/  F2FP.F16.E4M3.UNPACK_B R47, R47 ;  /* 0x0000002fff2f723e */ /* 0x000fe200020006ff */
        /* <DEDUP_REMOVED lines=13> */
[----:B------:R-:W-:Y:S01]  /*16180*/  FFMA.FTZ R28, R6, R21, -R29 ;  /* 0x00000015061c7223 */ /* 0x000fe2000001081d */
[----:B------:R-:W-:Y:S01]  /*16190*/  HADD2.F32 R29, -RZ, R26.H1_H1 ;  /* 0x3000001aff1d7230 */ /* 0x000fe20000004100 */
[----:B------:R-:W-:Y:S01]  /*161a0*/  F2FP.SATFINITE.E4M3.F32.PACK_AB_MERGE_C R52, R52, R57, RZ ;  /* 0x000000393434723e */ /* 0x000fe200048070ff */
        /* <DEDUP_REMOVED lines=37> */
[----:B------:R-:W-:Y:S01]  /*16400*/  FFMA.FTZ R26, R4, R7, -R25 ;  /* 0x00000007041a7223 */ /* 0x000fe20000010819 */
[----:B------:R-:W-:Y:S01]  /*16410*/  HADD2.F32 R20, -RZ, R20.H1_H1 ;  /* 0x30000014ff147230 */ /* 0x000fe20000004100 */
[----:B------:R-:W-:Y:S01]  /*16420*/  F2FP.SATFINITE.E4M3.F32.PACK_AB_MERGE_C R5, R46, R5, R52 ;  /* 0x000000052e05723e */ /* 0x000fe20004807034 */
        /* <DEDUP_REMOVED lines=36> */
.L_x_2530:
[----:B------:R-:W-:Y:S05]  /*16670*/  BSYNC B1 ;  /* 0x0000000000017941 */ /* 0x000fea0003800000 */
.L_x_2529:
[----:B------:R-:W-:Y:S05]  /*16680*/  @P2 BRA `(.L_x_2511) ;  /* 0x0000000c00e02947 */ /* 0x000fea0003800000 */
[----:B-1-3--:R-:W3:Y:S04]  /*16690*/  LDL R0, [R1+0x58] ;  /* 0x0000580001007983 */ /* 0x00aee80000100800 */
[----:B------:R-:W4:Y:S01]  /*166a0*/  LDL R53, [R1+0x5c] ;  /* 0x00005c0001357983 */ /* 0x000f220000100800 */
        /* <DEDUP_REMOVED lines=21> */
[----:B0-----:R-:W-:-:S02]  /*16800*/  SHF.R.U32.HI R37, RZ, 0x10, R13 ;  /* 0x00000010ff257819 */ /* 0x001fc4000001160d */
[----:B------:R-:W-:Y:S02]  /*16810*/  PRMT R39, R28, 0x7604, R27 ;  /* 0x000076041c277816 */ /* 0x000fe4000000001b */
[----:B------:R-:W-:Y:S01]  /*16820*/  SHF.R.U32.HI R27, RZ, 0x10, R35 ;  /* 0x00000010ff1b7819 */ /* 0x000fe20000011623 */
[----:B------:R-:W-:Y:S01]  /*16830*/  IMAD.U32 R37, R37, 0x10000, RZ ;  /* 0x0001000025257824 */ /* 0x000fe200078e00ff */
[--C-:B------:R-:W-:Y:S02]  /*16840*/  SHF.R.U32.HI R30, RZ, 0x8, R15.reuse ;  /* 0x00000008ff1e7819 */ /* 0x100fe4000001160f */
[----:B------:R-:W-:Y:S01]  /*16850*/  LOP3.LUT R29, R15, 0xff, RZ, 0xc0, !PT ;  /* 0x000000ff0f1d7812 */ /* 0x000fe200078ec0ff */
[----:B------:R-:W-:Y:S01]  /*16860*/  IMAD.U32 R27, R27, 0x10000, RZ ;  /* 0x000100001b1b7824 */ /* 0x000fe200078e00ff */
[----:B------:R-:W-:Y:S02]  /*16870*/  LOP3.LUT R30, R30, 0xff, RZ, 0xc0, !PT ;  /* 0x000000ff1e1e7812 */ /* 0x000fe400078ec0ff */
[----:B------:R-:W-:-:S02]  /*16880*/  SHF.R.U32.HI R41, RZ, 0x10, R15 ;  /* 0x00000010ff297819 */ /* 0x000fc4000001160f */
[----:B------:R-:W-:Y:S02]  /*16890*/  PRMT R30, R30, 0x7604, R29 ;  /* 0x000076041e1e7816 */ /* 0x000fe4000000001d */
[----:B------:R-:W-:Y:S02]  /*168a0*/  LOP3.LUT R31, R31, 0xff0000, R12, 0xf8, !PT ;  /* 0x00ff00001f1f7812 */ /* 0x000fe400078ef80c */
[----:B------:R-:W-:Y:S02]  /*168b0*/  SHF.L.U32 R41, R41, 0x10, RZ ;  /* 0x0000001029297819 */ /* 0x000fe400000006ff */
[----:B------:R-:W-:Y:S02]  /*168c0*/  LOP3.LUT R25, R25, 0xff0000, R34, 0xf8, !PT ;  /* 0x00ff000019197812 */ /* 0x000fe400078ef822 */
[----:B------:R-:W-:Y:S02]  /*168d0*/  LOP3.LUT R41, R30, 0xff0000, R41, 0xf8, !PT ;  /* 0x00ff00001e297812 */ /* 0x000fe400078ef829 */
[----:B------:R-:W-:-:S02]  /*168e0*/  LOP3.LUT R39, R39, 0xff0000, R14, 0xf8, !PT ;  /* 0x00ff000027277812 */ /* 0x000fc400078ef80e */
[----:B------:R-:W-:Y:S02]  /*168f0*/  LOP3.LUT R30, R25, 0xff000000, R34, 0xf8, !PT ;  /* 0xff000000191e7812 */ /* 0x000fe400078ef822 */
[----:B------:R-:W-:Y:S02]  /*16900*/  LOP3.LUT R36, R39, 0xff000000, R14, 0xf8, !PT ;  /* 0xff00000027247812 */ /* 0x000fe400078ef80e */
[----:B------:R-:W-:Y:S02]  /*16910*/  LOP3.LUT R41, R41, 0xff000000, R15, 0xf8, !PT ;  /* 0xff00000029297812 */ /* 0x000fe400078ef80f */
[----:B---3--:R-:W-:Y:S02]  /*16920*/  LEA.HI R3, R3, R0, RZ, 0x1c ;  /* 0x0000000003037211 */ /* 0x008fe400078fe0ff */
[----:B------:R-:W-:-:S04]  /*16930*/  LOP3.LUT R0, R32, 0xff, RZ, 0xc0, !PT ;  /* 0x000000ff20007812 */ /* 0x000fc800078ec0ff */
[----:B--2---:R-:W-:Y:S02]  /*16940*/  PRMT R21, R5, 0x7604, R0 ;  /* 0x0000760405157816 */ /* 0x004fe40000000000 */
[----:B------:R-:W-:Y:S02]  /*16950*/  SHF.R.S32.HI R0, RZ, 0x1f, R3 ;  /* 0x0000001fff007819 */ /* 0x000fe40000011403 */
[----:B------:R-:W-:Y:S02]  /*16960*/  LOP3.LUT R5, R35, 0xff, RZ, 0xc0, !PT ;  /* 0x000000ff23057812 */ /* 0x000fe400078ec0ff */
[----:B------:R-:W-:Y:S01]  /*16970*/  LEA.HI R4, R0, R3, RZ, 0x2 ;  /* 0x0000000300047211 */ /* 0x000fe200078f10ff */
[----:B------:R-:W-:Y:S01]  /*16980*/  IMAD.SHL.U32 R3, R3, 0x10, RZ ;  /* 0x0000001003037824 */ /* 0x000fe200078e00ff */
[----:B------:R-:W-:Y:S02]  /*16990*/  PRMT R24, R6, 0x7604, R5 ;  /* 0x0000760406187816 */ /* 0x000fe40000000005 */
[----:B------:R-:W-:-:S02]  /*169a0*/  SHF.L.U32 R4, R4, 0xb, RZ ;  /* 0x0000000b04047819 */ /* 0x000fc400000006ff */
[----:B------:R-:W-:Y:S02]  /*169b0*/  LOP3.LUT R0, R230, 0x30, R3, 0xf8, !PT ;  /* 0x00000030e6007812 */ /* 0x000fe400078ef803 */
[----:B------:R-:W-:Y:S02]  /*169c0*/  LOP3.LUT R3, R4, 0xffffe000, RZ, 0xc0, !PT ;  /* 0xffffe00004037812 */ /* 0x000fe400078ec0ff */
[----:B------:R-:W-:Y:S01]  /*169d0*/  LOP3.LUT R0, R0, R231, RZ, 0x3c, !PT ;  /* 0x000000e700007212 */ /* 0x000fe200078e3cff */
[----:B----4-:R-:W0:Y:S01]  /*169e0*/  LDS.128 R4, [R53+0x1e200] ;  /* 0x01e2000035047984 */ /* 0x010e220000000c00 */
[----:B------:R-:W-:Y:S02]  /*169f0*/  LOP3.LUT R21, R21, 0xff0000, R32, 0xf8, !PT ;  /* 0x00ff000015157812 */ /* 0x000fe400078ef820 */
[----:B------:R-:W-:Y:S02]  /*16a00*/  IADD3 R3, R0, R232, R3 ;  /* 0x000000e800037210 */ /* 0x000fe40007ffe003 */
[----:B------:R-:W-:-:S02]  /*16a10*/  LOP3.LUT R29, R24, 0xff0000, R27, 0xf8, !PT ;  /* 0x00ff0000181d7812 */ /* 0x000fc400078ef81b */
[----:B------:R-:W-:Y:S01]  /*16a20*/  LOP3.LUT R27, R21, 0xff000000, R32, 0xf8, !PT ;  /* 0xff000000151b7812 */ /* 0x000fe200078ef820 */
[----:B------:R-:W-:Y:S01]  /*16a30*/  IMAD.IADD R0, R16, 0x1, R3 ;  /* 0x0000000110007824 */ /* 0x000fe200078e0203 */
[----:B------:R-:W-:Y:S02]  /*16a40*/  LOP3.LUT R3, R8, 0xff, RZ, 0xc0, !PT ;  /* 0x000000ff08037812 */ /* 0x000fe400078ec0ff */
[----:B------:R-:W-:Y:S02]  /*16a50*/  LOP3.LUT R34, R29, 0xff000000, R35, 0xf8, !PT ;  /* 0xff0000001d227812 */ /* 0x000fe400078ef823 */
[----:B------:R-:W1:Y:S01]  /*16a60*/  LDS.128 R8, [R0+0x1e200] ;  /* 0x01e2000000087984 */ /* 0x000e620000000c00 */
[----:B------:R-:W-:Y:S02]  /*16a70*/  PRMT R26, R3, 0x7604, R26 ;  /* 0x00007604031a7816 */ /* 0x000fe4000000001a */
[----:B------:R-:W-:Y:S02]  /*16a80*/  SHF.R.U32.HI R3, RZ, 0x10, R33 ;  /* 0x00000010ff037819 */ /* 0x000fe40000011621 */
[----:B------:R-:W-:-:S03]  /*16a90*/  LOP3.LUT R37, R26, 0xff0000, R37, 0xf8, !PT ;  /* 0x00ff00001a257812 */ /* 0x000fc600078ef825 */
[----:B------:R-:W-:Y:S01]  /*16aa0*/  IMAD.U32 R3, R3, 0x10000, RZ ;  /* 0x0001000003037824 */ /* 0x000fe200078e00ff */
[----:B------:R-:W-:-:S04]  /*16ab0*/  LOP3.LUT R37, R37, 0xff000000, R13, 0xf8, !PT ;  /* 0xff00000025257812 */ /* 0x000fc800078ef80d */
[----:B------:R-:W-:-:S04]  /*16ac0*/  LOP3.LUT R3, R20, 0xff0000, R3, 0xf8, !PT ;  /* 0x00ff000014037812 */ /* 0x000fc800078ef803 */
[----:B------:R-:W-:Y:S02]  /*16ad0*/  LOP3.LUT R32, R3, 0xff000000, R33, 0xf8, !PT ;  /* 0xff00000003207812 */ /* 0x000fe400078ef821 */
[----:B------:R-:W-:Y:S02]  /*16ae0*/  LOP3.LUT R33, R31, 0xff000000, R12, 0xf8, !PT ;  /* 0xff0000001f217812 */ /* 0x000fe400078ef80c */
[----:B------:R-:W-:Y:S02]  /*16af0*/  F2FP.F16.E4M3.UNPACK_B R28, R32 ;  /* 0x00000020ff1c723e */ /* 0x000fe400020006ff */
[-C--:B------:R-:W-:Y:S02]  /*16b00*/  F2FP.F16.E4M3.UNPACK_B R31, R37.reuse ;  /* 0x00000025ff1f723e */ /* 0x080fe400020006ff */
[----:B------:R-:W-:Y:S01]  /*16b10*/  F2FP.F16.E4M3.UNPACK_B R37, R37.H1 ;  /* 0x00000025ff25723e */ /* 0x000fe200030006ff */
[----:B------:R-:W-:Y:S01]  /*16b20*/  HADD2.F32 R29, -RZ, R28.H0_H0 ;  /* 0x2000001cff1d7230 */ /* 0x000fe20000004100 */
[----:B0-----:R-:W-:Y:S01]  /*16b30*/  F2FP.F16.E4M3.UNPACK_B R12, R5 ;  /* 0x00000005ff0c723e */ /* 0x001fe200020006ff */
[----:B------:R-:W-:Y:S01]  /*16b40*/  HADD2.F32 R35, -RZ, R31.H0_H0 ;  /* 0x2000001fff237230 */ /* 0x000fe20000004100 */
[----:B------:R-:W-:-:S02]  /*16b50*/  F2FP.F16.E4M3.UNPACK_B R14, R7 ;  /* 0x00000007ff0e723e */ /* 0x000fc400020006ff */
[----:B------:R-:W-:Y:S02]  /*16b60*/  F2FP.F16.E4M3.UNPACK_B R15, R7.H1 ;  /* 0x00000007ff0f723e */ /* 0x000fe400030006ff */
[-C--:B------:R-:W-:Y:S02]  /*16b70*/  F2FP.F16.E4M3.UNPACK_B R7, R6.reuse ;  /* 0x00000006ff07723e */ /* 0x080fe400020006ff */
[----:B------:R-:W-:Y:S01]  /*16b80*/  F2FP.F16.E4M3.UNPACK_B R13, R6.H1 ;  /* 0x00000006ff0d723e */ /* 0x000fe200030006ff */
[--C-:B------:R-:W-:Y:S01]  /*16b90*/  HADD2.F32 R6, -RZ, R12.reuse.H0_H0 ;  /* 0x2000000cff067230 */ /* 0x100fe20000004100 */
[----:B------:R-:W-:Y:S01]  /*16ba0*/  F2FP.F16.E4M3.UNPACK_B R32, R32.H1 ;  /* 0x00000020ff20723e */ /* 0x000fe200030006ff */
[----:B------:R-:W-:Y:S01]  /*16bb0*/  HADD2.F32 R12, -RZ, R12.H1_H1 ;  /* 0x3000000cff0c7230 */ /* 0x000fe20000004100 */
[----:B------:R-:W-:Y:S02]  /*16bc0*/  F2FP.F16.E4M3.UNPACK_B R5, R5.H1 ;  /* 0x00000005ff05723e */ /* 0x000fe400030006ff */
[----:B-1----:R-:W-:-:S02]  /*16bd0*/  F2FP.F16.E4M3.UNPACK_B R20, R9 ;  /* 0x00000009ff14723e */ /* 0x002fc400020006ff */
[----:B------:R-:W-:Y:S02]  /*16be0*/  F2FP.F16.E4M3.UNPACK_B R21, R9.H1 ;  /* 0x00000009ff15723e */ /* 0x000fe400030006ff */
[-C--:B------:R-:W-:Y:S01]  /*16bf0*/  F2FP.F16.E4M3.UNPACK_B R25, R11.reuse ;  /* 0x0000000bff19723e */ /* 0x080fe200020006ff */
[--C-:B------:R-:W-:Y:S01]  /*16c00*/  HADD2.F32 R24, -RZ, R20.reuse.H0_H0 ;  /* 0x20000014ff187230 */ /* 0x100fe20000004100 */
[----:B------:R-:W-:Y:S01]  /*16c10*/  F2FP.F16.E4M3.UNPACK_B R26, R11.H1 ;  /* 0x0000000bff1a723e */ /* 0x000fe200030006ff */
[----:B------:R-:W-:Y:S01]  /*16c20*/  HADD2.F32 R20, -RZ, R20.H1_H1 ;  /* 0x30000014ff147230 */ /* 0x000fe20000004100 */
[-C--:B------:R-:W-:Y:S02]  /*16c30*/  F2FP.F16.E4M3.UNPACK_B R11, R10.reuse ;  /* 0x0000000aff0b723e */ /* 0x080fe400020006ff */
[C---:B------:R-:W-:Y:S01]  /*16c40*/  FMUL.FTZ R40, R24.reuse, R29 ;  /* 0x0000001d18287220 */ /* 0x040fe20000410000 */
[----:B------:R-:W-:Y:S01]  /*16c50*/  FMUL.FTZ R39, R24, R35 ;  /* 0x0000002318277220 */ /* 0x000fe20000410000 */
[----:B------:R-:W-:Y:S01]  /*16c60*/  F2FP.F16.E4M3.UNPACK_B R24, R10.H1 ;  /* 0x0000000aff18723e */ /* 0x000fe200030006ff */
[----:B------:R-:W-:-:S02]  /*16c70*/  HADD2.F32 R10, -RZ, R21.H0_H0 ;  /* 0x20000015ff0a7230 */ /* 0x000fc40000004100 */
[C---:B------:R-:W-:Y:S01]  /*16c80*/  FFMA.FTZ R40, R6.reuse, R35, R40 ;  /* 0x0000002306287223 */ /* 0x040fe20000010028 */
[----:B------:R-:W-:Y:S01]  /*16c90*/  FFMA.FTZ R38, R6, R29, -R39 ;  /* 0x0000001d06267223 */ /* 0x000fe20000010827 */
[----:B------:R-:W-:Y:S01]  /*16ca0*/  HADD2.F32 R35, -RZ, R31.H1_H1 ;  /* 0x3000001fff237230 */ /* 0x000fe20000004100 */
[----:B------:R-:W-:Y:S01]  /*16cb0*/  F2FP.F16.E4M3.UNPACK_B R9, R8 ;  /* 0x00000008ff09723e */ /* 0x000fe200020006ff */
[----:B------:R-:W-:Y:S01]  /*16cc0*/  HADD2.F32 R29, -RZ, R28.H1_H1 ;  /* 0x3000001cff1d7230 */ /* 0x000fe20000004100 */
[----:B------:R-:W-:Y:S01]  /*16cd0*/  F2FP.F16.E4M3.UNPACK_B R28, R41 ;  /* 0x00000029ff1c723e */ /* 0x000fe200020006ff */
[----:B------:R-:W-:Y:S02]  /*16ce0*/  HADD2.F32 R39, -RZ, R37.H0_H0 ;  /* 0x20000025ff277230 */ /* 0x000fe40000004100 */
[C---:B------:R-:W-:Y:S01]  /*16cf0*/  FMUL.FTZ R43, R20.reuse, R35 ;  /* 0x00000023142b7220 */ /* 0x040fe20000410000 */
[----:B------:R-:W-:Y:S02]  /*16d00*/  HADD2.F32 R31, -RZ, R32.H0_H0 ;  /* 0x20000020ff1f7230 */ /* 0x000fe40000004100 */
[----:B------:R-:W-:Y:S01]  /*16d10*/  FMUL.FTZ R20, R20, R29 ;  /* 0x0000001d14147220 */ /* 0x000fe20000410000 */
[----:B------:R-:W-:-:S02]  /*16d20*/  HADD2.F32 R6, -RZ, R5.H0_H0 ;  /* 0x20000005ff067230 */ /* 0x000fc40000004100 */
        /* <DEDUP_REMOVED lines=9> */
[----:B------:R-:W-:Y:S01]  /*16dc0*/  HADD2.F32 R21, -RZ, R21.H1_H1 ;  /* 0x30000015ff157230 */ /* 0x000fe20000004100 */
[----:B------:R-:W-:Y:S01]  /*16dd0*/  F2FP.F16.E4M3.UNPACK_B R34, R34.H1 ;  /* 0x00000022ff22723e */ /* 0x000fe200030006ff */
[----:B------:R-:W-:Y:S01]  /*16de0*/  HADD2.F32 R31, -RZ, R28.H0_H0 ;  /* 0x2000001cff1f7230 */ /* 0x000fe20000004100 */
[----:B------:R-:W-:Y:S01]  /*16df0*/  F2FP.F16.E4M3.UNPACK_B R8, R8.H1 ;  /* 0x00000008ff08723e */ /* 0x000fe200030006ff */
[----:B------:R-:W-:-:S02]  /*16e00*/  HADD2.F32 R10, -RZ, R25.H0_H0 ;  /* 0x20000019ff0a7230 */ /* 0x000fc40000004100 */
[C---:B------:R-:W-:Y:S01]  /*16e10*/  FMUL.FTZ R42, R21.reuse, R20 ;  /* 0x00000014152a7220 */ /* 0x040fe20000410000 */
[----:B------:R-:W-:Y:S01]  /*16e20*/  HADD2.F32 R32, -RZ, R32.H1_H1 ;  /* 0x30000020ff207230 */ /* 0x000fe20000004100 */
[----:B------:R-:W-:Y:S01]  /*16e30*/  F2FP.F16.E4M3.UNPACK_B R3, R4 ;  /* 0x00000004ff03723e */ /* 0x000fe200020006ff */
        /* <DEDUP_REMOVED lines=11> */
[----:B------:R-:W-:Y:S01]  /*16ef0*/  HADD2.F32 R20, -RZ, R41.H0_H0 ;  /* 0x20000029ff147230 */ /* 0x000fe20000004100 */
[----:B------:R-:W-:Y:S01]  /*16f00*/  F2FP.F16.E4M3.UNPACK_B R4, R4.H1 ;  /* 0x00000004ff04723e */ /* 0x000fe200030006ff */
        /* <DEDUP_REMOVED lines=112> */
.L_x_2511:
[----:B------:R-:W-:Y:S05]  /*17610*/  BSYNC B0 ;  /* 0x0000000000007941 */ /* 0x000fea0003800000 */
.L_x_2504:
        /* <DEDUP_REMOVED lines=8> */
.L_x_2502:
[----:B0-234-:R-:W-:-:S05]  /*176a0*/  IMAD.U32 R0, RZ, RZ, UR53 ;  /* 0x00000035ff007e24 */ /* 0x01dfca000f8e00ff */
[----:B------:R-:W-:-:S13]  /*176b0*/  ISETP.NE.AND P1, PT, R0, 0x3, PT ;  /* 0x000000030000780c */ /* 0x000fda0003f25270 */
[----:B------:R-:W-:Y:S05]  /*176c0*/  @!P1 BRA `(.L_x_2531) ;  /* 0x0000000000049947 */ /* 0x000fea0003800000 */
[----:B------:R-:W-:Y:S01]  /*176d0*/  BPT.TRAP 0x1 ;  /* 0x000000040000795c */ /* 0x000fe20000300000 */
.L_x_2531:
[----:B------:R-:W-:Y:S01]  /*176e0*/  IMAD R0, R221, 0x8, R16 ;  /* 0x00000008dd007824 */ /* 0x000fe200078e0210 */
[----:B-1----:R-:W-:-:S04]  /*176f0*/  SHF.L.U32 R3, R222, 0x1f, RZ ;  /* 0x0000001fde037819 */ /* 0x002fc800000006ff */
[----:B------:R0:W1:Y:S01]  /*17700*/  SYNCS.PHASECHK.TRANS64.TRYWAIT P0, [R0+URZ+0x33430], R3 ;  /* 0x03343003000075a7 */ /* 0x000062000800017f */
[----:B------:R-:W-:Y:S05]  /*17710*/  @!P1 BRA `(.L_x_2532) ;  /* 0x0000000000049947 */ /* 0x000fea0003800000 */
[----:B------:R-:W-:Y:S01]  /*17720*/  BPT.TRAP 0x1 ;  /* 0x000000040000795c */ /* 0x000fe20000300000 */
.L_x_2532:
[----:B-----5:R-:W2:Y:S02]  /*17730*/  S2R R4, SR_TID.X ;  /* 0x0000000000047919 */ /* 0x020ea40000002100 */
[----:B--2---:R-:W-:-:S04]  /*17740*/  LOP3.LUT R4, R4, 0x7f, RZ, 0xc0, !PT ;  /* 0x0000007f04047812 */ /* 0x004fc800078ec0ff */
[----:B------:R-:W-:Y:S01]  /*17750*/  ISETP.NE.AND P2, PT, R4, RZ, PT ;  /* 0x000000ff0400720c */ /* 0x000fe20003f45270 */
[----:B-1----:R-:W-:-:S12]  /*17760*/  @P0 BRA `(.L_x_2533) ;  /* 0x0000000000080947 */ /* 0x002fd80003800000 */
[----:B------:R-:W1:Y:S02]  /*17770*/  SYNCS.PHASECHK.TRANS64.TRYWAIT P0, [R0+URZ+0x33430], R3 ;  /* 0x03343003000075a7 */ /* 0x000e64000800017f */
[----:B-1----:R-:W-:Y:S05]  /*17780*/  @!P0 BRA `(.L_x_2534) ;  /* 0x0000018800188947 */ /* 0x002fea0003800000 */
.L_x_2533:
[----:B------:R-:W-:Y:S05]  /*17790*/  WARPSYNC.ALL ;  /* 0x0000000000007948 */ /* 0x000fea0003800000 */
[----:B01----:R-:W-:Y:S01]  /*177a0*/  VIADD R3, R16, 0x24200 ;  /* 0x0002420010037836 */ /* 0x003fe20000000000 */
[----:B------:R-:W-:Y:S01]  /*177b0*/  R2UR UR44, R44 ;  /* 0x000000002c2c72ca */ /* 0x000fe200000e0000 */
[----:B------:R-:W-:Y:S01]  /*177c0*/  IMAD.MOV.U32 R5, RZ, RZ, -0x7fffffe0 ;  /* 0x80000020ff057424 */ /* 0x000fe200078e00ff */
[----:B------:R-:W-:Y:S01]  /*177d0*/  WARPGROUP.ARRIVE ;  /* 0x00000000000079c5 */ /* 0x000fe20000000000 */
[----:B------:R-:W-:Y:S01]  /*177e0*/  UMOV UR25, 0x80000020 ;  /* 0x8000002000197882 */ /* 0x000fe20000000000 */
[----:B------:R-:W-:Y:S01]  /*177f0*/  SHF.R.U32.HI R3, RZ, 0x4, R3 ;  /* 0x00000004ff037819 */ /* 0x000fe20000011603 */
[----:B------:R-:W-:Y:S01]  /*17800*/  IMAD.MOV.U32 R7, RZ, RZ, -0x7fffffe0 ;  /* 0x80000020ff077424 */ /* 0x000fe200078e00ff */
[----:B------:R-:W2:Y:S01]  /*17810*/  LDL R108, [R1+0x24] ;  /* 0x00002400016c7983 */ /* 0x000ea20000100800 */
[----:B------:R-:W-:Y:S01]  /*17820*/  IMAD.MOV.U32 R11, RZ, RZ, -0x7fffffe0 ;  /* 0x80000020ff0b7424 */ /* 0x000fe200078e00ff */
[----:B------:R-:W-:Y:S01]  /*17830*/  LOP3.LUT R3, R3, 0x3fff, RZ, 0xc0, !PT ;  /* 0x00003fff03037812 */ /* 0x000fe200078ec0ff */
[----:B------:R-:W-:Y:S01]  /*17840*/  IMAD.MOV.U32 R13, RZ, RZ, -0x7fffffe0 ;  /* 0x80000020ff0d7424 */ /* 0x000fe200078e00ff */
[----:B------:R-:W-:Y:S01]  /*17850*/  UMOV UR5, 0x80000020 ;  /* 0x8000002000057882 */ /* 0x000fe20000000000 */
[----:B------:R-:W3:Y:S01]  /*17860*/  LDL R104, [R1] ;  /* 0x0000000001687983 */ /* 0x000ee20000100800 */
[----:B------:R-:W-:-:S03]  /*17870*/  LOP3.LUT R9, R3, 0x10000, RZ, 0xfc, !PT ;  /* 0x0001000003097812 */ /* 0x000fc600078efcff */
[----:B------:R-:W4:Y:S01]  /*17880*/  LDL R106, [R1+0x20] ;  /* 0x00002000016a7983 */ /* 0x000f220000100800 */
[----:B------:R-:W-:Y:S01]  /*17890*/  IMAD.MOV.U32 R21, RZ, RZ, -0x7fffffe0 ;  /* 0x80000020ff157424 */ /* 0x000fe200078e00ff */
[----:B------:R-:W-:Y:S01]  /*178a0*/  ULDC UR56, c[0x0][0x988] ;  /* 0x0002620000387ab9 */ /* 0x000fe20000000800 */
[----:B------:R-:W-:Y:S01]  /*178b0*/  IMAD R4, R221, 0x780, R9 ;  /* 0x00000780dd047824 */ /* 0x000fe200078e0209 */
[----:B------:R-:W-:Y:S01]  /*178c0*/  R2UR UR27, R5 ;  /* 0x00000000051b72ca */ /* 0x000fe200000e0000 */
[----:B------:R-:W-:Y:S01]  /*178d0*/  ULOP3.LUT UR44, UR44, 0x10000, URZ, 0xfc, !UPT ;  /* 0x000100002c2c7892 */ /* 0x000fe2000f8efc3f */
[----:B------:R-:W-:Y:S01]  /*178e0*/  R2UR UR11, R11 ;  /* 0x000000000b0b72ca */ /* 0x000fe200000e0000 */
[C---:B------:R-:W-:Y:S01]  /*178f0*/  VIADD R10, R4.reuse, 0x100 ;  /* 0x00000100040a7836 */ /* 0x040fe20000000000 */
[C---:B------:R-:W-:Y:S01]  /*17900*/  R2UR UR26, R4.reuse ;  /* 0x00000000041a72ca */ /* 0x040fe200000e0000 */
[----:B------:R-:W-:Y:S01]  /*17910*/  UMOV UR9, UR25 ;  /* 0x0000001900097c82 */ /* 0x000fe20008000000 */
[C---:B------:R-:W-:Y:S01]  /*17920*/  IADD3 R6, R4.reuse, 0x80, RZ ;  /* 0x0000008004067810 */ /* 0x040fe20007ffe0ff */
[----:B------:R-:W-:Y:S01]  /*17930*/  UMOV UR13, UR25 ;  /* 0x00000019000d7c82 */ /* 0x000fe20008000000 */
[----:B------:R-:W-:Y:S01]  /*17940*/  UMOV UR24, UR44 ;  /* 0x0000002c00187c82 */ /* 0x000fe20008000000 */
[----:B------:R-:W-:Y:S01]  /*17950*/  UMOV UR17, UR25 ;  /* 0x0000001900117c82 */ /* 0x000fe20008000000 */
[C---:B------:R-:W-:Y:S01]  /*17960*/  VIADD R12, R4.reuse, 0x2 ;  /* 0x00000002040c7836 */ /* 0x040fe20000000000 */
[----:B------:R-:W-:Y:S01]  /*17970*/  R2UR UR7, R13 ;  /* 0x000000000d0772ca */ /* 0x000fe200000e0000 */
[----:B------:R-:W-:Y:S01]  /*17980*/  UMOV UR21, UR5 ;  /* 0x0000000500157c82 */ /* 0x000fe20008000000 */
[----:B------:R-:W-:Y:S01]  /*17990*/  VIADD R20, R4, 0x602 ;  /* 0x0000060204147836 */ /* 0x000fe20000000000 */
[----:B------:R-:W0:Y:S01]  /*179a0*/  LDC R5, c[0x0][0x448] ;  /* 0x00011200ff057b82 */ /* 0x000e220000000800 */
[----:B------:R-:W-:Y:S01]  /*179b0*/  @!P2 VIADD R0, R0, 0x33440 ;  /* 0x000334400000a836 */ /* 0x000fe20000000000 */
[----:B------:R-:W-:Y:S01]  /*179c0*/  ULDC UR57, c[0x0][0x988] ;  /* 0x0002620000397ab9 */ /* 0x000fe20000000800 */
[----:B------:R-:W-:Y:S01]  /*179d0*/  QGMMA.64x32x32.F32.E4M3.E4M3 R88, gdesc[UR24], RZ, !UPT, gsb0 ;  /* 0x00600000185879f3 */ /* 0x000fe2000c0008ff */
[----:B------:R-:W-:-:S02]  /*179e0*/  R2UR UR26, R6 ;  /* 0x00000000061a72ca */ /* 0x000fc400000e0000 */
[----:B------:R-:W-:Y:S01]  /*179f0*/  R2UR UR27, R7 ;  /* 0x00000000071b72ca */ /* 0x000fe200000e0000 */
[----:B------:R-:W-:Y:S02]  /*17a00*/  WARPGROUP.DEPBAR.LE gsb0, 0x0 ;  /* 0x00008000000079c5 */ /* 0x000fe40000010000 */
[----:B------:R-:W-:-:S10]  /*17a10*/  WARPGROUP.ARRIVE ;  /* 0x00000000000079c5 */ /* 0x000fd40000000000 */
[----:B------:R-:W-:Y:S01]  /*17a20*/  QGMMA.64x32x32.F32.E4M3.E4M3 R72, gdesc[UR24], RZ, !UPT, gsb0 ;  /* 0x00600000184879f3 */ /* 0x000fe2000c0008ff */
[----:B------:R-:W-:Y:S01]  /*17a30*/  R2UR UR10, R10 ;  /* 0x000000000a0a72ca */ /* 0x000fe200000e0000 */
[----:B------:R-:W-:Y:S01]  /*17a40*/  UMOV UR8, UR24 ;  /* 0x0000001800087c82 */ /* 0x000fe20008000000 */
[----:B------:R-:W-:Y:S01]  /*17a50*/  VIADD R6, R4, 0x180 ;  /* 0x0000018004067836 */ /* 0x000fe20000000000 */
[----:B------:R-:W-:Y:S02]  /*17a60*/  WARPGROUP.DEPBAR.LE gsb0, 0x0 ;  /* 0x00008000000079c5 */ /* 0x000fe40000010000 */
[----:B------:R-:W-:-:S08]  /*17a70*/  WARPGROUP.ARRIVE ;  /* 0x00000000000079c5 */ /* 0x000fd00000000000 */
[----:B------:R-:W-:Y:S01]  /*17a80*/  QGMMA.64x32x32.F32.E4M3.E4M3 R56, gdesc[UR8], RZ, !UPT, gsb0 ;  /* 0x00600000083879f3 */ /* 0x000fe2000c0008ff */
[----:B------:R-:W-:Y:S01]  /*17a90*/  IMAD.MOV.U32 R7, RZ, RZ, -0x7fffffe0 ;  /* 0x80000020ff077424 */ /* 0x000fe200078e00ff */
[----:B------:R-:W-:-:S04]  /*17aa0*/  R2UR UR14, R6 ;  /* 0x00000000060e72ca */ /* 0x000fc800000e0000 */
[----:B------:R-:W-:Y:S01]  /*17ab0*/  R2UR UR15, R7 ;  /* 0x00000000070f72ca */ /* 0x000fe200000e0000 */
[----:B------:R-:W-:Y:S01]  /*17ac0*/  UMOV UR12, UR24 ;  /* 0x00000018000c7c82 */ /* 0x000fe20008000000 */
[----:B------:R-:W-:Y:S02]  /*17ad0*/  WARPGROUP.DEPBAR.LE gsb0, 0x0 ;  /* 0x00008000000079c5 */ /* 0x000fe40000010000 */
[----:B------:R-:W-:-:S09]  /*17ae0*/  WARPGROUP.ARRIVE ;  /* 0x00000000000079c5 */ /* 0x000fd20000000000 */
[----:B------:R-:W-:Y:S01]  /*17af0*/  QGMMA.64x32x32.F32.E4M3.E4M3 R40, gdesc[UR12], RZ, !UPT, gsb0 ;  /* 0x006000000c2879f3 */ /* 0x000fe2000c0008ff */
[----:B------:R-:W-:Y:S01]  /*17b00*/  IMAD.MOV.U32 R11, RZ, RZ, -0x7fffffe0 ;  /* 0x80000020ff0b7424 */ /* 0x000fe200078e00ff */
[----:B------:R-:W-:-:S04]  /*17b10*/  IADD3 R10, R4, 0x200, RZ ;  /* 0x00000200040a7810 */ /* 0x000fc80007ffe0ff */
[----:B------:R-:W-:Y:S02]  /*17b20*/  R2UR UR18, R10 ;  /* 0x000000000a1272ca */ /* 0x000fe400000e0000 */
[----:B------:R-:W-:Y:S01]  /*17b30*/  R2UR UR19, R11 ;  /* 0x000000000b1372ca */ /* 0x000fe200000e0000 */
[----:B------:R-:W-:Y:S01]  /*17b40*/  UMOV UR16, UR24 ;  /* 0x0000001800107c82 */ /* 0x000fe20008000000 */
[----:B------:R-:W-:Y:S02]  /*17b50*/  WARPGROUP.DEPBAR.LE gsb0, 0x0 ;  /* 0x00008000000079c5 */ /* 0x000fe40000010000 */
[----:B------:R-:W-:-:S09]  /*17b60*/  WARPGROUP.ARRIVE ;  /* 0x00000000000079c5 */ /* 0x000fd20000000000 */
[----:B------:R-:W-:Y:S01]  /*17b70*/  QGMMA.64x32x32.F32.E4M3.E4M3 R24, gdesc[UR16], RZ, !UPT, gsb0 ;  /* 0x00600000101879f3 */ /* 0x000fe2000c0008ff */
[----:B------:R-:W-:Y:S01]  /*17b80*/  R2UR UR6, R12 ;  /* 0x000000000c0672ca */ /* 0x000fe200000e0000 */
[----:B------:R-:W-:Y:S01]  /*17b90*/  UIADD3 UR4, UR44, 0x2, URZ ;  /* 0x000000022c047890 */ /* 0x000fe2000fffe03f */
[----:B------:R-:W-:Y:S01]  /*17ba0*/  IMAD.MOV.U32 R7, RZ, RZ, -0x7fffffe0 ;  /* 0x80000020ff077424 */ /* 0x000fe200078e00ff */
[----:B------:R-:W-:Y:S02]  /*17bb0*/  WARPGROUP.DEPBAR.LE gsb0, 0x0 ;  /* 0x00008000000079c5 */ /* 0x000fe40000010000 */
[----:B------:R-:W-:-:S08]  /*17bc0*/  WARPGROUP.ARRIVE ;  /* 0x00000000000079c5 */ /* 0x000fd00000000000 */
[----:B------:R-:W-:Y:S01]  /*17bd0*/  QGMMA.64x32x32.F32.E4M3.E4M3 R88, gdesc[UR4], R88, gsb0 ;  /* 0x00600000045879f3 */ /* 0x000fe20008000858 */
[----:B------:R-:W-:Y:S02]  /*17be0*/  IADD3 R6, R4, 0x82, RZ ;  /* 0x0000008204067810 */ /* 0x000fe40007ffe0ff */
[----:B------:R-:W-:Y:S02]  /*17bf0*/  R2UR UR7, R7 ;  /* 0x00000000070772ca */ /* 0x000fe400000e0000 */
[----:B------:R-:W-:Y:S01]  /*17c00*/  R2UR UR6, R6 ;  /* 0x00000000060672ca */ /* 0x000fe200000e0000 */
[----:B------:R-:W-:Y:S02]  /*17c10*/  WARPGROUP.DEPBAR.LE gsb0, 0x0 ;  /* 0x00008000000079c5 */ /* 0x000fe40000010000 */
[----:B------:R-:W-:-:S10]  /*17c20*/  WARPGROUP.ARRIVE ;  /* 0x00000000000079c5 */ /* 0x000fd40000000000 */
[----:B------:R-:W-:Y:S01]  /*17c30*/  QGMMA.64x32x32.F32.E4M3.E4M3 R72, gdesc[UR4], R72, gsb0 ;  /* 0x00600000044879f3 */ /* 0x000fe20008000848 */
[----:B------:R-:W-:Y:S02]  /*17c40*/  VIADD R10, R4, 0x102 ;  /* 0x00000102040a7836 */ /* 0x000fe40000000000 */
[----:B------:R-:W-:Y:S01]  /*17c50*/  IMAD.MOV.U32 R11, RZ, RZ, -0x7fffffe0 ;  /* 0x80000020ff0b7424 */ /* 0x000fe200078e00ff */
[----:B------:R-:W-:Y:S01]  /*17c60*/  UMOV UR12, UR4 ;  /* 0x00000004000c7c82 */ /* 0x000fe20008000000 */
[----:B------:R-:W-:Y:S01]  /*17c70*/  UMOV UR13, UR5 ;  /* 0x00000005000d7c82 */ /* 0x000fe20008000000 */
[----:B------:R-:W-:Y:S01]  /*17c80*/  R2UR UR14, R10 ;  /* 0x000000000a0e72ca */ /* 0x000fe200000e0000 */
[C---:B------:R-:W-:Y:S01]  /*17c90*/  VIADD R6, R4.reuse, 0x182 ;  /* 0x0000018204067836 */ /* 0x040fe20000000000 */
[----:B------:R-:W-:Y:S01]  /*17ca0*/  R2UR UR15, R11 ;  /* 0x000000000b0f72ca */ /* 0x000fe200000e0000 */
[----:B------:R-:W-:Y:S01]  /*17cb0*/  IMAD.MOV.U32 R7, RZ, RZ, -0x7fffffe0 ;  /* 0x80000020ff077424 */ /* 0x000fe200078e00ff */
[----:B------:R-:W-:Y:S01]  /*17cc0*/  UMOV UR16, UR4 ;  /* 0x0000000400107c82 */ /* 0x000fe20008000000 */
[----:B------:R-:W-:Y:S01]  /*17cd0*/  UMOV UR17, UR5 ;  /* 0x0000000500117c82 */ /* 0x000fe20008000000 */
[----:B------:R-:W-:Y:S01]  /*17ce0*/  UMOV UR20, UR4 ;  /* 0x0000000400147c82 */ /* 0x000fe20008000000 */
[----:B------:R-:W-:-:S02]  /*17cf0*/  VIADD R12, R4, 0x280 ;  /* 0x00000280040c7836 */ /* 0x000fc40000000000 */
[----:B------:R-:W-:Y:S01]  /*17d00*/  IMAD.MOV.U32 R13, RZ, RZ, -0x7fffffe0 ;  /* 0x80000020ff0d7424 */ /* 0x000fe200078e00ff */
[----:B------:R-:W-:Y:S01]  /*17d10*/  UIADD3 UR8, UR44, 0x200, URZ ;  /* 0x000002002c087890 */ /* 0x000fe2000fffe03f */
[----:B------:R-:W-:Y:S01]  /*17d20*/  UMOV UR9, 0x80000020 ;  /* 0x8000002000097882 */ /* 0x000fe20000000000 */
[----:B0-----:R-:W-:Y:S01]  /*17d30*/  ISETP.NE.AND P0, PT, R5, 0x1, PT ;  /* 0x000000010500780c */ /* 0x001fe20003f05270 */
[----:B------:R-:W-:Y:S01]  /*17d40*/  ULDC UR6, c[0x0][0x988] ;  /* 0x0002620000067ab9 */ /* 0x000fe20000000800 */
[----:B------:R-:W-:Y:S02]  /*17d50*/  WARPGROUP.DEPBAR.LE gsb0, 0x0 ;  /* 0x00008000000079c5 */ /* 0x000fe40000010000 */
[----:B------:R-:W-:Y:S01]  /*17d60*/  WARPGROUP.ARRIVE ;  /* 0x00000000000079c5 */ /* 0x000fe20000000000 */
[----:B------:R-:W-:Y:S02]  /*17d70*/  R2UR UR18, R6 ;  /* 0x00000000061272ca */ /* 0x000fe400000e0000 */
[----:B------:R-:W-:Y:S01]  /*17d80*/  R2UR UR19, R7 ;  /* 0x00000000071372ca */ /* 0x000fe200000e0000 */
[----:B------:R-:W-:Y:S01]  /*17d90*/  IMAD.MOV.U32 R11, RZ, RZ, -0x7fffffe0 ;  /* 0x80000020ff0b7424 */ /* 0x000fe200078e00ff */
[----:B------:R-:W-:Y:S01]  /*17da0*/  IADD3 R10, R4, 0x202, RZ ;  /* 0x00000202040a7810 */ /* 0x000fe20007ffe0ff */
[----:B------:R-:W-:Y:S01]  /*17db0*/  QGMMA.64x32x32.F32.E4M3.E4M3 R56, gdesc[UR12], R56, gsb0 ;  /* 0x006000000c3879f3 */ /* 0x000fe20008000838 */
[----:B------:R-:W-:-:S02]  /*17dc0*/  R2UR UR10, R12 ;  /* 0x000000000c0a72ca */ /* 0x000fc400000e0000 */
[----:B------:R-:W-:Y:S01]  /*17dd0*/  R2UR UR11, R13 ;  /* 0x000000000d0b72ca */ /* 0x000fe200000e0000 */
[----:B------:R-:W-:Y:S01]  /*17de0*/  UMOV UR28, UR8 ;  /* 0x00000008001c7c82 */ /* 0x000fe20008000000 */
[----:B------:R-:W-:Y:S01]  /*17df0*/  UMOV UR29, UR9 ;  /* 0x00000009001d7c82 */ /* 0x000fe20008000000 */
[----:B------:R-:W0:Y:S01]  /*17e00*/  @P0 LDC R5, c[0x0][0x44c] ;  /* 0x00011300ff050b82 */ /* 0x000e220000000800 */
[----:B------:R-:W-:Y:S02]  /*17e10*/  WARPGROUP.DEPBAR.LE gsb0, 0x0 ;  /* 0x00008000000079c5 */ /* 0x000fe40000010000 */
[----:B------:R-:W-:-:S06]  /*17e20*/  WARPGROUP.ARRIVE ;  /* 0x00000000000079c5 */ /* 0x000fcc0000000000 */
[----:B------:R-:W-:Y:S01]  /*17e30*/  QGMMA.64x32x32.F32.E4M3.E4M3 R40, gdesc[UR16], R40, gsb0 ;  /* 0x00600000102879f3 */ /* 0x000fe20008000828 */
[----:B------:R-:W-:Y:S02]  /*17e40*/  R2UR UR22, R10 ;  /* 0x000000000a1672ca */ /* 0x000fe400000e0000 */
[----:B------:R-:W-:Y:S01]  /*17e50*/  R2UR UR23, R11 ;  /* 0x000000000b1772ca */ /* 0x000fe200000e0000 */
[----:B------:R-:W-:Y:S02]  /*17e60*/  WARPGROUP.DEPBAR.LE gsb0, 0x0 ;  /* 0x00008000000079c5 */ /* 0x000fe40000010000 */
[----:B------:R-:W-:-:S10]  /*17e70*/  WARPGROUP.ARRIVE ;  /* 0x00000000000079c5 */ /* 0x000fd40000000000 */
[----:B------:R-:W-:Y:S01]  /*17e80*/  QGMMA.64x32x32.F32.E4M3.E4M3 R24, gdesc[UR20], R24, gsb0 ;  /* 0x00600000141879f3 */ /* 0x000fe20008000818 */
[----:B------:R-:W-:Y:S01]  /*17e90*/  IMAD.MOV.U32 R7, RZ, RZ, -0x7fffffe0 ;  /* 0x80000020ff077424 */ /* 0x000fe200078e00ff */
[----:B------:R-:W-:Y:S01]  /*17ea0*/  IADD3 R6, R4, 0x300, RZ ;  /* 0x0000030004067810 */ /* 0x000fe20007ffe0ff */
[----:B------:R-:W-:Y:S02]  /*17eb0*/  WARPGROUP.DEPBAR.LE gsb0, 0x0 ;  /* 0x00008000000079c5 */ /* 0x000fe40000010000 */
[----:B------:R-:W-:-:S06]  /*17ec0*/  WARPGROUP.ARRIVE ;  /* 0x00000000000079c5 */ /* 0x000fcc0000000000 */
[----:B------:R-:W-:Y:S01]  /*17ed0*/  QGMMA.64x32x32.F32.E4M3.E4M3 R88, gdesc[UR8], R88, gsb0 ;  /* 0x00600000085879f3 */ /* 0x000fe20008000858 */
[----:B------:R-:W-:Y:S02]  /*17ee0*/  R2UR UR10, R6 ;  /* 0x00000000060a72ca */ /* 0x000fe400000e0000 */
[----:B------:R-:W-:Y:S01]  /*17ef0*/  R2UR UR11, R7 ;  /* 0x00000000070b72ca */ /* 0x000fe200000e0000 */
[----:B------:R-:W-:Y:S01]  /*17f00*/  VIADD R10, R4, 0x380 ;  /* 0x00000380040a7836 */ /* 0x000fe20000000000 */
[----:B------:R-:W-:Y:S02]  /*17f10*/  WARPGROUP.DEPBAR.LE gsb0, 0x0 ;  /* 0x00008000000079c5 */ /* 0x000fe40000010000 */
[----:B------:R-:W-:-:S09]  /*17f20*/  WARPGROUP.ARRIVE ;  /* 0x00000000000079c5 */ /* 0x000fd20000000000 */
[----:B------:R-:W-:Y:S01]  /*17f30*/  QGMMA.64x32x32.F32.E4M3.E4M3 R72, gdesc[UR8], R72, gsb0 ;  /* 0x00600000084879f3 */ /* 0x000fe20008000848 */
[----:B------:R-:W-:Y:S01]  /*17f40*/  IMAD.MOV.U32 R11, RZ, RZ, -0x7fffffe0 ;  /* 0x80000020ff0b7424 */ /* 0x000fe200078e00ff */
[----:B------:R-:W-:-:S04]  /*17f50*/  R2UR UR18, R10 ;  /* 0x000000000a1272ca */ /* 0x000fc800000e0000 */
[----:B------:R-:W-:Y:S01]  /*17f60*/  R2UR UR19, R11 ;  /* 0x000000000b1372ca */ /* 0x000fe200000e0000 */
[----:B------:R-:W-:Y:S01]  /*17f70*/  UMOV UR16, UR8 ;  /* 0x0000000800107c82 */ /* 0x000fe20008000000 */
[----:B------:R-:W-:Y:S01]  /*17f80*/  UMOV UR17, UR9 ;  /* 0x0000000900117c82 */ /* 0x000fe20008000000 */
[----:B------:R-:W-:Y:S02]  /*17f90*/  WARPGROUP.DEPBAR.LE gsb0, 0x0 ;  /* 0x00008000000079c5 */ /* 0x000fe40000010000 */
[----:B------:R-:W-:-:S08]  /*17fa0*/  WARPGROUP.ARRIVE ;  /* 0x00000000000079c5 */ /* 0x000fd00000000000 */
[----:B------:R-:W-:Y:S01]  /*17fb0*/  QGMMA.64x32x32.F32.E4M3.E4M3 R56, gdesc[UR16], R56, gsb0 ;  /* 0x00600000103879f3 */ /* 0x000fe20008000838 */
[----:B------:R-:W-:Y:S02]  /*17fc0*/  VIADD R6, R4, 0x400 ;  /* 0x0000040004067836 */ /* 0x000fe40000000000 */
[----:B------:R-:W-:-:S03]  /*17fd0*/  IMAD.MOV.U32 R7, RZ, RZ, -0x7fffffe0 ;  /* 0x80000020ff077424 */ /* 0x000fc600078e00ff */
[----:B------:R-:W-:Y:S02]  /*17fe0*/  R2UR UR22, R6 ;  /* 0x00000000061672ca */ /* 0x000fe400000e0000 */
[----:B------:R-:W-:Y:S01]  /*17ff0*/  R2UR UR23, R7 ;  /* 0x00000000071772ca */ /* 0x000fe200000e0000 */
[----:B------:R-:W-:Y:S01]  /*18000*/  UMOV UR20, UR8 ;  /* 0x0000000800147c82 */ /* 0x000fe20008000000 */
[----:B------:R-:W-:Y:S01]  /*18010*/  UMOV UR21, UR9 ;  /* 0x0000000900157c82 */ /* 0x000fe20008000000 */
[----:B------:R-:W-:Y:S02]  /*18020*/  WARPGROUP.DEPBAR.LE gsb0, 0x0 ;  /* 0x00008000000079c5 */ /* 0x000fe40000010000 */
[----:B------:R-:W-:-:S08]  /*18030*/  WARPGROUP.ARRIVE ;  /* 0x00000000000079c5 */ /* 0x000fd00000000000 */
[----:B------:R-:W-:Y:S01]  /*18040*/  QGMMA.64x32x32.F32.E4M3.E4M3 R40, gdesc[UR20], R40, gsb0 ;  /* 0x00600000142879f3 */ /* 0x000fe20008000828 */
[----:B------:R-:W-:Y:S01]  /*18050*/  IMAD.MOV.U32 R11, RZ, RZ, -0x7fffffe0 ;  /* 0x80000020ff0b7424 */ /* 0x000fe200078e00ff */
[----:B------:R-:W-:-:S04]  /*18060*/  IADD3 R10, R4, 0x480, RZ ;  /* 0x00000480040a7810 */ /* 0x000fc80007ffe0ff */
[----:B------:R-:W-:Y:S02]  /*18070*/  R2UR UR30, R10 ;  /* 0x000000000a1e72ca */ /* 0x000fe400000e0000 */
[----:B------:R-:W-:Y:S01]  /*18080*/  R2UR UR31, R11 ;  /* 0x000000000b1f72ca */ /* 0x000fe200000e0000 */
[----:B------:R-:W-:Y:S02]  /*18090*/  WARPGROUP.DEPBAR.LE gsb0, 0x0 ;  /* 0x00008000000079c5 */ /* 0x000fe40000010000 */
[----:B------:R-:W-:-:S10]  /*180a0*/  WARPGROUP.ARRIVE ;  /* 0x00000000000079c5 */ /* 0x000fd40000000000 */
[----:B------:R-:W-:Y:S01]  /*180b0*/  QGMMA.64x32x32.F32.E4M3.E4M3 R24, gdesc[UR28], R24, gsb0 ;  /* 0x006000001c1879f3 */ /* 0x000fe20008000818 */
[----:B------:R-:W-:Y:S02]  /*180c0*/  VIADD R12, R4, 0x282 ;  /* 0x00000282040c7836 */ /* 0x000fe40000000000 */
[----:B------:R-:W-:-:S03]  /*180d0*/  IMAD.MOV.U32 R13, RZ, RZ, -0x7fffffe0 ;  /* 0x80000020ff0d7424 */ /* 0x000fc600078e00ff */
[----:B------:R-:W-:Y:S02]  /*180e0*/  R2UR UR14, R12 ;  /* 0x000000000c0e72ca */ /* 0x000fe400000e0000 */
[----:B------:R-:W-:Y:S01]  /*180f0*/  R2UR UR15, R13 ;  /* 0x000000000d0f72ca */ /* 0x000fe200000e0000 */
[----:B------:R-:W-:Y:S01]  /*18100*/  UIADD3 UR12, UR44, 0x202, URZ ;  /* 0x000002022c0c7890 */ /* 0x000fe2000fffe03f */
[----:B------:R-:W-:Y:S01]  /*18110*/  UMOV UR13, 0x80000020 ;  /* 0x80000020000d7882 */ /* 0x000fe20000000000 */
        /* <DEDUP_REMOVED lines=75> */
[----:B------:R-:W-:Y:S01]  /*185d0*/  UIADD3 UR20, UR44, 0x402, URZ ;  /* 0x000004022c147890 */ /* 0x000fe2000fffe03f */
[----:B------:R-:W-:Y:S02]  /*185e0*/  UMOV UR45, UR17 ;  /* 0x00000011002d7c82 */ /* 0x000fe40008000000 */
[----:B------:R-:W-:Y:S01]  /*185f0*/  UMOV UR44, UR16 ;  /* 0x00000010002c7c82 */ /* 0x000fe20008000000 */
[----:B------:R-:W-:Y:S02]  /*18600*/  WARPGROUP.DEPBAR.LE gsb0, 0x0 ;  /* 0x00008000000079c5 */ /* 0x000fe40000010000 */
[----:B------:R-:W-:-:S06]  /*18610*/  WARPGROUP.ARRIVE ;  /* 0x00000000000079c5 */ /* 0x000fcc0000000000 */
[----:B------:R-:W-:Y:S01]  /*18620*/  QGMMA.64x32x32.F32.E4M3.E4M3 R24, gdesc[UR44], R24, gsb0 ;  /* 0x006000002c1879f3 */ /* 0x000fe20008000818 */
[----:B------:R-:W-:Y:S02]  /*18630*/  VIADD R12, R4, 0x502 ;  /* 0x00000502040c7836 */ /* 0x000fe40000000000 */
[----:B------:R-:W-:-:S03]  /*18640*/  IMAD.MOV.U32 R13, RZ, RZ, -0x7fffffe0 ;  /* 0x80000020ff0d7424 */ /* 0x000fc600078e00ff */
[----:B------:R-:W-:Y:S02]  /*18650*/  R2UR UR22, R12 ;  /* 0x000000000c1672ca */ /* 0x000fe400000e0000 */
[----:B------:R-:W-:Y:S01]  /*18660*/  R2UR UR23, R13 ;  /* 0x000000000d1772ca */ /* 0x000fe200000e0000 */
[----:B------:R-:W-:Y:S01]  /*18670*/  UMOV UR21, 0x80000020 ;  /* 0x8000002000157882 */ /* 0x000fe20000000000 */
[----:B------:R-:W-:Y:S02]  /*18680*/  WARPGROUP.DEPBAR.LE gsb0, 0x0 ;  /* 0x00008000000079c5 */ /* 0x000fe40000010000 */
[----:B------:R-:W-:-:S09]  /*18690*/  WARPGROUP.ARRIVE ;  /* 0x00000000000079c5 */ /* 0x000fd20000000000 */
        /* <DEDUP_REMOVED lines=8> */
[----:B------:R-:W-:Y:S02]  /*18720*/  R2UR UR22, R20 ;  /* 0x00000000141672ca */ /* 0x000fe400000e0000 */
[----:B------:R-:W-:Y:S01]  /*18730*/  R2UR UR23, R21 ;  /* 0x00000000151772ca */ /* 0x000fe200000e0000 */
[----:B------:R-:W-:Y:S02]  /*18740*/  WARPGROUP.DEPBAR.LE gsb0, 0x0 ;  /* 0x00008000000079c5 */ /* 0x000fe40000010000 */
[----:B------:R-:W-:-:S10]  /*18750*/  WARPGROUP.ARRIVE ;  /* 0x00000000000079c5 */ /* 0x000fd40000000000 */
[----:B------:R-:W-:Y:S01]  /*18760*/  QGMMA.64x32x32.F32.E4M3.E4M3 R56, gdesc[UR20], R56, gsb0 ;  /* 0x00600000143879f3 */ /* 0x000fe20008000838 */
        /* <DEDUP_REMOVED lines=11> */
[----:B------:R-:W-:-:S02]  /*18820*/  FMUL.FTZ R75, R2, R83 ;  /* 0x00000053024b7220 */ /* 0x000fc40000410000 */
[----:B------:R-:W1:Y:S01]  /*18830*/  MUFU.TANH R10, R10 ;  /* 0x0000000a000a7308 */ /* 0x000e620000002400 */
[----:B------:R-:W-:Y:S02]  /*18840*/  WARPGROUP.DEPBAR.LE gsb0, 0x0 ;  /* 0x00008000000079c5 */ /* 0x000fe40000010000 */
[C---:B------:R-:W-:Y:S02]  /*18850*/  FMUL.FTZ R78, R2.reuse, R60 ;  /* 0x0000003c024e7220 */ /* 0x040fe40000410000 */
[----:B------:R-:W5:Y:S01]  /*18860*/  @P0 LDC R60, c[0x0][0x450] ;  /* 0x00011400ff3c0b82 */ /* 0x000f620000000800 */
[C---:B------:R-:W-:Y:S01]  /*18870*/  FMUL.FTZ R77, R2.reuse, R64 ;  /* 0x00000040024d7220 */ /* 0x040fe20000410000 */
[----:B------:R-:W-:Y:S01]  /*18880*/  FMUL.FTZ R79, R2, R56 ;  /* 0x00000038024f7220 */ /* 0x000fe20000410000 */
[----:B--2---:R-:W-:Y:S02]  /*18890*/  IMAD.IADD R64, R108, 0x1, R235 ;  /* 0x000000016c407824 */ /* 0x004fe400078e02eb */
[----:B------:R-:W-:Y:S01]  /*188a0*/  FMUL.FTZ R95, R2, R57 ;  /* 0x00000039025f7220 */ /* 0x000fe20000410000 */
[----:B------:R-:W-:Y:S01]  /*188b0*/  VIADD R56, R4, 0x682 ;  /* 0x0000068204387836 */ /* 0x000fe20000000000 */
[----:B------:R-:W-:Y:S01]  /*188c0*/  MOV R57, 0x80000020 ;  /* 0x8000002000397802 */ /* 0x000fe20000000f00 */
[----:B0-----:R-:W-:-:S03]  /*188d0*/  @P0 IMAD.HI.U32 R5, R64, R5, RZ ;  /* 0x0000000540050227 */ /* 0x001fc600078e00ff */
[----:B------:R-:W-:Y:S02]  /*188e0*/  R2UR UR22, R56 ;  /* 0x00000000381672ca */ /* 0x000fe400000e0000 */
[----:B------:R-:W-:Y:S01]  /*188f0*/  R2UR UR23, R57 ;  /* 0x00000000391772ca */ /* 0x000fe200000e0000 */
[C---:B------:R-:W-:Y:S01]  /*18900*/  FMUL.FTZ R87, R2.reuse, R65 ;  /* 0x0000004102577220 */ /* 0x040fe20000410000 */
[----:B------:R-:W-:Y:S01]  /*18910*/  WARPGROUP.ARRIVE ;  /* 0x00000000000079c5 */ /* 0x000fe20000000000 */
[----:B------:R-:W-:Y:S01]  /*18920*/  FMUL.FTZ R56, R2, R58 ;  /* 0x0000003a02387220 */ /* 0x000fe20000410000 */
[----:B-----5:R-:W-:-:S09]  /*18930*/  @P0 SHF.R.U32.HI R64, RZ, R60, R5 ;  /* 0x0000003cff400219 */ /* 0x020fd20000011605 */
[----:B------:R-:W-:Y:S01]  /*18940*/  QGMMA.64x32x32.F32.E4M3.E4M3 R40, gdesc[UR20], R40, gsb0 ;  /* 0x00600000142879f3 */ /* 0x000fe20008000828 */
[----:B------:R-:W0:Y:S01]  /*18950*/  SHFL.IDX PT, R65, R64, RZ, 0x1c1f ;  /* 0x001c1fff40417589 */ /* 0x000e2200000e0000 */
[C---:B------:R-:W-:Y:S01]  /*18960*/  FMUL.FTZ R58, R2.reuse, R59 ;  /* 0x0000003b023a7220 */ /* 0x040fe20000410000 */
[C---:B------:R-:W-:Y:S01]  /*18970*/  FMUL.FTZ R59, R2.reuse, R66 ;  /* 0x00000042023b7220 */ /* 0x040fe20000410000 */
[----:B------:R-:W-:Y:S02]  /*18980*/  IMAD.MOV.U32 R66, RZ, RZ, -0xa0 ;  /* 0xffffff60ff427424 */ /* 0x000fe400078e00ff */
[C---:B------:R-:W-:Y:S01]  /*18990*/  FMUL.FTZ R60, R2.reuse, R63 ;  /* 0x0000003f023c7220 */ /* 0x040fe20000410000 */
[C---:B---3--:R-:W-:Y:S02]  /*189a0*/  IMAD R5, R159.reuse, -0xa0, R104 ;  /* 0xffffff609f057824 */ /* 0x048fe400078e0268 */
[----:B------:R-:W-:Y:S02]  /*189b0*/  IMAD R63, R159, R66, 0xa1 ;  /* 0x000000a19f3f7424 */ /* 0x000fe400078e0242 */
[----:B------:R-:W-:Y:S01]  /*189c0*/  FMUL.FTZ R83, R2, R68 ;  /* 0x0000004402537220 */ /* 0x000fe20000410000 */
[----:B------:R-:W2:Y:S01]  /*189d0*/  MUFU.TANH R88, R88 ;  /* 0x0000005800587308 */ /* 0x000ea20000002400 */
[----:B------:R-:W-:-:S02]  /*189e0*/  VIADD R5, R5, 0xa0 ;  /* 0x000000a005057836 */ /* 0x000fc40000000000 */
[----:B----4-:R-:W-:Y:S02]  /*189f0*/  IMAD R68, R106, -0x2, R63 ;  /* 0xfffffffe6a447824 */ /* 0x010fe400078e023f */
[C---:B------:R-:W-:Y:S01]  /*18a00*/  FMUL.FTZ R92, R2.reuse, R93 ;  /* 0x0000005d025c7220 */ /* 0x040fe20000410000 */
[C---:B------:R-:W-:Y:S01]  /*18a10*/  FMUL.FTZ R13, R2.reuse, R99 ;  /* 0x00000063020d7220 */ /* 0x040fe20000410000 */
[----:B------:R-:W-:Y:S01]  /*18a20*/  FMUL.FTZ R99, R2, R85 ;  /* 0x0000005502637220 */ /* 0x000fe20000410000 */
[----:B------:R-:W-:Y:S01]  /*18a30*/  IMAD R66, R106, -0x2, R5 ;  /* 0xfffffffe6a427824 */ /* 0x000fe200078e0205 */
[----:B------:R-:W3:Y:S01]  /*18a40*/  MUFU.TANH R89, R89 ;  /* 0x0000005900597308 */ /* 0x000ee20000002400 */
[----:B------:R-:W-:Y:S01]  /*18a50*/  IADD3 R85, -R237, R68, R104 ;  /* 0x00000044ed557210 */ /* 0x000fe20007ffe168 */
[C---:B------:R-:W-:Y:S01]  /*18a60*/  FMUL.FTZ R93, R2.reuse, R96 ;  /* 0x00000060025d7220 */ /* 0x040fe20000410000 */
[----:B------:R-:W-:Y:S01]  /*18a70*/  FMUL.FTZ R96, R2, R97 ;  /* 0x0000006102607220 */ /* 0x000fe20000410000 */
[----:B------:R-:W-:Y:S01]  /*18a80*/  VIADD R4, R4, 0x702 ;  /* 0x0000070204047836 */ /* 0x000fe20000000000 */
[----:B0-----:R-:W-:-:S03]  /*18a90*/  VIADDMNMX R68, R65, R85, R66, PT ;  /* 0x0000005541447246 */ /* 0x001fc60003800142 */
[----:B------:R-:W0:Y:S01]  /*18aa0*/  MUFU.TANH R92, R92 ;  /* 0x0000005c005c7308 */ /* 0x000e220000002400 */
[----:B------:R-:W-:Y:S01]  /*18ab0*/  FMUL.FTZ R97, R2, R100 ;  /* 0x0000006402617220 */ /* 0x000fe20000410000 */
[C---:B------:R-:W-:Y:S02]  /*18ac0*/  ISETP.GT.AND P4, PT, R68.reuse, RZ, PT ;  /* 0x000000ff4400720c */ /* 0x040fe40003f84270 */
[----:B------:R-:W-:-:S04]  /*18ad0*/  ISETP.GT.AND P3, PT, R68, 0x1, PT ;  /* 0x000000014400780c */ /* 0x000fc80003f64270 */
[----:B------:R-:W4:Y:S01]  /*18ae0*/  MUFU.TANH R93, R93 ;  /* 0x0000005d005d7308 */ /* 0x000f220000002400 */
[----:B------:R-:W-:Y:S01]  /*18af0*/  R2UR UR22, R4 ;  /* 0x00000000041672ca */ /* 0x000fe200000e0000 */
[----:B------:R-:W-:Y:S01]  /*18b00*/  FMUL.FTZ R100, R2, R101 ;  /* 0x0000006502647220 */ /* 0x000fe20000410000 */
[----:B------:R-:W-:Y:S02]  /*18b10*/  ISETP.GT.AND P5, PT, R68, 0x8, PT ;  /* 0x000000084400780c */ /* 0x000fe40003fa4270 */
[----:B-1----:R-:W-:Y:S02]  /*18b20*/  FSEL R4, R10, -INF , P4 ;  /* 0xff8000000a047808 */ /* 0x002fe40002000000 */
[----:B--2---:R-:W-:Y:S01]  /*18b30*/  FSEL R111, R88, -INF , P3 ;  /* 0xff800000586f7808 */ /* 0x004fe20001800000 */
[----:B------:R-:W1:Y:S01]  /*18b40*/  MUFU.TANH R96, R96 ;  /* 0x0000006000607308 */ /* 0x000e620000002400 */
[----:B------:R-:W-:Y:S01]  /*18b50*/  FMUL.FTZ R6, R2, R90 ;  /* 0x0000005a02067220 */ /* 0x000fe20000410000 */
[----:B------:R-:W-:Y:S01]  /*18b60*/  ISETP.GT.AND P4, PT, R68, 0x9, PT ;  /* 0x000000094400780c */ /* 0x000fe20003f84270 */
[----:B------:R-:W-:Y:S01]  /*18b70*/  FMUL.FTZ R90, R2, R72 ;  /* 0x00000048025a7220 */ /* 0x000fe20000410000 */
[----:B---3--:R-:W-:-:S02]  /*18b80*/  FSEL R115, R89, -INF , P5 ;  /* 0xff80000059737808 */ /* 0x008fc40002800000 */
[----:B------:R-:W-:Y:S02]  /*18b90*/  FMNMX.FTZ R10, R4, R111, !PT ;  /* 0x0000006f040a7209 */ /* 0x000fe40007810000 */
[----:B------:R-:W2:Y:S01]  /*18ba0*/  MUFU.TANH R97, R97 ;  /* 0x0000006100617308 */ /* 0x000ea20000002400 */
[----:B------:R-:W-:Y:S02]  /*18bb0*/  ISETP.GT.AND P3, PT, R68, 0x10, PT ;  /* 0x000000104400780c */ /* 0x000fe40003f64270 */
[----:B0-----:R-:W-:Y:S02]  /*18bc0*/  FSEL R117, R92, -INF , P4 ;  /* 0xff8000005c757808 */ /* 0x001fe40002000000 */
[----:B------:R-:W-:-:S03]  /*18bd0*/  FMNMX.FTZ R10, R115, R10, !PT ;  /* 0x0000000a730a7209 */ /* 0x000fc60007810000 */
[----:B------:R-:W0:Y:S01]  /*18be0*/  MUFU.TANH R100, R100 ;  /* 0x0000006400647308 */ /* 0x000e220000002400 */
[----:B------:R-:W-:Y:S02]  /*18bf0*/  ISETP.GT.AND P5, PT, R68, 0x11, PT ;  /* 0x000000114400780c */ /* 0x000fe40003fa4270 */
[----:B----4-:R-:W-:Y:S02]  /*18c00*/  FSEL R119, R93, -INF , P3 ;  /* 0xff8000005d777808 */ /* 0x010fe40001800000 */
[----:B------:R-:W-:-:S03]  /*18c10*/  FMNMX.FTZ R10, R117, R10, !PT ;  /* 0x0000000a750a7209 */ /* 0x000fc60007810000 */
[----:B------:R-:W3:Y:S01]  /*18c20*/  MUFU.TANH R90, R90 ;  /* 0x0000005a005a7308 */ /* 0x000ee20000002400 */
[----:B------:R-:W-:Y:S02]  /*18c30*/  ISETP.GT.AND P4, PT, R68, 0x18, PT ;  /* 0x000000184400780c */ /* 0x000fe40003f84270 */
[----:B-1----:R-:W-:Y:S02]  /*18c40*/  FSEL R123, R96, -INF , P5 ;  /* 0xff800000607b7808 */ /* 0x002fe40002800000 */
[----:B------:R-:W-:-:S03]  /*18c50*/  FMNMX.FTZ R10, R119, R10, !PT ;  /* 0x0000000a770a7209 */ /* 0x000fc60007810000 */
[----:B------:R-:W1:Y:S01]  /*18c60*/  MUFU.TANH R113, R113 ;  /* 0x0000007100717308 */ /* 0x000e620000002400 */
[----:B------:R-:W-:Y:S01]  /*18c70*/  ISETP.GT.AND P3, PT, R68, 0x19, PT ;  /* 0x000000194400780c */ /* 0x000fe20003f64270 */
[----:B------:R-:W-:Y:S01]  /*18c80*/  FMUL.FTZ R105, R2, R80 ;  /* 0x0000005002697220 */ /* 0x000fe20000410000 */
[----:B--2---:R-:W-:Y:S02]  /*18c90*/  FSEL R127, R97, -INF , P4 ;  /* 0xff800000617f7808 */ /* 0x004fe40002000000 */
[----:B------:R-:W-:-:S03]  /*18ca0*/  FMNMX.FTZ R10, R123, R10, !PT ;  /* 0x0000000a7b0a7209 */ /* 0x000fc60007810000 */
[----:B------:R-:W2:Y:S01]  /*18cb0*/  MUFU.TANH R109, R109 ;  /* 0x0000006d006d7308 */ /* 0x000ea20000002400 */
[----:B------:R-:W-:Y:S01]  /*18cc0*/  MOV R5, 0x80000020 ;  /* 0x8000002000057802 */ /* 0x000fe20000000f00 */
[----:B------:R-:W-:Y:S01]  /*18cd0*/  FMUL.FTZ R14, R2, R103 ;  /* 0x00000067020e7220 */ /* 0x000fe20000410000 */
[----:B------:R-:W-:Y:S01]  /*18ce0*/  ISETP.GT.AND P4, PT, R68, 0x20, PT ;  /* 0x000000204400780c */ /* 0x000fe20003f84270 */
[----:B------:R-:W-:Y:S01]  /*18cf0*/  FMUL.FTZ R103, R2, R81 ;  /* 0x0000005102677220 */ /* 0x000fe20000410000 */
[----:B0-----:R-:W-:Y:S02]  /*18d00*/  FSEL R125, R100, -INF , P3 ;  /* 0xff800000647d7808 */ /* 0x001fe40001800000 */
[----:B------:R-:W-:Y:S01]  /*18d10*/  FMNMX.FTZ R10, R127, R10, !PT ;  /* 0x0000000a7f0a7209 */ /* 0x000fe20007810000 */
[----:B------:R-:W0:Y:S01]  /*18d20*/  MUFU.TANH R107, R107 ;  /* 0x0000006b006b7308 */ /* 0x000e220000002400 */
[----:B------:R-:W-:Y:S01]  /*18d30*/  R2UR UR23, R5 ;  /* 0x00000000051772ca */ /* 0x000fe200000e0000 */
[----:B------:R-:W-:Y:S01]  /*18d40*/  FMUL.FTZ R101, R2, R84 ;  /* 0x0000005402657220 */ /* 0x000fe20000410000 */
[----:B------:R-:W-:-:S02]  /*18d50*/  ISETP.GT.AND P3, PT, R68, 0x21, PT ;  /* 0x000000214400780c */ /* 0x000fc40003f64270 */
[----:B---3--:R-:W-:Y:S02]  /*18d60*/  FSEL R121, R90, -INF , P4 ;  /* 0xff8000005a797808 */ /* 0x008fe40002000000 */
[----:B------:R-:W-:Y:S01]  /*18d70*/  FMNMX.FTZ R10, R125, R10, !PT ;  /* 0x0000000a7d0a7209 */ /* 0x000fe20007810000 */
[----:B------:R-:W3:Y:S01]  /*18d80*/  MUFU.TANH R105, R105 ;  /* 0x0000006900697308 */ /* 0x000ee20000002400 */
[C---:B------:R-:W-:Y:S01]  /*18d90*/  ISETP.GT.AND P4, PT, R68.reuse, 0x28, PT ;  /* 0x000000284400780c */ /* 0x040fe20003f84270 */
[----:B------:R-:W-:Y:S02]  /*18da0*/  WARPGROUP.DEPBAR.LE gsb0, 0x0 ;  /* 0x00008000000079c5 */ /* 0x000fe40000010000 */
[----:B-1----:R-:W-:Y:S02]  /*18db0*/  FSEL R113, R113, -INF , P3 ;  /* 0xff80000071717808 */ /* 0x002fe40001800000 */
[----:B------:R-:W-:Y:S02]  /*18dc0*/  FMNMX.FTZ R10, R121, R10, !PT ;  /* 0x0000000a790a7209 */ /* 0x000fe40007810000 */
[----:B------:R-:W1:Y:S01]  /*18dd0*/  MUFU.TANH R103, R103 ;  /* 0x0000006700677308 */ /* 0x000e620000002400 */
[----:B------:R-:W-:Y:S01]  /*18de0*/  WARPGROUP.ARRIVE ;  /* 0x00000000000079c5 */ /* 0x000fe20000000000 */
[----:B------:R-:W-:-:S02]  /*18df0*/  ISETP.GT.AND P3, PT, R68, 0x29, PT ;  /* 0x000000294400780c */ /* 0x000fc40003f64270 */
[----:B--2---:R-:W-:Y:S02]  /*18e00*/  FSEL R109, R109, -INF , P4 ;  /* 0xff8000006d6d7808 */ /* 0x004fe40002000000 */
[----:B------:R-:W-:Y:S01]  /*18e10*/  FMNMX.FTZ R10, R113, R10, !PT ;  /* 0x0000000a710a7209 */ /* 0x000fe20007810000 */
[----:B------:R-:W-:Y:S01]  /*18e20*/  QGMMA.64x32x32.F32.E4M3.E4M3 R24, gdesc[UR20], R24, gsb0 ;  /* 0x00600000141879f3 */ /* 0x000fe20008000818 */
[----:B------:R-:W2:Y:S01]  /*18e30*/  MUFU.TANH R101, R101 ;  /* 0x0000006500657308 */ /* 0x000ea20000002400 */
[----:B------:R-:W-:Y:S02]  /*18e40*/  ISETP.GT.AND P4, PT, R68, 0x30, PT ;  /* 0x000000304400780c */ /* 0x000fe40003f84270 */
[----:B0-----:R-:W-:Y:S02]  /*18e50*/  FSEL R107, R107, -INF , P3 ;  /* 0xff8000006b6b7808 */ /* 0x001fe40001800000 */
[----:B------:R-:W-:-:S03]  /*18e60*/  FMNMX.FTZ R10, R109, R10, !PT ;  /* 0x0000000a6d0a7209 */ /* 0x000fc60007810000 */
[----:B------:R-:W0:Y:S01]  /*18e70*/  MUFU.TANH R99, R99 ;  /* 0x0000006300637308 */ /* 0x000e220000002400 */
[----:B------:R-:W-:Y:S02]  /*18e80*/  ISETP.GT.AND P3, PT, R68, 0x31, PT ;  /* 0x000000314400780c */ /* 0x000fe40003f64270 */
[----:B---3--:R-:W-:Y:S02]  /*18e90*/  FSEL R105, R105, -INF , P4 ;  /* 0xff80000069697808 */ /* 0x008fe40002000000 */
[----:B------:R-:W-:-:S03]  /*18ea0*/  FMNMX.FTZ R10, R107, R10, !PT ;  /* 0x0000000a6b0a7209 */ /* 0x000fc60007810000 */
[----:B------:R-:W3:Y:S01]  /*18eb0*/  MUFU.TANH R79, R79 ;  /* 0x0000004f004f7308 */ /* 0x000ee20000002400 */
[----:B------:R-:W-:Y:S01]  /*18ec0*/  FMUL.FTZ R3, R2, R91 ;  /* 0x0000005b02037220 */ /* 0x000fe20000410000 */
[----:B------:R-:W-:Y:S01]  /*18ed0*/  ISETP.GT.AND P4, PT, R68, 0x38, PT ;  /* 0x000000384400780c */ /* 0x000fe20003f84270 */
[----:B------:R-:W-:Y:S01]  /*18ee0*/  FMUL.FTZ R91, R2, R61 ;  /* 0x0000003d025b7220 */ /* 0x000fe20000410000 */
[----:B-1----:R-:W-:Y:S02]  /*18ef0*/  FSEL R103, R103, -INF , P3 ;  /* 0xff80000067677808 */ /* 0x002fe40001800000 */
[----:B------:R-:W-:Y:S02]  /*18f00*/  FMNMX.FTZ R10, R105, R10, !PT ;  /* 0x0000000a690a7209 */ /* 0x000fe40007810000 */
[----:B------:R-:W1:Y:S01]  /*18f10*/  MUFU.TANH R95, R95 ;  /* 0x0000005f005f7308 */ /* 0x000e620000002400 */
[----:B------:R-:W-:Y:S02]  /*18f20*/  ISETP.GT.AND P3, PT, R68, 0x39, PT ;  /* 0x000000394400780c */ /* 0x000fe40003f64270 */
[----:B--2---:R-:W-:-:S02]  /*18f30*/  FSEL R101, R101, -INF , P4 ;  /* 0xff80000065657808 */ /* 0x004fc40002000000 */
[----:B------:R-:W-:-:S03]  /*18f40*/  FMNMX.FTZ R10, R103, R10, !PT ;  /* 0x0000000a670a7209 */ /* 0x000fc60007810000 */
        /* <DEDUP_REMOVED lines=9> */
[----:B------:R-:W-:Y:S01]  /*18fe0*/  ISETP.GT.AND P4, PT, R68, 0x48, PT ;  /* 0x000000484400780c */ /* 0x000fe20003f84270 */
[----:B------:R-:W-:Y:S01]  /*18ff0*/  FMUL.FTZ R81, R2, R69 ;  /* 0x0000004502517220 */ /* 0x000fe20000410000 */
[----:B-1----:R-:W-:Y:S02]  /*19000*/  FSEL R95, R95, -INF , P3 ;  /* 0xff8000005f5f7808 */ /* 0x002fe40001800000 */
[----:B------:R-:W-:-:S03]  /*19010*/  FMNMX.FTZ R10, R97, R10, !PT ;  /* 0x0000000a610a7209 */ /* 0x000fc60007810000 */
[----:B------:R-:W1:Y:S01]  /*19020*/  MUFU.TANH R87, R87 ;  /* 0x0000005700577308 */ /* 0x000e620000002400 */
[----:B------:R-:W-:Y:S02]  /*19030*/  ISETP.GT.AND P3, PT, R68, 0x49, PT ;  /* 0x000000494400780c */ /* 0x000fe40003f64270 */
[----:B--2---:R-:W-:Y:S02]  /*19040*/  FSEL R93, R78, -INF , P4 ;  /* 0xff8000004e5d7808 */ /* 0x004fe40002000000 */
[----:B------:R-:W-:-:S03]  /*19050*/  FMNMX.FTZ R10, R95, R10, !PT ;  /* 0x0000000a5f0a7209 */ /* 0x000fc60007810000 */
[----:B------:R-:W2:Y:S01]  /*19060*/  MUFU.TANH R83, R83 ;  /* 0x0000005300537308 */ /* 0x000ea20000002400 */
[----:B------:R-:W-:Y:S01]  /*19070*/  FMUL.FTZ R40, R2, R40 ;  /* 0x0000002802287220 */ /* 0x000fe20000410000 */
[----:B------:R-:W-:Y:S01]  /*19080*/  ISETP.GT.AND P4, PT, R68, 0x50, PT ;  /* 0x000000504400780c */ /* 0x000fe20003f84270 */
[----:B------:R-:W-:Y:S01]  /*19090*/  FMUL.FTZ R41, R2, R41 ;  /* 0x0000002902297220 */ /* 0x000fe20000410000 */
[----:B0-----:R-:W-:Y:S02]  /*190a0*/  FSEL R91, R91, -INF , P3 ;  /* 0xff8000005b5b7808 */ /* 0x001fe40001800000 */
[----:B------:R-:W-:Y:S02]  /*190b0*/  FMNMX.FTZ R10, R93, R10, !PT ;  /* 0x0000000a5d0a7209 */ /* 0x000fe40007810000 */
[----:B------:R-:W0:Y:S01]  /*190c0*/  MUFU.TANH R81, R81 ;  /* 0x0000005100517308 */ /* 0x000e220000002400 */
[----:B------:R-:W-:Y:S01]  /*190d0*/  ISETP.GT.AND P3, PT, R68, 0x51, PT ;  /* 0x000000514400780c */ /* 0x000fe20003f64270 */
[----:B------:R-:W-:Y:S01]  /*190e0*/  FMUL.FTZ R44, R2, R44 ;  /* 0x0000002c022c7220 */ /* 0x000fe20000410000 */
[----:B---3--:R-:W-:-:S02]  /*190f0*/  FSEL R89, R77, -INF , P4 ;  /* 0xff8000004d597808 */ /* 0x008fc40002000000 */
[----:B------:R-:W-:-:S03]  /*19100*/  FMNMX.FTZ R10, R91, R10, !PT ;  /* 0x0000000a5b0a7209 */ /* 0x000fc60007810000 */
[----:B------:R-:W3:Y:S01]  /*19110*/  MUFU.TANH R5, R40 ;  /* 0x0000002800057308 */ /* 0x000ee20000002400 */
[----:B------:R-:W-:Y:S01]  /*19120*/  ISETP.GT.AND P4, PT, R68, 0x58, PT ;  /* 0x000000584400780c */ /* 0x000fe20003f84270 */
[----:B------:R-:W-:Y:S01]  /*19130*/  FMUL.FTZ R45, R2, R45 ;  /* 0x0000002d022d7220 */ /* 0x000fe20000410000 */
        /* <DEDUP_REMOVED lines=8> */
[----:B------:R-:W-:Y:S01]  /*191c0*/  ISETP.GT.AND P4, PT, R68, 0x60, PT ;  /* 0x000000604400780c */ /* 0x000fe20003f84270 */
[----:B------:R-:W-:Y:S01]  /*191d0*/  FMUL.FTZ R49, R2, R49 ;  /* 0x0000003102317220 */ /* 0x000fe20000410000 */
[----:B0-----:R-:W-:Y:S02]  /*191e0*/  FSEL R81, R81, -INF , P3 ;  /* 0xff80000051517808 */ /* 0x001fe40001800000 */
[----:B------:R-:W-:-:S03]  /*191f0*/  FMNMX.FTZ R10, R83, R10, !PT ;  /* 0x0000000a530a7209 */ /* 0x000fc60007810000 */
[----:B------:R-:W0:Y:S01]  /*19200*/  MUFU.TANH R45, R45 ;  /* 0x0000002d002d7308 */ /* 0x000e220000002400 */
[----:B------:R-:W-:Y:S01]  /*19210*/  ISETP.GT.AND P3, PT, R68, 0x61, PT ;  /* 0x000000614400780c */ /* 0x000fe20003f64270 */
[----:B------:R-:W-:Y:S01]  /*19220*/  FMUL.FTZ R52, R2, R52 ;  /* 0x0000003402347220 */ /* 0x000fe20000410000 */
[----:B---3--:R-:W-:Y:S02]  /*19230*/  FSEL R79, R5, -INF , P4 ;  /* 0xff800000054f7808 */ /* 0x008fe40002000000 */
[----:B------:R-:W-:-:S03]  /*19240*/  FMNMX.FTZ R10, R81, R10, !PT ;  /* 0x0000000a510a7209 */ /* 0x000fc60007810000 */
[----:B------:R-:W3:Y:S01]  /*19250*/  MUFU.TANH R48, R48 ;  /* 0x0000003000307308 */ /* 0x000ee20000002400 */
[----:B------:R-:W-:Y:S02]  /*19260*/  ISETP.GT.AND P4, PT, R68, 0x68, PT ;  /* 0x000000684400780c */ /* 0x000fe40003f84270 */
[----:B-1----:R-:W-:Y:S02]  /*19270*/  FSEL R77, R41, -INF , P3 ;  /* 0xff800000294d7808 */ /* 0x002fe40001800000 */
[----:B------:R-:W-:-:S03]  /*19280*/  FMNMX.FTZ R10, R79, R10, !PT ;  /* 0x0000000a4f0a7209 */ /* 0x000fc60007810000 */
[----:B------:R-:W1:Y:S01]  /*19290*/  MUFU.TANH R49, R49 ;  /* 0x0000003100317308 */ /* 0x000e620000002400 */
[C---:B------:R-:W-:Y:S01]  /*192a0*/  FMUL.FTZ R63, R2.reuse, R71 ;  /* 0x00000047023f7220 */ /* 0x040fe20000410000 */
[----:B------:R-:W-:Y:S01]  /*192b0*/  FMUL.FTZ R53, R2, R53 ;  /* 0x0000003502357220 */ /* 0x000fe20000410000 */
[----:B------:R-:W-:Y:S02]  /*192c0*/  WARPGROUP.DEPBAR.LE gsb0, 0x0 ;  /* 0x00008000000079c5 */ /* 0x000fe40000010000 */
[----:B------:R-:W-:Y:S01]  /*192d0*/  ISETP.GT.AND P3, PT, R68, 0x69, PT ;  /* 0x000000694400780c */ /* 0x000fe20003f64270 */
[----:B------:R-:W-:Y:S01]  /*192e0*/  FMUL.FTZ R24, R2, R24 ;  /* 0x0000001802187220 */ /* 0x000fe20000410000 */
[----:B--2---:R-:W-:Y:S01]  /*192f0*/  FSEL R71, R44, -INF , P4 ;  /* 0xff8000002c477808 */ /* 0x004fe20002000000 */
[----:B------:R-:W2:Y:S01]  /*19300*/  MUFU.TANH R52, R52 ;  /* 0x0000003400347308 */ /* 0x000ea20000002400 */
[----:B------:R-:W-:Y:S01]  /*19310*/  FMNMX.FTZ R10, R77, R10, !PT ;  /* 0x0000000a4d0a7209 */ /* 0x000fe20007810000 */
[----:B------:R-:W-:Y:S01]  /*19320*/  FMUL.FTZ R61, R2, R70 ;  /* 0x00000046023d7220 */ /* 0x000fe20000410000 */
[----:B------:R-:W-:Y:S01]  /*19330*/  ISETP.GT.AND P4, PT, R68, 0x70, PT ;  /* 0x000000704400780c */ /* 0x000fe20003f84270 */
[----:B------:R-:W-:Y:S01]  /*19340*/  FMUL.FTZ R25, R2, R25 ;  /* 0x0000001902197220 */ /* 0x000fe20000410000 */
[----:B0-----:R-:W-:-:S02]  /*19350*/  FSEL R69, R45, -INF , P3 ;  /* 0xff8000002d457808 */ /* 0x001fc40001800000 */
[----:B------:R-:W-:Y:S01]  /*19360*/  FMNMX.FTZ R10, R71, R10, !PT ;  /* 0x0000000a470a7209 */ /* 0x000fe20007810000 */
[----:B------:R1:W0:Y:S01]  /*19370*/  MUFU.TANH R70, R53 ;  /* 0x0000003500467308 */ /* 0x0002220000002400 */
[C---:B------:R-:W-:Y:S01]  /*19380*/  FMUL.FTZ R57, R2.reuse, R62 ;  /* 0x0000003e02397220 */ /* 0x040fe20000410000 */
[----:B------:R-:W-:Y:S01]  /*19390*/  FMUL.FTZ R62, R2, R67 ;  /* 0x00000043023e7220 */ /* 0x000fe20000410000 */
[----:B------:R-:W-:Y:S01]  /*193a0*/  ISETP.GT.AND P3, PT, R68, 0x71, PT ;  /* 0x000000714400780c */ /* 0x000fe20003f64270 */
[----:B------:R-:W-:Y:S01]  /*193b0*/  FMUL.FTZ R28, R2, R28 ;  /* 0x0000001c021c7220 */ /* 0x000fe20000410000 */
[----:B---3--:R-:W-:Y:S02]  /*193c0*/  FSEL R67, R48, -INF , P4 ;  /* 0xff80000030437808 */ /* 0x008fe40002000000 */
[----:B------:R-:W-:Y:S01]  /*193d0*/  FMNMX.FTZ R10, R69, R10, !PT ;  /* 0x0000000a450a7209 */ /* 0x000fe20007810000 */
[----:B------:R-:W3:Y:S01]  /*193e0*/  MUFU.TANH R24, R24 ;  /* 0x0000001800187308 */ /* 0x000ee20000002400 */
[----:B------:R-:W-:-:S02]  /*193f0*/  ISETP.GT.AND P4, PT, R68, 0x78, PT ;  /* 0x000000784400780c */ /* 0x000fc40003f84270 */
[----:B-1----:R-:W-:Y:S02]  /*19400*/  FSEL R53, R49, -INF , P3 ;  /* 0xff80000031357808 */ /* 0x002fe40001800000 */
[----:B------:R-:W-:-:S03]  /*19410*/  FMNMX.FTZ R10, R67, R10, !PT ;  /* 0x0000000a430a7209 */ /* 0x000fc60007810000 */
[----:B------:R-:W1:Y:S01]  /*19420*/  MUFU.TANH R25, R25 ;  /* 0x0000001900197308 */ /* 0x000e620000002400 */
[----:B------:R-:W-:Y:S01]  /*19430*/  FMUL.FTZ R29, R2, R29 ;  /* 0x0000001d021d7220 */ /* 0x000fe20000410000 */
[----:B------:R-:W-:Y:S02]  /*19440*/  ISETP.GT.AND P3, PT, R68, 0x79, PT ;  /* 0x000000794400780c */ /* 0x000fe40003f64270 */
[----:B--2---:R-:W-:Y:S02]  /*19450*/  FSEL R65, R52, -INF , P4 ;  /* 0xff80000034417808 */ /* 0x004fe40002000000 */
[----:B------:R-:W-:Y:S02]  /*19460*/  FMNMX.FTZ R10, R53, R10, !PT ;  /* 0x0000000a350a7209 */ /* 0x000fe40007810000 */
[----:B------:R-:W2:Y:S01]  /*19470*/  MUFU.TANH R28, R28 ;  /* 0x0000001c001c7308 */ /* 0x000ea20000002400 */
[----:B------:R-:W-:Y:S01]  /*19480*/  FMUL.FTZ R32, R2, R32 ;  /* 0x0000002002207220 */ /* 0x000fe20000410000 */
[----:B------:R-:W-:Y:S01]  /*19490*/  ISETP.GT.AND P4, PT, R68, 0x80, PT ;  /* 0x000000804400780c */ /* 0x000fe20003f84270 */
[----:B------:R-:W-:Y:S01]  /*194a0*/  FMUL.FTZ R40, R2, R42 ;  /* 0x0000002a02287220 */ /* 0x000fe20000410000 */
[----:B0-----:R-:W-:Y:S01]  /*194b0*/  FSEL R45, R70, -INF , P3 ;  /* 0xff800000462d7808 */ /* 0x001fe20001800000 */
[----:B------:R-:W-:Y:S01]  /*194c0*/  FMUL.FTZ R33, R2, R33 ;  /* 0x0000002102217220 */ /* 0x000fe20000410000 */
[----:B------:R-:W-:-:S02]  /*194d0*/  FMNMX.FTZ R10, R65, R10, !PT ;  /* 0x0000000a410a7209 */ /* 0x000fc40007810000 */
[----:B------:R2:W0:Y:S01]  /*194e0*/  MUFU.TANH R41, R29 ;  /* 0x0000001d00297308 */ /* 0x0004220000002400 */
[----:B------:R-:W-:Y:S01]  /*194f0*/  FMUL.FTZ R42, R2, R43 ;  /* 0x0000002b022a7220 */ /* 0x000fe20000410000 */
[----:B------:R-:W-:Y:S01]  /*19500*/  ISETP.GT.AND P3, PT, R68, 0x81, PT ;  /* 0x000000814400780c */ /* 0x000fe20003f64270 */
[----:B------:R-:W-:Y:S01]  /*19510*/  FMUL.FTZ R36, R2, R36 ;  /* 0x0000002402247220 */ /* 0x000fe20000410000 */
[----:B---3--:R-:W-:Y:S02]  /*19520*/  FSEL R49, R24, -INF , P4 ;  /* 0xff80000018317808 */ /* 0x008fe40002000000 */
[----:B------:R-:W-:Y:S02]  /*19530*/  FMNMX.FTZ R10, R45, R10, !PT ;  /* 0x0000000a2d0a7209 */ /* 0x000fe40007810000 */
[----:B------:R-:W3:Y:S01]  /*19540*/  MUFU.TANH R43, R32 ;  /* 0x00000020002b7308 */ /* 0x000ee20000002400 */
[----:B------:R-:W-:Y:S02]  /*19550*/  ISETP.GT.AND P4, PT, R68, 0x88, PT ;  /* 0x000000884400780c */ /* 0x000fe40003f84270 */
[----:B-1----:R-:W-:-:S02]  /*19560*/  FSEL R5, R25, -INF , P3 ;  /* 0xff80000019057808 */ /* 0x002fc40001800000 */
[----:B------:R-:W-:Y:S01]  /*19570*/  FMNMX.FTZ R24, R49, R10, !PT ;  /* 0x0000000a31187209 */ /* 0x000fe20007810000 */
[----:B------:R-:W-:Y:S02]  /*19580*/  FMUL.FTZ R10, R2, R37 ;  /* 0x00000025020a7220 */ /* 0x000fe40000410000 */
[----:B------:R-:W1:Y:S01]  /*19590*/  MUFU.TANH R33, R33 ;  /* 0x0000002100217308 */ /* 0x000e620000002400 */
[----:B------:R-:W-:Y:S02]  /*195a0*/  ISETP.GT.AND P3, PT, R68, 0x89, PT ;  /* 0x000000894400780c */ /* 0x000fe40003f64270 */
[----:B--2---:R-:W-:Y:S02]  /*195b0*/  FSEL R29, R28, -INF , P4 ;  /* 0xff8000001c1d7808 */ /* 0x004fe40002000000 */
[----:B------:R-:W-:-:S03]  /*195c0*/  FMNMX.FTZ R24, R5, R24, !PT ;  /* 0x0000001805187209 */ /* 0x000fc60007810000 */
[----:B------:R-:W2:Y:S01]  /*195d0*/  MUFU.TANH R36, R36 ;  /* 0x0000002400247308 */ /* 0x000ea20000002400 */
[----:B------:R-:W-:Y:S02]  /*195e0*/  ISETP.GT.AND P4, PT, R68, 0x90, PT ;  /* 0x000000904400780c */ /* 0x000fe40003f84270 */
[----:B0-----:R-:W-:Y:S02]  /*195f0*/  FSEL R25, R41, -INF , P3 ;  /* 0xff80000029197808 */ /* 0x001fe40001800000 */
[----:B------:R-:W-:-:S03]  /*19600*/  FMNMX.FTZ R24, R29, R24, !PT ;  /* 0x000000181d187209 */ /* 0x000fc60007810000 */
[----:B------:R-:W0:Y:S01]  /*19610*/  MUFU.TANH R10, R10 ;  /* 0x0000000a000a7308 */ /* 0x000e220000002400 */
[C---:B------:R-:W-:Y:S02]  /*19620*/  ISETP.GT.AND P3, PT, R68.reuse, 0x91, PT ;  /* 0x000000914400780c */ /* 0x040fe40003f64270 */
[----:B---3--:R-:W-:Y:S02]  /*19630*/  FSEL R37, R43, -INF , P4 ;  /* 0xff8000002b257808 */ /* 0x008fe40002000000 */
[----:B------:R-:W-:Y:S02]  /*19640*/  FMNMX.FTZ R24, R25, R24, !PT ;  /* 0x0000001819187209 */ /* 0x000fe40007810000 */
[----:B------:R-:W-:Y:S02]  /*19650*/  ISETP.GT.AND P4, PT, R68, 0x98, PT ;  /* 0x000000984400780c */ /* 0x000fe40003f84270 */
[----:B-1----:R-:W-:Y:S02]  /*19660*/  FSEL R33, R33, -INF , P3 ;  /* 0xff80000021217808 */ /* 0x002fe40001800000 */
[----:B------:R-:W-:-:S02]  /*19670*/  FMNMX.FTZ R24, R37, R24, !PT ;  /* 0x0000001825187209 */ /* 0x000fc40007810000 */
[----:B------:R-:W-:Y:S02]  /*19680*/  ISETP.GT.AND P3, PT, R68, 0x99, PT ;  /* 0x000000994400780c */ /* 0x000fe40003f64270 */
[----:B--2---:R-:W-:Y:S02]  /*19690*/  FSEL R41, R36, -INF , P4 ;  /* 0xff80000024297808 */ /* 0x004fe40002000000 */
[----:B------:R-:W-:Y:S02]  /*196a0*/  FMNMX.FTZ R24, R33, R24, !PT ;  /* 0x0000001821187209 */ /* 0x000fe40007810000 */
[----:B0-----:R-:W-:Y:S02]  /*196b0*/  FSEL R43, R10, -INF , P3 ;  /* 0xff8000000a2b7808 */ /* 0x001fe40001800000 */
[----:B------:R-:W-:-:S04]  /*196c0*/  FMNMX.FTZ R24, R41, R24, !PT ;  /* 0x0000001829187209 */ /* 0x000fc80007810000 */
[----:B------:R-:W-:-:S05]  /*196d0*/  FMNMX.FTZ R24, R43, R24, !PT ;  /* 0x000000182b187209 */ /* 0x000fca0007810000 */
[----:B------:R-:W0:Y:S04]  /*196e0*/  SHFL.BFLY PT, R129, R24, 0x2, 0x1f ;  /* 0x0c401f0018817f89 */ /* 0x000e2800000e0000 */
[----:B------:R-:W1:Y:S01]  /*196f0*/  SHFL.IDX PT, R64, R64, 0x1, 0x1c1f ;  /* 0x003c1f0040407f89 */ /* 0x000e6200000e0000 */
[----:B0-----:R-:W-:-:S05]  /*19700*/  FMNMX.FTZ R129, R24, R129, !PT ;  /* 0x0000008118817209 */ /* 0x001fca0007810000 */
[----:B------:R-:W0:Y:S01]  /*19710*/  SHFL.BFLY PT, R120, R129, 0x1, 0x1f ;  /* 0x0c201f0081787f89 */ /* 0x000e2200000e0000 */
[C---:B------:R-:W-:Y:S01]  /*19720*/  FMUL.FTZ R7, R2.reuse, R94 ;  /* 0x0000005e02077220 */ /* 0x040fe20000410000 */
[----:B------:R-:W2:Y:S01]  /*19730*/  MUFU.TANH R6, R6 ;  /* 0x0000000600067308 */ /* 0x000ea20000002400 */
[----:B------:R-:W-:-:S07]  /*19740*/  FMUL.FTZ R8, R2, R98 ;  /* 0x0000006202087220 */ /* 0x000fce0000410000 */
[----:B------:R-:W3:Y:S01]  /*19750*/  MUFU.TANH R3, R3 ;  /* 0x0000000300037308 */ /* 0x000ee20000002400 */
[----:B------:R-:W-:Y:S01]  /*19760*/  IMAD.U32 R10, RZ, RZ, UR6 ;  /* 0x00000006ff0a7e24 */ /* 0x000fe2000f8e00ff */
[----:B-1----:R-:W-:-:S06]  /*19770*/  VIADDMNMX R66, R64, R85, R66, PT ;  /* 0x0000005540427246 */ /* 0x002fcc0003800142 */
[----:B------:R-:W1:Y:S01]  /*19780*/  MUFU.TANH R7, R7 ;  /* 0x0000000700077308 */ /* 0x000e620000002400 */
[----:B0-----:R-:W-:-:S07]  /*19790*/  FMNMX.FTZ R120, R129, R120, !PT ;  /* 0x0000007881787209 */ /* 0x001fce0007810000 */
[----:B------:R-:W0:Y:S01]  /*197a0*/  MUFU.TANH R11, R11 ;  /* 0x0000000b000b7308 */ /* 0x000e220000002400 */
[----:B------:R-:W-:Y:S01]  /*197b0*/  ISETP.GT.AND P4, PT, R66, RZ, PT ;  /* 0x000000ff4200720c */ /* 0x000fe20003f84270 */
[----:B------:R-:W-:-:S01]  /*197c0*/  FFMA.FTZ R28, R120, R10, -8 ;  /* 0xc1000000781c7423 */ /* 0x000fc2000001000a */
[----:B------:R-:W-:Y:S01]  /*197d0*/  FSETP.NEU.FTZ.AND P3, PT, R120, -INF , PT ;  /* 0xff8000007800780b */ /* 0x000fe20003f7d000 */
[----:B------:R-:W-:Y:S01]  /*197e0*/  FMUL.FTZ R12, R2, R102 ;  /* 0x00000066020c7220 */ /* 0x000fe20000410000 */
[----:B------:R-:W-:-:S03]  /*197f0*/  ISETP.GT.AND P5, PT, R66, 0x1, PT ;  /* 0x000000014200780c */ /* 0x000fc60003fa4270 */
[----:B------:R-:W4:Y:S01]  /*19800*/  MUFU.TANH R8, R8 ;  /* 0x0000000800087308 */ /* 0x000f220000002400 */
[C---:B------:R-:W-:Y:S01]  /*19810*/  FMUL.FTZ R32, R2.reuse, R46 ;  /* 0x0000002e02207220 */ /* 0x040fe20000410000 */
[C---:B------:R-:W-:Y:S01]  /*19820*/  FMUL.FTZ R46, R2.reuse, R54 ;  /* 0x00000036022e7220 */ /* 0x040fe20000410000 */
[C---:B------:R-:W-:Y:S01]  /*19830*/  FMUL.FTZ R54, R2.reuse, R30 ;  /* 0x0000001e02367220 */ /* 0x040fe20000410000 */
[----:B------:R-:W-:Y:S01]  /*19840*/  FMUL.FTZ R78, R2, R39 ;  /* 0x00000027024e7220 */ /* 0x000fe20000410000 */
[----:B------:R-:W-:Y:S02]  /*19850*/  FSEL R28, R28, RZ, P3 ;  /* 0x000000ff1c1c7208 */ /* 0x000fe40001800000 */
[----:B------:R-:W-:Y:S01]  /*19860*/  ISETP.GT.AND P3, PT, R66, 0x8, PT ;  /* 0x000000084200780c */ /* 0x000fe20003f64270 */
[----:B------:R-:W5:Y:S01]  /*19870*/  MUFU.TANH R13, R13 ;  /* 0x0000000d000d7308 */ /* 0x000f620000002400 */
[----:B--2---:R-:W-:Y:S02]  /*19880*/  FSEL R39, R6, -INF , P4 ;  /* 0xff80000006277808 */ /* 0x004fe40002000000 */
[----:B---3--:R-:W-:Y:S01]  /*19890*/  FSEL R30, R3, -INF , P5 ;  /* 0xff800000031e7808 */ /* 0x008fe20002800000 */
[C---:B------:R-:W-:Y:S01]  /*198a0*/  FMUL.FTZ R44, R2.reuse, R47 ;  /* 0x0000002f022c7220 */ /* 0x040fe20000410000 */
[----:B------:R-:W-:Y:S01]  /*198b0*/  FMUL.FTZ R47, R2, R51 ;  /* 0x00000033022f7220 */ /* 0x000fe20000410000 */
[----:B------:R-:W-:-:S02]  /*198c0*/  ISETP.GT.AND P4, PT, R66, 0x9, PT ;  /* 0x000000094200780c */ /* 0x000fc40003f84270 */
[----:B------:R-:W2:Y:S01]  /*198d0*/  MUFU.TANH R12, R12 ;  /* 0x0000000c000c7308 */ /* 0x000ea20000002400 */
[----:B-1----:R-:W-:Y:S01]  /*198e0*/  FSEL R51, R7, -INF , P3 ;  /* 0xff80000007337808 */ /* 0x002fe20001800000 */
[C---:B------:R-:W-:Y:S01]  /*198f0*/  FMUL.FTZ R15, R2.reuse, R74 ;  /* 0x0000004a020f7220 */ /* 0x040fe20000410000 */
[----:B------:R-:W-:Y:S01]  /*19900*/  FMNMX.FTZ R64, R39, R30, !PT ;  /* 0x0000001e27407209 */ /* 0x000fe20007810000 */
[C---:B------:R-:W-:Y:S01]  /*19910*/  FMUL.FTZ R36, R2.reuse, R50 ;  /* 0x0000003202247220 */ /* 0x040fe20000410000 */
[----:B------:R-:W-:Y:S01]  /*19920*/  FMUL.FTZ R50, R2, R55 ;  /* 0x0000003702327220 */ /* 0x000fe20000410000 */
[----:B------:R-:W-:Y:S02]  /*19930*/  ISETP.GT.AND P3, PT, R66, 0x10, PT ;  /* 0x000000104200780c */ /* 0x000fe40003f64270 */
[----:B------:R-:W1:Y:S01]  /*19940*/  MUFU.TANH R14, R14 ;  /* 0x0000000e000e7308 */ /* 0x000e620000002400 */
[----:B0-----:R-:W-:Y:S02]  /*19950*/  FSEL R55, R11, -INF , P4 ;  /* 0xff8000000b377808 */ /* 0x001fe40002000000 */
[----:B------:R-:W-:-:S02]  /*19960*/  FMNMX.FTZ R64, R51, R64, !PT ;  /* 0x0000004033407209 */ /* 0x000fc40007810000 */
[----:B------:R-:W-:Y:S02]  /*19970*/  ISETP.GT.AND P4, PT, R66, 0x11, PT ;  /* 0x000000114200780c */ /* 0x000fe40003f84270 */
[----:B----4-:R-:W-:Y:S01]  /*19980*/  FSEL R85, R8, -INF , P3 ;  /* 0xff80000008557808 */ /* 0x010fe20001800000 */
[----:B------:R-:W0:Y:S01]  /*19990*/  MUFU.TANH R15, R15 ;  /* 0x0000000f000f7308 */ /* 0x000e220000002400 */
[----:B------:R-:W-:Y:S02]  /*199a0*/  FMNMX.FTZ R64, R55, R64, !PT ;  /* 0x0000004037407209 */ /* 0x000fe40007810000 */
[----:B------:R-:W-:Y:S02]  /*199b0*/  ISETP.GT.AND P3, PT, R66, 0x18, PT ;  /* 0x000000184200780c */ /* 0x000fe40003f64270 */
[----:B-----5:R-:W-:Y:S02]  /*199c0*/  FSEL R13, R13, -INF , P4 ;  /* 0xff8000000d0d7808 */ /* 0x020fe40002000000 */
[----:B------:R-:W-:Y:S01]  /*199d0*/  FMNMX.FTZ R64, R85, R64, !PT ;  /* 0x0000004055407209 */ /* 0x000fe20007810000 */
[----:B------:R-:W3:Y:S01]  /*199e0*/  MUFU.TANH R21, R21 ;  /* 0x0000001500157308 */ /* 0x000ee20000002400 */
[----:B------:R-:W-:Y:S01]  /*199f0*/  FMUL.FTZ R52, R2, R27 ;  /* 0x0000001b02347220 */ /* 0x000fe20000410000 */
[----:B------:R-:W-:Y:S01]  /*19a00*/  FFMA.FTZ R27, R111, R10, -R28 ;  /* 0x0000000a6f1b7223 */ /* 0x000fe2000001081c */
[----:B------:R-:W-:Y:S01]  /*19a10*/  ISETP.GT.AND P4, PT, R66, 0x19, PT ;  /* 0x000000194200780c */ /* 0x000fe20003f84270 */
[----:B------:R-:W-:Y:S01]  /*19a20*/  FMUL.FTZ R72, R2, R82 ;  /* 0x0000005202487220 */ /* 0x000fe20000410000 */
[----:B--2---:R-:W-:-:S02]  /*19a30*/  FSEL R111, R12, -INF , P3 ;  /* 0xff8000000c6f7808 */ /* 0x004fc40001800000 */
[----:B------:R-:W-:Y:S01]  /*19a40*/  FMNMX.FTZ R64, R13, R64, !PT ;  /* 0x000000400d407209 */ /* 0x000fe20007810000 */
[----:B------:R-:W2:Y:S01]  /*19a50*/  MUFU.TANH R20, R20 ;  /* 0x0000001400147308 */ /* 0x000ea20000002400 */
[----:B------:R-:W-:-:S01]  /*19a60*/  FFMA.FTZ R8, R113, R10, -R28 ;  /* 0x0000000a71087223 */ /* 0x000fc2000001081c */
[----:B------:R-:W-:Y:S02]  /*19a70*/  ISETP.GT.AND P3, PT, R66, 0x20, PT ;  /* 0x000000204200780c */ /* 0x000fe40003f64270 */
[----:B-1----:R-:W-:Y:S02]  /*19a80*/  FSEL R113, R14, -INF , P4 ;  /* 0xff8000000e717808 */ /* 0x002fe40002000000 */
[----:B------:R-:W-:Y:S02]  /*19a90*/  FMNMX.FTZ R64, R111, R64, !PT ;  /* 0x000000406f407209 */ /* 0x000fe40007810000 */
[----:B------:R-:W1:Y:S01]  /*19aa0*/  MUFU.TANH R73, R73 ;  /* 0x0000004900497308 */ /* 0x000e620000002400 */
[----:B------:R-:W-:-:S01]  /*19ab0*/  FFMA.FTZ R24, R115, R10, -R28 ;  /* 0x0000000a73187223 */ /* 0x000fc2000001081c */
[----:B------:R-:W-:Y:S01]  /*19ac0*/  ISETP.GT.AND P4, PT, R66, 0x21, PT ;  /* 0x000000214200780c */ /* 0x000fe20003f84270 */
[----:B------:R-:W-:Y:S01]  /*19ad0*/  FMUL.FTZ R74, R2, R86 ;  /* 0x00000056024a7220 */ /* 0x000fe20000410000 */
[----:B0-----:R-:W-:-:S02]  /*19ae0*/  FSEL R115, R15, -INF , P3 ;  /* 0xff8000000f737808 */ /* 0x001fc40001800000 */
[----:B------:R-:W-:Y:S02]  /*19af0*/  FMNMX.FTZ R64, R113, R64, !PT ;  /* 0x0000004071407209 */ /* 0x000fe40007810000 */
[----:B------:R-:W0:Y:S01]  /*19b00*/  MUFU.TANH R72, R72 ;  /* 0x0000004800487308 */ /* 0x000e220000002400 */
[----:B------:R-:W-:Y:S02]  /*19b10*/  ISETP.GT.AND P3, PT, R66, 0x28, PT ;  /* 0x000000284200780c */ /* 0x000fe40003f64270 */
[----:B---3--:R-:W-:Y:S02]  /*19b20*/  FSEL R21, R21, -INF , P4 ;  /* 0xff80000015157808 */ /* 0x008fe40002000000 */
[----:B------:R-:W-:-:S03]  /*19b30*/  FMNMX.FTZ R64, R115, R64, !PT ;  /* 0x0000004073407209 */ /* 0x000fc60007810000 */
[----:B------:R-:W3:Y:S01]  /*19b40*/  MUFU.TANH R75, R75 ;  /* 0x0000004b004b7308 */ /* 0x000ee20000002400 */
[----:B------:R-:W-:-:S01]  /*19b50*/  FFMA.FTZ R11, R109, R10, -R28 ;  /* 0x0000000a6d0b7223 */ /* 0x000fc2000001081c */
[----:B------:R-:W-:Y:S02]  /*19b60*/  ISETP.GT.AND P4, PT, R66, 0x29, PT ;  /* 0x000000294200780c */ /* 0x000fe40003f84270 */
[----:B--2---:R-:W-:Y:S02]  /*19b70*/  FSEL R109, R20, -INF , P3 ;  /* 0xff800000146d7808 */ /* 0x004fe40001800000 */
[----:B------:R-:W-:Y:S02]  /*19b80*/  FMNMX.FTZ R64, R21, R64, !PT ;  /* 0x0000004015407209 */ /* 0x000fe40007810000 */
[----:B------:R-:W2:Y:S01]  /*19b90*/  MUFU.TANH R74, R74 ;  /* 0x0000004a004a7308 */ /* 0x000ea20000002400 */
[----:B------:R-:W-:Y:S02]  /*19ba0*/  ISETP.GT.AND P3, PT, R66, 0x30, PT ;  /* 0x000000304200780c */ /* 0x000fe40003f64270 */
[----:B-1----:R-:W-:-:S02]  /*19bb0*/  FSEL R73, R73, -INF , P4 ;  /* 0xff80000049497808 */ /* 0x002fc40002000000 */
[----:B------:R-:W-:-:S03]  /*19bc0*/  FMNMX.FTZ R64, R109, R64, !PT ;  /* 0x000000406d407209 */ /* 0x000fc60007810000 */
[----:B------:R-:W1:Y:S01]  /*19bd0*/  MUFU.TANH R76, R76 ;  /* 0x0000004c004c7308 */ /* 0x000e620000002400 */
[----:B------:R-:W-:-:S01]  /*19be0*/  FFMA.FTZ R14, R107, R10, -R28 ;  /* 0x0000000a6b0e7223 */ /* 0x000fc2000001081c */
[----:B------:R-:W-:Y:S02]  /*19bf0*/  ISETP.GT.AND P4, PT, R66, 0x31, PT ;  /* 0x000000314200780c */ /* 0x000fe40003f84270 */
[----:B0-----:R-:W-:Y:S02]  /*19c00*/  FSEL R107, R72, -INF , P3 ;  /* 0xff800000486b7808 */ /* 0x001fe40001800000 */
[----:B------:R-:W-:Y:S02]  /*19c10*/  FMNMX.FTZ R64, R73, R64, !PT ;  /* 0x0000004049407209 */ /* 0x000fe40007810000 */
[----:B------:R-:W0:Y:S01]  /*19c20*/  MUFU.TANH R56, R56 ;  /* 0x0000003800387308 */ /* 0x000e220000002400 */
[----:B------:R-:W-:Y:S02]  /*19c30*/  ISETP.GT.AND P3, PT, R66, 0x38, PT ;  /* 0x000000384200780c */ /* 0x000fe40003f64270 */
[----:B---3--:R-:W-:-:S02]  /*19c40*/  FSEL R75, R75, -INF , P4 ;  /* 0xff8000004b4b7808 */ /* 0x008fc40002000000 */
[----:B------:R-:W-:-:S03]  /*19c50*/  FMNMX.FTZ R64, R107, R64, !PT ;  /* 0x000000406b407209 */ /* 0x000fc60007810000 */
[----:B------:R-:W3:Y:S01]  /*19c60*/  MUFU.TANH R58, R58 ;  /* 0x0000003a003a7308 */ /* 0x000ee20000002400 */
[----:B------:R-:W-:-:S01]  /*19c70*/  FFMA.FTZ R12, R105, R10, -R28 ;  /* 0x0000000a690c7223 */ /* 0x000fc2000001081c */
[----:B------:R-:W-:Y:S02]  /*19c80*/  ISETP.GT.AND P4, PT, R66, 0x39, PT ;  /* 0x000000394200780c */ /* 0x000fe40003f84270 */
[----:B--2---:R-:W-:Y:S02]  /*19c90*/  FSEL R105, R74, -INF , P3 ;  /* 0xff8000004a697808 */ /* 0x004fe40001800000 */
[----:B------:R-:W-:Y:S02]  /*19ca0*/  FMNMX.FTZ R64, R75, R64, !PT ;  /* 0x000000404b407209 */ /* 0x000fe40007810000 */
[----:B------:R-:W2:Y:S01]  /*19cb0*/  MUFU.TANH R57, R57 ;  /* 0x0000003900397308 */ /* 0x000ea20000002400 */
[----:B------:R-:W-:-:S01]  /*19cc0*/  FFMA.FTZ R15, R103, R10, -R28 ;  /* 0x0000000a670f7223 */ /* 0x000fc2000001081c */
[----:B------:R-:W-:-:S02]  /*19cd0*/  ISETP.GT.AND P3, PT, R66, 0x40, PT ;  /* 0x000000404200780c */ /* 0x000fc40003f64270 */
[----:B-1----:R-:W-:Y:S02]  /*19ce0*/  FSEL R103, R76, -INF , P4 ;  /* 0xff8000004c677808 */ /* 0x002fe40002000000 */
[----:B------:R-:W-:Y:S02]  /*19cf0*/  FMNMX.FTZ R64, R105, R64, !PT ;  /* 0x0000004069407209 */ /* 0x000fe40007810000 */
[----:B------:R-:W1:Y:S01]  /*19d00*/  MUFU.TANH R60, R60 ;  /* 0x0000003c003c7308 */ /* 0x000e620000002400 */
[----:B------:R-:W-:Y:S01]  /*19d10*/  FMUL.FTZ R68, R2, R31 ;  /* 0x0000001f02447220 */ /* 0x000fe20000410000 */
[--C-:B------:R-:W-:Y:S01]  /*19d20*/  FFMA.FTZ R31, R117, R10, -R28.reuse ;  /* 0x0000000a751f7223 */ /* 0x100fe2000001081c */
[----:B------:R-:W-:Y:S02]  /*19d30*/  ISETP.GT.AND P4, PT, R66, 0x41, PT ;  /* 0x000000414200780c */ /* 0x000fe40003f84270 */
[----:B0-----:R-:W-:Y:S02]  /*19d40*/  FSEL R117, R56, -INF , P3 ;  /* 0xff80000038757808 */ /* 0x001fe40001800000 */
[----:B------:R-:W-:Y:S01]  /*19d50*/  FMNMX.FTZ R64, R103, R64, !PT ;  /* 0x0000004067407209 */ /* 0x000fe20007810000 */
[----:B------:R-:W0:Y:S01]  /*19d60*/  MUFU.TANH R59, R59 ;  /* 0x0000003b003b7308 */ /* 0x000e220000002400 */
[----:B------:R-:W-:-:S01]  /*19d70*/  FFMA.FTZ R20, R101, R10, -R28 ;  /* 0x0000000a65147223 */ /* 0x000fc2000001081c */
[----:B------:R-:W-:-:S02]  /*19d80*/  ISETP.GT.AND P3, PT, R66, 0x48, PT ;  /* 0x000000484200780c */ /* 0x000fc40003f64270 */
[----:B---3--:R-:W-:Y:S02]  /*19d90*/  FSEL R101, R58, -INF , P4 ;  /* 0xff8000003a657808 */ /* 0x008fe40002000000 */
[----:B------:R-:W-:Y:S02]  /*19da0*/  FMNMX.FTZ R64, R117, R64, !PT ;  /* 0x0000004075407209 */ /* 0x000fe40007810000 */
[----:B------:R-:W3:Y:S01]  /*19db0*/  MUFU.TANH R62, R62 ;  /* 0x0000003e003e7308 */ /* 0x000ee20000002400 */
[----:B------:R-:W-:Y:S01]  /*19dc0*/  FMUL.FTZ R48, R2, R26 ;  /* 0x0000001a02307220 */ /* 0x000fe20000410000 */
[--C-:B------:R-:W-:Y:S01]  /*19dd0*/  FFMA.FTZ R26, R119, R10, -R28.reuse ;  /* 0x0000000a771a7223 */ /* 0x100fe2000001081c */
[----:B------:R-:W-:Y:S02]  /*19de0*/  ISETP.GT.AND P4, PT, R66, 0x49, PT ;  /* 0x000000494200780c */ /* 0x000fe40003f84270 */
[----:B--2---:R-:W-:Y:S02]  /*19df0*/  FSEL R119, R57, -INF , P3 ;  /* 0xff80000039777808 */ /* 0x004fe40001800000 */
[----:B------:R-:W-:Y:S01]  /*19e00*/  FMNMX.FTZ R64, R101, R64, !PT ;  /* 0x0000004065407209 */ /* 0x000fe20007810000 */
        /* <DEDUP_REMOVED lines=17> */
[----:B------:R-:W-:Y:S02]  /*19f20*/  ISETP.GT.AND P4, PT, R66, 0x59, PT ;  /* 0x000000594200780c */ /* 0x000fe40003f84270 */
[----:B--2---:R-:W-:Y:S02]  /*19f30*/  FSEL R61, R61, -INF , P3 ;  /* 0xff8000003d3d7808 */ /* 0x004fe40001800000 */
[----:B------:R-:W-:-:S03]  /*19f40*/  FMNMX.FTZ R64, R97, R64, !PT ;  /* 0x0000004061407209 */ /* 0x000fc60007810000 */
[----:B------:R-:W2:Y:S01]  /*19f50*/  MUFU.TANH R32, R32 ;  /* 0x0000002000207308 */ /* 0x000ea20000002400 */
[----:B------:R-:W-:Y:S02]  /*19f60*/  ISETP.GT.AND P3, PT, R66, 0x60, PT ;  /* 0x000000604200780c */ /* 0x000fe40003f64270 */
[----:B-1----:R-:W-:Y:S02]  /*19f70*/  FSEL R63, R63, -INF , P4 ;  /* 0xff8000003f3f7808 */ /* 0x002fe40002000000 */
[----:B------:R-:W-:-:S03]  /*19f80*/  FMNMX.FTZ R64, R61, R64, !PT ;  /* 0x000000403d407209 */ /* 0x000fc60007810000 */
[----:B------:R-:W-:Y:S01]  /*19f90*/  MUFU.TANH R44, R44 ;  /* 0x0000002c002c7308 */ /* 0x000fe20000002400 */
[----:B------:R-:W-:-:S01]  /*19fa0*/  FFMA.FTZ R59, R95, R10, -R28 ;  /* 0x0000000a5f3b7223 */ /* 0x000fc2000001081c */
[----:B------:R-:W-:Y:S02]  /*19fb0*/  ISETP.GT.AND P4, PT, R66, 0x61, PT ;  /* 0x000000614200780c */ /* 0x000fe40003f84270 */
[----:B0-----:R-:W-:Y:S02]  /*19fc0*/  FSEL R95, R40, -INF , P3 ;  /* 0xff800000285f7808 */ /* 0x001fe40001800000 */
[----:B------:R-:W-:Y:S02]  /*19fd0*/  FMNMX.FTZ R64, R63, R64, !PT ;  /* 0x000000403f407209 */ /* 0x000fe40007810000 */
[----:B------:R-:W0:Y:S01]  /*19fe0*/  MUFU.TANH R36, R36 ;  /* 0x0000002400247308 */ /* 0x000e220000002400 */
[----:B------:R-:W-:-:S01]  /*19ff0*/  FFMA.FTZ R40, R93, R10, -R28 ;  /* 0x0000000a5d287223 */ /* 0x000fc2000001081c */
[----:B------:R-:W-:-:S02]  /*1a000*/  ISETP.GT.AND P3, PT, R66, 0x68, PT ;  /* 0x000000684200780c */ /* 0x000fc40003f64270 */
[----:B---3--:R-:W-:Y:S02]  /*1a010*/  FSEL R93, R42, -INF , P4 ;  /* 0xff8000002a5d7808 */ /* 0x008fe40002000000 */
[----:B------:R-:W-:Y:S02]  /*1a020*/  FMNMX.FTZ R64, R95, R64, !PT ;  /* 0x000000405f407209 */ /* 0x000fe40007810000 */
[----:B------:R-:W1:Y:S01]  /*1a030*/  MUFU.TANH R47, R47 ;  /* 0x0000002f002f7308 */ /* 0x000e620000002400 */
[----:B------:R-:W-:-:S01]  /*1a040*/  FFMA.FTZ R127, R127, R10, -R28 ;  /* 0x0000000a7f7f7223 */ /* 0x000fc2000001081c */
[----:B------:R-:W-:Y:S01]  /*1a050*/  FFMA.FTZ R3, R125, R10, -R28 ;  /* 0x0000000a7d037223 */ /* 0x000fe2000001081c */
[----:B------:R-:W-:Y:S02]  /*1a060*/  ISETP.GT.AND P4, PT, R66, 0x69, PT ;  /* 0x000000694200780c */ /* 0x000fe40003f84270 */
[----:B--2---:R-:W-:Y:S02]  /*1a070*/  FSEL R125, R32, -INF , P3 ;  /* 0xff800000207d7808 */ /* 0x004fe40001800000 */
[----:B------:R-:W-:Y:S01]  /*1a080*/  FMNMX.FTZ R64, R93, R64, !PT ;  /* 0x000000405d407209 */ /* 0x000fe20007810000 */
[----:B------:R-:W2:Y:S01]  /*1a090*/  MUFU.TANH R46, R46 ;  /* 0x0000002e002e7308 */ /* 0x000ea20000002400 */
[----:B------:R-:W-:-:S02]  /*1a0a0*/  ISETP.GT.AND P3, PT, R66, 0x70, PT ;  /* 0x000000704200780c */ /* 0x000fc40003f64270 */
[----:B------:R-:W-:-:S05]  /*1a0b0*/  FMNMX.FTZ R64, R125, R64, !PT ;  /* 0x000000407d407209 */ /* 0x000fca0007810000 */
[----:B------:R-:W3:Y:S01]  /*1a0c0*/  MUFU.TANH R50, R50 ;  /* 0x0000003200327308 */ /* 0x000ee20000002400 */
[----:B0-----:R-:W-:-:S07]  /*1a0d0*/  FSEL R129, R36, -INF , P3 ;  /* 0xff80000024817808 */ /* 0x001fce0001800000 */
[----:B------:R0:W-:Y:S01]  /*1a0e0*/  MUFU.EX2 R6, R127 ;  /* 0x0000007f00067308 */ /* 0x0001e20000000800 */
[----:B------:R-:W-:-:S01]  /*1a0f0*/  FFMA.FTZ R32, R89, R10, -R28 ;  /* 0x0000000a59207223 */ /* 0x000fc2000001081c */
[----:B0-----:R-:W-:-:S06]  /*1a100*/  FSEL R127, R44, -INF , P4 ;  /* 0xff8000002c7f7808 */ /* 0x001fcc0002000000 */
[----:B------:R-:W0:Y:S01]  /*1a110*/  MUFU.TANH R48, R48 ;  /* 0x0000003000307308 */ /* 0x000e220000002400 */
[C---:B------:R-:W-:Y:S02]  /*1a120*/  ISETP.GT.AND P4, PT, R66.reuse, 0x71, PT ;  /* 0x000000714200780c */ /* 0x040fe40003f84270 */
[----:B------:R-:W-:Y:S02]  /*1a130*/  FMNMX.FTZ R64, R127, R64, !PT ;  /* 0x000000407f407209 */ /* 0x000fe40007810000 */
[----:B------:R-:W-:Y:S02]  /*1a140*/  ISETP.GT.AND P3, PT, R66, 0x78, PT ;  /* 0x000000784200780c */ /* 0x000fe40003f64270 */
[----:B-1----:R-:W-:Y:S01]  /*1a150*/  FSEL R89, R47, -INF , P4 ;  /* 0xff8000002f597808 */ /* 0x002fe20002000000 */
[----:B------:R-:W1:Y:S01]  /*1a160*/  MUFU.TANH R52, R52 ;  /* 0x0000003400347308 */ /* 0x000e620000002400 */
[----:B------:R-:W-:Y:S01]  /*1a170*/  FMNMX.FTZ R64, R129, R64, !PT ;  /* 0x0000004081407209 */ /* 0x000fe20007810000 */
[----:B------:R-:W-:Y:S01]  /*1a180*/  FMUL.FTZ R34, R2, R34 ;  /* 0x0000002202227220 */ /* 0x000fe20000410000 */
[----:B------:R-:W-:-:S02]  /*1a190*/  ISETP.GT.AND P4, PT, R66, 0x79, PT ;  /* 0x000000794200780c */ /* 0x000fc40003f84270 */
[----:B--2---:R-:W-:Y:S02]  /*1a1a0*/  FSEL R131, R46, -INF , P3 ;  /* 0xff8000002e837808 */ /* 0x004fe40001800000 */
[----:B------:R-:W-:Y:S01]  /*1a1b0*/  FMNMX.FTZ R64, R89, R64, !PT ;  /* 0x0000004059407209 */ /* 0x000fe20007810000 */
[----:B------:R-:W2:Y:S01]  /*1a1c0*/  MUFU.TANH R54, R54 ;  /* 0x0000003600367308 */ /* 0x000ea20000002400 */
[----:B------:R-:W-:-:S01]  /*1a1d0*/  FFMA.FTZ R47, R87, R10, -R28 ;  /* 0x0000000a572f7223 */ /* 0x000fc2000001081c */
[----:B------:R-:W-:Y:S02]  /*1a1e0*/  ISETP.GT.AND P3, PT, R66, 0x80, PT ;  /* 0x000000804200780c */ /* 0x000fe40003f64270 */
[----:B---3--:R-:W-:Y:S02]  /*1a1f0*/  FSEL R87, R50, -INF , P4 ;  /* 0xff80000032577808 */ /* 0x008fe40002000000 */
[----:B------:R-:W-:Y:S02]  /*1a200*/  FMNMX.FTZ R64, R131, R64, !PT ;  /* 0x0000004083407209 */ /* 0x000fe40007810000 */
[----:B------:R-:W3:Y:S01]  /*1a210*/  MUFU.TANH R68, R68 ;  /* 0x0000004400447308 */ /* 0x000ee20000002400 */
[----:B------:R-:W-:Y:S01]  /*1a220*/  ISETP.GT.AND P4, PT, R66, 0x81, PT ;  /* 0x000000814200780c */ /* 0x000fe20003f84270 */
[----:B------:R-:W-:Y:S01]  /*1a230*/  FMUL.FTZ R38, R2, R38 ;  /* 0x0000002602267220 */ /* 0x000fe20000410000 */
[----:B0-----:R-:W-:-:S02]  /*1a240*/  FSEL R133, R48, -INF , P3 ;  /* 0xff80000030857808 */ /* 0x001fc40001800000 */
[----:B------:R-:W-:-:S03]  /*1a250*/  FMNMX.FTZ R64, R87, R64, !PT ;  /* 0x0000004057407209 */ /* 0x000fc60007810000 */
[----:B------:R-:W0:Y:S01]  /*1a260*/  MUFU.TANH R34, R34 ;  /* 0x0000002200227308 */ /* 0x000e220000002400 */
[----:B------:R-:W-:-:S01]  /*1a270*/  FFMA.FTZ R36, R83, R10, -R28 ;  /* 0x0000000a53247223 */ /* 0x000fc2000001081c */
[----:B------:R-:W-:Y:S02]  /*1a280*/  ISETP.GT.AND P3, PT, R66, 0x88, PT ;  /* 0x000000884200780c */ /* 0x000fe40003f64270 */
        /* <DEDUP_REMOVED lines=8> */
[----:B---3--:R-:W-:Y:S02]  /*1a310*/  FSEL R137, R68, -INF , P4 ;  /* 0xff80000044897808 */ /* 0x008fe40002000000 */
[----:B------:R-:W-:-:S03]  /*1a320*/  FMNMX.FTZ R64, R135, R64, !PT ;  /* 0x0000004087407209 */ /* 0x000fc60007810000 */
[----:B------:R-:W3:Y:S01]  /*1a330*/  MUFU.TANH R78, R78 ;  /* 0x0000004e004e7308 */ /* 0x000ee20000002400 */
[----:B------:R-:W-:Y:S02]  /*1a340*/  ISETP.GT.AND P4, PT, R66, 0x91, PT ;  /* 0x000000914200780c */ /* 0x000fe40003f84270 */
[----:B0-----:R-:W-:Y:S02]  /*1a350*/  FSEL R139, R34, -INF , P3 ;  /* 0xff800000228b7808 */ /* 0x001fe40001800000 */
[----:B------:R-:W-:Y:S01]  /*1a360*/  FMNMX.FTZ R64, R137, R64, !PT ;  /* 0x0000004089407209 */ /* 0x000fe20007810000 */
[----:B------:R-:W-:Y:S01]  /*1a370*/  FFMA.FTZ R34, R79, R10, -R28 ;  /* 0x0000000a4f227223 */ /* 0x000fe2000001081c */
[----:B------:R-:W-:Y:S02]  /*1a380*/  ISETP.GT.AND P3, PT, R66, 0x98, PT ;  /* 0x000000984200780c */ /* 0x000fe40003f64270 */
[----:B-1----:R-:W-:Y:S02]  /*1a390*/  FSEL R79, R70, -INF , P4 ;  /* 0xff800000464f7808 */ /* 0x002fe40002000000 */
[----:B------:R-:W-:-:S02]  /*1a3a0*/  FMNMX.FTZ R64, R139, R64, !PT ;  /* 0x000000408b407209 */ /* 0x000fc40007810000 */
[----:B------:R-:W-:Y:S02]  /*1a3b0*/  ISETP.GT.AND P4, PT, R66, 0x99, PT ;  /* 0x000000994200780c */ /* 0x000fe40003f84270 */
[----:B--2---:R-:W-:Y:S02]  /*1a3c0*/  FSEL R141, R38, -INF , P3 ;  /* 0xff800000268d7808 */ /* 0x004fe40001800000 */
[----:B------:R-:W-:Y:S02]  /*1a3d0*/  FMNMX.FTZ R64, R79, R64, !PT ;  /* 0x000000404f407209 */ /* 0x000fe40007810000 */
[----:B---3--:R-:W-:Y:S02]  /*1a3e0*/  FSEL R143, R78, -INF , P4 ;  /* 0xff8000004e8f7808 */ /* 0x008fe40002000000 */
[----:B------:R-:W-:-:S04]  /*1a3f0*/  FMNMX.FTZ R64, R141, R64, !PT ;  /* 0x000000408d407209 */ /* 0x000fc80007810000 */
[----:B------:R-:W-:Y:S01]  /*1a400*/  FMNMX.FTZ R64, R143, R64, !PT ;  /* 0x000000408f407209 */ /* 0x000fe20007810000 */
[----:B------:R-:W-:-:S04]  /*1a410*/  FFMA.FTZ R38, R71, R10, -R28 ;  /* 0x0000000a47267223 */ /* 0x000fc8000001081c */
[----:B------:R-:W0:Y:S02]  /*1a420*/  SHFL.BFLY PT, R71, R64, 0x2, 0x1f ;  /* 0x0c401f0040477f89 */ /* 0x000e2400000e0000 */
[----:B0-----:R-:W-:-:S05]  /*1a430*/  FMNMX.FTZ R71, R64, R71, !PT ;  /* 0x0000004740477209 */ /* 0x001fca0007810000 */
[----:B------:R-:W0:Y:S01]  /*1a440*/  SHFL.BFLY PT, R50, R71, 0x1, 0x1f ;  /* 0x0c201f0047327f89 */ /* 0x000e2200000e0000 */
[----:B------:R-:W-:-:S01]  /*1a450*/  FFMA.FTZ R7, R121, R10, -R28 ;  /* 0x0000000a79077223 */ /* 0x000fc2000001081c */
[-CC-:B------:R-:W-:Y:S01]  /*1a460*/  FFMA.FTZ R48, R25, R10.reuse, -R28.reuse ;  /* 0x0000000a19307223 */ /* 0x180fe2000001081c */
[----:B------:R-:W-:-:S01]  /*1a470*/  FFMA.FTZ R25, R37, R10, -R28 ;  /* 0x0000000a25197223 */ /* 0x000fc2000001081c */
[-CC-:B------:R-:W-:Y:S01]  /*1a480*/  FFMA.FTZ R37, R33, R10.reuse, -R28.reuse ;  /* 0x0000000a21257223 */ /* 0x180fe2000001081c */
[----:B------:R-:W-:-:S01]  /*1a490*/  FFMA.FTZ R33, R41, R10, -R28 ;  /* 0x0000000a29217223 */ /* 0x000fc2000001081c */
[----:B------:R-:W-:Y:S01]  /*1a4a0*/  FFMA.FTZ R4, R4, R10, -R28 ;  /* 0x0000000a04047223 */ /* 0x000fe2000001081c */
[----:B0-----:R-:W-:-:S04]  /*1a4b0*/  FMNMX.FTZ R121, R71, R50, !PT ;  /* 0x0000003247797209 */ /* 0x001fc80007810000 */
[C---:B------:R-:W-:Y:S01]  /*1a4c0*/  FSETP.NEU.FTZ.AND P3, PT, R121.reuse, -INF , PT ;  /* 0xff8000007900780b */ /* 0x040fe20003f7d000 */
[----:B------:R-:W-:-:S05]  /*1a4d0*/  FFMA.FTZ R41, R121, R10, -8 ;  /* 0xc100000079297423 */ /* 0x000fca000001000a */
[----:B------:R-:W-:Y:S01]  /*1a4e0*/  FSEL R66, R41, RZ, P3 ;  /* 0x000000ff29427208 */ /* 0x000fe20001800000 */
[----:B------:R-:W-:Y:S04]  /*1a4f0*/  MUFU.EX2 R4, R4 ;  /* 0x0000000400047308 */ /* 0x000fe80000000800 */
[----:B------:R-:W-:-:S01]  /*1a500*/  FFMA.FTZ R217, R39, R10, -R66 ;  /* 0x0000000a27d97223 */ /* 0x000fc20000010842 */
[-CC-:B------:R-:W-:Y:S01]  /*1a510*/  FFMA.FTZ R30, R30, R10.reuse, -R66.reuse ;  /* 0x0000000a1e1e7223 */ /* 0x180fe20000010842 */
[----:B------:R-:W-:-:S02]  /*1a520*/  FFMA.FTZ R51, R51, R10, -R66 ;  /* 0x0000000a33337223 */ /* 0x000fc40000010842 */
[----:B------:R-:W0:Y:S01]  /*1a530*/  MUFU.EX2 R27, R27 ;  /* 0x0000001b001b7308 */ /* 0x000e220000000800 */
[----:B------:R-:W-:-:S01]  /*1a540*/  FFMA.FTZ R55, R55, R10, -R66 ;  /* 0x0000000a37377223 */ /* 0x000fc20000010842 */
[----:B------:R-:W-:-:S06]  /*1a550*/  FFMA.FTZ R219, R85, R10, -R66 ;  /* 0x0000000a55db7223 */ /* 0x000fcc0000010842 */
[----:B------:R-:W-:Y:S08]  /*1a560*/  MUFU.EX2 R217, R217 ;  /* 0x000000d900d97308 */ /* 0x000ff00000000800 */
[----:B------:R-:W1:Y:S08]  /*1a570*/  MUFU.EX2 R30, R30 ;  /* 0x0000001e001e7308 */ /* 0x000e700000000800 */
[----:B------:R-:W2:Y:S01]  /*1a580*/  MUFU.EX2 R24, R24 ;  /* 0x0000001800187308 */ /* 0x000ea20000000800 */
[----:B------:R-:W-:-:S07]  /*1a590*/  FFMA.FTZ R52, R13, R10, -R66 ;  /* 0x0000000a0d347223 */ /* 0x000fce0000010842 */
[----:B------:R-:W3:Y:S08]  /*1a5a0*/  MUFU.EX2 R51, R51 ;  /* 0x0000003300337308 */ /* 0x000ef00000000800 */
[----:B------:R-:W4:Y:S01]  /*1a5b0*/  MUFU.EX2 R31, R31 ;  /* 0x0000001f001f7308 */ /* 0x000f220000000800 */
[----:B------:R-:W-:-:S01]  /*1a5c0*/  FFMA.FTZ R111, R111, R10, -R66 ;  /* 0x0000000a6f6f7223 */ /* 0x000fc20000010842 */
[----:B0-----:R-:W-:-:S06]  /*1a5d0*/  FADD.FTZ R41, R4, R27 ;  /* 0x0000001b04297221 */ /* 0x001fcc0000010000 */
[----:B------:R-:W0:Y:S08]  /*1a5e0*/  MUFU.EX2 R68, R55 ;  /* 0x0000003700447308 */ /* 0x000e300000000800 */
[----:B------:R-:W5:Y:S01]  /*1a5f0*/  MUFU.EX2 R26, R26 ;  /* 0x0000001a001a7308 */ /* 0x000f620000000800 */
[----:B-1----:R-:W-:-:S01]  /*1a600*/  FADD.FTZ R78, R217, R30 ;  /* 0x0000001ed94e7221 */ /* 0x002fc20000010000 */
[----:B--2---:R-:W-:-:S06]  /*1a610*/  FADD.FTZ R80, R24, R41 ;  /* 0x0000002918507221 */ /* 0x004fcc0000010000 */
[----:B------:R-:W1:Y:S01]  /*1a620*/  MUFU.EX2 R219, R219 ;  /* 0x000000db00db7308 */ /* 0x000e620000000800 */
[----:B------:R-:W-:-:S07]  /*1a630*/  FFMA.FTZ R91, R91, R10, -R28 ;  /* 0x0000000a5b5b7223 */ /* 0x000fce000001081c */
[----:B------:R-:W2:Y:S01]  /*1a640*/  MUFU.EX2 R35, R35 ;  /* 0x0000002300237308 */ /* 0x000ea20000000800 */
[----:B------:R-:W-:-:S01]  /*1a650*/  FFMA.FTZ R81, R81, R10, -R28 ;  /* 0x0000000a51517223 */ /* 0x000fc2000001081c */
[-CC-:B------:R-:W-:Y:S01]  /*1a660*/  FFMA.FTZ R77, R77, R10.reuse, -R28.reuse ;  /* 0x0000000a4d4d7223 */ /* 0x180fe2000001081c */
[----:B------:R-:W-:-:S01]  /*1a670*/  FFMA.FTZ R69, R69, R10, -R28 ;  /* 0x0000000a45457223 */ /* 0x000fc2000001081c */
[----:B------:R-:W-:-:S04]  /*1a680*/  FFMA.FTZ R42, R67, R10, -R28 ;  /* 0x0000000a432a7223 */ /* 0x000fc8000001081c */
[----:B------:R-:W2:Y:S01]  /*1a690*/  MUFU.EX2 R52, R52 ;  /* 0x0000003400347308 */ /* 0x000ea20000000800 */
[----:B------:R-:W-:-:S01]  /*1a6a0*/  FFMA.FTZ R53, R53, R10, -R28 ;  /* 0x0000000a35357223 */ /* 0x000fc2000001081c */
[-CC-:B------:R-:W-:Y:S01]  /*1a6b0*/  FFMA.FTZ R44, R65, R10.reuse, -R28.reuse ;  /* 0x0000000a412c7223 */ /* 0x180fe2000001081c */
[----:B------:R-:W-:-:S01]  /*1a6c0*/  FFMA.FTZ R45, R45, R10, -R28 ;  /* 0x0000000a2d2d7223 */ /* 0x000fc2000001081c */
[-CC-:B------:R-:W-:Y:S01]  /*1a6d0*/  FFMA.FTZ R46, R49, R10.reuse, -R28.reuse ;  /* 0x0000000a312e7223 */ /* 0x180fe2000001081c */
[----:B------:R-:W-:-:S01]  /*1a6e0*/  FFMA.FTZ R5, R5, R10, -R28 ;  /* 0x0000000a05057223 */ /* 0x000fc2000001081c */
[-C--:B------:R-:W-:Y:S01]  /*1a6f0*/  FFMA.FTZ R29, R29, R10.reuse, -R28 ;  /* 0x0000000a1d1d7223 */ /* 0x080fe2000001081c */
[----:B------:R-:W-:-:S01]  /*1a700*/  FFMA.FTZ R113, R113, R10, -R66 ;  /* 0x0000000a71717223 */ /* 0x000fc20000010842 */
[----:B------:R-:W2:Y:S01]  /*1a710*/  MUFU.EX2 R111, R111 ;  /* 0x0000006f006f7308 */ /* 0x000ea20000000800 */
[----:B------:R-:W-:-:S01]  /*1a720*/  FFMA.FTZ R28, R43, R10, -R28 ;  /* 0x0000000a2b1c7223 */ /* 0x000fc2000001081c */
[----:B---3--:R-:W-:Y:S01]  /*1a730*/  FADD.FTZ R41, R51, R78 ;  /* 0x0000004e33297221 */ /* 0x008fe20000010000 */
[----:B------:R-:W-:-:S01]  /*1a740*/  FFMA.FTZ R213, R115, R10, -R66 ;  /* 0x0000000a73d57223 */ /* 0x000fc20000010842 */
[----:B----4-:R-:W-:-:S04]  /*1a750*/  FADD.FTZ R43, R31, R80 ;  /* 0x000000501f2b7221 */ /* 0x010fc80000010000 */
[----:B------:R-:W3:Y:S01]  /*1a760*/  MUFU.EX2 R3, R3 ;  /* 0x0000000300037308 */ /* 0x000ee20000000800 */
[----:B0-----:R-:W-:-:S01]  /*1a770*/  FADD.FTZ R78, R68, R41 ;  /* 0x00000029444e7221 */ /* 0x001fc20000010000 */
[----:B------:R-:W-:Y:S01]  /*1a780*/  FFMA.FTZ R54, R21, R10, -R66 ;  /* 0x0000000a15367223 */ /* 0x000fe20000010842 */
[----:B-----5:R-:W-:-:S05]  /*1a790*/  FADD.FTZ R80, R26, R43 ;  /* 0x0000002b1a507221 */ /* 0x020fca0000010000 */
[----:B------:R-:W0:Y:S01]  /*1a7a0*/  MUFU.EX2 R70, R113 ;  /* 0x0000007100467308 */ /* 0x000e220000000800 */
[----:B-1----:R-:W-:-:S01]  /*1a7b0*/  FADD.FTZ R41, R219, R78 ;  /* 0x0000004edb297221 */ /* 0x002fc20000010000 */
[----:B------:R-:W-:Y:S01]  /*1a7c0*/  FFMA.FTZ R109, R109, R10, -R66 ;  /* 0x0000000a6d6d7223 */ /* 0x000fe20000010842 */
[----:B--2---:R-:W-:-:S05]  /*1a7d0*/  FADD.FTZ R43, R35, R80 ;  /* 0x00000050232b7221 */ /* 0x004fca0000010000 */
[----:B------:R-:W1:Y:S01]  /*1a7e0*/  MUFU.EX2 R7, R7 ;  /* 0x0000000700077308 */ /* 0x000e620000000800 */
[----:B------:R-:W-:-:S01]  /*1a7f0*/  FADD.FTZ R78, R52, R41 ;  /* 0x00000029344e7221 */ /* 0x000fc20000010000 */
[----:B------:R-:W-:-:S06]  /*1a800*/  FADD.FTZ R80, R6, R43 ;  /* 0x0000002b06507221 */ /* 0x000fcc0000010000 */
[----:B------:R-:W2:Y:S01]  /*1a810*/  MUFU.EX2 R213, R213 ;  /* 0x000000d500d57308 */ /* 0x000ea20000000800 */
[----:B------:R-:W-:-:S07]  /*1a820*/  FFMA.FTZ R73, R73, R10, -R66 ;  /* 0x0000000a49497223 */ /* 0x000fce0000010842 */
[----:B------:R-:W4:Y:S01]  /*1a830*/  MUFU.EX2 R8, R8 ;  /* 0x0000000800087308 */ /* 0x000f220000000800 */
[----:B------:R-:W-:-:S01]  /*1a840*/  FADD.FTZ R41, R111, R78 ;  /* 0x0000004e6f297221 */ /* 0x000fc20000010000 */
[----:B------:R-:W-:-:S06]  /*1a850*/  FFMA.FTZ R13, R107, R10, -R66 ;  /* 0x0000000a6b0d7223 */ /* 0x000fcc0000010842 */
[----:B------:R-:W5:Y:S01]  /*1a860*/  MUFU.EX2 R54, R54 ;  /* 0x0000003600367308 */ /* 0x000f620000000800 */
[----:B---3--:R-:W-:-:S07]  /*1a870*/  FADD.FTZ R80, R3, R80 ;  /* 0x0000005003507221 */ /* 0x008fce0000010000 */
[----:B------:R-:W3:Y:S01]  /*1a880*/  MUFU.EX2 R11, R11 ;  /* 0x0000000b000b7308 */ /* 0x000ee20000000800 */
[----:B0-----:R-:W-:-:S01]  /*1a890*/  FADD.FTZ R82, R70, R41 ;  /* 0x0000002946527221 */ /* 0x001fc20000010000 */
[----:B------:R-:W-:-:S06]  /*1a8a0*/  FFMA.FTZ R58, R75, R10, -R66 ;  /* 0x0000000a4b3a7223 */ /* 0x000fcc0000010842 */
[----:B------:R-:W0:Y:S01]  /*1a8b0*/  MUFU.EX2 R109, R109 ;  /* 0x0000006d006d7308 */ /* 0x000e220000000800 */
[----:B-1----:R-:W-:-:S01]  /*1a8c0*/  FADD.FTZ R41, R7, R80 ;  /* 0x0000005007297221 */ /* 0x002fc20000010000 */
[----:B------:R-:W-:-:S06]  /*1a8d0*/  @!P2 PRMT R0, RZ, 0x654, R0 ;  /* 0x00000654ff00a816 */ /* 0x000fcc0000000000 */
[----:B------:R-:W1:Y:S01]  /*1a8e0*/  MUFU.EX2 R14, R14 ;  /* 0x0000000e000e7308 */ /* 0x000e620000000800 */
[----:B--2---:R-:W-:-:S01]  /*1a8f0*/  FADD.FTZ R43, R213, R82 ;  /* 0x00000052d52b7221 */ /* 0x004fc20000010000 */
[----:B------:R-:W-:-:S06]  /*1a900*/  FFMA.FTZ R105, R105, R10, -R66 ;  /* 0x0000000a69697223 */ /* 0x000fcc0000010842 */
[----:B------:R-:W2:Y:S01]  /*1a910*/  MUFU.EX2 R72, R73 ;  /* 0x0000004900487308 */ /* 0x000ea20000000800 */
[----:B----4-:R-:W-:-:S01]  /*1a920*/  FADD.FTZ R80, R8, R41 ;  /* 0x0000002908507221 */ /* 0x010fc20000010000 */
[----:B------:R4:W-:Y:S06]  /*1a930*/  @!P2 SYNCS.ARRIVE.TRANS64.RED.A1T0 RZ, [R0+URZ], RZ ;  /* 0x000000ff00ffa9a7 */ /* 0x0009ec000810043f */
        /* <DEDUP_REMOVED lines=10> */
[----:B------:R-:W-:-:S03]  /*1a9e0*/  FFMA.FTZ R205, R95, R10, -R66 ;  /* 0x0000000a5fcd7223 */ /* 0x000fc60000010842 */
[----:B------:R-:W2:Y:S01]  /*1a9f0*/  MUFU.EX2 R15, R15 ;  /* 0x0000000f000f7308 */ /* 0x000ea20000000800 */
[----:B----4-:R-:W-:-:S01]  /*1aa00*/  FFMA.FTZ R0, R93, R10, -R66 ;  /* 0x0000000a5d007223 */ /* 0x010fc20000010842 */
[-CC-:B------:R-:W-:Y:S01]  /*1aa10*/  FFMA.FTZ R125, R125, R10.reuse, -R66.reuse ;  /* 0x0000000a7d7d7223 */ /* 0x180fe20000010842 */
[----:B------:R-:W-:-:S01]  /*1aa20*/  FFMA.FTZ R127, R127, R10, -R66 ;  /* 0x0000000a7f7f7223 */ /* 0x000fc20000010842 */
[-CC-:B------:R-:W-:Y:S01]  /*1aa30*/  FFMA.FTZ R129, R129, R10.reuse, -R66.reuse ;  /* 0x0000000a81817223 */ /* 0x180fe20000010842 */
[----:B------:R-:W-:-:S01]  /*1aa40*/  FFMA.FTZ R89, R89, R10, -R66 ;  /* 0x0000000a59597223 */ /* 0x000fc20000010842 */
[-CC-:B------:R-:W-:Y:S01]  /*1aa50*/  FFMA.FTZ R131, R131, R10.reuse, -R66.reuse ;  /* 0x0000000a83837223 */ /* 0x180fe20000010842 */
[----:B------:R-:W-:-:S01]  /*1aa60*/  FFMA.FTZ R87, R87, R10, -R66 ;  /* 0x0000000a57577223 */ /* 0x000fc20000010842 */
[----:B------:R4:W-:Y:S01]  /*1aa70*/  MUFU.EX2 R50, R37 ;  /* 0x0000002500327308 */ /* 0x0009e20000000800 */
        /* <DEDUP_REMOVED lines=8> */
[----:B----4-:R-:W-:-:S01]  /*1ab00*/  FFMA.FTZ R37, R123, R10, -R66 ;  /* 0x0000000a7b257223 */ /* 0x010fc20000010842 */
[----:B------:R-:W-:Y:S01]  /*1ab10*/  FFMA.FTZ R143, R143, R10, -R66 ;  /* 0x0000000a8f8f7223 */ /* 0x000fe20000010842 */
[----:B-----5:R-:W-:-:S01]  /*1ab20*/  FADD.FTZ R66, R54, R43 ;  /* 0x0000002b36427221 */ /* 0x020fc20000010000 */
[----:B---3--:R-:W-:Y:S01]  /*1ab30*/  FADD.FTZ R41, R11, R80 ;  /* 0x000000500b297221 */ /* 0x008fe20000010000 */
[----:B------:R-:W-:-:S03]  /*1ab40*/  F2FP.SATFINITE.E4M3.F32.PACK_AB_MERGE_C R216, R31, R24, RZ ;  /* 0x000000181fd8723e */ /* 0x000fc600048070ff */
[----:B------:R-:W3:Y:S01]  /*1ab50*/  MUFU.EX2 R20, R20 ;  /* 0x0000001400147308 */ /* 0x000ee20000000800 */
[----:B0-----:R-:W-:-:S01]  /*1ab60*/  FADD.FTZ R31, R109, R66 ;  /* 0x000000426d1f7221 */ /* 0x001fc20000010000 */
[----:B-1----:R-:W-:-:S06]  /*1ab70*/  FADD.FTZ R41, R14, R41 ;  /* 0x000000290e297221 */ /* 0x002fcc0000010000 */
[----:B------:R-:W-:Y:S01]  /*1ab80*/  MUFU.EX2 R57, R57 ;  /* 0x0000003900397308 */ /* 0x000fe20000000800 */
[----:B--2---:R-:W-:-:S01]  /*1ab90*/  FADD.FTZ R24, R72, R31 ;  /* 0x0000001f48187221 */ /* 0x004fc20000010000 */
[----:B------:R-:W-:-:S06]  /*1aba0*/  FADD.FTZ R66, R12, R41 ;  /* 0x000000290c427221 */ /* 0x000fcc0000010000 */
[----:B------:R-:W0:Y:S01]  /*1abb0*/  MUFU.EX2 R105, R105 ;  /* 0x0000006900697308 */ /* 0x000e220000000800 */
[----:B------:R-:W-:Y:S01]  /*1abc0*/  F2FP.SATFINITE.E4M3.F32.PACK_AB_MERGE_C R218, R3, R6, RZ ;  /* 0x0000000603da723e */ /* 0x000fe200048070ff */
[----:B------:R-:W-:-:S06]  /*1abd0*/  FADD.FTZ R3, R13, R24 ;  /* 0x000000180d037221 */ /* 0x000fcc0000010000 */
[----:B------:R-:W1:Y:S01]  /*1abe0*/  MUFU.EX2 R74, R103 ;  /* 0x00000067004a7308 */ /* 0x000e620000000800 */
[----:B------:R-:W-:Y:S01]  /*1abf0*/  F2FP.SATFINITE.E4M3.F32.PACK_AB_MERGE_C R212, R14, R11, RZ ;  /* 0x0000000b0ed4723e */ /* 0x000fe200048070ff */
[----:B------:R-:W-:-:S06]  /*1ac00*/  FADD.FTZ R11, R15, R66 ;  /* 0x000000420f0b7221 */ /* 0x000fcc0000010000 */
[----:B------:R-:W2:Y:S01]  /*1ac10*/  MUFU.EX2 R56, R56 ;  /* 0x0000003800387308 */ /* 0x000ea20000000800 */
[----:B------:R-:W-:-:S01]  /*1ac20*/  FADD.FTZ R14, R58, R3 ;  /* 0x000000033a0e7221 */ /* 0x000fc20000010000 */
[----:B---3--:R-:W-:-:S06]  /*1ac30*/  FADD.FTZ R24, R20, R11 ;  /* 0x0000000b14187221 */ /* 0x008fcc0000010000 */
[----:B------:R-:W3:Y:S08]  /*1ac40*/  MUFU.EX2 R21, R21 ;  /* 0x0000001500157308 */ /* 0x000ef00000000800 */
[----:B------:R-:W4:Y:S01]  /*1ac50*/  MUFU.EX2 R59, R59 ;  /* 0x0000003b003b7308 */ /* 0x000f220000000800 */
[----:B0-----:R-:W-:-:S01]  /*1ac60*/  FADD.FTZ R3, R105, R14 ;  /* 0x0000000e69037221 */ /* 0x001fc20000010000 */
[----:B------:R-:W-:-:S06]  /*1ac70*/  F2FP.SATFINITE.E4M3.F32.PACK_AB_MERGE_C R214, R57, R20, RZ ;  /* 0x0000001439d6723e */ /* 0x000fcc00048070ff */
[----:B------:R-:W0:Y:S01]  /*1ac80*/  MUFU.EX2 R60, R60 ;  /* 0x0000003c003c7308 */ /* 0x000e220000000800 */
[----:B------:R-:W-:-:S07]  /*1ac90*/  FADD.FTZ R57, R57, R24 ;  /* 0x0000001839397221 */ /* 0x000fce0000010000 */
[----:B------:R-:W5:Y:S01]  /*1aca0*/  MUFU.EX2 R40, R40 ;  /* 0x0000002800287308 */ /* 0x000f620000000800 */
[C---:B-1----:R-:W-:Y:S01]  /*1acb0*/  F2FP.SATFINITE.E4M3.F32.PACK_AB_MERGE_C R215, R74.reuse, R105, RZ ;  /* 0x000000694ad7723e */ /* 0x042fe200048070ff */
[----:B------:R-:W-:-:S06]  /*1acc0*/  FADD.FTZ R74, R74, R3 ;  /* 0x000000034a4a7221 */ /* 0x000fcc0000010000 */
[----:B------:R-:W-:Y:S01]  /*1acd0*/  MUFU.EX2 R91, R91 ;  /* 0x0000005b005b7308 */ /* 0x000fe20000000800 */
[----:B--2---:R-:W-:-:S07]  /*1ace0*/  FADD.FTZ R14, R56, R57 ;  /* 0x00000039380e7221 */ /* 0x004fce0000010000 */
[----:B------:R-:W1:Y:S01]  /*1acf0*/  MUFU.EX2 R119, R119 ;  /* 0x0000007700777308 */ /* 0x000e620000000800 */
[----:B---3--:R-:W-:-:S07]  /*1ad00*/  FADD.FTZ R3, R21, R74 ;  /* 0x0000004a15037221 */ /* 0x008fce0000010000 */
[----:B------:R-:W2:Y:S01]  /*1ad10*/  MUFU.EX2 R76, R99 ;  /* 0x00000063004c7308 */ /* 0x000ea20000000800 */
[----:B----4-:R-:W-:-:S07]  /*1ad20*/  FADD.FTZ R11, R59, R14 ;  /* 0x0000000e3b0b7221 */ /* 0x010fce0000010000 */
[----:B------:R-:W3:Y:S01]  /*1ad30*/  MUFU.EX2 R32, R32 ;  /* 0x0000002000207308 */ /* 0x000ee20000000800 */
[----:B0-----:R-:W-:-:S01]  /*1ad40*/  FADD.FTZ R14, R60, R3 ;  /* 0x000000033c0e7221 */ /* 0x001fc20000010000 */
[----:B-----5:R-:W-:-:S06]  /*1ad50*/  FADD.FTZ R20, R40, R11 ;  /* 0x0000000b28147221 */ /* 0x020fcc0000010000 */
[----:B------:R-:W0:Y:S08]  /*1ad60*/  MUFU.EX2 R37, R37 ;  /* 0x0000002500257308 */ /* 0x000e300000000800 */
[----:B------:R-:W4:Y:S01]  /*1ad70*/  MUFU.EX2 R47, R47 ;  /* 0x0000002f002f7308 */ /* 0x000f220000000800 */
[----:B-1----:R-:W-:-:S01]  /*1ad80*/  FADD.FTZ R3, R119, R14 ;  /* 0x0000000e77037221 */ /* 0x002fc20000010000 */
[----:B------:R-:W-:-:S06]  /*1ad90*/  F2FP.SATFINITE.E4M3.F32.PACK_AB_MERGE_C R208, R91, R40, RZ ;  /* 0x000000285bd0723e */ /* 0x000fcc00048070ff */
[----:B------:R-:W1:Y:S01]  /*1ada0*/  MUFU.EX2 R62, R62 ;  /* 0x0000003e003e7308 */ /* 0x000e620000000800 */
[----:B------:R-:W-:-:S07]  /*1adb0*/  FADD.FTZ R91, R91, R20 ;  /* 0x000000145b5b7221 */ /* 0x000fce0000010000 */
[----:B------:R-:W5:Y:S01]  /*1adc0*/  MUFU.EX2 R36, R36 ;  /* 0x0000002400247308 */ /* 0x000f620000000800 */
[C---:B--2---:R-:W-:Y:S01]  /*1add0*/  F2FP.SATFINITE.E4M3.F32.PACK_AB_MERGE_C R209, R76.reuse, R119, RZ ;  /* 0x000000774cd1723e */ /* 0x044fe200048070ff */
[----:B------:R-:W-:-:S06]  /*1ade0*/  FADD.FTZ R76, R76, R3 ;  /* 0x000000034c4c7221 */ /* 0x000fcc0000010000 */
[----:B------:R-:W-:Y:S01]  /*1adf0*/  MUFU.EX2 R81, R81 ;  /* 0x0000005100517308 */ /* 0x000fe20000000800 */
[----:B---3--:R-:W-:-:S07]  /*1ae00*/  FADD.FTZ R14, R32, R91 ;  /* 0x0000005b200e7221 */ /* 0x008fce0000010000 */
[----:B------:R-:W2:Y:S01]  /*1ae10*/  MUFU.EX2 R39, R39 ;  /* 0x0000002700277308 */ /* 0x000ea20000000800 */
[----:B------:R-:W-:Y:S01]  /*1ae20*/  F2FP.SATFINITE.E4M3.F32.PACK_AB_MERGE_C R212, R8, R7, R212 ;  /* 0x0000000708d4723e */ /* 0x000fe200048070d4 */
[----:B0-----:R-:W-:-:S06]  /*1ae30*/  FADD.FTZ R3, R37, R76 ;  /* 0x0000004c25037221 */ /* 0x001fcc0000010000 */
[----:B------:R-:W0:Y:S01]  /*1ae40*/  MUFU.EX2 R64, R64 ;  /* 0x0000004000407308 */ /* 0x000e220000000800 */
[----:B----4-:R-:W-:-:S07]  /*1ae50*/  FADD.FTZ R7, R47, R14 ;  /* 0x0000000e2f077221 */ /* 0x010fce0000010000 */
[----:B------:R-:W3:Y:S01]  /*1ae60*/  MUFU.EX2 R34, R34 ;  /* 0x0000002200227308 */ /* 0x000ee20000000800 */
[----:B------:R-:W-:Y:S01]  /*1ae70*/  F2FP.SATFINITE.E4M3.F32.PACK_AB_MERGE_C R214, R15, R12, R214 ;  /* 0x0000000c0fd6723e */ /* 0x000fe200048070d6 */
[----:B-1----:R-:W-:-:S06]  /*1ae80*/  FADD.FTZ R12, R62, R3 ;  /* 0x000000033e0c7221 */ /* 0x002fcc0000010000 */
[----:B------:R-:W1:Y:S01]  /*1ae90*/  MUFU.EX2 R205, R205 ;  /* 0x000000cd00cd7308 */ /* 0x000e620000000800 */
[----:B-----5:R-:W-:-:S07]  /*1aea0*/  FADD.FTZ R14, R36, R7 ;  /* 0x00000007240e7221 */ /* 0x020fce0000010000 */
[----:B------:R-:W4:Y:S01]  /*1aeb0*/  MUFU.EX2 R77, R77 ;  /* 0x0000004d004d7308 */ /* 0x000f220000000800 */
[----:B--2---:R-:W-:-:S01]  /*1aec0*/  FADD.FTZ R3, R39, R12 ;  /* 0x0000000c27037221 */ /* 0x004fc20000010000 */
[----:B------:R-:W-:-:S06]  /*1aed0*/  F2FP.SATFINITE.E4M3.F32.PACK_AB_MERGE_C R210, R81, R36, RZ ;  /* 0x0000002451d2723e */ /* 0x000fcc00048070ff */
[----:B------:R-:W2:Y:S01]  /*1aee0*/  MUFU.EX2 R0, R0 ;  /* 0x0000000000007308 */ /* 0x000ea20000000800 */
[----:B------:R-:W-:-:S07]  /*1aef0*/  FADD.FTZ R81, R81, R14 ;  /* 0x0000000e51517221 */ /* 0x000fce0000010000 */
[----:B------:R-:W5:Y:S01]  /*1af00*/  MUFU.EX2 R38, R38 ;  /* 0x0000002600267308 */ /* 0x000f620000000800 */
[C---:B0-----:R-:W-:Y:S01]  /*1af10*/  F2FP.SATFINITE.E4M3.F32.PACK_AB_MERGE_C R211, R64.reuse, R39, RZ ;  /* 0x0000002740d3723e */ /* 0x041fe200048070ff */
[----:B------:R-:W-:-:S06]  /*1af20*/  FADD.FTZ R64, R64, R3 ;  /* 0x0000000340407221 */ /* 0x000fcc0000010000 */
[----:B------:R-:W-:Y:S01]  /*1af30*/  MUFU.EX2 R69, R69 ;  /* 0x0000004500457308 */ /* 0x000fe20000000800 */
[----:B---3--:R-:W-:-:S07]  /*1af40*/  FADD.FTZ R14, R34, R81 ;  /* 0x00000051220e7221 */ /* 0x008fce0000010000 */
[----:B------:R-:W0:Y:S01]  /*1af50*/  MUFU.EX2 R125, R125 ;  /* 0x0000007d007d7308 */ /* 0x000e220000000800 */
[----:B-1----:R-:W-:-:S07]  /*1af60*/  FADD.FTZ R3, R205, R64 ;  /* 0x00000040cd037221 */ /* 0x002fce0000010000 */
[----:B------:R-:W1:Y:S01]  /*1af70*/  MUFU.EX2 R78, R127 ;  /* 0x0000007f004e7308 */ /* 0x000e620000000800 */
[----:B----4-:R-:W-:-:S07]  /*1af80*/  FADD.FTZ R7, R77, R14 ;  /* 0x0000000e4d077221 */ /* 0x010fce0000010000 */
[----:B------:R-:W3:Y:S01]  /*1af90*/  MUFU.EX2 R42, R42 ;  /* 0x0000002a002a7308 */ /* 0x000ee20000000800 */
[----:B--2---:R-:W-:-:S01]  /*1afa0*/  FADD.FTZ R14, R0, R3 ;  /* 0x00000003000e7221 */ /* 0x004fc20000010000 */
[----:B------:R-:W-:-:S06]  /*1afb0*/  F2FP.SATFINITE.E4M3.F32.PACK_AB_MERGE_C R216, R27, R4, R216 ;  /* 0x000000041bd8723e */ /* 0x000fcc00048070d8 */
[----:B------:R-:W2:Y:S01]  /*1afc0*/  MUFU.EX2 R129, R129 ;  /* 0x0000008100817308 */ /* 0x000ea20000000800 */
[----:B-----5:R-:W-:-:S07]  /*1afd0*/  FADD.FTZ R20, R38, R7 ;  /* 0x0000000726147221 */ /* 0x020fce0000010000 */
[----:B------:R-:W4:Y:S01]  /*1afe0*/  MUFU.EX2 R53, R53 ;  /* 0x0000003500357308 */ /* 0x000f220000000800 */
[----:B0-----:R-:W-:-:S01]  /*1aff0*/  FADD.FTZ R3, R125, R14 ;  /* 0x0000000e7d037221 */ /* 0x001fc20000010000 */
[----:B------:R-:W-:-:S06]  /*1b000*/  F2FP.SATFINITE.E4M3.F32.PACK_AB_MERGE_C R204, R69, R38, RZ ;  /* 0x0000002645cc723e */ /* 0x000fcc00048070ff */
[----:B------:R-:W-:Y:S01]  /*1b010*/  MUFU.EX2 R44, R44 ;  /* 0x0000002c002c7308 */ /* 0x000fe20000000800 */
[----:B------:R-:W-:-:S01]  /*1b020*/  FADD.FTZ R69, R69, R20 ;  /* 0x0000001445457221 */ /* 0x000fc20000010000 */
[----:B------:R-:W0:Y:S06]  /*1b030*/  @P0 LDC R24, c[0x0][0x44c] ;  /* 0x00011300ff180b82 */ /* 0x000e2c0000000800 */
[----:B------:R-:W-:Y:S08]  /*1b040*/  MUFU.EX2 R45, R45 ;  /* 0x0000002d002d7308 */ /* 0x000ff00000000800 */
[----:B------:R-:W5:Y:S01]  /*1b050*/  MUFU.EX2 R6, R89 ;  /* 0x0000005900067308 */ /* 0x000f620000000800 */
[C---:B-1----:R-:W-:Y:S01]  /*1b060*/  F2FP.SATFINITE.E4M3.F32.PACK_AB_MERGE_C R125, R78.reuse, R125, RZ ;  /* 0x0000007d4e7d723e */ /* 0x042fe200048070ff */
[----:B------:R-:W-:-:S06]  /*1b070*/  FADD.FTZ R78, R78, R3 ;  /* 0x000000034e4e7221 */ /* 0x000fcc0000010000 */
[----:B------:R-:W-:Y:S01]  /*1b080*/  MUFU.EX2 R131, R131 ;  /* 0x0000008300837308 */ /* 0x000fe20000000800 */
[----:B---3--:R-:W-:-:S07]  /*1b090*/  FADD.FTZ R14, R42, R69 ;  /* 0x000000452a0e7221 */ /* 0x008fce0000010000 */
[----:B------:R-:W1:Y:S01]  /*1b0a0*/  MUFU.EX2 R4, R87 ;  /* 0x0000005700047308 */ /* 0x000e620000000800 */
[----:B------:R-:W-:Y:S01]  /*1b0b0*/  F2FP.SATFINITE.E4M3.F32.PACK_AB_MERGE_C R218, R35, R26, R218 ;  /* 0x0000001a23da723e */ /* 0x000fe200048070da */
[----:B--2---:R-:W-:Y:S01]  /*1b0c0*/  FADD.FTZ R3, R129, R78 ;  /* 0x0000004e81037221 */ /* 0x004fe20000010000 */
[----:B------:R-:W2:Y:S05]  /*1b0d0*/  @P0 LDC R26, c[0x0][0x450] ;  /* 0x00011400ff1a0b82 */ /* 0x000eaa0000000800 */
[----:B------:R-:W3:Y:S01]  /*1b0e0*/  MUFU.EX2 R46, R46 ;  /* 0x0000002e002e7308 */ /* 0x000ee20000000800 */
[----:B----4-:R-:W-:-:S01]  /*1b0f0*/  FADD.FTZ R7, R53, R14 ;  /* 0x0000000e35077221 */ /* 0x010fc20000010000 */
[----:B-----5:R-:W-:Y:S01]  /*1b100*/  FADD.FTZ R14, R6, R3 ;  /* 0x00000003060e7221 */ /* 0x020fe20000010000 */
[----:B------:R-:W-:-:S05]  /*1b110*/  F2FP.SATFINITE.E4M3.F32.PACK_AB_MERGE_C R206, R45, R44, RZ ;  /* 0x0000002c2dce723e */ /* 0x000fca00048070ff */
[----:B------:R-:W4:Y:S01]  /*1b120*/  MUFU.EX2 R133, R133 ;  /* 0x0000008500857308 */ /* 0x000f220000000800 */
[----:B------:R-:W-:-:S07]  /*1b130*/  FADD.FTZ R44, R44, R7 ;  /* 0x000000072c2c7221 */ /* 0x000fce0000010000 */
[----:B------:R-:W5:Y:S01]  /*1b140*/  MUFU.EX2 R5, R5 ;  /* 0x0000000500057308 */ /* 0x000f620000000800 */
[----:B-1----:R-:W-:Y:S01]  /*1b150*/  F2FP.SATFINITE.E4M3.F32.PACK_AB_MERGE_C R207, R4, R131, RZ ;  /* 0x0000008304cf723e */ /* 0x002fe200048070ff */
[----:B------:R-:W-:-:S06]  /*1b160*/  FADD.FTZ R131, R131, R14 ;  /* 0x0000000e83837221 */ /* 0x000fcc0000010000 */
[----:B------:R-:W-:Y:S01]  /*1b170*/  MUFU.EX2 R29, R29 ;  /* 0x0000001d001d7308 */ /* 0x000fe20000000800 */
[----:B------:R-:W-:-:S07]  /*1b180*/  FADD.FTZ R45, R45, R44 ;  /* 0x0000002c2d2d7221 */ /* 0x000fce0000010000 */
[----:B------:R-:W1:Y:S08]  /*1b190*/  MUFU.EX2 R48, R48 ;  /* 0x0000003000307308 */ /* 0x000e700000000800 */
[----:B------:R-:W2:Y:S01]  /*1b1a0*/  MUFU.EX2 R8, R83 ;  /* 0x0000005300087308 */ /* 0x000ea20000000800 */
[----:B------:R-:W-:Y:S01]  /*1b1b0*/  F2FP.SATFINITE.E4M3.F32.PACK_AB_MERGE_C R207, R6, R129, R207 ;  /* 0x0000008106cf723e */ /* 0x000fe200048070cf */
[----:B------:R-:W-:-:S06]  /*1b1c0*/  FADD.FTZ R4, R4, R131 ;  /* 0x0000008304047221 */ /* 0x000fcc0000010000 */
[----:B------:R-:W2:Y:S01]  /*1b1d0*/  MUFU.EX2 R135, R135 ;  /* 0x0000008700877308 */ /* 0x000ea20000000800 */
[----:B---3--:R-:W-:-:S01]  /*1b1e0*/  FADD.FTZ R6, R46, R45 ;  /* 0x0000002d2e067221 */ /* 0x008fc20000010000 */
[----:B----4-:R-:W-:-:S06]  /*1b1f0*/  FADD.FTZ R3, R133, R4 ;  /* 0x0000000485037221 */ /* 0x010fcc0000010000 */
[----:B------:R-:W3:Y:S01]  /*1b200*/  MUFU.EX2 R12, R137 ;  /* 0x00000089000c7308 */ /* 0x000ee20000000800 */
[----:B-----5:R-:W-:-:S01]  /*1b210*/  FADD.FTZ R6, R5, R6 ;  /* 0x0000000605067221 */ /* 0x020fc20000010000 */
[----:B0-----:R-:W-:-:S06]  /*1b220*/  @P0 IMAD.HI.U32 R11, R235, R24, RZ ;  /* 0x00000018eb0b0227 */ /* 0x001fcc00078e00ff */
[----:B------:R-:W0:Y:S01]  /*1b230*/  MUFU.EX2 R25, R25 ;  /* 0x0000001900197308 */ /* 0x000e220000000800 */
[----:B-1----:R-:W-:Y:S01]  /*1b240*/  F2FP.SATFINITE.E4M3.F32.PACK_AB_MERGE_C R7, R48, R29, RZ ;  /* 0x0000001d3007723e */ /* 0x002fe200048070ff */
[----:B--2---:R-:W-:Y:S01]  /*1b250*/  FADD.FTZ R14, R8, R3 ;  /* 0x00000003080e7221 */ /* 0x004fe20000010000 */
[----:B------:R-:W-:-:S01]  /*1b260*/  FADD.FTZ R29, R29, R6 ;  /* 0x000000061d1d7221 */ /* 0x000fc20000010000 */
[----:B------:R-:W-:Y:S01]  /*1b270*/  IMAD.MOV.U32 R20, RZ, RZ, R235 ;  /* 0x000000ffff147224 */ /* 0x000fe200078e00eb */
[----:B------:R-:W-:-:S03]  /*1b280*/  @P0 SHF.R.U32.HI R20, RZ, R26, R11 ;  /* 0x0000001aff140219 */ /* 0x000fc6000001160b */
[----:B------:R-:W1:Y:S01]  /*1b290*/  MUFU.EX2 R33, R33 ;  /* 0x0000002100217308 */ /* 0x000e620000000800 */
[----:B------:R-:W-:-:S01]  /*1b2a0*/  FADD.FTZ R3, R135, R14 ;  /* 0x0000000e87037221 */ /* 0x000fc20000010000 */
[----:B------:R-:W-:Y:S01]  /*1b2b0*/  FADD.FTZ R48, R48, R29 ;  /* 0x0000001d30307221 */ /* 0x000fe20000010000 */
[----:B---3--:R-:W-:Y:S02]  /*1b2c0*/  F2FP.SATFINITE.E4M3.F32.PACK_AB_MERGE_C R135, R12, R135, RZ ;  /* 0x000000870c87723e */ /* 0x008fe400048070ff */
[----:B------:R-:W-:Y:S01]  /*1b2d0*/  IADD3 R6, R20, R104, -R237 ;  /* 0x0000006814067210 */ /* 0x000fe20007ffe8ed */
[----:B------:R-:W-:-:S01]  /*1b2e0*/  FADD.FTZ R12, R12, R3 ;  /* 0x000000030c0c7221 */ /* 0x000fc20000010000 */
[----:B0-----:R-:W-:-:S03]  /*1b2f0*/  FADD.FTZ R3, R25, R48 ;  /* 0x0000003019037221 */ /* 0x001fc60000010000 */
[----:B------:R-:W-:-:S04]  /*1b300*/  IMAD.HI R11, R6, 0x66666667, RZ ;  /* 0x66666667060b7827 */ /* 0x000fc800078e02ff */
[----:B------:R-:W-:-:S01]  /*1b310*/  FADD.FTZ R6, R50, R3 ;  /* 0x0000000332067221 */ /* 0x000fc20000010000 */
[----:B------:R-:W0:Y:S01]  /*1b320*/  MUFU.EX2 R139, R139 ;  /* 0x0000008b008b7308 */ /* 0x000e220000000800 */
[----:B------:R-:W-:Y:S02]  /*1b330*/  F2FP.SATFINITE.E4M3.F32.PACK_AB_MERGE_C R205, R0, R205, R125 ;  /* 0x000000cd00cd723e */ /* 0x000fe4000480707d */
[----:B-1----:R-:W-:Y:S01]  /*1b340*/  FADD.FTZ R3, R33, R6 ;  /* 0x0000000621037221 */ /* 0x002fe20000010000 */
[----:B------:R-:W-:-:S04]  /*1b350*/  SHF.R.U32.HI R6, RZ, 0x1f, R11 ;  /* 0x0000001fff067819 */ /* 0x000fc8000001160b */
[----:B------:R-:W1:Y:S01]  /*1b360*/  MUFU.EX2 R0, R79 ;  /* 0x0000004f00007308 */ /* 0x000e620000000800 */
[----:B------:R-:W-:Y:S01]  /*1b370*/  LEA.HI.SX32 R14, R11, R6, 0x1a ;  /* 0x000000060b0e7211 */ /* 0x000fe200078fd2ff */
[----:B------:R-:W-:-:S03]  /*1b380*/  VIADD R6, R159, 0xfffffffe ;  /* 0xfffffffe9f067836 */ /* 0x000fc60000000000 */
[----:B------:R-:W-:-:S03]  /*1b390*/  VIMNMX R14, RZ, R14, !PT ;  /* 0x0000000eff0e7248 */ /* 0x000fc60007fe0100 */
[----:B------:R-:W2:Y:S01]  /*1b3a0*/  MUFU.EX2 R28, R28 ;  /* 0x0000001c001c7308 */ /* 0x000ea20000000800 */
[----:B------:R-:W-:-:S07]  /*1b3b0*/  ISETP.GE.AND P2, PT, R6, R14, PT ;  /* 0x0000000e0600720c */ /* 0x000fce0003f46270 */
[----:B------:R-:W-:Y:S08]  /*1b3c0*/  MUFU.EX2 R141, R141 ;  /* 0x0000008d008d7308 */ /* 0x000ff00000000800 */
[----:B------:R-:W3:Y:S01]  /*1b3d0*/  MUFU.EX2 R4, R143 ;  /* 0x0000008f00047308 */ /* 0x000ee20000000800 */
[----:B------:R-:W-:Y:S01]  /*1b3e0*/  F2FP.SATFINITE.E4M3.F32.PACK_AB_MERGE_C R200, R5, R46, R7 ;  /* 0x0000002e05c8723e */ /* 0x000fe20004807007 */
[----:B0-----:R-:W-:Y:S01]  /*1b3f0*/  FADD.FTZ R5, R139, R12 ;  /* 0x0000000c8b057221 */ /* 0x001fe20000010000 */
[----:B------:R-:W-:-:S03]  /*1b400*/  F2FP.SATFINITE.E4M3.F32.PACK_AB_MERGE_C R201, R8, R133, R135 ;  /* 0x0000008508c9723e */ /* 0x000fc60004807087 */
[----:B-1----:R-:W-:Y:S01]  /*1b410*/  FADD.FTZ R8, R0, R5 ;  /* 0x0000000500087221 */ /* 0x002fe20000010000 */
[----:B------:R-:W-:Y:S02]  /*1b420*/  F2FP.SATFINITE.E4M3.F32.PACK_AB_MERGE_C R51, R68, R51, RZ ;  /* 0x000000334433723e */ /* 0x000fe400048070ff */
[----:B------:R-:W-:Y:S02]  /*1b430*/  F2FP.SATFINITE.E4M3.F32.PACK_AB_MERGE_C R70, R70, R111, RZ ;  /* 0x0000006f4646723e */ /* 0x000fe400048070ff */
[----:B------:R-:W-:Y:S02]  /*1b440*/  F2FP.SATFINITE.E4M3.F32.PACK_AB_MERGE_C R72, R72, R109, RZ ;  /* 0x0000006d4848723e */ /* 0x000fe400048070ff */
[----:B--2---:R-:W-:Y:S02]  /*1b450*/  F2FP.SATFINITE.E4M3.F32.PACK_AB_MERGE_C R7, R28, R33, RZ ;  /* 0x000000211c07723e */ /* 0x004fe400048070ff */
[----:B---3--:R-:W-:Y:S01]  /*1b460*/  F2FP.SATFINITE.E4M3.F32.PACK_AB_MERGE_C R5, R4, R141, RZ ;  /* 0x0000008d0405723e */ /* 0x008fe200048070ff */
[----:B------:R-:W-:Y:S01]  /*1b470*/  FADD.FTZ R141, R141, R8 ;  /* 0x000000088d8d7221 */ /* 0x000fe20000010000 */
[----:B------:R-:W-:Y:S01]  /*1b480*/  F2FP.SATFINITE.E4M3.F32.PACK_AB_MERGE_C R217, R30, R217, R51 ;  /* 0x000000d91ed9723e */ /* 0x000fe20004807033 */
[----:B------:R-:W-:Y:S01]  /*1b490*/  FADD.FTZ R3, R28, R3 ;  /* 0x000000031c037221 */ /* 0x000fe20000010000 */
[----:B------:R-:W-:-:S02]  /*1b4a0*/  F2FP.SATFINITE.E4M3.F32.PACK_AB_MERGE_C R219, R52, R219, R70 ;  /* 0x000000db34db723e */ /* 0x000fc40004807046 */
[----:B------:R-:W-:Y:S02]  /*1b4b0*/  CS2R R118, SRZ ;  /* 0x0000000000767805 */ /* 0x000fe4000001ff00 */
[----:B------:R-:W-:Y:S02]  /*1b4c0*/  F2FP.SATFINITE.E4M3.F32.PACK_AB_MERGE_C R213, R54, R213, R72 ;  /* 0x000000d536d5723e */ /* 0x000fe40004807048 */
[----:B------:R-:W-:Y:S02]  /*1b4d0*/  CS2R R116, SRZ ;  /* 0x0000000000747805 */ /* 0x000fe4000001ff00 */
[----:B------:R-:W-:Y:S02]  /*1b4e0*/  F2FP.SATFINITE.E4M3.F32.PACK_AB_MERGE_C R215, R58, R13, R215 ;  /* 0x0000000d3ad7723e */ /* 0x000fe400048070d7 */
[----:B------:R-:W-:Y:S02]  /*1b4f0*/  CS2R R114, SRZ ;  /* 0x0000000000727805 */ /* 0x000fe4000001ff00 */
        /* <DEDUP_REMOVED lines=14> */
[----:B------:R-:W-:Y:S01]  /*1b5e0*/  F2FP.SATFINITE.E4M3.F32.PACK_AB_MERGE_C R203, R0, R139, R5 ;  /* 0x0000008b00cb723e */ /* 0x000fe20004807005 */
[----:B------:R-:W-:Y:S01]  /*1b5f0*/  FADD.FTZ R0, R4, R141 ;  /* 0x0000008d04007221 */ /* 0x000fe20000010000 */
        /* <DEDUP_REMOVED lines=38> */
[----:B------:R-:W-:Y:S06]  /*1b860*/  @!P2 BRA `(.L_x_2535) ;  /* 0x000000480078a947 */ /* 0x000fec0003800000 */
[----:B------:R-:W-:Y:S01]  /*1b870*/  MOV R4, R121 ;  /* 0x0000007900047202 */ /* 0x000fe20000000f00 */
[----:B------:R-:W-:Y:S02]  /*1b880*/  IMAD.MOV.U32 R5, RZ, RZ, R120 ;  /* 0x000000ffff057224 */ /* 0x000fe400078e0078 */
[----:B------:R-:W-:Y:S02]  /*1b890*/  IMAD.MOV.U32 R7, RZ, RZ, R222 ;  /* 0x000000ffff077224 */ /* 0x000fe400078e00de */
[----:B------:R-:W-:-:S07]  /*1b8a0*/  IMAD.MOV.U32 R119, RZ, RZ, RZ ;  /* 0x000000ffff777224 */ /* 0x000fce00078e00ff */
.L_x_2546:
        /* <DEDUP_REMOVED lines=8> */
.L_x_2537:
        /* <DEDUP_REMOVED lines=8> */
.L_x_2538:
[----:B------:R-:W-:Y:S04]  /*1b9b0*/  BSSY B0, `(.L_x_2536) ;  /* 0x0000004000007945 */ /* 0x000fe80003800000 */
[----:B-1----:R-:W-:Y:S05]  /*1b9c0*/  @P3 BRA `(.L_x_2539) ;  /* 0x0000000000083947 */ /* 0x002fea0003800000 */
[----:B------:R-:W1:Y:S02]  /*1b9d0*/  SYNCS.PHASECHK.TRANS64.TRYWAIT P3, [R11+URZ+0x33430], R8 ;  /* 0x033430080b0075a7 */ /* 0x000e64000806017f */
[----:B-1----:R-:W-:Y:S05]  /*1b9e0*/  @!P3 BRA `(.L_x_2540) ;  /* 0x000001440094b947 */ /* 0x002fea0003800000 */
.L_x_2539:
[----:B------:R-:W-:Y:S05]  /*1b9f0*/  BSYNC B0 ;  /* 0x0000000000007941 */ /* 0x000fea0003800000 */
.L_x_2536:
[----:B01----:R-:W0:Y:S01]  /*1ba00*/  S2R R8, SR_TID.X ;  /* 0x0000000000087919 */ /* 0x003e220000002100 */
[----:B------:R-:W-:Y:S05]  /*1ba10*/  WARPSYNC.ALL ;  /* 0x0000000000007948 */ /* 0x000fea0003800000 */
[----:B------:R-:W-:Y:S01]  /*1ba20*/  IMAD.MOV.U32 R11, RZ, RZ, -0x7fffffe0 ;  /* 0x80000020ff0b7424 */ /* 0x000fe200078e00ff */
[----:B------:R-:W-:Y:S01]  /*1ba30*/  UMOV UR48, UR24 ;  /* 0x0000001800307c82 */ /* 0x000fe20008000000 */
[----:B------:R-:W-:Y:S01]  /*1ba40*/  UMOV UR49, UR25 ;  /* 0x0000001900317c82 */ /* 0x000fe20008000000 */
[----:B------:R-:W-:Y:S01]  /*1ba50*/  IMAD.MOV.U32 R121, RZ, RZ, -0x7fffffe0 ;  /* 0x80000020ff797424 */ /* 0x000fe200078e00ff */
[----:B------:R-:W-:Y:S01]  /*1ba60*/  UMOV UR44, UR24 ;  /* 0x00000018002c7c82 */ /* 0x000fe20008000000 */
[----:B------:R-:W-:Y:S01]  /*1ba70*/  R2UR UR51, R11 ;  /* 0x000000000b3372ca */ /* 0x000fe200000e0000 */
[----:B------:R-:W-:Y:S01]  /*1ba80*/  UMOV UR45, UR25 ;  /* 0x00000019002d7c82 */ /* 0x000fe20008000000 */
[----:B------:R-:W-:Y:S01]  /*1ba90*/  IMAD.MOV.U32 R13, RZ, RZ, -0x7fffffe0 ;  /* 0x80000020ff0d7424 */ /* 0x000fe200078e00ff */
[----:B------:R-:W-:Y:S01]  /*1baa0*/  R2UR UR47, R121 ;  /* 0x00000000792f72ca */ /* 0x000fe200000e0000 */
[----:B------:R-:W-:Y:S01]  /*1bab0*/  UMOV UR32, UR24 ;  /* 0x0000001800207c82 */ /* 0x000fe20008000000 */
[----:B------:R-:W-:Y:S01]  /*1bac0*/  MOV R21, 0x80000020 ;  /* 0x8000002000157802 */ /* 0x000fe20000000f00 */
        /* <DEDUP_REMOVED lines=8> */
[----:B------:R-:W-:Y:S01]  /*1bb50*/  IMAD.MOV.U32 R11, RZ, RZ, -0x7fffffe0 ;  /* 0x80000020ff0b7424 */ /* 0x000fe200078e00ff */
[----:B------:R-:W-:-:S02]  /*1bb60*/  MOV R13, 0x80000020 ;  /* 0x80000020000d7802 */ /* 0x000fc40000000f00 */
        /* <DEDUP_REMOVED lines=9> */
[C---:B------:R-:W-:Y:S01]  /*1bc00*/  VIADD R20, R10.reuse, 0x180 ;  /* 0x000001800a147836 */ /* 0x040fe20000000000 */
[----:B------:R-:W-:Y:S02]  /*1bc10*/  IADD3 R12, R10, 0x100, RZ ;  /* 0x000001000a0c7810 */ /* 0x000fe40007ffe0ff */
[----:B------:R-:W-:Y:S01]  /*1bc20*/  R2UR UR46, R120 ;  /* 0x00000000782e72ca */ /* 0x000fe200000e0000 */
[----:B------:R-:W-:Y:S01]  /*1bc30*/  VIADD R120, R10, 0x200 ;  /* 0x000002000a787836 */ /* 0x000fe20000000000 */
[----:B------:R-:W-:Y:S01]  /*1bc40*/  R2UR UR26, R12 ;  /* 0x000000000c1a72ca */ /* 0x000fe200000e0000 */
[----:B------:R-:W-:Y:S01]  /*1bc50*/  VIADD R12, R10, 0x2 ;  /* 0x000000020a0c7836 */ /* 0x000fe20000000000 */
[----:B------:R-:W-:Y:S01]  /*1bc60*/  R2UR UR34, R20 ;  /* 0x00000000142272ca */ /* 0x000fe200000e0000 */
[----:B------:R-:W-:Y:S01]  /*1bc70*/  WARPGROUP.ARRIVE ;  /* 0x00000000000079c5 */ /* 0x000fe20000000000 */
[----:B------:R-:W-:Y:S01]  /*1bc80*/  R2UR UR30, R120 ;  /* 0x00000000781e72ca */ /* 0x000fe200000e0000 */
[----:B------:R-:W-:Y:S01]  /*1bc90*/  VIADD R20, R10, 0x82 ;  /* 0x000000820a147836 */ /* 0x000fe20000000000 */
[----:B------:R-:W-:Y:S01]  /*1bca0*/  R2UR UR6, R12 ;  /* 0x000000000c0672ca */ /* 0x000fe200000e0000 */
[----:B------:R-:W-:-:S02]  /*1bcb0*/  VIADD R12, R10, 0x102 ;  /* 0x000001020a0c7836 */ /* 0x000fc40000000000 */
        /* <DEDUP_REMOVED lines=14> */
[----:B------:R-:W-:Y:S02]  /*1bda0*/  WARPGROUP.DEPBAR.LE gsb0, 0x0 ;  /* 0x00008000000079c5 */ /* 0x000fe40000010000 */
[----:B------:R-:W-:-:S06]  /*1bdb0*/  WARPGROUP.ARRIVE ;  /* 0x00000000000079c5 */ /* 0x000fcc0000000000 */
[----:B------:R-:W-:Y:S03]  /*1bdc0*/  QGMMA.64x32x32.F32.E4M3.E4M3 R152, gdesc[UR24], RZ, !UPT, gsb0 ;  /* 0x00600000189879f3 */ /* 0x000fe6000c0008ff */
[----:B------:R-:W-:Y:S02]  /*1bdd0*/  WARPGROUP.DEPBAR.LE gsb0, 0x0 ;  /* 0x00008000000079c5 */ /* 0x000fe40000010000 */
[----:B------:R-:W-:-:S06]  /*1bde0*/  WARPGROUP.ARRIVE ;  /* 0x00000000000079c5 */ /* 0x000fcc0000000000 */
[----:B------:R-:W-:Y:S01]  /*1bdf0*/  QGMMA.64x32x32.F32.E4M3.E4M3 R136, gdesc[UR32], RZ, !UPT, gsb0 ;  /* 0x00600000208879f3 */ /* 0x000fe2000c0008ff */
[----:B------:R-:W-:Y:S01]  /*1be00*/  UMOV UR32, UR4 ;  /* 0x0000000400207c82 */ /* 0x000fe20008000000 */
[----:B------:R-:W-:Y:S01]  /*1be10*/  UMOV UR33, UR5 ;  /* 0x0000000500217c82 */ /* 0x000fe20008000000 */
        /* <DEDUP_REMOVED lines=37> */
[----:B------:R-:W-:Y:S01]  /*1c070*/  VIADD R12, R10, 0x380 ;  /* 0x000003800a0c7836 */ /* 0x000fe20000000000 */
[----:B------:R-:W-:Y:S01]  /*1c080*/  MOV R13, 0x80000020 ;  /* 0x80000020000d7802 */ /* 0x000fe20000000f00 */
        /* <DEDUP_REMOVED lines=126> */
[C---:B------:R-:W-:Y:S02]  /*1c870*/  VIADD R12, R10.reuse, 0x682 ;  /* 0x000006820a0c7836 */ /* 0x040fe40000000000 */
[----:B------:R-:W-:Y:S02]  /*1c880*/  IMAD.MOV.U32 R13, RZ, RZ, -0x7fffffe0 ;  /* 0x80000020ff0d7424 */ /* 0x000fe400078e00ff */
[----:B------:R-:W-:Y:S01]  /*1c890*/  VIADD R10, R10, 0x702 ;  /* 0x000007020a0a7836 */ /* 0x000fe20000000000 */
[----:B------:R-:W-:-:S02]  /*1c8a0*/  WARPGROUP.DEPBAR.LE gsb0, 0x0 ;  /* 0x00008000000079c5 */ /* 0x000fc40000010000 */
        /* <DEDUP_REMOVED lines=32> */
.L_x_2542:
[----:B------:R-:W-:Y:S02]  /*1cab0*/  SHF.L.U32 R7, R7, 0x1f, RZ ;  /* 0x0000001f07077819 */ /* 0x000fe400000006ff */
[----:B------:R-:W-:-:S04]  /*1cac0*/  LEA R10, R221, R16, 0x3 ;  /* 0x00000010dd0a7211 */ /* 0x000fc800078e18ff */
[----:B------:R0:W1:Y:S01]  /*1cad0*/  SYNCS.PHASECHK.TRANS64.TRYWAIT P2, [R10+URZ+0x33450], R7 ;  /* 0x033450070a0075a7 */ /* 0x000062000804017f */
[----:B------:R-:W-:Y:S05]  /*1cae0*/  @!P1 BRA `(.L_x_2543) ;  /* 0x0000000000049947 */ /* 0x000fea0003800000 */
[----:B------:R-:W-:Y:S01]  /*1caf0*/  BPT.TRAP 0x1 ;  /* 0x000000040000795c */ /* 0x000fe20000300000 */
.L_x_2543:
[----:B-1----:R-:W-:Y:S05]  /*1cb00*/  @P2 BRA `(.L_x_2541) ;  /* 0x0000000000082947 */ /* 0x002fea0003800000 */
[----:B------:R-:W1:Y:S02]  /*1cb10*/  SYNCS.PHASECHK.TRANS64.TRYWAIT P2, [R10+URZ+0x33450], R7 ;  /* 0x033450070a0075a7 */ /* 0x000e64000804017f */
[----:B-1----:R-:W-:Y:S05]  /*1cb20*/  @!P2 BRA `(.L_x_2544) ;  /* 0x000001340058a947 */ /* 0x002fea0003800000 */
.L_x_2541:
[----:B01----:R-:W-:Y:S01]  /*1cb30*/  VIADD R7, R16, 0x200 ;  /* 0x0000020010077836 */ /* 0x003fe20000000000 */
[----:B------:R-:W-:Y:S05]  /*1cb40*/  WARPSYNC.ALL ;  /* 0x0000000000007948 */ /* 0x000fea0003800000 */
[----:B------:R-:W-:Y:S01]  /*1cb50*/  SHF.R.U32.HI R7, RZ, 0x4, R7 ;  /* 0x00000004ff077819 */ /* 0x000fe20000011607 */
[----:B------:R-:W-:Y:S01]  /*1cb60*/  IMAD.MOV.U32 R11, RZ, RZ, -0x3ffffff0 ;  /* 0xc0000010ff0b7424 */ /* 0x000fe200078e00ff */
[----:B------:R-:W-:Y:S02]  /*1cb70*/  WARPGROUP.ARRIVE ;  /* 0x00000000000079c5 */ /* 0x000fe40000000000 */
[----:B------:R-:W-:-:S02]  /*1cb80*/  LOP3.LUT R7, R7, 0x3fff, RZ, 0xc0, !PT ;  /* 0x00003fff07077812 */ /* 0x000fc400078ec0ff */
[----:B------:R-:W-:Y:S02]  /*1cb90*/  R2UR UR7, R11 ;  /* 0x000000000b0772ca */ /* 0x000fe400000e0000 */
[----:B------:R-:W-:-:S05]  /*1cba0*/  LOP3.LUT R7, R7, 0x10000, RZ, 0xfc, !PT ;  /* 0x0001000007077812 */ /* 0x000fca00078efcff */
[----:B------:R-:W-:-:S05]  /*1cbb0*/  IMAD R10, R221, 0x780, R7 ;  /* 0x00000780dd0a7824 */ /* 0x000fca00078e0207 */
[----:B------:R-:W-:-:S13]  /*1cbc0*/  R2UR UR6, R10 ;  /* 0x000000000a0672ca */ /* 0x000fda00000e0000 */
[----:B------:R-:W-:Y:S01]  /*1cbd0*/  QGMMA.64x192x32.F32.E4M3.E4M3 R24, R216, gdesc[UR4], R24, gsb0 ;  /* 0x02e00004d8187df3 */ /* 0x000fe20008000818 */
[----:B------:R-:W-:Y:S02]  /*1cbe0*/  VIADD R12, R10, 0x180 ;  /* 0x000001800a0c7836 */ /* 0x000fe40000000000 */
[----:B------:R-:W-:-:S03]  /*1cbf0*/  IMAD.MOV.U32 R13, RZ, RZ, -0x3ffffff0 ;  /* 0xc0000010ff0d7424 */ /* 0x000fc600078e00ff */
[----:B------:R-:W-:Y:S02]  /*1cc00*/  R2UR UR6, R12 ;  /* 0x000000000c0672ca */ /* 0x000fe400000e0000 */
[----:B------:R-:W-:Y:S01]  /*1cc10*/  R2UR UR7, R13 ;  /* 0x000000000d0772ca */ /* 0x000fe200000e0000 */
[----:B------:R-:W-:Y:S01]  /*1cc20*/  IMAD.MOV.U32 R13, RZ, RZ, -0x3ffffff0 ;  /* 0xc0000010ff0d7424 */ /* 0x000fe200078e00ff */
[----:B------:R-:W-:Y:S01]  /*1cc30*/  IADD3 R12, R10, 0x300, RZ ;  /* 0x000003000a0c7810 */ /* 0x000fe20007ffe0ff */
[----:B------:R-:W-:Y:S02]  /*1cc40*/  WARPGROUP.DEPBAR.LE gsb0, 0x0 ;  /* 0x00008000000079c5 */ /* 0x000fe40000010000 */
[----:B------:R-:W-:Y:S01]  /*1cc50*/  WARPGROUP.ARRIVE ;  /* 0x00000000000079c5 */ /* 0x000fe20000000000 */
[----:B------:R-:W2:Y:S04]  /*1cc60*/  LDL R217, [R1+0x24] ;  /* 0x0000240001d97983 */ /* 0x000ea80000100800 */
[----:B------:R-:W3:Y:S03]  /*1cc70*/  LDL R218, [R1+0x20] ;  /* 0x0000200001da7983 */ /* 0x000ee60000100800 */
[----:B------:R-:W-:Y:S01]  /*1cc80*/  QGMMA.64x192x32.F32.E4M3.E4M3 R24, R212, gdesc[UR4], R24, gsb0 ;  /* 0x02e00004d4187df3 */ /* 0x000fe20008000818 */
[----:B------:R-:W4:Y:S01]  /*1cc90*/  LDL R219, [R1] ;  /* 0x0000000001db7983 */ /* 0x000f220000100800 */
[----:B------:R-:W-:Y:S01]  /*1cca0*/  R2UR UR6, R12 ;  /* 0x000000000c0672ca */ /* 0x000fe200000e0000 */
[----:B------:R-:W-:Y:S01]  /*1ccb0*/  VIADD R12, R10, 0x480 ;  /* 0x000004800a0c7836 */ /* 0x000fe20000000000 */
[----:B------:R-:W-:Y:S01]  /*1ccc0*/  R2UR UR7, R13 ;  /* 0x000000000d0772ca */ /* 0x000fe200000e0000 */
[----:B------:R-:W-:-:S02]  /*1ccd0*/  IMAD.MOV.U32 R13, RZ, RZ, -0x3ffffff0 ;  /* 0xc0000010ff0d7424 */ /* 0x000fc400078e00ff */
[----:B------:R-:W-:Y:S01]  /*1cce0*/  FMUL.FTZ R7, R2, R186 ;  /* 0x000000ba02077220 */ /* 0x000fe20000410000 */
[----:B------:R-:W-:Y:S02]  /*1ccf0*/  VIADD R10, R10, 0x600 ;  /* 0x000006000a0a7836 */ /* 0x000fe40000000000 */
[C---:B------:R-:W-:Y:S01]  /*1cd00*/  FMUL.FTZ R186, R2.reuse, R193 ;  /* 0x000000c102ba7220 */ /* 0x040fe20000410000 */
[C---:B------:R-:W-:Y:S01]  /*1cd10*/  FMUL.FTZ R193, R2.reuse, R173 ;  /* 0x000000ad02c17220 */ /* 0x040fe20000410000 */
[C---:B------:R-:W-:Y:S01]  /*1cd20*/  FMUL.FTZ R173, R2.reuse, R175 ;  /* 0x000000af02ad7220 */ /* 0x040fe20000410000 */
[C---:B------:R-:W-:Y:S01]  /*1cd30*/  FMUL.FTZ R175, R2.reuse, R178 ;  /* 0x000000b202af7220 */ /* 0x040fe20000410000 */
[----:B------:R-:W-:Y:S01]  /*1cd40*/  MOV R11, 0xc0000010 ;  /* 0xc0000010000b7802 */ /* 0x000fe20000000f00 */
[C---:B------:R-:W-:Y:S01]  /*1cd50*/  FMUL.FTZ R178, R2.reuse, R180 ;  /* 0x000000b402b27220 */ /* 0x040fe20000410000 */
[C---:B------:R-:W-:Y:S01]  /*1cd60*/  FMUL.FTZ R180, R2.reuse, R183 ;  /* 0x000000b702b47220 */ /* 0x040fe20000410000 */
[C---:B------:R-:W-:Y:S01]  /*1cd70*/  FMUL.FTZ R138, R2.reuse, R138 ;  /* 0x0000008a028a7220 */ /* 0x040fe20000410000 */
[----:B------:R-:W0:Y:S01]  /*1cd80*/  @P0 LDC R183, c[0x0][0x44c] ;  /* 0x00011300ffb70b82 */ /* 0x000e220000000800 */
        /* <DEDUP_REMOVED lines=92> */
[----:B------:R-:W-:Y:S01]  /*1d350*/  QGMMA.64x192x32.F32.E4M3.E4M3 R24, R204, gdesc[UR4], R24, gsb0 ;  /* 0x02e00004cc187df3 */ /* 0x000fe20008000818 */
[----:B------:R-:W-:Y:S01]  /*1d360*/  R2UR UR6, R10 ;  /* 0x000000000a0672ca */ /* 0x000fe200000e0000 */
[C---:B------:R-:W-:Y:S01]  /*1d370*/  FMUL.FTZ R10, R2.reuse, R184 ;  /* 0x000000b8020a7220 */ /* 0x040fe20000410000 */
[C---:B------:R-:W-:Y:S01]  /*1d380*/  FMUL.FTZ R184, R2.reuse, R192 ;  /* 0x000000c002b87220 */ /* 0x040fe20000410000 */
[C---:B------:R-:W-:Y:S01]  /*1d390*/  FMUL.FTZ R192, R2.reuse, R169 ;  /* 0x000000a902c07220 */ /* 0x040fe20000410000 */
[----:B------:R-:W-:Y:S01]  /*1d3a0*/  R2UR UR7, R11 ;  /* 0x000000000b0772ca */ /* 0x000fe200000e0000 */
[C---:B------:R-:W-:Y:S01]  /*1d3b0*/  FMUL.FTZ R169, R2.reuse, R170 ;  /* 0x000000aa02a97220 */ /* 0x040fe20000410000 */
[C---:B------:R-:W-:Y:S01]  /*1d3c0*/  FMUL.FTZ R11, R2.reuse, R185 ;  /* 0x000000b9020b7220 */ /* 0x040fe20000410000 */
[C---:B------:R-:W-:Y:S01]  /*1d3d0*/  FMUL.FTZ R170, R2.reuse, R171 ;  /* 0x000000ab02aa7220 */ /* 0x040fe20000410000 */
[C---:B------:R-:W-:Y:S01]  /*1d3e0*/  FMUL.FTZ R185, R2.reuse, R194 ;  /* 0x000000c202b97220 */ /* 0x040fe20000410000 */
[C---:B------:R-:W-:Y:S01]  /*1d3f0*/  FMUL.FTZ R171, R2.reuse, R172 ;  /* 0x000000ac02ab7220 */ /* 0x040fe20000410000 */
[C---:B------:R-:W-:Y:S01]  /*1d400*/  FMUL.FTZ R172, R2.reuse, R174 ;  /* 0x000000ae02ac7220 */ /* 0x040fe20000410000 */
        /* <DEDUP_REMOVED lines=15> */
[----:B--2---:R-:W-:Y:S01]  /*1d500*/  IMAD.IADD R166, R217, 0x1, R235 ;  /* 0x00000001d9a67824 */ /* 0x004fe200078e02eb */
[----:B------:R-:W2:Y:S03]  /*1d510*/  MUFU.TANH R10, R10 ;  /* 0x0000000a000a7308 */ /* 0x000ea60000002400 */
[----:B0-----:R-:W-:-:S04]  /*1d520*/  @P0 IMAD.HI.U32 R195, R166, R183, RZ ;  /* 0x000000b7a6c30227 */ /* 0x001fc800078e00ff */
[----:B------:R-:W-:Y:S01]  /*1d530*/  IMAD.MOV.U32 R183, RZ, RZ, R166 ;  /* 0x000000ffffb77224 */ /* 0x000fe200078e00a6 */
[----:B-1----:R-:W-:Y:S01]  /*1d540*/  @P0 SHF.R.U32.HI R183, RZ, R194, R195 ;  /* 0x000000c2ffb70219 */ /* 0x002fe200000116c3 */
[C---:B------:R-:W-:Y:S01]  /*1d550*/  FMUL.FTZ R166, R2.reuse, R167 ;  /* 0x000000a702a67220 */ /* 0x040fe20000410000 */
[----:B------:R-:W-:Y:S01]  /*1d560*/  FMUL.FTZ R167, R2, R136 ;  /* 0x0000008802a77220 */ /* 0x000fe20000410000 */
[----:B------:R-:W-:Y:S01]  /*1d570*/  IMAD.MOV.U32 R136, RZ, RZ, -0xa0 ;  /* 0xffffff60ff887424 */ /* 0x000fe200078e00ff */
[----:B------:R-:W0:Y:S01]  /*1d580*/  MUFU.TANH R11, R11 ;  /* 0x0000000b000b7308 */ /* 0x000e220000002400 */
[----:B------:R-:W1:Y:S02]  /*1d590*/  SHFL.IDX PT, R195, R183, RZ, 0x1c1f ;  /* 0x001c1fffb7c37589 */ /* 0x000e6400000e0000 */
[----:B------:R-:W-:Y:S02]  /*1d5a0*/  IMAD R136, R6, R136, 0x1 ;  /* 0x0000000106887424 */ /* 0x000fe400078e0288 */
[----:B------:R-:W5:Y:S02]  /*1d5b0*/  SHFL.IDX PT, R183, R183, 0x1, 0x1c1f ;  /* 0x003c1f00b7b77f89 */ /* 0x000f6400000e0000 */
[----:B---3--:R-:W-:Y:S01]  /*1d5c0*/  IMAD R194, R218, -0x2, R136 ;  /* 0xfffffffedac27824 */ /* 0x008fe200078e0288 */
[----:B------:R-:W3:Y:S04]  /*1d5d0*/  MUFU.TANH R184, R184 ;  /* 0x000000b800b87308 */ /* 0x000ee80000002400 */
[----:B----4-:R-:W-:-:S02]  /*1d5e0*/  IADD3 R194, -R237, R194, R219 ;  /* 0x000000c2edc27210 */ /* 0x010fc40007ffe1db */
[----:B------:R-:W4:Y:S02]  /*1d5f0*/  S2R R219, SR_TID.X ;  /* 0x0000000000db7919 */ /* 0x000f240000002100 */
[----:B------:R2:W-:Y:S08]  /*1d600*/  MUFU.TANH R136, R138 ;  /* 0x0000008a00887308 */ /* 0x0005f00000002400 */
[----:B------:R-:W4:Y:S01]  /*1d610*/  MUFU.TANH R192, R192 ;  /* 0x000000c000c07308 */ /* 0x000f220000002400 */
[----:B--2---:R-:W-:Y:S01]  /*1d620*/  FMUL.FTZ R138, R2, R139 ;  /* 0x0000008b028a7220 */ /* 0x004fe20000410000 */
[----:B-1----:R-:W-:-:S02]  /*1d630*/  IMAD.IADD R139, R194, 0x1, R195 ;  /* 0x00000001c28b7824 */ /* 0x002fc400078e02c3 */
[----:B------:R-:W-:Y:S01]  /*1d640*/  FMUL.FTZ R195, R2, R140 ;  /* 0x0000008c02c37220 */ /* 0x000fe20000410000 */
[----:B-----5:R-:W-:Y:S02]  /*1d650*/  IADD3 R183, R194, R183, RZ ;  /* 0x000000b7c2b77210 */ /* 0x020fe40007ffe0ff */
[C---:B------:R-:W-:Y:S01]  /*1d660*/  ISETP.GT.AND P2, PT, R139.reuse, RZ, PT ;  /* 0x000000ff8b00720c */ /* 0x040fe20003f44270 */
[----:B------:R-:W1:Y:S01]  /*1d670*/  MUFU.TANH R171, R171 ;  /* 0x000000ab00ab7308 */ /* 0x000e620000002400 */
[C---:B------:R-:W-:Y:S02]  /*1d680*/  ISETP.GT.AND P3, PT, R139.reuse, 0x1, PT ;  /* 0x000000018b00780c */ /* 0x040fe40003f64270 */
[----:B------:R-:W-:Y:S02]  /*1d690*/  FSEL R140, R10, -INF , P2 ;  /* 0xff8000000a8c7808 */ /* 0x000fe40001000000 */
[----:B------:R-:W-:Y:S02]  /*1d6a0*/  ISETP.GT.AND P2, PT, R139, 0x8, PT ;  /* 0x000000088b00780c */ /* 0x000fe40003f44270 */
[----:B0-----:R-:W-:Y:S01]  /*1d6b0*/  FSEL R11, R11, -INF , P3 ;  /* 0xff8000000b0b7808 */ /* 0x001fe20001800000 */
[----:B------:R0:W-:Y:S01]  /*1d6c0*/  MUFU.TANH R10, R195 ;  /* 0x000000c3000a7308 */ /* 0x0001e20000002400 */
[----:B------:R-:W-:-:S02]  /*1d6d0*/  ISETP.GT.AND P3, PT, R139, 0x9, PT ;  /* 0x000000098b00780c */ /* 0x000fc40003f64270 */
[----:B------:R-:W-:Y:S02]  /*1d6e0*/  FSEL R13, R13, -INF , P2 ;  /* 0xff8000000d0d7808 */ /* 0x000fe40001000000 */
[C---:B------:R-:W-:Y:S02]  /*1d6f0*/  ISETP.GT.AND P2, PT, R139.reuse, 0x10, PT ;  /* 0x000000108b00780c */ /* 0x040fe40003f44270 */
[----:B------:R-:W-:Y:S01]  /*1d700*/  FSEL R20, R20, -INF , P3 ;  /* 0xff80000014147808 */ /* 0x000fe20001800000 */
[----:B------:R-:W2:Y:S01]  /*1d710*/  MUFU.TANH R174, R174 ;  /* 0x000000ae00ae7308 */ /* 0x000ea20000002400 */
[----:B0-----:R-:W-:Y:S02]  /*1d720*/  FMNMX.FTZ R195, R140, R5, !PT ;  /* 0x000000058cc37209 */ /* 0x001fe40007810000 */
[----:B------:R-:W-:Y:S02]  /*1d730*/  ISETP.GT.AND P3, PT, R139, 0x11, PT ;  /* 0x000000118b00780c */ /* 0x000fe40003f64270 */
[----:B------:R-:W-:-:S02]  /*1d740*/  FMNMX.FTZ R195, R11, R195, !PT ;  /* 0x000000c30bc37209 */ /* 0x000fc40007810000 */
[----:B---3--:R-:W-:Y:S01]  /*1d750*/  FSEL R184, R184, -INF , P2 ;  /* 0xff800000b8b87808 */ /* 0x008fe20001000000 */
[----:B------:R-:W0:Y:S01]  /*1d760*/  MUFU.TANH R176, R176 ;  /* 0x000000b000b07308 */ /* 0x000e220000002400 */
[----:B------:R-:W-:Y:S02]  /*1d770*/  FMNMX.FTZ R195, R13, R195, !PT ;  /* 0x000000c30dc37209 */ /* 0x000fe40007810000 */
[----:B------:R-:W-:Y:S02]  /*1d780*/  ISETP.GT.AND P2, PT, R139, 0x18, PT ;  /* 0x000000188b00780c */ /* 0x000fe40003f44270 */
[----:B------:R-:W-:Y:S02]  /*1d790*/  FMNMX.FTZ R195, R20, R195, !PT ;  /* 0x000000c314c37209 */ /* 0x000fe40007810000 */
[----:B------:R-:W-:Y:S01]  /*1d7a0*/  FSEL R186, R186, -INF , P3 ;  /* 0xff800000baba7808 */ /* 0x000fe20001800000 */
[----:B------:R-:W3:Y:S01]  /*1d7b0*/  MUFU.TANH R182, R182 ;  /* 0x000000b600b67308 */ /* 0x000ee20000002400 */
[----:B------:R-:W-:-:S02]  /*1d7c0*/  FMNMX.FTZ R195, R184, R195, !PT ;  /* 0x000000c3b8c37209 */ /* 0x000fc40007810000 */
[C---:B------:R-:W-:Y:S02]  /*1d7d0*/  ISETP.GT.AND P3, PT, R139.reuse, 0x19, PT ;  /* 0x000000198b00780c */ /* 0x040fe40003f64270 */
[----:B------:R-:W-:Y:S02]  /*1d7e0*/  FSEL R188, R188, -INF , P2 ;  /* 0xff800000bcbc7808 */ /* 0x000fe40001000000 */
[----:B------:R-:W-:Y:S01]  /*1d7f0*/  FMNMX.FTZ R195, R186, R195, !PT ;  /* 0x000000c3bac37209 */ /* 0x000fe20007810000 */
[----:B------:R-:W5:Y:S01]  /*1d800*/  MUFU.TANH R159, R159 ;  /* 0x0000009f009f7308 */ /* 0x000f620000002400 */
[----:B------:R-:W-:Y:S02]  /*1d810*/  ISETP.GT.AND P2, PT, R139, 0x20, PT ;  /* 0x000000208b00780c */ /* 0x000fe40003f44270 */
[----:B------:R-:W-:Y:S02]  /*1d820*/  FSEL R190, R190, -INF , P3 ;  /* 0xff800000bebe7808 */ /* 0x000fe40001800000 */
[----:B------:R-:W-:-:S02]  /*1d830*/  FMNMX.FTZ R195, R188, R195, !PT ;  /* 0x000000c3bcc37209 */ /* 0x000fc40007810000 */
[C---:B------:R-:W-:Y:S01]  /*1d840*/  ISETP.GT.AND P3, PT, R139.reuse, 0x21, PT ;  /* 0x000000218b00780c */ /* 0x040fe20003f64270 */
[----:B------:R-:W5:Y:S01]  /*1d850*/  MUFU.TANH R163, R163 ;  /* 0x000000a300a37308 */ /* 0x000f620000002400 */
[----:B------:R-:W-:Y:S02]  /*1d860*/  FSEL R168, R168, -INF , P2 ;  /* 0xff800000a8a87808 */ /* 0x000fe40001000000 */
[----:B------:R-:W-:Y:S02]  /*1d870*/  FMNMX.FTZ R195, R190, R195, !PT ;  /* 0x000000c3bec37209 */ /* 0x000fe40007810000 */
[----:B------:R-:W-:Y:S02]  /*1d880*/  ISETP.GT.AND P2, PT, R139, 0x28, PT ;  /* 0x000000288b00780c */ /* 0x000fe40003f44270 */
[----:B----4-:R-:W-:Y:S01]  /*1d890*/  FSEL R192, R192, -INF , P3 ;  /* 0xff800000c0c07808 */ /* 0x010fe20001800000 */
[----:B------:R-:W4:Y:S01]  /*1d8a0*/  MUFU.TANH R167, R167 ;  /* 0x000000a700a77308 */ /* 0x000f220000002400 */
[----:B------:R-:W-:-:S02]  /*1d8b0*/  FMNMX.FTZ R195, R168, R195, !PT ;  /* 0x000000c3a8c37209 */ /* 0x000fc40007810000 */
[----:B------:R-:W-:Y:S02]  /*1d8c0*/  ISETP.GT.AND P3, PT, R139, 0x29, PT ;  /* 0x000000298b00780c */ /* 0x000fe40003f64270 */
[----:B-1----:R-:W-:Y:S02]  /*1d8d0*/  FSEL R171, R171, -INF , P2 ;  /* 0xff800000abab7808 */ /* 0x002fe40001000000 */
[----:B------:R-:W-:Y:S01]  /*1d8e0*/  FMNMX.FTZ R195, R192, R195, !PT ;  /* 0x000000c3c0c37209 */ /* 0x000fe20007810000 */
[----:B------:R-:W-:Y:S01]  /*1d8f0*/  MUFU.TANH R170, R170 ;  /* 0x000000aa00aa7308 */ /* 0x000fe20000002400 */
[----:B------:R-:W-:Y:S02]  /*1d900*/  ISETP.GT.AND P2, PT, R139, 0x30, PT ;  /* 0x000000308b00780c */ /* 0x000fe40003f44270 */
[----:B------:R-:W-:Y:S02]  /*1d910*/  FSEL R193, R193, -INF , P3 ;  /* 0xff800000c1c17808 */ /* 0x000fe40001800000 */
[----:B------:R-:W-:-:S02]  /*1d920*/  FMNMX.FTZ R195, R171, R195, !PT ;  /* 0x000000c3abc37209 */ /* 0x000fc40007810000 */
[----:B------:R-:W-:Y:S01]  /*1d930*/  ISETP.GT.AND P3, PT, R139, 0x31, PT ;  /* 0x000000318b00780c */ /* 0x000fe20003f64270 */
[----:B------:R-:W-:Y:S01]  /*1d940*/  MUFU.TANH R172, R172 ;  /* 0x000000ac00ac7308 */ /* 0x000fe20000002400 */
[----:B--2---:R-:W-:Y:S02]  /*1d950*/  FSEL R174, R174, -INF , P2 ;  /* 0xff800000aeae7808 */ /* 0x004fe40001000000 */
[----:B------:R-:W-:Y:S02]  /*1d960*/  FMNMX.FTZ R195, R193, R195, !PT ;  /* 0x000000c3c1c37209 */ /* 0x000fe40007810000 */
[----:B------:R-:W-:Y:S02]  /*1d970*/  ISETP.GT.AND P2, PT, R139, 0x38, PT ;  /* 0x000000388b00780c */ /* 0x000fe40003f44270 */
[----:B0-----:R-:W-:Y:S01]  /*1d980*/  FSEL R176, R176, -INF , P3 ;  /* 0xff800000b0b07808 */ /* 0x001fe20001800000 */
[----:B------:R-:W-:Y:S01]  /*1d990*/  MUFU.TANH R177, R177 ;  /* 0x000000b100b17308 */ /* 0x000fe20000002400 */
[----:B------:R-:W-:-:S02]  /*1d9a0*/  FMNMX.FTZ R195, R174, R195, !PT ;  /* 0x000000c3aec37209 */ /* 0x000fc40007810000 */
[C---:B------:R-:W-:Y:S02]  /*1d9b0*/  ISETP.GT.AND P3, PT, R139.reuse, 0x39, PT ;  /* 0x000000398b00780c */ /* 0x040fe40003f64270 */
[----:B------:R-:W-:Y:S02]  /*1d9c0*/  FSEL R178, R178, -INF , P2 ;  /* 0xff800000b2b27808 */ /* 0x000fe40001000000 */
[----:B------:R-:W-:Y:S01]  /*1d9d0*/  FMNMX.FTZ R195, R176, R195, !PT ;  /* 0x000000c3b0c37209 */ /* 0x000fe20007810000 */
[----:B------:R-:W-:Y:S01]  /*1d9e0*/  MUFU.TANH R179, R179 ;  /* 0x000000b300b37308 */ /* 0x000fe20000002400 */
[----:B------:R-:W-:Y:S02]  /*1d9f0*/  ISETP.GT.AND P2, PT, R139, 0x40, PT ;  /* 0x000000408b00780c */ /* 0x000fe40003f44270 */
[----:B------:R-:W-:Y:S02]  /*1da00*/  FSEL R181, R181, -INF , P3 ;  /* 0xff800000b5b57808 */ /* 0x000fe40001800000 */
[----:B------:R-:W-:-:S02]  /*1da10*/  FMNMX.FTZ R195, R178, R195, !PT ;  /* 0x000000c3b2c37209 */ /* 0x000fc40007810000 */
[----:B------:R-:W-:Y:S01]  /*1da20*/  ISETP.GT.AND P3, PT, R139, 0x41, PT ;  /* 0x000000418b00780c */ /* 0x000fe20003f64270 */
[----:B------:R-:W-:Y:S01]  /*1da30*/  MUFU.TANH R185, R185 ;  /* 0x000000b900b97308 */ /* 0x000fe20000002400 */
[----:B------:R-:W-:Y:S02]  /*1da40*/  FSEL R152, R152, -INF , P2 ;  /* 0xff80000098987808 */ /* 0x000fe40001000000 */
[----:B------:R-:W-:Y:S02]  /*1da50*/  FMNMX.FTZ R195, R181, R195, !PT ;  /* 0x000000c3b5c37209 */ /* 0x000fe40007810000 */
[----:B------:R-:W-:Y:S02]  /*1da60*/  ISETP.GT.AND P2, PT, R139, 0x48, PT ;  /* 0x000000488b00780c */ /* 0x000fe40003f44270 */
[----:B---3--:R-:W-:Y:S01]  /*1da70*/  FSEL R182, R182, -INF , P3 ;  /* 0xff800000b6b67808 */ /* 0x008fe20001800000 */
        /* <DEDUP_REMOVED lines=11> */
[----:B-----5:R-:W-:Y:S02]  /*1db30*/  FSEL R159, R159, -INF , P2 ;  /* 0xff8000009f9f7808 */ /* 0x020fe40001000000 */
[----:B------:R-:W-:Y:S02]  /*1db40*/  FMNMX.FTZ R195, R157, R195, !PT ;  /* 0x000000c39dc37209 */ /* 0x000fe40007810000 */
[----:B------:R-:W-:Y:S02]  /*1db50*/  ISETP.GT.AND P2, PT, R139, 0x58, PT ;  /* 0x000000588b00780c */ /* 0x000fe40003f44270 */
[----:B------:R-:W-:Y:S01]  /*1db60*/  FSEL R161, R161, -INF , P3 ;  /* 0xff800000a1a17808 */ /* 0x000fe20001800000 */
[----:B------:R-:W-:Y:S01]  /*1db70*/  MUFU.TANH R169, R169 ;  /* 0x000000a900a97308 */ /* 0x000fe20000002400 */
[----:B------:R-:W-:-:S02]  /*1db80*/  FMNMX.FTZ R195, R159, R195, !PT ;  /* 0x000000c39fc37209 */ /* 0x000fc40007810000 */
[----:B------:R-:W-:Y:S02]  /*1db90*/  ISETP.GT.AND P3, PT, R139, 0x59, PT ;  /* 0x000000598b00780c */ /* 0x000fe40003f64270 */
[----:B------:R-:W-:Y:S01]  /*1dba0*/  FSEL R163, R163, -INF , P2 ;  /* 0xff800000a3a37808 */ /* 0x000fe20001000000 */
[----:B------:R-:W-:Y:S02]  /*1dbb0*/  WARPGROUP.DEPBAR.LE gsb0, 0x0 ;  /* 0x00008000000079c5 */ /* 0x000fe40000010000 */
[----:B------:R-:W-:Y:S01]  /*1dbc0*/  FMNMX.FTZ R195, R161, R195, !PT ;  /* 0x000000c3a1c37209 */ /* 0x000fe20007810000 */
[----:B------:R-:W-:Y:S01]  /*1dbd0*/  MUFU.TANH R158, R158 ;  /* 0x0000009e009e7308 */ /* 0x000fe20000002400 */
[----:B------:R-:W-:Y:S01]  /*1dbe0*/  ISETP.GT.AND P2, PT, R139, 0x60, PT ;  /* 0x000000608b00780c */ /* 0x000fe20003f44270 */
[----:B------:R-:W-:Y:S01]  /*1dbf0*/  WARPGROUP.ARRIVE ;  /* 0x00000000000079c5 */ /* 0x000fe20000000000 */
[----:B------:R-:W-:Y:S02]  /*1dc00*/  FSEL R165, R165, -INF , P3 ;  /* 0xff800000a5a57808 */ /* 0x000fe40001800000 */
[----:B------:R-:W-:-:S02]  /*1dc10*/  FMNMX.FTZ R195, R163, R195, !PT ;  /* 0x000000c3a3c37209 */ /* 0x000fc40007810000 */
[----:B------:R-:W-:Y:S01]  /*1dc20*/  ISETP.GT.AND P3, PT, R139, 0x61, PT ;  /* 0x000000618b00780c */ /* 0x000fe20003f64270 */
[----:B------:R-:W-:Y:S01]  /*1dc30*/  MUFU.TANH R160, R160 ;  /* 0x000000a000a07308 */ /* 0x000fe20000002400 */
[----:B----4-:R-:W-:Y:S01]  /*1dc40*/  FSEL R167, R167, -INF , P2 ;  /* 0xff800000a7a77808 */ /* 0x010fe20001000000 */
[----:B------:R-:W-:Y:S01]  /*1dc50*/  QGMMA.64x192x32.F32.E4M3.E4M3 R24, R200, gdesc[UR4], R24, gsb0 ;  /* 0x02e00004c8187df3 */ /* 0x000fe20008000818 */
[----:B------:R-:W-:Y:S02]  /*1dc60*/  FMNMX.FTZ R195, R165, R195, !PT ;  /* 0x000000c3a5c37209 */ /* 0x000fe40007810000 */
[----:B------:R-:W-:Y:S02]  /*1dc70*/  ISETP.GT.AND P4, PT, R139, 0x68, PT ;  /* 0x000000688b00780c */ /* 0x000fe40003f84270 */
[----:B------:R-:W-:Y:S01]  /*1dc80*/  FSEL R137, R137, -INF , P3 ;  /* 0xff80000089897808 */ /* 0x000fe20001800000 */
[----:B------:R-:W-:Y:S01]  /*1dc90*/  MUFU.TANH R162, R162 ;  /* 0x000000a200a27308 */ /* 0x000fe20000002400 */
[----:B------:R-:W-:-:S02]  /*1dca0*/  FMNMX.FTZ R196, R167, R195, !PT ;  /* 0x000000c3a7c47209 */ /* 0x000fc40007810000 */
[----:B------:R-:W-:Y:S02]  /*1dcb0*/  ISETP.GT.AND P2, PT, R139, 0x69, PT ;  /* 0x000000698b00780c */ /* 0x000fe40003f44270 */
        /* <DEDUP_REMOVED lines=11> */
[----:B------:R-:W-:Y:S01]  /*1dd70*/  FSEL R145, R145, -INF , P4 ;  /* 0xff80000091917808 */ /* 0x000fe20002000000 */
[----:B------:R-:W-:Y:S01]  /*1dd80*/  MUFU.TANH R138, R138 ;  /* 0x0000008a008a7308 */ /* 0x000fe20000002400 */
[----:B------:R-:W-:-:S02]  /*1dd90*/  FMNMX.FTZ R10, R144, R10, !PT ;  /* 0x0000000a900a7209 */ /* 0x000fc40007810000 */
[----:B------:R-:W-:Y:S02]  /*1dda0*/  ISETP.GT.AND P2, PT, R139, 0x79, PT ;  /* 0x000000798b00780c */ /* 0x000fe40003f44270 */
[----:B------:R-:W-:Y:S02]  /*1ddb0*/  FSEL R148, R148, -INF , P5 ;  /* 0xff80000094947808 */ /* 0x000fe40002800000 */
[----:B------:R-:W-:Y:S02]  /*1ddc0*/  FMNMX.FTZ R10, R145, R10, !PT ;  /* 0x0000000a910a7209 */ /* 0x000fe40007810000 */
[----:B------:R-:W-:Y:S02]  /*1ddd0*/  ISETP.GT.AND P3, PT, R139, 0x80, PT ;  /* 0x000000808b00780c */ /* 0x000fe40003f64270 */
[----:B------:R-:W-:Y:S02]  /*1dde0*/  FSEL R149, R149, -INF , P2 ;  /* 0xff80000095957808 */ /* 0x000fe40001000000 */
[----:B------:R-:W-:-:S02]  /*1ddf0*/  FMNMX.FTZ R10, R148, R10, !PT ;  /* 0x0000000a940a7209 */ /* 0x000fc40007810000 */
[C---:B------:R-:W-:Y:S02]  /*1de00*/  ISETP.GT.AND P4, PT, R139.reuse, 0x81, PT ;  /* 0x000000818b00780c */ /* 0x040fe40003f84270 */
[C---:B------:R-:W-:Y:S02]  /*1de10*/  ISETP.GT.AND P5, PT, R139.reuse, 0x88, PT ;  /* 0x000000888b00780c */ /* 0x040fe40003fa4270 */
[----:B------:R-:W-:Y:S02]  /*1de20*/  ISETP.GT.AND P2, PT, R139, 0x89, PT ;  /* 0x000000898b00780c */ /* 0x000fe40003f44270 */
[----:B------:R-:W-:Y:S02]  /*1de30*/  FSEL R196, R120, -INF , P3 ;  /* 0xff80000078c47808 */ /* 0x000fe40001800000 */
[----:B------:R-:W-:Y:S02]  /*1de40*/  FMNMX.FTZ R120, R149, R10, !PT ;  /* 0x0000000a95787209 */ /* 0x000fe40007810000 */
[----:B------:R-:W-:Y:S01]  /*1de50*/  FSEL R121, R121, -INF , P4 ;  /* 0xff80000079797808 */ /* 0x000fe20002000000 */
[----:B------:R0:W1:Y:S01]  /*1de60*/  MUFU.TANH R10, R132 ;  /* 0x00000084000a7308 */ /* 0x0000620000002400 */
[----:B------:R-:W-:-:S02]  /*1de70*/  FSEL R124, R124, -INF , P5 ;  /* 0xff8000007c7c7808 */ /* 0x000fc40002800000 */
[----:B------:R-:W-:Y:S02]  /*1de80*/  FSEL R125, R125, -INF , P2 ;  /* 0xff8000007d7d7808 */ /* 0x000fe40001000000 */
[C---:B------:R-:W-:Y:S02]  /*1de90*/  ISETP.GT.AND P3, PT, R139.reuse, 0x90, PT ;  /* 0x000000908b00780c */ /* 0x040fe40003f64270 */
[C---:B------:R-:W-:Y:S02]  /*1dea0*/  ISETP.GT.AND P4, PT, R139.reuse, 0x91, PT ;  /* 0x000000918b00780c */ /* 0x040fe40003f84270 */
[C---:B------:R-:W-:Y:S02]  /*1deb0*/  ISETP.GT.AND P5, PT, R139.reuse, 0x98, PT ;  /* 0x000000988b00780c */ /* 0x040fe40003fa4270 */
[----:B------:R-:W-:Y:S01]  /*1dec0*/  ISETP.GT.AND P2, PT, R139, 0x99, PT ;  /* 0x000000998b00780c */ /* 0x000fe20003f44270 */
[----:B------:R-:W-:Y:S01]  /*1ded0*/  FMUL.FTZ R139, R2, R133 ;  /* 0x00000085028b7220 */ /* 0x000fe20000410000 */
[----:B------:R-:W-:-:S02]  /*1dee0*/  FMNMX.FTZ R120, R196, R120, !PT ;  /* 0x00000078c4787209 */ /* 0x000fc40007810000 */
[----:B0-----:R-:W-:Y:S02]  /*1def0*/  FSEL R132, R128, -INF , P3 ;  /* 0xff80000080847808 */ /* 0x001fe40001800000 */
[----:B------:R-:W-:Y:S01]  /*1df00*/  FMNMX.FTZ R120, R121, R120, !PT ;  /* 0x0000007879787209 */ /* 0x000fe20007810000 */
[----:B------:R-:W0:Y:S01]  /*1df10*/  MUFU.TANH R139, R139 ;  /* 0x0000008b008b7308 */ /* 0x000e220000002400 */
[----:B------:R-:W-:Y:S02]  /*1df20*/  FSEL R133, R129, -INF , P4 ;  /* 0xff80000081857808 */ /* 0x000fe40002000000 */
[----:B------:R-:W-:Y:S02]  /*1df30*/  FMNMX.FTZ R120, R124, R120, !PT ;  /* 0x000000787c787209 */ /* 0x000fe40007810000 */
[----:B-1----:R-:W-:Y:S02]  /*1df40*/  FSEL R129, R10, -INF , P5 ;  /* 0xff8000000a817808 */ /* 0x002fe40002800000 */
[----:B------:R-:W-:Y:S01]  /*1df50*/  FMNMX.FTZ R120, R125, R120, !PT ;  /* 0x000000787d787209 */ /* 0x000fe20007810000 */
[----:B------:R1:W2:Y:S01]  /*1df60*/  MUFU.TANH R128, R143 ;  /* 0x0000008f00807308 */ /* 0x0002a20000002400 */
[----:B------:R-:W-:-:S02]  /*1df70*/  ISETP.GT.AND P5, PT, R183, 0x1, PT ;  /* 0x00000001b700780c */ /* 0x000fc40003fa4270 */
[----:B------:R-:W-:Y:S02]  /*1df80*/  FMNMX.FTZ R120, R132, R120, !PT ;  /* 0x0000007884787209 */ /* 0x000fe40007810000 */
[----:B------:R-:W-:Y:S02]  /*1df90*/  FSEL R12, R12, -INF , P5 ;  /* 0xff8000000c0c7808 */ /* 0x000fe40002800000 */
[----:B------:R-:W-:Y:S02]  /*1dfa0*/  FMNMX.FTZ R120, R133, R120, !PT ;  /* 0x0000007885787209 */ /* 0x000fe40007810000 */
[----:B0-----:R-:W-:Y:S01]  /*1dfb0*/  FSEL R139, R139, -INF , P2 ;  /* 0xff8000008b8b7808 */ /* 0x001fe20001000000 */
[C---:B-1----:R-:W-:Y:S01]  /*1dfc0*/  FMUL.FTZ R143, R2.reuse, R146 ;  /* 0x00000092028f7220 */ /* 0x042fe20000410000 */
[----:B------:R-:W-:Y:S01]  /*1dfd0*/  FMNMX.FTZ R120, R129, R120, !PT ;  /* 0x0000007881787209 */ /* 0x000fe20007810000 */
[C---:B------:R-:W-:Y:S01]  /*1dfe0*/  FMUL.FTZ R146, R2.reuse, R147 ;  /* 0x0000009302927220 */ /* 0x040fe20000410000 */
[----:B------:R-:W-:Y:S01]  /*1dff0*/  ISETP.GT.AND P3, PT, R183, 0x8, PT ;  /* 0x00000008b700780c */ /* 0x000fe20003f64270 */
[C---:B------:R-:W-:Y:S01]  /*1e000*/  FMUL.FTZ R147, R2.reuse, R150 ;  /* 0x0000009602937220 */ /* 0x040fe20000410000 */
[----:B------:R-:W-:Y:S01]  /*1e010*/  FMNMX.FTZ R120, R139, R120, !PT ;  /* 0x000000788b787209 */ /* 0x000fe20007810000 */
[----:B------:R-:W-:Y:S01]  /*1e020*/  FMUL.FTZ R150, R2, R151 ;  /* 0x0000009702967220 */ /* 0x000fe20000410000 */
[C---:B------:R-:W-:Y:S01]  /*1e030*/  ISETP.GT.AND P4, PT, R183.reuse, 0x9, PT ;  /* 0x00000009b700780c */ /* 0x040fe20003f84270 */
[----:B------:R-:W0:Y:S01]  /*1e040*/  MUFU.TANH R143, R143 ;  /* 0x0000008f008f7308 */ /* 0x000e220000002400 */
[----:B------:R-:W-:Y:S01]  /*1e050*/  ISETP.GT.AND P5, PT, R183, 0x11, PT ;  /* 0x00000011b700780c */ /* 0x000fe20003fa4270 */
[----:B------:R-:W1:Y:S01]  /*1e060*/  SHFL.BFLY PT, R10, R120, 0x2, 0x1f ;  /* 0x0c401f00780a7f89 */ /* 0x000e6200000e0000 */
[----:B------:R-:W-:-:S02]  /*1e070*/  FSEL R15, R15, -INF , P3 ;  /* 0xff8000000f0f7808 */ /* 0x000fc40001800000 */
[----:B------:R-:W-:Y:S02]  /*1e080*/  FSEL R21, R21, -INF , P4 ;  /* 0xff80000015157808 */ /* 0x000fe40002000000 */
[----:B------:R-:W-:Y:S01]  /*1e090*/  FSEL R187, R187, -INF , P5 ;  /* 0xff800000bbbb7808 */ /* 0x000fe20002800000 */
[----:B------:R-:W3:Y:S01]  /*1e0a0*/  MUFU.TANH R146, R146 ;  /* 0x0000009200927308 */ /* 0x000ee20000002400 */
[C---:B------:R-:W-:Y:S02]  /*1e0b0*/  ISETP.GT.AND P3, PT, R183.reuse, 0x18, PT ;  /* 0x00000018b700780c */ /* 0x040fe40003f64270 */
[C---:B------:R-:W-:Y:S02]  /*1e0c0*/  ISETP.GT.AND P4, PT, R183.reuse, 0x19, PT ;  /* 0x00000019b700780c */ /* 0x040fe40003f84270 */
[----:B------:R-:W-:Y:S02]  /*1e0d0*/  ISETP.GT.AND P5, PT, R183, 0x21, PT ;  /* 0x00000021b700780c */ /* 0x000fe40003fa4270 */
[----:B------:R-:W-:Y:S01]  /*1e0e0*/  FSEL R189, R189, -INF , P3 ;  /* 0xff800000bdbd7808 */ /* 0x000fe20001800000 */
[----:B------:R-:W4:Y:S01]  /*1e0f0*/  MUFU.TANH R147, R147 ;  /* 0x0000009300937308 */ /* 0x000f220000002400 */
[----:B------:R-:W-:-:S02]  /*1e100*/  FSEL R191, R191, -INF , P4 ;  /* 0xff800000bfbf7808 */ /* 0x000fc40002000000 */
[----:B------:R-:W-:Y:S02]  /*1e110*/  FSEL R170, R170, -INF , P5 ;  /* 0xff800000aaaa7808 */ /* 0x000fe40002800000 */
[C---:B------:R-:W-:Y:S02]  /*1e120*/  ISETP.GT.AND P3, PT, R183.reuse, 0x28, PT ;  /* 0x00000028b700780c */ /* 0x040fe40003f64270 */
[C---:B------:R-:W-:Y:S01]  /*1e130*/  ISETP.GT.AND P4, PT, R183.reuse, 0x29, PT ;  /* 0x00000029b700780c */ /* 0x040fe20003f84270 */
[----:B------:R-:W5:Y:S01]  /*1e140*/  MUFU.TANH R150, R150 ;  /* 0x0000009600967308 */ /* 0x000f620000002400 */
[C---:B------:R-:W-:Y:S02]  /*1e150*/  ISETP.GT.AND P5, PT, R183.reuse, 0x30, PT ;  /* 0x00000030b700780c */ /* 0x040fe40003fa4270 */
[----:B-1----:R-:W-:Y:S02]  /*1e160*/  FMNMX.FTZ R10, R120, R10, !PT ;  /* 0x0000000a780a7209 */ /* 0x002fe40007810000 */
[----:B------:R-:W-:-:S02]  /*1e170*/  ISETP.GT.AND P2, PT, R183, RZ, PT ;  /* 0x000000ffb700720c */ /* 0x000fc40003f44270 */
[----:B------:R-:W-:Y:S01]  /*1e180*/  FSEL R172, R172, -INF , P3 ;  /* 0xff800000acac7808 */ /* 0x000fe20001800000 */
[----:B------:R-:W1:Y:S01]  /*1e190*/  SHFL.BFLY PT, R120, R10, 0x1, 0x1f ;  /* 0x0c201f000a787f89 */ /* 0x000e6200000e0000 */
[----:B------:R-:W-:Y:S02]  /*1e1a0*/  FSEL R173, R173, -INF , P4 ;  /* 0xff800000adad7808 */ /* 0x000fe40002000000 */
[----:B------:R-:W-:Y:S02]  /*1e1b0*/  FSEL R175, R175, -INF , P5 ;  /* 0xff800000afaf7808 */ /* 0x000fe40002800000 */
[C---:B------:R-:W-:Y:S02]  /*1e1c0*/  ISETP.GT.AND P3, PT, R183.reuse, 0x31, PT ;  /* 0x00000031b700780c */ /* 0x040fe40003f64270 */
[C---:B------:R-:W-:Y:S02]  /*1e1d0*/  ISETP.GT.AND P4, PT, R183.reuse, 0x38, PT ;  /* 0x00000038b700780c */ /* 0x040fe40003f84270 */
[----:B------:R-:W-:-:S02]  /*1e1e0*/  ISETP.GT.AND P5, PT, R183, 0x39, PT ;  /* 0x00000039b700780c */ /* 0x000fc40003fa4270 */
[----:B------:R-:W-:Y:S02]  /*1e1f0*/  FSEL R7, R7, -INF , P2 ;  /* 0xff80000007077808 */ /* 0x000fe40001000000 */
[----:B------:R-:W-:Y:S02]  /*1e200*/  ISETP.GT.AND P2, PT, R183, 0x10, PT ;  /* 0x00000010b700780c */ /* 0x000fe40003f44270 */
[----:B------:R-:W-:Y:S02]  /*1e210*/  FSEL R177, R177, -INF , P3 ;  /* 0xff800000b1b17808 */ /* 0x000fe40001800000 */
[----:B------:R-:W-:Y:S02]  /*1e220*/  FSEL R179, R179, -INF , P4 ;  /* 0xff800000b3b37808 */ /* 0x000fe40002000000 */
[----:B------:R-:W-:Y:S02]  /*1e230*/  FSEL R180, R180, -INF , P5 ;  /* 0xff800000b4b47808 */ /* 0x000fe40002800000 */
[----:B------:R-:W-:-:S02]  /*1e240*/  ISETP.GT.AND P3, PT, R183, 0x40, PT ;  /* 0x00000040b700780c */ /* 0x000fc40003f64270 */
[C---:B------:R-:W-:Y:S02]  /*1e250*/  ISETP.GT.AND P4, PT, R183.reuse, 0x41, PT ;  /* 0x00000041b700780c */ /* 0x040fe40003f84270 */
[----:B------:R-:W-:Y:S02]  /*1e260*/  ISETP.GT.AND P5, PT, R183, 0x48, PT ;  /* 0x00000048b700780c */ /* 0x000fe40003fa4270 */
[----:B-1----:R-:W-:Y:S01]  /*1e270*/  FMNMX.FTZ R120, R10, R120, !PT ;  /* 0x000000780a787209 */ /* 0x002fe20007810000 */
[----:B------:R-:W-:Y:S01]  /*1e280*/  IMAD.U32 R10, RZ, RZ, UR57 ;  /* 0x00000039ff0a7e24 */ /* 0x000fe2000f8e00ff */
[----:B------:R-:W-:Y:S02]  /*1e290*/  FSEL R185, R185, -INF , P2 ;  /* 0xff800000b9b97808 */ /* 0x000fe40001000000 */
[----:B------:R-:W-:Y:S01]  /*1e2a0*/  ISETP.GT.AND P2, PT, R183, 0x20, PT ;  /* 0x00000020b700780c */ /* 0x000fe20003f44270 */
[----:B------:R-:W-:-:S01]  /*1e2b0*/  FFMA.FTZ R151, R120, R10, -8 ;  /* 0xc100000078977423 */ /* 0x000fc2000001000a */
[----:B------:R-:W-:-:S02]  /*1e2c0*/  FSEL R153, R153, -INF , P3 ;  /* 0xff80000099997808 */ /* 0x000fc40001800000 */
[----:B------:R-:W-:Y:S02]  /*1e2d0*/  FSEL R154, R154, -INF , P4 ;  /* 0xff8000009a9a7808 */ /* 0x000fe40002000000 */
[----:B------:R-:W-:Y:S02]  /*1e2e0*/  FSEL R155, R155, -INF , P5 ;  /* 0xff8000009b9b7808 */ /* 0x000fe40002800000 */
[C---:B------:R-:W-:Y:S02]  /*1e2f0*/  ISETP.GT.AND P3, PT, R183.reuse, 0x49, PT ;  /* 0x00000049b700780c */ /* 0x040fe40003f64270 */
[C---:B------:R-:W-:Y:S02]  /*1e300*/  ISETP.GT.AND P4, PT, R183.reuse, 0x50, PT ;  /* 0x00000050b700780c */ /* 0x040fe40003f84270 */
[----:B------:R-:W-:Y:S02]  /*1e310*/  ISETP.GT.AND P5, PT, R183, 0x51, PT ;  /* 0x00000051b700780c */ /* 0x000fe40003fa4270 */
[----:B------:R-:W-:-:S02]  /*1e320*/  FSEL R169, R169, -INF , P2 ;  /* 0xff800000a9a97808 */ /* 0x000fc40001000000 */
[----:B------:R-:W-:Y:S02]  /*1e330*/  FSETP.NEU.FTZ.AND P2, PT, R120, -INF , PT ;  /* 0xff8000007800780b */ /* 0x000fe40003f5d000 */
[----:B------:R-:W-:Y:S02]  /*1e340*/  FSEL R158, R158, -INF , P3 ;  /* 0xff8000009e9e7808 */ /* 0x000fe40001800000 */
[----:B------:R-:W-:Y:S02]  /*1e350*/  FSEL R160, R160, -INF , P4 ;  /* 0xff800000a0a07808 */ /* 0x000fe40002000000 */
[----:B------:R-:W-:Y:S02]  /*1e360*/  FSEL R162, R162, -INF , P5 ;  /* 0xff800000a2a27808 */ /* 0x000fe40002800000 */
[C---:B------:R-:W-:Y:S02]  /*1e370*/  ISETP.GT.AND P3, PT, R183.reuse, 0x58, PT ;  /* 0x00000058b700780c */ /* 0x040fe40003f64270 */
[----:B------:R-:W-:-:S02]  /*1e380*/  ISETP.GT.AND P4, PT, R183, 0x59, PT ;  /* 0x00000059b700780c */ /* 0x000fc40003f84270 */
[----:B------:R-:W-:Y:S02]  /*1e390*/  ISETP.GT.AND P5, PT, R183, 0x60, PT ;  /* 0x00000060b700780c */ /* 0x000fe40003fa4270 */
[----:B------:R-:W-:Y:S02]  /*1e3a0*/  FSEL R151, R151, RZ, P2 ;  /* 0x000000ff97977208 */ /* 0x000fe40001000000 */
[----:B------:R-:W-:Y:S02]  /*1e3b0*/  FSEL R164, R164, -INF , P3 ;  /* 0xff800000a4a47808 */ /* 0x000fe40001800000 */
[----:B------:R-:W-:Y:S01]  /*1e3c0*/  FSEL R166, R166, -INF , P4 ;  /* 0xff800000a6a67808 */ /* 0x000fe20002000000 */
[----:B------:R-:W-:-:S01]  /*1e3d0*/  FFMA.FTZ R194, R184, R10, -R151 ;  /* 0x0000000ab8c27223 */ /* 0x000fc20000010897 */
[----:B------:R-:W-:Y:S01]  /*1e3e0*/  FSEL R136, R136, -INF , P5 ;  /* 0xff80000088887808 */ /* 0x000fe20002800000 */
[----:B------:R-:W-:-:S01]  /*1e3f0*/  FFMA.FTZ R192, R192, R10, -R151 ;  /* 0x0000000ac0c07223 */ /* 0x000fc20000010897 */
[----:B------:R-:W-:Y:S01]  /*1e400*/  ISETP.GT.AND P3, PT, R183, 0x61, PT ;  /* 0x00000061b700780c */ /* 0x000fe20003f64270 */
[----:B------:R-:W-:-:S01]  /*1e410*/  FFMA.FTZ R195, R195, R10, -R151 ;  /* 0x0000000ac3c37223 */ /* 0x000fc20000010897 */
[----:B------:R-:W-:Y:S01]  /*1e420*/  ISETP.GT.AND P4, PT, R183, 0x68, PT ;  /* 0x00000068b700780c */ /* 0x000fe20003f84270 */
[----:B------:R-:W-:-:S01]  /*1e430*/  FFMA.FTZ R140, R140, R10, -R151 ;  /* 0x0000000a8c8c7223 */ /* 0x000fc20000010897 */
[----:B------:R-:W-:Y:S01]  /*1e440*/  ISETP.GT.AND P5, PT, R183, 0x69, PT ;  /* 0x00000069b700780c */ /* 0x000fe20003fa4270 */
[----:B------:R-:W-:-:S01]  /*1e450*/  FFMA.FTZ R11, R11, R10, -R151 ;  /* 0x0000000a0b0b7223 */ /* 0x000fc20000010897 */
[----:B------:R-:W-:Y:S01]  /*1e460*/  FSEL R138, R138, -INF , P3 ;  /* 0xff8000008a8a7808 */ /* 0x000fe20001800000 */
[----:B------:R-:W-:-:S01]  /*1e470*/  FFMA.FTZ R13, R13, R10, -R151 ;  /* 0x0000000a0d0d7223 */ /* 0x000fc20000010897 */
[----:B------:R-:W-:Y:S01]  /*1e480*/  FSEL R184, R142, -INF , P4 ;  /* 0xff8000008eb87808 */ /* 0x000fe20002000000 */
[----:B------:R-:W-:-:S01]  /*1e490*/  FFMA.FTZ R20, R20, R10, -R151 ;  /* 0x0000000a14147223 */ /* 0x000fc20000010897 */
[----:B--2---:R-:W-:Y:S01]  /*1e4a0*/  FSEL R128, R128, -INF , P5 ;  /* 0xff80000080807808 */ /* 0x004fe20002800000 */
[----:B------:R1:W-:Y:S01]  /*1e4b0*/  MUFU.EX2 R142, R194 ;  /* 0x000000c2008e7308 */ /* 0x0003e20000000800 */
[C---:B------:R-:W-:Y:S01]  /*1e4c0*/  ISETP.GT.AND P3, PT, R183.reuse, 0x70, PT ;  /* 0x00000070b700780c */ /* 0x040fe20003f64270 */
[-CC-:B------:R-:W-:Y:S01]  /*1e4d0*/  FFMA.FTZ R168, R168, R10.reuse, -R151.reuse ;  /* 0x0000000aa8a87223 */ /* 0x180fe20000010897 */
[----:B------:R-:W-:Y:S01]  /*1e4e0*/  ISETP.GT.AND P4, PT, R183, 0x71, PT ;  /* 0x00000071b700780c */ /* 0x000fe20003f84270 */
[-CC-:B------:R-:W-:Y:S01]  /*1e4f0*/  FFMA.FTZ R171, R171, R10.reuse, -R151.reuse ;  /* 0x0000000aabab7223 */ /* 0x180fe20000010897 */
[----:B------:R-:W-:Y:S01]  /*1e500*/  ISETP.GT.AND P5, PT, R183, 0x78, PT ;  /* 0x00000078b700780c */ /* 0x000fe20003fa4270 */
[-CC-:B------:R-:W-:Y:S01]  /*1e510*/  FFMA.FTZ R174, R174, R10.reuse, -R151.reuse ;  /* 0x0000000aaeae7223 */ /* 0x180fe20000010897 */
[----:B0-----:R-:W-:Y:S01]  /*1e520*/  FSEL R143, R143, -INF , P3 ;  /* 0xff8000008f8f7808 */ /* 0x001fe20001800000 */
[-CC-:B------:R-:W-:Y:S01]  /*1e530*/  FFMA.FTZ R176, R176, R10.reuse, -R151.reuse ;  /* 0x0000000ab0b07223 */ /* 0x180fe20000010897 */
[----:B-1----:R-:W-:-:S01]  /*1e540*/  FFMA.FTZ R194, R186, R10, -R151 ;  /* 0x0000000abac27223 */ /* 0x002fc20000010897 */
[----:B---3--:R-:W-:Y:S01]  /*1e550*/  FSEL R186, R146, -INF , P4 ;  /* 0xff80000092ba7808 */ /* 0x008fe20002000000 */
[----:B------:R-:W-:-:S01]  /*1e560*/  FFMA.FTZ R178, R178, R10, -R151 ;  /* 0x0000000ab2b27223 */ /* 0x000fc20000010897 */
[----:B----4-:R-:W-:Y:S01]  /*1e570*/  FSEL R147, R147, -INF , P5 ;  /* 0xff80000093937808 */ /* 0x010fe20002800000 */
[----:B------:R0:W-:Y:S01]  /*1e580*/  MUFU.EX2 R146, R194 ;  /* 0x000000c200927308 */ /* 0x0001e20000000800 */
[----:B------:R-:W-:Y:S01]  /*1e590*/  ISETP.GT.AND P3, PT, R183, 0x79, PT ;  /* 0x00000079b700780c */ /* 0x000fe20003f64270 */
[-CC-:B------:R-:W-:Y:S01]  /*1e5a0*/  FFMA.FTZ R181, R181, R10.reuse, -R151.reuse ;  /* 0x0000000ab5b57223 */ /* 0x180fe20000010897 */
[C---:B------:R-:W-:Y:S01]  /*1e5b0*/  ISETP.GT.AND P4, PT, R183.reuse, 0x80, PT ;  /* 0x00000080b700780c */ /* 0x040fe20003f84270 */
[-CC-:B------:R-:W-:Y:S01]  /*1e5c0*/  FFMA.FTZ R152, R152, R10.reuse, -R151.reuse ;  /* 0x0000000a98987223 */ /* 0x180fe20000010897 */
[----:B------:R-:W-:Y:S01]  /*1e5d0*/  ISETP.GT.AND P5, PT, R183, 0x81, PT ;  /* 0x00000081b700780c */ /* 0x000fe20003fa4270 */
[-CC-:B------:R-:W-:Y:S01]  /*1e5e0*/  FFMA.FTZ R182, R182, R10.reuse, -R151.reuse ;  /* 0x0000000ab6b67223 */ /* 0x180fe20000010897 */
[----:B-----5:R-:W-:Y:S01]  /*1e5f0*/  FSEL R150, R150, -INF , P3 ;  /* 0xff80000096967808 */ /* 0x020fe20001800000 */
[-CC-:B------:R-:W-:Y:S01]  /*1e600*/  FFMA.FTZ R156, R156, R10.reuse, -R151.reuse ;  /* 0x0000000a9c9c7223 */ /* 0x180fe20000010897 */
[----:B0-----:R-:W-:-:S01]  /*1e610*/  FFMA.FTZ R194, R188, R10, -R151 ;  /* 0x0000000abcc27223 */ /* 0x001fc20000010897 */
[----:B------:R-:W-:Y:S01]  /*1e620*/  FSEL R188, R122, -INF , P4 ;  /* 0xff8000007abc7808 */ /* 0x000fe20002000000 */
[----:B------:R-:W-:-:S01]  /*1e630*/  FFMA.FTZ R157, R157, R10, -R151 ;  /* 0x0000000a9d9d7223 */ /* 0x000fc20000010897 */
[----:B------:R-:W-:Y:S01]  /*1e640*/  FSEL R123, R123, -INF , P5 ;  /* 0xff8000007b7b7808 */ /* 0x000fe20002800000 */
[----:B------:R0:W-:Y:S01]  /*1e650*/  MUFU.EX2 R122, R194 ;  /* 0x000000c2007a7308 */ /* 0x0001e20000000800 */
[----:B------:R-:W-:Y:S01]  /*1e660*/  ISETP.GT.AND P3, PT, R183, 0x88, PT ;  /* 0x00000088b700780c */ /* 0x000fe20003f64270 */
[-CC-:B------:R-:W-:Y:S01]  /*1e670*/  FFMA.FTZ R159, R159, R10.reuse, -R151.reuse ;  /* 0x0000000a9f9f7223 */ /* 0x180fe20000010897 */
[----:B------:R-:W-:Y:S01]  /*1e680*/  ISETP.GT.AND P4, PT, R183, 0x89, PT ;  /* 0x00000089b700780c */ /* 0x000fe20003f84270 */
[-CC-:B------:R-:W-:Y:S01]  /*1e690*/  FFMA.FTZ R161, R161, R10.reuse, -R151.reuse ;  /* 0x0000000aa1a17223 */ /* 0x180fe20000010897 */
[----:B------:R-:W-:Y:S01]  /*1e6a0*/  ISETP.GT.AND P5, PT, R183, 0x90, PT ;  /* 0x00000090b700780c */ /* 0x000fe20003fa4270 */
[-CC-:B------:R-:W-:Y:S01]  /*1e6b0*/  FFMA.FTZ R163, R163, R10.reuse, -R151.reuse ;  /* 0x0000000aa3a37223 */ /* 0x180fe20000010897 */
[----:B------:R-:W-:Y:S01]  /*1e6c0*/  FSEL R126, R126, -INF , P3 ;  /* 0xff8000007e7e7808 */ /* 0x000fe20001800000 */
        /* <DEDUP_REMOVED lines=11> */
[--C-:B------:R-:W-:Y:S01]  /*1e780*/  FFMA.FTZ R144, R144, R10, -R151.reuse ;  /* 0x0000000a90907223 */ /* 0x100fe20000010897 */
[----:B------:R-:W-:Y:S01]  /*1e790*/  FMNMX.FTZ R183, R7, R4, !PT ;  /* 0x0000000407b77209 */ /* 0x000fe20007810000 */
[-CC-:B------:R-:W-:Y:S01]  /*1e7a0*/  FFMA.FTZ R145, R145, R10.reuse, -R151.reuse ;  /* 0x0000000a91917223 */ /* 0x180fe20000010897 */
[----:B------:R-:W-:Y:S01]  /*1e7b0*/  FSEL R131, R131, -INF , P3 ;  /* 0xff80000083837808 */ /* 0x000fe20001800000 */
[-CC-:B------:R-:W-:Y:S01]  /*1e7c0*/  FFMA.FTZ R148, R148, R10.reuse, -R151.reuse ;  /* 0x0000000a94947223 */ /* 0x180fe20000010897 */
[----:B------:R-:W-:Y:S01]  /*1e7d0*/  FMNMX.FTZ R183, R12, R183, !PT ;  /* 0x000000b70cb77209 */ /* 0x000fe20007810000 */
[-CC-:B------:R-:W-:Y:S01]  /*1e7e0*/  FFMA.FTZ R149, R149, R10.reuse, -R151.reuse ;  /* 0x0000000a95957223 */ /* 0x180fe20000010897 */
[----:B------:R-:W-:Y:S01]  /*1e7f0*/  FSEL R135, R135, -INF , P5 ;  /* 0xff80000087877808 */ /* 0x000fe20002800000 */
[-CC-:B------:R-:W-:Y:S01]  /*1e800*/  FFMA.FTZ R196, R196, R10.reuse, -R151.reuse ;  /* 0x0000000ac4c47223 */ /* 0x180fe20000010897 */
[----:B0-----:R-:W-:Y:S01]  /*1e810*/  FMNMX.FTZ R194, R15, R183, !PT ;  /* 0x000000b70fc27209 */ /* 0x001fe20007810000 */
[-CC-:B------:R-:W-:Y:S01]  /*1e820*/  FFMA.FTZ R124, R124, R10.reuse, -R151.reuse ;  /* 0x0000000a7c7c7223 */ /* 0x180fe20000010897 */
[----:B------:R0:W-:Y:S01]  /*1e830*/  MUFU.EX2 R183, R192 ;  /* 0x000000c000b77308 */ /* 0x0001e20000000800 */
[----:B------:R-:W-:-:S01]  /*1e840*/  FFMA.FTZ R125, R125, R10, -R151 ;  /* 0x0000000a7d7d7223 */ /* 0x000fc20000010897 */
[----:B------:R-:W-:Y:S01]  /*1e850*/  FMNMX.FTZ R194, R21, R194, !PT ;  /* 0x000000c215c27209 */ /* 0x000fe20007810000 */
[----:B------:R-:W-:-:S01]  /*1e860*/  FFMA.FTZ R132, R132, R10, -R151 ;  /* 0x0000000a84847223 */ /* 0x000fc20000010897 */
[-CC-:B------:R-:W-:Y:S01]  /*1e870*/  FFMA.FTZ R133, R133, R10.reuse, -R151.reuse ;  /* 0x0000000a85857223 */ /* 0x180fe20000010897 */
[----:B------:R-:W-:-:S01]  /*1e880*/  FFMA.FTZ R129, R129, R10, -R151 ;  /* 0x0000000a81817223 */ /* 0x000fc20000010897 */
[----:B------:R-:W-:Y:S01]  /*1e890*/  FMNMX.FTZ R194, R185, R194, !PT ;  /* 0x000000c2b9c27209 */ /* 0x000fe20007810000 */
[----:B------:R-:W-:-:S01]  /*1e8a0*/  FFMA.FTZ R139, R139, R10, -R151 ;  /* 0x0000000a8b8b7223 */ /* 0x000fc20000010897 */
[----:B------:R-:W-:Y:S01]  /*1e8b0*/  MUFU.EX2 R140, R140 ;  /* 0x0000008c008c7308 */ /* 0x000fe20000000800 */
[----:B0-----:R-:W-:-:S01]  /*1e8c0*/  FFMA.FTZ R192, R193, R10, -R151 ;  /* 0x0000000ac1c07223 */ /* 0x001fc20000010897 */
[----:B------:R-:W-:Y:S01]  /*1e8d0*/  FMNMX.FTZ R194, R187, R194, !PT ;  /* 0x000000c2bbc27209 */ /* 0x000fe20007810000 */
[----:B------:R-:W-:-:S02]  /*1e8e0*/  WARPGROUP.DEPBAR.LE gsb0, 0x0 ;  /* 0x00008000000079c5 */ /* 0x000fc40000010000 */
[----:B------:R-:W-:Y:S02]  /*1e8f0*/  LOP3.LUT R197, R219, 0x7f, RZ, 0xc0, !PT ;  /* 0x0000007fdbc57812 */ /* 0x000fe400078ec0ff */
[----:B------:R-:W-:Y:S01]  /*1e900*/  FMNMX.FTZ R194, R189, R194, !PT ;  /* 0x000000c2bdc27209 */ /* 0x000fe20007810000 */
[----:B------:R-:W-:Y:S01]  /*1e910*/  MUFU.EX2 R11, R11 ;  /* 0x0000000b000b7308 */ /* 0x000fe20000000800 */
[----:B------:R-:W0:Y:S02]  /*1e920*/  S2R R219, SR_TID.X ;  /* 0x0000000000db7919 */ /* 0x000e240000002100 */
        /* <DEDUP_REMOVED lines=44> */
[----:B------:R-:W-:Y:S01]  /*1ebf0*/  MUFU.EX2 R161, R161 ;  /* 0x000000a100a17308 */ /* 0x000fe20000000800 */
[----:B------:R-:W-:Y:S02]  /*1ec00*/  FSEL R193, R134, -INF , P4 ;  /* 0xff80000086c17808 */ /* 0x000fe40002000000 */
[----:B------:R-:W-:-:S04]  /*1ec10*/  FMNMX.FTZ R194, R131, R194, !PT ;  /* 0x000000c283c27209 */ /* 0x000fc80007810000 */
[----:B------:R-:W-:Y:S01]  /*1ec20*/  FMNMX.FTZ R194, R193, R194, !PT ;  /* 0x000000c2c1c27209 */ /* 0x000fe20007810000 */
[----:B------:R1:W-:Y:S03]  /*1ec30*/  MUFU.EX2 R134, R195 ;  /* 0x000000c300867308 */ /* 0x0003e60000000800 */
[----:B------:R-:W-:-:S05]  /*1ec40*/  FMNMX.FTZ R194, R135, R194, !PT ;  /* 0x000000c287c27209 */ /* 0x000fca0007810000 */
[----:B------:R-:W-:Y:S01]  /*1ec50*/  MUFU.EX2 R163, R163 ;  /* 0x000000a300a37308 */ /* 0x000fe20000000800 */
[----:B-1----:R-:W1:Y:S07]  /*1ec60*/  SHFL.BFLY PT, R195, R194, 0x2, 0x1f ;  /* 0x0c401f00c2c37f89 */ /* 0x002e6e00000e0000 */
[----:B------:R-:W-:Y:S08]  /*1ec70*/  MUFU.EX2 R165, R165 ;  /* 0x000000a500a57308 */ /* 0x000ff00000000800 */
[----:B------:R-:W-:Y:S08]  /*1ec80*/  MUFU.EX2 R167, R167 ;  /* 0x000000a700a77308 */ /* 0x000ff00000000800 */
[----:B------:R-:W-:Y:S01]  /*1ec90*/  MUFU.EX2 R137, R137 ;  /* 0x0000008900897308 */ /* 0x000fe20000000800 */
[----:B-1----:R-:W-:Y:S01]  /*1eca0*/  FMNMX.FTZ R195, R194, R195, !PT ;  /* 0x000000c3c2c37209 */ /* 0x002fe20007810000 */
[----:B------:R-:W-:-:S04]  /*1ecb0*/  FFMA.FTZ R194, R121, R10, -R151 ;  /* 0x0000000a79c27223 */ /* 0x000fc80000010897 */
[----:B------:R-:W1:Y:S02]  /*1ecc0*/  SHFL.BFLY PT, R121, R195, 0x1, 0x1f ;  /* 0x0c201f00c3797f89 */ /* 0x000e6400000e0000 */
[----:B------:R-:W-:Y:S08]  /*1ecd0*/  MUFU.EX2 R141, R141 ;  /* 0x0000008d008d7308 */ /* 0x000ff00000000800 */
[----:B------:R-:W-:Y:S08]  /*1ece0*/  MUFU.EX2 R144, R144 ;  /* 0x0000009000907308 */ /* 0x000ff00000000800 */
[----:B------:R-:W-:Y:S01]  /*1ecf0*/  MUFU.EX2 R145, R145 ;  /* 0x0000009100917308 */ /* 0x000fe20000000800 */
[----:B-1----:R-:W-:-:S07]  /*1ed00*/  FMNMX.FTZ R121, R195, R121, !PT ;  /* 0x00000079c3797209 */ /* 0x002fce0007810000 */
[----:B------:R-:W-:Y:S01]  /*1ed10*/  MUFU.EX2 R148, R148 ;  /* 0x0000009400947308 */ /* 0x000fe20000000800 */
[C---:B------:R-:W-:Y:S01]  /*1ed20*/  FSETP.NEU.FTZ.AND P3, PT, R121.reuse, -INF , PT ;  /* 0xff8000007900780b */ /* 0x040fe20003f7d000 */
[----:B------:R-:W-:-:S05]  /*1ed30*/  FFMA.FTZ R195, R121, R10, -8 ;  /* 0xc100000079c37423 */ /* 0x000fca000001000a */
[----:B------:R-:W-:Y:S01]  /*1ed40*/  FSEL R151, R195, RZ, P3 ;  /* 0x000000ffc3977208 */ /* 0x000fe20001800000 */
[----:B------:R-:W-:Y:S01]  /*1ed50*/  MUFU.EX2 R149, R149 ;  /* 0x0000009500957308 */ /* 0x000fe20000000800 */
[----:B------:R-:W-:Y:S02]  /*1ed60*/  FSEL R195, R120, RZ, P2 ;  /* 0x000000ff78c37208 */ /* 0x000fe40001000000 */
[----:B------:R-:W-:Y:S01]  /*1ed70*/  ISETP.NE.AND P2, PT, R197, RZ, PT ;  /* 0x000000ffc500720c */ /* 0x000fe20003f45270 */
[----:B------:R-:W-:-:S01]  /*1ed80*/  FFMA.FTZ R7, R7, R10, -R151 ;  /* 0x0000000a07077223 */ /* 0x000fc20000010897 */
[----:B------:R-:W-:Y:S01]  /*1ed90*/  FFMA.FTZ R12, R12, R10, -R151 ;  /* 0x0000000a0c0c7223 */ /* 0x000fe20000010897 */
[----:B------:R-:W-:-:S01]  /*1eda0*/  FADD.FTZ R195, -R195, R5 ;  /* 0x00000005c3c37221 */ /* 0x000fc20000010100 */
[-CC-:B------:R-:W-:Y:S01]  /*1edb0*/  FFMA.FTZ R5, R160, R10.reuse, -R151.reuse ;  /* 0x0000000aa0057223 */ /* 0x180fe20000010897 */
[----:B------:R-:W-:Y:S01]  /*1edc0*/  FSEL R160, R121, RZ, P3 ;  /* 0x000000ff79a07208 */ /* 0x000fe20001800000 */
[-CC-:B------:R-:W-:Y:S01]  /*1edd0*/  FFMA.FTZ R15, R15, R10.reuse, -R151.reuse ;  /* 0x0000000a0f0f7223 */ /* 0x180fe20000010897 */
[----:B------:R-:W-:Y:S01]  /*1ede0*/  MUFU.EX2 R7, R7 ;  /* 0x0000000700077308 */ /* 0x000fe20000000800 */
[----:B------:R-:W-:-:S01]  /*1edf0*/  FFMA.FTZ R21, R21, R10, -R151 ;  /* 0x0000000a15157223 */ /* 0x000fc20000010897 */
[----:B------:R-:W-:Y:S01]  /*1ee00*/  FFMA.FTZ R185, R185, R10, -R151 ;  /* 0x0000000ab9b97223 */ /* 0x000fe20000010897 */
[----:B------:R-:W-:-:S01]  /*1ee10*/  FADD.FTZ R160, -R160, R4 ;  /* 0x00000004a0a07221 */ /* 0x000fc20000010100 */
[-C--:B------:R-:W-:Y:S01]  /*1ee20*/  FMUL.FTZ R4, R195, R10.reuse ;  /* 0x0000000ac3047220 */ /* 0x080fe20000410000 */
[----:B------:R-:W-:-:S01]  /*1ee30*/  FFMA.FTZ R187, R187, R10, -R151 ;  /* 0x0000000abbbb7223 */ /* 0x000fc20000010897 */
[-CC-:B------:R-:W-:Y:S01]  /*1ee40*/  FFMA.FTZ R189, R189, R10.reuse, -R151.reuse ;  /* 0x0000000abdbd7223 */ /* 0x180fe20000010897 */
[-C--:B------:R-:W-:Y:S01]  /*1ee50*/  FMUL.FTZ R160, R160, R10.reuse ;  /* 0x0000000aa0a07220 */ /* 0x080fe20000410000 */
        /* <DEDUP_REMOVED lines=22> */
[-CC-:B------:R-:W-:Y:S01]  /*1efc0*/  FFMA.FTZ R128, R128, R10.reuse, -R151.reuse ;  /* 0x0000000a80807223 */ /* 0x180fe20000010897 */
[----:B------:R-:W-:-:S01]  /*1efd0*/  FFMA.FTZ R143, R143, R10, -R151 ;  /* 0x0000000a8f8f7223 */ /* 0x000fc20000010897 */
[----:B------:R-:W3:Y:S01]  /*1efe0*/  MUFU.EX2 R15, R15 ;  /* 0x0000000f000f7308 */ /* 0x000ee20000000800 */
[----:B-1----:R-:W-:-:S01]  /*1eff0*/  FFMA.FTZ R3, R4, R3, R140 ;  /* 0x0000000304037223 */ /* 0x002fc2000001008c */
[-CC-:B------:R-:W-:Y:S01]  /*1f000*/  FFMA.FTZ R186, R186, R10.reuse, -R151.reuse ;  /* 0x0000000ababa7223 */ /* 0x180fe20000010897 */
[----:B------:R-:W-:-:S01]  /*1f010*/  FFMA.FTZ R147, R147, R10, -R151 ;  /* 0x0000000a93937223 */ /* 0x000fc20000010897 */
[----:B------:R-:W-:Y:S01]  /*1f020*/  FFMA.FTZ R150, R150, R10, -R151 ;  /* 0x0000000a96967223 */ /* 0x000fe20000010897 */
[----:B------:R-:W-:-:S01]  /*1f030*/  FADD.FTZ R3, R11, R3 ;  /* 0x000000030b037221 */ /* 0x000fc20000010000 */
[-CC-:B------:R-:W-:Y:S01]  /*1f040*/  FFMA.FTZ R188, R188, R10.reuse, -R151.reuse ;  /* 0x0000000abcbc7223 */ /* 0x180fe20000010897 */
[----:B------:R-:W-:-:S01]  /*1f050*/  FFMA.FTZ R123, R123, R10, -R151 ;  /* 0x0000000a7b7b7223 */ /* 0x000fc20000010897 */
[----:B------:R-:W1:Y:S01]  /*1f060*/  MUFU.EX2 R21, R21 ;  /* 0x0000001500157308 */ /* 0x000e620000000800 */
[----:B--2---:R-:W-:-:S01]  /*1f070*/  FFMA.FTZ R0, R160, R0, R7 ;  /* 0x00000000a0007223 */ /* 0x004fc20000010007 */
[----:B------:R-:W-:Y:S01]  /*1f080*/  FADD.FTZ R3, R13, R3 ;  /* 0x000000030d037221 */ /* 0x000fe20000010000 */
[----:B------:R-:W-:-:S01]  /*1f090*/  FFMA.FTZ R126, R126, R10, -R151 ;  /* 0x0000000a7e7e7223 */ /* 0x000fc20000010897 */
[----:B------:R-:W-:Y:S01]  /*1f0a0*/  FFMA.FTZ R190, R190, R10, -R151 ;  /* 0x0000000abebe7223 */ /* 0x000fe20000010897 */
[----:B------:R-:W-:-:S01]  /*1f0b0*/  FADD.FTZ R0, R12, R0 ;  /* 0x000000000c007221 */ /* 0x000fc20000010000 */
[----:B------:R-:W-:Y:S01]  /*1f0c0*/  FADD.FTZ R3, R20, R3 ;  /* 0x0000000314037221 */ /* 0x000fe20000010000 */
[----:B------:R-:W-:-:S01]  /*1f0d0*/  FFMA.FTZ R130, R130, R10, -R151 ;  /* 0x0000000a82827223 */ /* 0x000fc20000010897 */
[----:B------:R-:W2:Y:S01]  /*1f0e0*/  MUFU.EX2 R185, R185 ;  /* 0x000000b900b97308 */ /* 0x000ea20000000800 */
[----:B---3--:R-:W-:-:S01]  /*1f0f0*/  FADD.FTZ R0, R15, R0 ;  /* 0x000000000f007221 */ /* 0x008fc20000010000 */
[----:B------:R-:W-:Y:S01]  /*1f100*/  FADD.FTZ R3, R142, R3 ;  /* 0x000000038e037221 */ /* 0x000fe20000010000 */
[----:B------:R-:W-:-:S01]  /*1f110*/  FFMA.FTZ R131, R131, R10, -R151 ;  /* 0x0000000a83837223 */ /* 0x000fc20000010897 */
[-CC-:B------:R-:W-:Y:S01]  /*1f120*/  FFMA.FTZ R193, R193, R10.reuse, -R151.reuse ;  /* 0x0000000ac1c17223 */ /* 0x180fe20000010897 */
[----:B------:R-:W-:-:S01]  /*1f130*/  FFMA.FTZ R135, R135, R10, -R151 ;  /* 0x0000000a87877223 */ /* 0x000fc20000010897 */
[----:B------:R-:W-:Y:S01]  /*1f140*/  FADD.FTZ R3, R146, R3 ;  /* 0x0000000392037221 */ /* 0x000fe20000010000 */
[----:B------:R-:W-:Y:S01]  /*1f150*/  @!P2 IMAD R195, R8, 0x8, R16 ;  /* 0x0000000808c3a824 */ /* 0x000fe200078e0210 */
[----:B------:R-:W3:Y:S01]  /*1f160*/  MUFU.EX2 R187, R187 ;  /* 0x000000bb00bb7308 */ /* 0x000ee20000000800 */
[----:B-1----:R-:W-:-:S01]  /*1f170*/  FADD.FTZ R0, R21, R0 ;  /* 0x0000000015007221 */ /* 0x002fc20000010000 */
[----:B------:R-:W-:Y:S01]  /*1f180*/  FADD.FTZ R3, R122, R3 ;  /* 0x000000037a037221 */ /* 0x000fe20000010000 */
[----:B0-----:R-:W-:Y:S01]  /*1f190*/  SHF.R.U32.HI R197, RZ, 0x7, R219 ;  /* 0x00000007ffc57819 */ /* 0x001fe200000116db */
[----:B------:R-:W-:-:S02]  /*1f1a0*/  @!P2 VIADD R195, R195, 0x33440 ;  /* 0x00033440c3c3a836 */ /* 0x000fc40000000000 */
[----:B------:R-:W-:-:S01]  /*1f1b0*/  FADD.FTZ R3, R127, R3 ;  /* 0x000000037f037221 */ /* 0x000fc20000010000 */
[----:B------:R-:W-:Y:S01]  /*1f1c0*/  IADD3 R197, -R197, 0xb, RZ ;  /* 0x0000000bc5c57810 */ /* 0x000fe20007ffe1ff */
[----:B------:R-:W0:Y:S01]  /*1f1d0*/  MUFU.EX2 R189, R189 ;  /* 0x000000bd00bd7308 */ /* 0x000e220000000800 */
[----:B--2---:R-:W-:-:S01]  /*1f1e0*/  FADD.FTZ R0, R185, R0 ;  /* 0x00000000b9007221 */ /* 0x004fc20000010000 */
[----:B------:R-:W-:Y:S01]  /*1f1f0*/  FADD.FTZ R3, R168, R3 ;  /* 0x00000003a8037221 */ /* 0x000fe20000010000 */
[----:B------:R-:W-:Y:S01]  /*1f200*/  @!P2 PRMT R195, RZ, 0x654, R195 ;  /* 0x00000654ffc3a816 */ /* 0x000fe200000000c3 */
[----:B------:R1:W-:Y:S06]  /*1f210*/  BAR.ARV R197, 0x100 ;  /* 0x000400c50000751d */ /* 0x0003ec0000002000 */
[----:B------:R-:W2:Y:S01]  /*1f220*/  MUFU.EX2 R191, R191 ;  /* 0x000000bf00bf7308 */ /* 0x000ea20000000800 */
[----:B---3--:R-:W-:-:S01]  /*1f230*/  FADD.FTZ R0, R187, R0 ;  /* 0x00000000bb007221 */ /* 0x008fc20000010000 */
[----:B------:R-:W-:Y:S01]  /*1f240*/  FADD.FTZ R3, R183, R3 ;  /* 0x00000003b7037221 */ /* 0x000fe20000010000 */
[----:B------:R1:W-:Y:S03]  /*1f250*/  @!P2 SYNCS.ARRIVE.TRANS64.RED.A1T0 RZ, [R195+URZ], RZ ;  /* 0x000000ffc3ffa9a7 */ /* 0x0003e6000810043f */
[----:B------:R-:W-:-:S01]  /*1f260*/  FADD.FTZ R3, R171, R3 ;  /* 0x00000003ab037221 */ /* 0x000fc20000010000 */
[----:B0-----:R-:W-:Y:S01]  /*1f270*/  FADD.FTZ R0, R189, R0 ;  /* 0x00000000bd007221 */ /* 0x001fe20000010000 */
[----:B------:R-:W0:Y:S02]  /*1f280*/  MUFU.EX2 R169, R169 ;  /* 0x000000a900a97308 */ /* 0x000e240000000800 */
[----:B------:R-:W-:-:S04]  /*1f290*/  FADD.FTZ R3, R192, R3 ;  /* 0x00000003c0037221 */ /* 0x000fc80000010000 */
[----:B------:R-:W-:Y:S02]  /*1f2a0*/  FADD.FTZ R3, R174, R3 ;  /* 0x00000003ae037221 */ /* 0x000fe40000010000 */
[----:B------:R-:W3:Y:S01]  /*1f2b0*/  MUFU.EX2 R170, R170 ;  /* 0x000000aa00aa7308 */ /* 0x000ee20000000800 */
        /* <DEDUP_REMOVED lines=8> */
[----:B---3--:R-:W-:-:S01]  /*1f340*/  FADD.FTZ R0, R170, R0 ;  /* 0x00000000aa007221 */ /* 0x008fc20000010000 */
        /* <DEDUP_REMOVED lines=28> */
[----:B------:R-:W-:-:S06]  /*1f510*/  FADD.FTZ R3, R149, R3 ;  /* 0x0000000395037221 */ /* 0x000fcc0000010000 */
[----:B------:R-:W2:Y:S01]  /*1f520*/  MUFU.EX2 R158, R158 ;  /* 0x0000009e009e7308 */ /* 0x000ea20000000800 */
[----:B0-----:R-:W-:-:S07]  /*1f530*/  FADD.FTZ R0, R154, R0 ;  /* 0x000000009a007221 */ /* 0x001fce0000010000 */
[----:B------:R-:W0:Y:S01]  /*1f540*/  MUFU.EX2 R5, R5 ;  /* 0x0000000500057308 */ /* 0x000e220000000800 */
[----:B---3--:R-:W-:-:S07]  /*1f550*/  FADD.FTZ R0, R155, R0 ;  /* 0x000000009b007221 */ /* 0x008fce0000010000 */
[----:B------:R-:W3:Y:S01]  /*1f560*/  MUFU.EX2 R162, R162 ;  /* 0x000000a200a27308 */ /* 0x000ee20000000800 */
[----:B--2---:R-:W-:-:S07]  /*1f570*/  FADD.FTZ R0, R158, R0 ;  /* 0x000000009e007221 */ /* 0x004fce0000010000 */
        /* <DEDUP_REMOVED lines=51> */
[----:B---3--:R-:W-:-:S01]  /*1f8b0*/  FADD.FTZ R0, R193, R0 ;  /* 0x00000000c1007221 */ /* 0x008fc20000010000 */
[----:B--2---:R-:W-:-:S03]  /*1f8c0*/  FADD.FTZ R3, R139, R3 ;  /* 0x000000038b037221 */ /* 0x004fc60000010000 */
[----:B0-----:R-:W-:Y:S01]  /*1f8d0*/  FADD.FTZ R0, R135, R0 ;  /* 0x0000000087007221 */ /* 0x001fe20000010000 */
[----:B-1----:R-:W-:Y:S06]  /*1f8e0*/  @!P1 BRA `(.L_x_2545) ;  /* 0x0000000000049947 */ /* 0x002fec0003800000 */
[----:B------:R-:W-:Y:S01]  /*1f8f0*/  BPT.TRAP 0x1 ;  /* 0x000000040000795c */ /* 0x000fe20000300000 */
.L_x_2545:
[----:B------:R-:W-:Y:S01]  /*1f900*/  IMAD R151, R221, 0x8, R16 ;  /* 0x00000008dd977824 */ /* 0x000fe200078e0210 */
[----:B------:R-:W-:Y:S01]  /*1f910*/  ISETP.GT.AND P2, PT, R6, R14, PT ;  /* 0x0000000e0600720c */ /* 0x000fe20003f44270 */
[----:B------:R-:W-:Y:S01]  /*1f920*/  IMAD.U32 R195, RZ, RZ, UR42 ;  /* 0x0000002affc37e24 */ /* 0x000fe2000f8e00ff */
[----:B------:R-:W-:Y:S01]  /*1f930*/  F2FP.SATFINITE.E4M3.F32.PACK_AB_MERGE_C R13, R20, R13, RZ ;  /* 0x0000000d140d723e */ /* 0x000fe200048070ff */
[-C--:B------:R-:W-:Y:S01]  /*1f940*/  FMUL.FTZ R24, R24, R4.reuse ;  /* 0x0000000418187220 */ /* 0x080fe20000410000 */
        /* <DEDUP_REMOVED lines=137> */
[----:B------:R-:W-:Y:S01]  /*201e0*/  VIADD R6, R6, 0xffffffff ;  /* 0xffffffff06067836 */ /* 0x000fe20000000000 */
[----:B------:R-:W-:Y:S01]  /*201f0*/  MOV R7, R222 ;  /* 0x000000de00077202 */ /* 0x000fe20000000f00 */
[----:B------:R-:W-:-:S02]  /*20200*/  IMAD.MOV.U32 R4, RZ, RZ, R121 ;  /* 0x000000ffff047224 */ /* 0x000fc400078e0079 */
[----:B------:R-:W-:Y:S02]  /*20210*/  IMAD.MOV.U32 R5, RZ, RZ, R120 ;  /* 0x000000ffff057224 */ /* 0x000fe400078e0078 */
[----:B------:R-:W-:Y:S01]  /*20220*/  IMAD.MOV.U32 R221, RZ, RZ, R8 ;  /* 0x000000ffffdd7224 */ /* 0x000fe200078e0008 */
[----:B0-----:R-:W-:Y:S06]  /*20230*/  @P2 BRA `(.L_x_2546) ;  /* 0xffffffb4009c2947 */ /* 0x001fec000383ffff */
[----:B------:R-:W-:-:S07]  /*20240*/  IMAD.MOV.U32 R221, RZ, RZ, R8 ;  /* 0x000000ffffdd7224 */ /* 0x000fce00078e0008 */
.L_x_2535:
[----:B------:R-:W-:-:S13]  /*20250*/  ISETP.GE.AND P0, PT, R6, RZ, PT ;  /* 0x000000ff0600720c */ /* 0x000fda0003f06270 */
[----:B------:R-:W-:Y:S05]  /*20260*/  @!P0 BRA `(.L_x_2547) ;  /* 0x0000003c00888947 */ /* 0x000fea0003800000 */
[----:B------:R-:W-:Y:S01]  /*20270*/  IMAD.MOV.U32 R4, RZ, RZ, R121 ;  /* 0x000000ffff047224 */ /* 0x000fe200078e0079 */
[----:B------:R-:W-:Y:S01]  /*20280*/  MOV R7, R222 ;  /* 0x000000de00077202 */ /* 0x000fe20000000f00 */
[----:B------:R-:W-:Y:S02]  /*20290*/  IMAD.MOV.U32 R5, RZ, RZ, R120 ;  /* 0x000000ffff057224 */ /* 0x000fe400078e0078 */
[----:B------:R-:W-:-:S07]  /*202a0*/  IMAD.MOV.U32 R8, RZ, RZ, R221 ;  /* 0x000000ffff087224 */ /* 0x000fce00078e00dd */
.L_x_2558:
[----:B------:R-:W-:Y:S01]  /*202b0*/  ISETP.NE.AND P2, PT, R229, RZ, PT ;  /* 0x000000ffe500720c */ /* 0x000fe20003f45270 */
[----:B------:R-:W-:Y:S01]  /*202c0*/  VIADD R221, R8, 0x1 ;  /* 0x0000000108dd7836 */ /* 0x000fe20000000000 */
[----:B------:R-:W-:Y:S05]  /*202d0*/  YIELD ;  /* 0x0000000000007946 */ /* 0x000fea0003800000 */
[----:B------:R-:W-:-:S04]  /*202e0*/  ISETP.NE.AND P0, PT, R221, 0x2, PT ;  /* 0x00000002dd00780c */ /* 0x000fc80003f05270 */
[----:B------:R-:W-:Y:S02]  /*202f0*/  SEL R222, RZ, 0x1, P0 ;  /* 0x00000001ffde7807 */ /* 0x000fe40000000000 */
[----:B------:R-:W-:Y:S02]  /*20300*/  SEL R221, R221, RZ, P0 ;  /* 0x000000ffdddd7207 */ /* 0x000fe40000000000 */
[----:B------:R-:W-:Y:S01]  /*20310*/  LOP3.LUT R222, R7, R222, RZ, 0x3c, !PT ;  /* 0x000000de07de7212 */ /* 0x000fe200078e3cff */
[----:B------:R-:W-:Y:S06]  /*20320*/  @P2 BRA `(.L_x_2548) ;  /* 0x0000000000302947 */ /* 0x000fec0003800000 */
[----:B------:R-:W-:Y:S05]  /*20330*/  @!P1 BRA `(.L_x_2549) ;  /* 0x0000000000049947 */ /* 0x000fea0003800000 */
[----:B------:R-:W-:Y:S01]  /*20340*/  BPT.TRAP 0x1 ;  /* 0x000000040000795c */ /* 0x000fe20000300000 */
.L_x_2549:
[----:B------:R-:W-:Y:S01]  /*20350*/  IMAD R10, R221, 0x8, R16 ;  /* 0x00000008dd0a7824 */ /* 0x000fe200078e0210 */
[----:B------:R-:W-:-:S04]  /*20360*/  SHF.L.U32 R11, R222, 0x1f, RZ ;  /* 0x0000001fde0b7819 */ /* 0x000fc800000006ff */
[----:B------:R0:W1:Y:S01]  /*20370*/  SYNCS.PHASECHK.TRANS64.TRYWAIT P0, [R10+URZ+0x33430], R11 ;  /* 0x0334300b0a0075a7 */ /* 0x000062000800017f */
[----:B------:R-:W-:Y:S05]  /*20380*/  @!P1 BRA `(.L_x_2550) ;  /* 0x0000000000049947 */ /* 0x000fea0003800000 */
[----:B------:R-:W-:Y:S01]  /*20390*/  BPT.TRAP 0x1 ;  /* 0x000000040000795c */ /* 0x000fe20000300000 */
.L_x_2550:
[----:B------:R-:W-:Y:S04]  /*203a0*/  BSSY B0, `(.L_x_2548) ;  /* 0x0000004000007945 */ /* 0x000fe80003800000 */
[----:B-1----:R-:W-:Y:S05]  /*203b0*/  @P0 BRA `(.L_x_2551) ;  /* 0x0000000000080947 */ /* 0x002fea0003800000 */
[----:B------:R-:W1:Y:S02]  /*203c0*/  SYNCS.PHASECHK.TRANS64.TRYWAIT P0, [R10+URZ+0x33430], R11 ;  /* 0x0334300b0a0075a7 */ /* 0x000e64000800017f */
[----:B-1----:R-:W-:Y:S05]  /*203d0*/  @!P0 BRA `(.L_x_2552) ;  /* 0x000000fc00408947 */ /* 0x002fea0003800000 */
.L_x_2551:
[----:B------:R-:W-:Y:S05]  /*203e0*/  BSYNC B0 ;  /* 0x0000000000007941 */ /* 0x000fea0003800000 */
.L_x_2548:
        /* <DEDUP_REMOVED lines=23> */
[----:B0-----:R-:W-:-:S05]  /*20560*/  SHF.R.U32.HI R10, RZ, 0x7, R10 ;  /* 0x00000007ff0a7819 */ /* 0x001fca000001160a */
[----:B------:R-:W-:Y:S02]  /*20570*/  VIADD R120, R10, 0x8 ;  /* 0x000000080a787836 */ /* 0x000fe40000000000 */
[----:B------:R-:W-:-:S03]  /*20580*/  IMAD R10, R221, 0x780, R9 ;  /* 0x00000780dd0a7824 */ /* 0x000fc600078e0209 */
[----:B------:R0:W-:Y:S01]  /*20590*/  BAR.SYNC.DEFER_BLOCKING R120, 0x100 ;  /* 0x000400780000751d */ /* 0x0001e20000010000 */
[C---:B------:R-:W-:Y:S01]  /*205a0*/  VIADD R12, R10.reuse, 0x100 ;  /* 0x000001000a0c7836 */ /* 0x040fe20000000000 */
[C---:B------:R-:W-:Y:S01]  /*205b0*/  R2UR UR50, R10.reuse ;  /* 0x000000000a3272ca */ /* 0x040fe200000e0000 */
[C---:B------:R-:W-:Y:S01]  /*205c0*/  VIADD R14, R10.reuse, 0x180 ;  /* 0x000001800a0e7836 */ /* 0x040fe20000000000 */
[----:B------:R-:W-:Y:S02]  /*205d0*/  IADD3 R20, R10, 0x80, RZ ;  /* 0x000000800a147810 */ /* 0x000fe40007ffe0ff */
[----:B------:R-:W-:Y:S01]  /*205e0*/  R2UR UR26, R12 ;  /* 0x000000000c1a72ca */ /* 0x000fe200000e0000 */
[----:B------:R-:W-:Y:S01]  /*205f0*/  VIADD R12, R10, 0x2 ;  /* 0x000000020a0c7836 */ /* 0x000fe20000000000 */
[----:B------:R-:W-:Y:S02]  /*20600*/  R2UR UR46, R20 ;  /* 0x00000000142e72ca */ /* 0x000fe400000e0000 */
[----:B------:R-:W-:Y:S01]  /*20610*/  R2UR UR34, R14 ;  /* 0x000000000e2272ca */ /* 0x000fe200000e0000 */
[C---:B------:R-:W-:Y:S01]  /*20620*/  VIADD R14, R10.reuse, 0x82 ;  /* 0x000000820a0e7836 */ /* 0x040fe20000000000 */
[----:B------:R-:W-:-:S02]  /*20630*/  IADD3 R20, R10, 0x200, RZ ;  /* 0x000002000a147810 */ /* 0x000fc40007ffe0ff */
[----:B------:R-:W-:Y:S02]  /*20640*/  R2UR UR6, R12 ;  /* 0x000000000c0672ca */ /* 0x000fe400000e0000 */
[----:B------:R-:W-:Y:S02]  /*20650*/  R2UR UR30, R20 ;  /* 0x00000000141e72ca */ /* 0x000fe400000e0000 */
[----:B------:R-:W-:Y:S01]  /*20660*/  IADD3 R12, R10, 0x102, RZ ;  /* 0x000001020a0c7810 */ /* 0x000fe20007ffe0ff */
        /* <DEDUP_REMOVED lines=24> */
[----:B0-----:R-:W-:-:S06]  /*207f0*/  WARPGROUP.ARRIVE ;  /* 0x00000000000079c5 */ /* 0x001fcc0000000000 */
        /* <DEDUP_REMOVED lines=10> */
[----:B------:R-:W-:-:S03]  /*208a0*/  IMAD.MOV.U32 R13, RZ, RZ, -0x7fffffe0 ;  /* 0x80000020ff0d7424 */ /* 0x000fc600078e00ff */
[----:B------:R-:W-:Y:S01]  /*208b0*/  R2UR UR10, R12 ;  /* 0x000000000c0a72ca */ /* 0x000fe200000e0000 */
[----:B------:R-:W-:Y:S01]  /*208c0*/  VIADD R12, R10, 0x300 ;  /* 0x000003000a0c7836 */ /* 0x000fe20000000000 */
[----:B------:R-:W-:Y:S02]  /*208d0*/  R2UR UR11, R13 ;  /* 0x000000000d0b72ca */ /* 0x000fe400000e0000 */
[----:B------:R-:W-:Y:S01]  /*208e0*/  MOV R13, 0x80000020 ;  /* 0x80000020000d7802 */ /* 0x000fe20000000f00 */
        /* <DEDUP_REMOVED lines=148> */
[C---:B------:R-:W-:Y:S01]  /*21230*/  VIADD R12, R10.reuse, 0x682 ;  /* 0x000006820a0c7836 */ /* 0x040fe20000000000 */
[----:B------:R-:W-:Y:S01]  /*21240*/  IADD3 R10, R10, 0x702, RZ ;  /* 0x000007020a0a7810 */ /* 0x000fe20007ffe0ff */
        /* <DEDUP_REMOVED lines=31> */
[----:B------:R-:W-:Y:S05]  /*21440*/  @P2 BRA `(.L_x_2553) ;  /* 0x0000000000282947 */ /* 0x000fea0003800000 */
[----:B------:R-:W-:Y:S05]  /*21450*/  @!P1 BRA `(.L_x_2554) ;  /* 0x0000000000049947 */ /* 0x000fea0003800000 */
[----:B------:R-:W-:Y:S01]  /*21460*/  BPT.TRAP 0x1 ;  /* 0x000000040000795c */ /* 0x000fe20000300000 */
.L_x_2554:
[----:B------:R-:W-:Y:S01]  /*21470*/  SHF.L.U32 R7, R7, 0x1f, RZ ;  /* 0x0000001f07077819 */ /* 0x000fe200000006ff */
[----:B------:R-:W-:-:S04]  /*21480*/  IMAD R10, R8, 0x8, R16 ;  /* 0x00000008080a7824 */ /* 0x000fc800078e0210 */
[----:B------:R0:W1:Y:S01]  /*21490*/  SYNCS.PHASECHK.TRANS64.TRYWAIT P0, [R10+URZ+0x33450], R7 ;  /* 0x033450070a0075a7 */ /* 0x000062000800017f */
[----:B------:R-:W-:Y:S05]  /*214a0*/  @!P1 BRA `(.L_x_2555) ;  /* 0x0000000000049947 */ /* 0x000fea0003800000 */
[----:B------:R-:W-:Y:S01]  /*214b0*/  BPT.TRAP 0x1 ;  /* 0x000000040000795c */ /* 0x000fe20000300000 */
.L_x_2555:
[----:B-1----:R-:W-:Y:S05]  /*214c0*/  @P0 BRA `(.L_x_2553) ;  /* 0x0000000000080947 */ /* 0x002fea0003800000 */
[----:B------:R-:W1:Y:S02]  /*214d0*/  SYNCS.PHASECHK.TRANS64.TRYWAIT P0, [R10+URZ+0x33450], R7 ;  /* 0x033450070a0075a7 */ /* 0x000e64000800017f */
[----:B-1----:R-:W-:Y:S05]  /*214e0*/  @!P0 BRA `(.L_x_2556) ;  /* 0x000000ec00108947 */ /* 0x002fea0003800000 */
.L_x_2553:
[----:B01----:R-:W-:Y:S01]  /*214f0*/  VIADD R7, R16, 0x200 ;  /* 0x0000020010077836 */ /* 0x003fe20000000000 */
[----:B------:R-:W-:Y:S05]  /*21500*/  WARPSYNC.ALL ;  /* 0x0000000000007948 */ /* 0x000fea0003800000 */
[----:B------:R-:W-:Y:S01]  /*21510*/  SHF.R.U32.HI R7, RZ, 0x4, R7 ;  /* 0x00000004ff077819 */ /* 0x000fe20000011607 */
[----:B------:R-:W-:Y:S01]  /*21520*/  IMAD.MOV.U32 R11, RZ, RZ, -0x3ffffff0 ;  /* 0xc0000010ff0b7424 */ /* 0x000fe200078e00ff */
[----:B------:R-:W-:Y:S01]  /*21530*/  WARPGROUP.ARRIVE ;  /* 0x00000000000079c5 */ /* 0x000fe20000000000 */
[----:B------:R-:W-:Y:S01]  /*21540*/  IMAD.MOV.U32 R13, RZ, RZ, -0x3ffffff0 ;  /* 0xc0000010ff0d7424 */ /* 0x000fe200078e00ff */
[----:B------:R-:W-:Y:S01]  /*21550*/  LOP3.LUT R7, R7, 0x3fff, RZ, 0xc0, !PT ;  /* 0x00003fff07077812 */ /* 0x000fe200078ec0ff */
[C---:B------:R-:W-:Y:S01]  /*21560*/  FMUL.FTZ R14, R2.reuse, R188 ;  /* 0x000000bc020e7220 */ /* 0x040fe20000410000 */
[----:B------:R-:W-:Y:S01]  /*21570*/  R2UR UR7, R11 ;  /* 0x000000000b0772ca */ /* 0x000fe200000e0000 */
[C---:B------:R-:W-:Y:S01]  /*21580*/  FMUL.FTZ R11, R2.reuse, R185 ;  /* 0x000000b9020b7220 */ /* 0x040fe20000410000 */
[----:B------:R-:W-:Y:S01]  /*21590*/  LOP3.LUT R7, R7, 0x10000, RZ, 0xfc, !PT ;  /* 0x0001000007077812 */ /* 0x000fe200078efcff */
[C---:B------:R-:W-:Y:S01]  /*215a0*/  FMUL.FTZ R20, R2.reuse, R190 ;  /* 0x000000be02147220 */ /* 0x040fe20000410000 */
[C---:B------:R-:W-:Y:S01]  /*215b0*/  FMUL.FTZ R15, R2.reuse, R189 ;  /* 0x000000bd020f7220 */ /* 0x040fe20000410000 */
[----:B------:R-:W-:Y:S01]  /*215c0*/  FMUL.FTZ R21, R2, R191 ;  /* 0x000000bf02157220 */ /* 0x000fe20000410000 */
[----:B------:R-:W-:Y:S01]  /*215d0*/  MUFU.TANH R14, R14 ;  /* 0x0000000e000e7308 */ /* 0x000fe20000002400 */
[----:B------:R-:W-:-:S02]  /*215e0*/  IMAD R10, R8, 0x780, R7 ;  /* 0x00000780080a7824 */ /* 0x000fc400078e0207 */
[C---:B------:R-:W-:Y:S01]  /*215f0*/  FMUL.FTZ R7, R2.reuse, R184 ;  /* 0x000000b802077220 */ /* 0x040fe20000410000 */
[C---:B------:R-:W-:Y:S01]  /*21600*/  FMUL.FTZ R184, R2.reuse, R192 ;  /* 0x000000c002b87220 */ /* 0x040fe20000410000 */
[C---:B------:R-:W-:Y:S01]  /*21610*/  FMUL.FTZ R185, R2.reuse, R193 ;  /* 0x000000c102b97220 */ /* 0x040fe20000410000 */
[----:B------:R-:W-:Y:S01]  /*21620*/  FMUL.FTZ R188, R2, R196 ;  /* 0x000000c402bc7220 */ /* 0x000fe20000410000 */
[----:B------:R-:W-:Y:S01]  /*21630*/  R2UR UR6, R10 ;  /* 0x000000000a0672ca */ /* 0x000fe200000e0000 */
[----:B------:R-:W-:Y:S01]  /*21640*/  FMUL.FTZ R190, R2, R198 ;  /* 0x000000c602be7220 */ /* 0x000fe20000410000 */
[----:B------:R-:W-:Y:S01]  /*21650*/  IADD3 R12, R10, 0x180, RZ ;  /* 0x000001800a0c7810 */ /* 0x000fe20007ffe0ff */
        /* <DEDUP_REMOVED lines=9> */
[----:B------:R-:W-:Y:S01]  /*216f0*/  FMUL.FTZ R172, R2, R172 ;  /* 0x000000ac02ac7220 */ /* 0x000fe20000410000 */
[----:B------:R-:W-:Y:S01]  /*21700*/  QGMMA.64x192x32.F32.E4M3.E4M3 R24, R216, gdesc[UR4], R24, gsb0 ;  /* 0x02e00004d8187df3 */ /* 0x000fe20008000818 */
[----:B------:R-:W-:Y:S01]  /*21710*/  R2UR UR6, R12 ;  /* 0x000000000c0672ca */ /* 0x000fe200000e0000 */
[----:B------:R-:W-:Y:S01]  /*21720*/  VIADD R12, R10, 0x300 ;  /* 0x000003000a0c7836 */ /* 0x000fe20000000000 */
[----:B------:R-:W-:Y:S01]  /*21730*/  R2UR UR7, R13 ;  /* 0x000000000d0772ca */ /* 0x000fe200000e0000 */
[----:B------:R-:W-:-:S02]  /*21740*/  IMAD.MOV.U32 R13, RZ, RZ, -0x3ffffff0 ;  /* 0xc0000010ff0d7424 */ /* 0x000fc400078e00ff */
        /* <DEDUP_REMOVED lines=13> */
[----:B------:R-:W-:Y:S01]  /*21820*/  FMUL.FTZ R181, R2, R181 ;  /* 0x000000b502b57220 */ /* 0x000fe20000410000 */
[----:B------:R-:W-:Y:S01]  /*21830*/  FMNMX.FTZ R193, R14, R193, !PT ;  /* 0x000000c10ec17209 */ /* 0x000fe20007810000 */
        /* <DEDUP_REMOVED lines=26> */
[----:B------:R-:W2:Y:S01]  /*219e0*/  MUFU.TANH R188, R188 ;  /* 0x000000bc00bc7308 */ /* 0x000ea20000002400 */
[----:B-1----:R-:W-:Y:S01]  /*219f0*/  FMNMX.FTZ R193, R184, R193, !PT ;  /* 0x000000c1b8c17209 */ /* 0x002fe20007810000 */
        /* <DEDUP_REMOVED lines=13> */
[----:B------:R-:W-:Y:S01]  /*21ad0*/  FMUL.FTZ R122, R2, R122 ;  /* 0x0000007a027a7220 */ /* 0x000fe20000410000 */
[----:B------:R-:W-:Y:S01]  /*21ae0*/  MUFU.TANH R189, R189 ;  /* 0x000000bd00bd7308 */ /* 0x000fe20000002400 */
[----:B--2---:R-:W-:Y:S01]  /*21af0*/  FMNMX.FTZ R193, R188, R193, !PT ;  /* 0x000000c1bcc17209 */ /* 0x004fe20007810000 */
        /* <DEDUP_REMOVED lines=36> */
[----:B------:R-:W-:Y:S01]  /*21d40*/  VIADD R12, R10, 0x480 ;  /* 0x000004800a0c7836 */ /* 0x000fe20000000000 */
[----:B------:R-:W-:-:S03]  /*21d50*/  R2UR UR7, R13 ;  /* 0x000000000d0772ca */ /* 0x000fc600000e0000 */
[----:B------:R-:W-:Y:S01]  /*21d60*/  MUFU.TANH R154, R154 ;  /* 0x0000009a009a7308 */ /* 0x000fe20000002400 */
[----:B------:R-:W-:-:S07]  /*21d70*/  MOV R13, 0xc0000010 ;  /* 0xc0000010000d7802 */ /* 0x000fce0000000f00 */
[----:B------:R-:W-:Y:S08]  /*21d80*/  MUFU.TANH R153, R153 ;  /* 0x0000009900997308 */ /* 0x000ff00000002400 */
[----:B------:R-:W-:Y:S08]  /*21d90*/  MUFU.TANH R155, R155 ;  /* 0x0000009b009b7308 */ /* 0x000ff00000002400 */
[----:B------:R-:W-:Y:S01]  /*21da0*/  MUFU.TANH R156, R156 ;  /* 0x0000009c009c7308 */ /* 0x000fe20000002400 */
[----:B0-----:R-:W-:-:S04]  /*21db0*/  LOP3.LUT R219, R219, 0x7f, RZ, 0xc0, !PT ;  /* 0x0000007fdbdb7812 */ /* 0x001fc800078ec0ff */
[----:B------:R-:W-:Y:S02]  /*21dc0*/  ISETP.NE.AND P0, PT, R219, RZ, PT ;  /* 0x000000ffdb00720c */ /* 0x000fe40003f05270 */
[----:B------:R-:W0:Y:S01]  /*21dd0*/  S2R R219, SR_TID.X ;  /* 0x0000000000db7919 */ /* 0x000e220000002100 */
[----:B------:R-:W-:Y:S08]  /*21de0*/  MUFU.TANH R158, R158 ;  /* 0x0000009e009e7308 */ /* 0x000ff00000002400 */
[----:B------:R-:W-:Y:S08]  /*21df0*/  MUFU.TANH R157, R157 ;  /* 0x0000009d009d7308 */ /* 0x000ff00000002400 */
[----:B------:R-:W-:Y:S08]  /*21e00*/  MUFU.TANH R159, R159 ;  /* 0x0000009f009f7308 */ /* 0x000ff00000002400 */
[----:B------:R-:W-:Y:S01]  /*21e10*/  MUFU.TANH R160, R160 ;  /* 0x000000a000a07308 */ /* 0x000fe20000002400 */
[----:B0-----:R-:W-:-:S07]  /*21e20*/  SHF.R.U32.HI R219, RZ, 0x7, R219 ;  /* 0x00000007ffdb7819 */ /* 0x001fce00000116db */
        /* <DEDUP_REMOVED lines=29> */
[----:B------:R-:W0:Y:S08]  /*22000*/  MUFU.TANH R12, R12 ;  /* 0x0000000c000c7308 */ /* 0x000e300000002400 */
[----:B------:R-:W1:Y:S08]  /*22010*/  MUFU.TANH R13, R13 ;  /* 0x0000000d000d7308 */ /* 0x000e700000002400 */
[----:B------:R-:W2:Y:S01]  /*22020*/  MUFU.TANH R186, R186 ;  /* 0x000000ba00ba7308 */ /* 0x000ea20000002400 */
[----:B0-----:R-:W-:-:S07]  /*22030*/  FMNMX.FTZ R194, R12, R4, !PT ;  /* 0x000000040cc27209 */ /* 0x001fce0007810000 */
[----:B------:R-:W0:Y:S01]  /*22040*/  MUFU.TANH R187, R187 ;  /* 0x000000bb00bb7308 */ /* 0x000e220000002400 */
[----:B-1----:R-:W-:-:S04]  /*22050*/  FMNMX.FTZ R194, R13, R194, !PT ;  /* 0x000000c20dc27209 */ /* 0x002fc80007810000 */
[----:B------:R-:W-:-:S03]  /*22060*/  FMNMX.FTZ R194, R20, R194, !PT ;  /* 0x000000c214c27209 */ /* 0x000fc60007810000 */
[----:B------:R-:W-:Y:S01]  /*22070*/  MUFU.TANH R150, R150 ;  /* 0x0000009600967308 */ /* 0x000fe20000002400 */
[----:B------:R-:W-:-:S04]  /*22080*/  FMNMX.FTZ R194, R21, R194, !PT ;  /* 0x000000c215c27209 */ /* 0x000fc80007810000 */
[----:B--2---:R-:W-:Y:S01]  /*22090*/  FMNMX.FTZ R120, R186, R194, !PT ;  /* 0x000000c2ba787209 */ /* 0x004fe20007810000 */
[----:B------:R-:W-:Y:S01]  /*220a0*/  FMUL.FTZ R194, R2, R121 ;  /* 0x0000007902c27220 */ /* 0x000fe20000410000 */
[----:B------:R-:W-:Y:S01]  /*220b0*/  FMNMX.FTZ R121, R189, R193, !PT ;  /* 0x000000c1bd797209 */ /* 0x000fe20007810000 */
[----:B------:R-:W1:Y:S01]  /*220c0*/  MUFU.TANH R149, R149 ;  /* 0x0000009500957308 */ /* 0x000e620000002400 */
[----:B0-----:R-:W-:Y:S02]  /*220d0*/  FMNMX.FTZ R120, R187, R120, !PT ;  /* 0x00000078bb787209 */ /* 0x001fe40007810000 */
[----:B------:R-:W-:Y:S02]  /*220e0*/  FMNMX.FTZ R121, R168, R121, !PT ;  /* 0x00000079a8797209 */ /* 0x000fe40007810000 */
[----:B------:R-:W-:Y:S02]  /*220f0*/  FMNMX.FTZ R120, R190, R120, !PT ;  /* 0x00000078be787209 */ /* 0x000fe40007810000 */
[----:B------:R-:W-:Y:S01]  /*22100*/  FMNMX.FTZ R121, R169, R121, !PT ;  /* 0x00000079a9797209 */ /* 0x000fe20007810000 */
[----:B------:R-:W-:Y:S01]  /*22110*/  MUFU.TANH R151, R151 ;  /* 0x0000009700977308 */ /* 0x000fe20000002400 */
[----:B------:R-:W-:-:S02]  /*22120*/  FMNMX.FTZ R120, R191, R120, !PT ;  /* 0x00000078bf787209 */ /* 0x000fc40007810000 */
[----:B------:R-:W-:Y:S02]  /*22130*/  FMNMX.FTZ R121, R172, R121, !PT ;  /* 0x00000079ac797209 */ /* 0x000fe40007810000 */
[----:B------:R-:W-:Y:S02]  /*22140*/  FMNMX.FTZ R120, R170, R120, !PT ;  /* 0x00000078aa787209 */ /* 0x000fe40007810000 */
[----:B------:R-:W-:Y:S01]  /*22150*/  FMNMX.FTZ R121, R173, R121, !PT ;  /* 0x00000079ad797209 */ /* 0x000fe20007810000 */
[----:B------:R-:W0:Y:S01]  /*22160*/  MUFU.TANH R192, R192 ;  /* 0x000000c000c07308 */ /* 0x000e220000002400 */
[----:B------:R-:W-:Y:S02]  /*22170*/  FMNMX.FTZ R120, R171, R120, !PT ;  /* 0x00000078ab787209 */ /* 0x000fe40007810000 */
[----:B------:R-:W-:Y:S02]  /*22180*/  FMNMX.FTZ R121, R176, R121, !PT ;  /* 0x00000079b0797209 */ /* 0x000fe40007810000 */
[----:B------:R-:W-:-:S02]  /*22190*/  FMNMX.FTZ R120, R174, R120, !PT ;  /* 0x00000078ae787209 */ /* 0x000fc40007810000 */
[----:B------:R-:W-:Y:S01]  /*221a0*/  FMNMX.FTZ R121, R177, R121, !PT ;  /* 0x00000079b1797209 */ /* 0x000fe20007810000 */
[----:B------:R-:W-:Y:S01]  /*221b0*/  MUFU.TANH R122, R122 ;  /* 0x0000007a007a7308 */ /* 0x000fe20000002400 */
[----:B------:R-:W-:Y:S02]  /*221c0*/  FMNMX.FTZ R120, R175, R120, !PT ;  /* 0x00000078af787209 */ /* 0x000fe40007810000 */
[----:B------:R-:W-:Y:S02]  /*221d0*/  FMNMX.FTZ R121, R180, R121, !PT ;  /* 0x00000079b4797209 */ /* 0x000fe40007810000 */
[----:B------:R-:W-:Y:S02]  /*221e0*/  FMNMX.FTZ R120, R178, R120, !PT ;  /* 0x00000078b2787209 */ /* 0x000fe40007810000 */
[----:B------:R-:W-:Y:S01]  /*221f0*/  FMNMX.FTZ R121, R181, R121, !PT ;  /* 0x00000079b5797209 */ /* 0x000fe20007810000 */
[----:B------:R-:W2:Y:S01]  /*22200*/  MUFU.TANH R193, R194 ;  /* 0x000000c200c17308 */ /* 0x000ea20000002400 */
[----:B------:R-:W-:-:S02]  /*22210*/  FMNMX.FTZ R120, R179, R120, !PT ;  /* 0x00000078b3787209 */ /* 0x000fc40007810000 */
[----:B------:R-:W-:Y:S02]  /*22220*/  FMNMX.FTZ R121, R152, R121, !PT ;  /* 0x0000007998797209 */ /* 0x000fe40007810000 */
[----:B------:R-:W-:Y:S02]  /*22230*/  FMNMX.FTZ R120, R182, R120, !PT ;  /* 0x00000078b6787209 */ /* 0x000fe40007810000 */
[----:B------:R-:W-:Y:S01]  /*22240*/  FMNMX.FTZ R121, R153, R121, !PT ;  /* 0x0000007999797209 */ /* 0x000fe20007810000 */
[----:B------:R-:W-:Y:S01]  /*22250*/  MUFU.TANH R123, R123 ;  /* 0x0000007b007b7308 */ /* 0x000fe20000002400 */
[----:B------:R-:W-:Y:S02]  /*22260*/  FMNMX.FTZ R120, R183, R120, !PT ;  /* 0x00000078b7787209 */ /* 0x000fe40007810000 */
[----:B------:R-:W-:Y:S02]  /*22270*/  FMNMX.FTZ R121, R156, R121, !PT ;  /* 0x000000799c797209 */ /* 0x000fe40007810000 */
[----:B------:R-:W-:-:S02]  /*22280*/  FMNMX.FTZ R120, R154, R120, !PT ;  /* 0x000000789a787209 */ /* 0x000fc40007810000 */
[----:B------:R-:W-:Y:S01]  /*22290*/  FMNMX.FTZ R121, R157, R121, !PT ;  /* 0x000000799d797209 */ /* 0x000fe20007810000 */
[----:B------:R-:W3:Y:S01]  /*222a0*/  MUFU.TANH R124, R124 ;  /* 0x0000007c007c7308 */ /* 0x000ee20000002400 */
[----:B------:R-:W-:Y:S02]  /*222b0*/  FMNMX.FTZ R120, R155, R120, !PT ;  /* 0x000000789b787209 */ /* 0x000fe40007810000 */
        /* <DEDUP_REMOVED lines=8> */
[----:B------:R-:W4:Y:S01]  /*22340*/  MUFU.TANH R125, R125 ;  /* 0x0000007d007d7308 */ /* 0x000f220000002400 */
        /* <DEDUP_REMOVED lines=18> */
[----:B-1----:R-:W-:Y:S01]  /*22470*/  FMNMX.FTZ R121, R149, R121, !PT ;  /* 0x0000007995797209 */ /* 0x002fe20007810000 */
[----:B------:R-:W1:Y:S01]  /*22480*/  MUFU.TANH R129, R129 ;  /* 0x0000008100817308 */ /* 0x000e620000002400 */
[----:B------:R-:W-:Y:S02]  /*22490*/  FMNMX.FTZ R120, R147, R120, !PT ;  /* 0x0000007893787209 */ /* 0x000fe40007810000 */
[----:B0-----:R-:W-:Y:S02]  /*224a0*/  FMNMX.FTZ R121, R192, R121, !PT ;  /* 0x00000079c0797209 */ /* 0x001fe40007810000 */
[----:B------:R-:W-:Y:S02]  /*224b0*/  FMNMX.FTZ R120, R150, R120, !PT ;  /* 0x0000007896787209 */ /* 0x000fe40007810000 */
[----:B--2---:R-:W-:Y:S01]  /*224c0*/  FMNMX.FTZ R121, R193, R121, !PT ;  /* 0x00000079c1797209 */ /* 0x004fe20007810000 */
[----:B------:R-:W0:Y:S01]  /*224d0*/  MUFU.TANH R131, R131 ;  /* 0x0000008300837308 */ /* 0x000e220000002400 */
[----:B------:R-:W-:-:S02]  /*224e0*/  FMNMX.FTZ R120, R151, R120, !PT ;  /* 0x0000007897787209 */ /* 0x000fc40007810000 */
[----:B---3--:R-:W-:Y:S02]  /*224f0*/  FMNMX.FTZ R121, R124, R121, !PT ;  /* 0x000000797c797209 */ /* 0x008fe40007810000 */
[----:B------:R-:W-:Y:S02]  /*22500*/  FMNMX.FTZ R120, R122, R120, !PT ;  /* 0x000000787a787209 */ /* 0x000fe40007810000 */
[----:B----4-:R-:W-:Y:S01]  /*22510*/  FMNMX.FTZ R121, R125, R121, !PT ;  /* 0x000000797d797209 */ /* 0x010fe20007810000 */
[----:B------:R-:W2:Y:S01]  /*22520*/  MUFU.TANH R132, R132 ;  /* 0x0000008400847308 */ /* 0x000ea20000002400 */
[----:B------:R-:W-:Y:S02]  /*22530*/  FMNMX.FTZ R120, R123, R120, !PT ;  /* 0x000000787b787209 */ /* 0x000fe40007810000 */
[----:B-----5:R-:W-:Y:S02]  /*22540*/  FMNMX.FTZ R121, R128, R121, !PT ;  /* 0x0000007980797209 */ /* 0x020fe40007810000 */
[----:B------:R-:W-:-:S02]  /*22550*/  FMNMX.FTZ R120, R126, R120, !PT ;  /* 0x000000787e787209 */ /* 0x000fc40007810000 */
[----:B-1----:R-:W-:Y:S01]  /*22560*/  FMNMX.FTZ R121, R129, R121, !PT ;  /* 0x0000007981797209 */ /* 0x002fe20007810000 */
[----:B------:R-:W1:Y:S01]  /*22570*/  MUFU.TANH R134, R134 ;  /* 0x0000008600867308 */ /* 0x000e620000002400 */
[----:B------:R-:W-:-:S04]  /*22580*/  FMNMX.FTZ R120, R127, R120, !PT ;  /* 0x000000787f787209 */ /* 0x000fc80007810000 */
[----:B------:R-:W-:-:S03]  /*22590*/  FMNMX.FTZ R120, R130, R120, !PT ;  /* 0x0000007882787209 */ /* 0x000fc60007810000 */
[----:B------:R-:W3:Y:S01]  /*225a0*/  MUFU.TANH R133, R133 ;  /* 0x0000008500857308 */ /* 0x000ee20000002400 */
[----:B0-----:R-:W-:Y:S02]  /*225b0*/  FMNMX.FTZ R120, R131, R120, !PT ;  /* 0x0000007883787209 */ /* 0x001fe40007810000 */
[----:B--2---:R-:W-:-:S05]  /*225c0*/  FMNMX.FTZ R121, R132, R121, !PT ;  /* 0x0000007984797209 */ /* 0x004fca0007810000 */
[----:B------:R-:W0:Y:S01]  /*225d0*/  MUFU.TANH R135, R135 ;  /* 0x0000008700877308 */ /* 0x000e220000002400 */
[----:B-1----:R-:W-:Y:S02]  /*225e0*/  FMNMX.FTZ R120, R134, R120, !PT ;  /* 0x0000007886787209 */ /* 0x002fe40007810000 */
[----:B---3--:R-:W-:-:S05]  /*225f0*/  FMNMX.FTZ R195, R133, R121, !PT ;  /* 0x0000007985c37209 */ /* 0x008fca0007810000 */
[----:B------:R-:W1:Y:S01]  /*22600*/  SHFL.BFLY PT, R121, R195, 0x2, 0x1f ;  /* 0x0c401f00c3797f89 */ /* 0x000e6200000e0000 */
[----:B------:R-:W-:Y:S02]  /*22610*/  WARPGROUP.DEPBAR.LE gsb0, 0x0 ;  /* 0x00008000000079c5 */ /* 0x000fe40000010000 */
[----:B------:R-:W-:Y:S01]  /*22620*/  WARPGROUP.ARRIVE ;  /* 0x00000000000079c5 */ /* 0x000fe20000000000 */
[----:B0-----:R-:W-:-:S05]  /*22630*/  FMNMX.FTZ R194, R135, R120, !PT ;  /* 0x0000007887c27209 */ /* 0x001fca0007810000 */
[----:B------:R-:W-:Y:S01]  /*22640*/  QGMMA.64x192x32.F32.E4M3.E4M3 R24, R204, gdesc[UR4], R24, gsb0 ;  /* 0x02e00004cc187df3 */ /* 0x000fe20008000818 */
[----:B------:R-:W0:Y:S01]  /*22650*/  SHFL.BFLY PT, R120, R194, 0x2, 0x1f ;  /* 0x0c401f00c2787f89 */ /* 0x000e2200000e0000 */
[----:B-1----:R-:W-:Y:S01]  /*22660*/  FMNMX.FTZ R195, R195, R121, !PT ;  /* 0x00000079c3c37209 */ /* 0x002fe20007810000 */
[----:B------:R-:W-:-:S04]  /*22670*/  IMAD.MOV.U32 R121, RZ, RZ, -0x3ffffff0 ;  /* 0xc0000010ff797424 */ /* 0x000fc800078e00ff */
[----:B------:R-:W1:Y:S01]  /*22680*/  SHFL.BFLY PT, R196, R195, 0x1, 0x1f ;  /* 0x0c201f00c3c47f89 */ /* 0x000e6200000e0000 */
[----:B------:R-:W-:Y:S02]  /*22690*/  R2UR UR7, R121 ;  /* 0x00000000790772ca */ /* 0x000fe400000e0000 */
[----:B0-----:R-:W-:Y:S01]  /*226a0*/  FMNMX.FTZ R194, R194, R120, !PT ;  /* 0x00000078c2c27209 */ /* 0x001fe20007810000 */
[----:B------:R-:W-:-:S04]  /*226b0*/  VIADD R120, R10, 0x600 ;  /* 0x000006000a787836 */ /* 0x000fc80000000000 */
[----:B------:R-:W0:Y:S01]  /*226c0*/  SHFL.BFLY PT, R10, R194, 0x1, 0x1f ;  /* 0x0c201f00c20a7f89 */ /* 0x000e2200000e0000 */
[----:B------:R-:W-:Y:S02]  /*226d0*/  R2UR UR6, R120 ;  /* 0x00000000780672ca */ /* 0x000fe400000e0000 */
[----:B-1----:R-:W-:Y:S02]  /*226e0*/  FMNMX.FTZ R120, R195, R196, !PT ;  /* 0x000000c4c3787209 */ /* 0x002fe40007810000 */
[----:B------:R-:W-:-:S03]  /*226f0*/  IADD3 R196, -R219, 0xb, RZ ;  /* 0x0000000bdbc47810 */ /* 0x000fc60007ffe1ff */
[----:B------:R-:W-:Y:S01]  /*22700*/  FADD.FTZ R5, -R120, R5 ;  /* 0x0000000578057221 */ /* 0x000fe20000010100 */
[----:B0-----:R-:W-:Y:S01]  /*22710*/  FMNMX.FTZ R121, R194, R10, !PT ;  /* 0x0000000ac2797209 */ /* 0x001fe20007810000 */
[----:B------:R-:W-:Y:S02]  /*22720*/  IMAD.U32 R10, RZ, RZ, UR56 ;  /* 0x00000038ff0a7e24 */ /* 0x000fe4000f8e00ff */
[----:B------:R-:W-:Y:S02]  /*22730*/  @!P0 IMAD R194, R221, 0x8, R16 ;  /* 0x00000008ddc28824 */ /* 0x000fe400078e0210 */
[----:B------:R-:W-:Y:S01]  /*22740*/  FFMA.FTZ R195, R120, R10, -8 ;  /* 0xc100000078c37423 */ /* 0x000fe2000001000a */
[----:B------:R-:W-:-:S01]  /*22750*/  FADD.FTZ R4, -R121, R4 ;  /* 0x0000000479047221 */ /* 0x000fc20000010100 */
[-C--:B------:R-:W-:Y:S01]  /*22760*/  FMUL.FTZ R5, R5, R10.reuse ;  /* 0x0000000a05057220 */ /* 0x080fe20000410000 */
[----:B------:R-:W-:Y:S01]  /*22770*/  @!P0 IADD3 R194, R194, 0x33440, RZ ;  /* 0x00033440c2c28810 */ /* 0x000fe20007ffe0ff */
        /* <DEDUP_REMOVED lines=42> */
[----:B------:R-:W-:Y:S01]  /*22a20*/  MUFU.EX2 R5, R5 ;  /* 0x0000000500057308 */ /* 0x000fe20000000800 */
[----:B------:R-:W-:Y:S01]  /*22a30*/  @!P0 PRMT R194, RZ, 0x654, R194 ;  /* 0x00000654ffc28816 */ /* 0x000fe200000000c2 */
        /* <DEDUP_REMOVED lines=209> */
.L_x_2557:
[----:B------:R-:W-:Y:S01]  /*23750*/  IMAD R8, R8, 0x8, R16 ;  /* 0x0000000808087824 */ /* 0x000fe200078e0210 */
[----:B------:R-:W-:Y:S01]  /*23760*/  ISETP.GT.AND P0, PT, R6, RZ, PT ;  /* 0x000000ff0600720c */ /* 0x000fe20003f04270 */
[----:B------:R-:W-:Y:S01]  /*23770*/  IMAD.U32 R194, RZ, RZ, UR42 ;  /* 0x0000002affc27e24 */ /* 0x000fe2000f8e00ff */
        /* <DEDUP_REMOVED lines=145> */
.L_x_2547:
[----:B------:R-:W-:Y:S05]  /*24090*/  WARPSYNC.ALL ;  /* 0x0000000000007948 */ /* 0x000fea0003800000 */
[----:B------:R-:W-:Y:S06]  /*240a0*/  BAR.ARV 0x8, 0x180 ;  /* 0x0206000000007b1d */ /* 0x000fec0000002000 */
[----:B------:R-:W-:Y:S05]  /*240b0*/  @!P1 BRA `(.L_x_2559) ;  /* 0x0000000000049947 */ /* 0x000fea0003800000 */
[----:B------:R-:W-:Y:S01]  /*240c0*/  BPT.TRAP 0x1 ;  /* 0x000000040000795c */ /* 0x000fe20000300000 */
.L_x_2559:
[----:B------:R-:W-:Y:S01]  /*240d0*/  IMAD R11, R221, 0x8, R16 ;  /* 0x00000008dd0b7824 */ /* 0x000fe200078e0210 */
[----:B------:R-:W-:-:S04]  /*240e0*/  SHF.L.U32 R2, R222, 0x1f, RZ ;  /* 0x0000001fde027819 */ /* 0x000fc800000006ff */
[----:B------:R0:W1:Y:S01]  /*240f0*/  SYNCS.PHASECHK.TRANS64.TRYWAIT P0, [R11+URZ+0x33450], R2 ;  /* 0x033450020b0075a7 */ /* 0x000062000800017f */
[----:B------:R-:W-:Y:S05]  /*24100*/  @!P1 BRA `(.L_x_2560) ;  /* 0x0000000000049947 */ /* 0x000fea0003800000 */
[----:B------:R-:W-:Y:S01]  /*24110*/  BPT.TRAP 0x1 ;  /* 0x000000040000795c */ /* 0x000fe20000300000 */
.L_x_2560:
[----:B------:R-:W-:-:S04]  /*24120*/  IADD3 R16, R16, 0x200, RZ ;  /* 0x0000020010107810 */ /* 0x000fc80007ffe0ff */
[----:B------:R-:W-:-:S04]  /*24130*/  SHF.R.U32.HI R16, RZ, 0x4, R16 ;  /* 0x00000004ff107819 */ /* 0x000fc80000011610 */
[----:B------:R-:W-:-:S04]  /*24140*/  LOP3.LUT R16, R16, 0x3fff, RZ, 0xc0, !PT ;  /* 0x00003fff10107812 */ /* 0x000fc800078ec0ff */
[----:B------:R-:W-:Y:S01]  /*24150*/  LOP3.LUT R16, R16, 0x10000, RZ, 0xfc, !PT ;  /* 0x0001000010107812 */ /* 0x000fe200078efcff */
[----:B-1----:R-:W-:Y:S06]  /*24160*/  @P0 BRA `(.L_x_2561) ;  /* 0x0000000000080947 */ /* 0x002fec0003800000 */
[----:B------:R-:W1:Y:S02]  /*24170*/  SYNCS.PHASECHK.TRANS64.TRYWAIT P0, [R11+URZ+0x33450], R2 ;  /* 0x033450020b0075a7 */ /* 0x000e64000800017f */
[----:B-1----:R-:W-:Y:S05]  /*24180*/  @!P0 BRA `(.L_x_2562) ;  /* 0x000000bc00fc8947 */ /* 0x002fea0003800000 */
.L_x_2561:
[----:B------:R-:W-:Y:S01]  /*24190*/  IMAD R4, R221, 0x780, R16 ;  /* 0x00000780dd047824 */ /* 0x000fe200078e0210 */
[----:B------:R-:W0:Y:S01]  /*241a0*/  LDL R13, [R1+0x44] ;  /* 0x00004400010d7983 */ /* 0x000e220000100800 */
[----:B------:R-:W-:Y:S01]  /*241b0*/  IMAD.MOV.U32 R5, RZ, RZ, -0x3ffffff0 ;  /* 0xc0000010ff057424 */ /* 0x000fe200078e00ff */
[----:B------:R-:W-:Y:S05]  /*241c0*/  WARPSYNC.ALL ;  /* 0x0000000000007948 */ /* 0x000fea0003800000 */
[C---:B------:R-:W-:Y:S01]  /*241d0*/  R2UR UR6, R4.reuse ;  /* 0x00000000040672ca */ /* 0x040fe200000e0000 */
[----:B------:R-:W2:Y:S01]  /*241e0*/  LDL R14, [R1+0x2c] ;  /* 0x00002c00010e7983 */ /* 0x000ea20000100800 */
[----:B------:R-:W-:Y:S01]  /*241f0*/  R2UR UR7, R5 ;  /* 0x00000000050772ca */ /* 0x000fe200000e0000 */
[----:B------:R-:W-:Y:S01]  /*24200*/  WARPGROUP.ARRIVE ;  /* 0x00000000000079c5 */ /* 0x000fe20000000000 */
[----:B------:R-:W-:Y:S01]  /*24210*/  VIADD R6, R4, 0x180 ;  /* 0x0000018004067836 */ /* 0x000fe20000000000 */
[----:B------:R-:W3:Y:S01]  /*24220*/  LDL.LU R12, [R1+0x18] ;  /* 0x00001800010c7983 */ /* 0x000ee20000300800 */
[----:B------:R-:W-:Y:S01]  /*24230*/  IMAD.MOV.U32 R7, RZ, RZ, -0x3ffffff0 ;  /* 0xc0000010ff077424 */ /* 0x000fe200078e00ff */
[----:B------:R-:W-:-:S02]  /*24240*/  ULDC.64 UR4, c[0x0][0x9a0] ;  /* 0x0002680000047ab9 */ /* 0x000fc40000000a00 */
[----:B------:R-:W-:-:S04]  /*24250*/  ISETP.NE.U32.AND P0, PT, RZ, UR4, PT ;  /* 0x00000004ff007c0c */ /* 0x000fc8000bf05070 */
[----:B------:R-:W-:Y:S02]  /*24260*/  ISETP.NE.AND.EX P0, PT, RZ, UR5, PT, P0 ;  /* 0x00000005ff007c0c */ /* 0x000fe4000bf05300 */
[----:B------:R-:W-:Y:S01]  /*24270*/  QGMMA.64x192x32.F32.E4M3.E4M3 R24, R216, gdesc[UR4], R24, gsb0 ;  /* 0x02e00004d8187df3 */ /* 0x000fe20008000818 */
[----:B------:R-:W-:Y:S01]  /*24280*/  R2UR UR6, R6 ;  /* 0x00000000060672ca */ /* 0x000fe200000e0000 */
[----:B------:R-:W-:Y:S01]  /*24290*/  VIADD R6, R4, 0x300 ;  /* 0x0000030004067836 */ /* 0x000fe20000000000 */
[----:B------:R-:W-:Y:S02]  /*242a0*/  R2UR UR7, R7 ;  /* 0x00000000070772ca */ /* 0x000fe400000e0000 */
[----:B------:R-:W-:-:S06]  /*242b0*/  MOV R7, 0xc0000010 ;  /* 0xc000001000077802 */ /* 0x000fcc0000000f00 */
[----:B------:R-:W0:Y:S01]  /*242c0*/  @P0 LDC.64 R8, c[0x0][0x9c8] ;  /* 0x00027200ff080b82 */ /* 0x000e220000000a00 */
[----:B------:R-:W-:Y:S02]  /*242d0*/  WARPGROUP.DEPBAR.LE gsb0, 0x0 ;  /* 0x00008000000079c5 */ /* 0x000fe40000010000 */
[----:B------:R-:W-:-:S06]  /*242e0*/  WARPGROUP.ARRIVE ;  /* 0x00000000000079c5 */ /* 0x000fcc0000000000 */
[----:B------:R-:W-:Y:S01]  /*242f0*/  QGMMA.64x192x32.F32.E4M3.E4M3 R24, R212, gdesc[UR4], R24, gsb0 ;  /* 0x02e00004d4187df3 */ /* 0x000fe20008000818 */
[----:B------:R-:W-:Y:S02]  /*24300*/  R2UR UR6, R6 ;  /* 0x00000000060672ca */ /* 0x000fe400000e0000 */
[----:B------:R-:W-:Y:S02]  /*24310*/  R2UR UR7, R7 ;  /* 0x00000000070772ca */ /* 0x000fe400000e0000 */
[----:B------:R-:W4:Y:S01]  /*24320*/  @P0 LDC.64 R6, c[0x0][0x9d0] ;  /* 0x00027400ff060b82 */ /* 0x000f220000000a00 */
[----:B01----:R-:W-:-:S04]  /*24330*/  @P0 IMAD R2, R13, R8, RZ ;  /* 0x000000080d020224 */ /* 0x003fc800078e02ff */
[C---:B--2---:R-:W-:Y:S02]  /*24340*/  @P0 IMAD R5, R14.reuse, R9, R2 ;  /* 0x000000090e050224 */ /* 0x044fe400078e0202 */
[----:B------:R-:W-:Y:S01]  /*24350*/  @P0 IMAD.WIDE.U32 R8, R14, R8, RZ ;  /* 0x000000080e080225 */ /* 0x000fe200078e00ff */
[----:B---3--:R-:W-:-:S03]  /*24360*/  @P0 SHF.R.S32.HI R13, RZ, 0x1f, R12 ;  /* 0x0000001fff0d0819 */ /* 0x008fc6000001140c */
[----:B------:R-:W-:Y:S02]  /*24370*/  @P0 IMAD.IADD R9, R9, 0x1, R5 ;  /* 0x0000000109090824 */ /* 0x000fe400078e0205 */
[----:B----4-:R-:W-:-:S04]  /*24380*/  @P0 IMAD R2, R13, R6, RZ ;  /* 0x000000060d020224 */ /* 0x010fc800078e02ff */
[C---:B------:R-:W-:Y:S02]  /*24390*/  @P0 IMAD R5, R12.reuse, R7, R2 ;  /* 0x000000070c050224 */ /* 0x040fe400078e0202 */
[----:B------:R-:W-:-:S04]  /*243a0*/  @P0 IMAD.WIDE.U32 R6, R12, R6, R8 ;  /* 0x000000060c060225 */ /* 0x000fc800078e0008 */
[----:B------:R-:W-:Y:S01]  /*243b0*/  @P0 IMAD.IADD R5, R7, 0x1, R5 ;  /* 0x0000000107050824 */ /* 0x000fe200078e0205 */
[----:B------:R-:W-:Y:S01]  /*243c0*/  @P0 LEA R8, P2, R6, UR4, 0x2 ;  /* 0x0000000406080c11 */ /* 0x000fe2000f8410ff */
[----:B------:R-:W-:-:S03]  /*243d0*/  IMAD.MOV.U32 R2, RZ, RZ, 0x3f800000 ;  /* 0x3f800000ff027424 */ /* 0x000fc600078e00ff */
[----:B------:R-:W-:-:S05]  /*243e0*/  @P0 LEA.HI.X R9, R6, UR5, R5, 0x2, P2 ;  /* 0x0000000506090c11 */ /* 0x000fca00090f1405 */
[----:B------:R0:W2:Y:S01]  /*243f0*/  @P0 LDG.E R2, desc[UR54][R8.64] ;  /* 0x0000003608020981 */ /* 0x0000a2000c1e1900 */
[----:B------:R-:W-:Y:S02]  /*24400*/  WARPGROUP.DEPBAR.LE gsb0, 0x0 ;  /* 0x00008000000079c5 */ /* 0x000fe40000010000 */
[----:B------:R-:W-:-:S06]  /*24410*/  WARPGROUP.ARRIVE ;  /* 0x00000000000079c5 */ /* 0x000fcc0000000000 */
[----:B------:R-:W-:Y:S01]  /*24420*/  QGMMA.64x192x32.F32.E4M3.E4M3 R24, R208, gdesc[UR4], R24, gsb0 ;  /* 0x02e00004d0187df3 */ /* 0x000fe20008000818 */
[----:B------:R-:W-:Y:S01]  /*24430*/  VIADD R6, R4, 0x480 ;  /* 0x0000048004067836 */ /* 0x000fe20000000000 */
[----:B------:R-:W-:-:S04]  /*24440*/  MOV R7, 0xc0000010 ;  /* 0xc000001000077802 */ /* 0x000fc80000000f00 */
[----:B------:R-:W-:Y:S02]  /*24450*/  R2UR UR6, R6 ;  /* 0x00000000060672ca */ /* 0x000fe400000e0000 */
[----:B------:R-:W-:Y:S01]  /*24460*/  R2UR UR7, R7 ;  /* 0x00000000070772ca */ /* 0x000fe200000e0000 */
[----:B------:R-:W-:Y:S02]  /*24470*/  VIADD R4, R4, 0x600 ;  /* 0x0000060004047836 */ /* 0x000fe40000000000 */
[----:B------:R-:W-:Y:S01]  /*24480*/  IMAD.MOV.U32 R5, RZ, RZ, -0x3ffffff0 ;  /* 0xc0000010ff057424 */ /* 0x000fe200078e00ff */
[----:B------:R-:W1:Y:S01]  /*24490*/  SHFL.BFLY PT, R7, R0, 0x2, 0x1f ;  /* 0x0c401f0000077f89 */ /* 0x000e6200000e0000 */
[----:B------:R-:W-:Y:S02]  /*244a0*/  WARPGROUP.DEPBAR.LE gsb0, 0x0 ;  /* 0x00008000000079c5 */ /* 0x000fe40000010000 */
[----:B------:R-:W-:-:S06]  /*244b0*/  WARPGROUP.ARRIVE ;  /* 0x00000000000079c5 */ /* 0x000fcc0000000000 */
[----:B------:R-:W-:Y:S01]  /*244c0*/  QGMMA.64x192x32.F32.E4M3.E4M3 R24, R204, gdesc[UR4], R24, gsb0 ;  /* 0x02e00004cc187df3 */ /* 0x000fe20008000818 */
[----:B------:R-:W-:Y:S02]  /*244d0*/  R2UR UR6, R4 ;  /* 0x00000000040672ca */ /* 0x000fe400000e0000 */
[----:B------:R-:W-:Y:S01]  /*244e0*/  R2UR UR7, R5 ;  /* 0x00000000050772ca */ /* 0x000fe200000e0000 */
[----:B------:R-:W3:Y:S01]  /*244f0*/  SHFL.BFLY PT, R4, R3, 0x2, 0x1f ;  /* 0x0c401f0003047f89 */ /* 0x000ee200000e0000 */
[----:B-1----:R-:W-:-:S05]  /*24500*/  FADD.FTZ R7, R7, R0 ;  /* 0x0000000007077221 */ /* 0x002fca0000010000 */
[----:B------:R-:W1:Y:S01]  /*24510*/  SHFL.BFLY PT, R6, R7, 0x1, 0x1f ;  /* 0x0c201f0007067f89 */ /* 0x000e6200000e0000 */
[----:B---3--:R-:W-:-:S05]  /*24520*/  FADD.FTZ R4, R4, R3 ;  /* 0x0000000304047221 */ /* 0x008fca0000010000 */
[----:B------:R-:W0:Y:S01]  /*24530*/  SHFL.BFLY PT, R5, R4, 0x1, 0x1f ;  /* 0x0c201f0004057f89 */ /* 0x000e2200000e0000 */
[----:B-1----:R-:W-:-:S01]  /*24540*/  FADD.FTZ R6, R7, R6 ;  /* 0x0000000607067221 */ /* 0x002fc20000010000 */
[----:B------:R-:W-:-:S03]  /*24550*/  IMAD.MOV.U32 R3, RZ, RZ, RZ ;  /* 0x000000ffff037224 */ /* 0x000fc600078e00ff */
[----:B------:R-:W-:Y:S01]  /*24560*/  FMUL.FTZ R12, R6, 0.00390625 ;  /* 0x3b800000060c7820 */ /* 0x000fe20000410000 */
[----:B0-----:R-:W-:-:S05]  /*24570*/  FADD.FTZ R8, R4, R5 ;  /* 0x0000000504087221 */ /* 0x001fca0000010000 */
        /* <DEDUP_REMOVED lines=16> */
[----:B------:R-:W-:Y:S01]  /*24680*/  MOV R123, 0xff800000 ;  /* 0xff800000007b7802 */ /* 0x000fe20000000f00 */
[----:B------:R-:W-:-:S02]  /*24690*/  IMAD.MOV.U32 R122, RZ, RZ, -0x800000 ;  /* 0xff800000ff7a7424 */ /* 0x000fc400078e00ff */
        /* <DEDUP_REMOVED lines=8> */
.L_x_2563:
        /* <DEDUP_REMOVED lines=107> */
.L_x_2495:
        /* <DEDUP_REMOVED lines=45> */
[----:B------:R-:W-:-:S02]  /*250a0*/  LOP3.LUT P0, R2, R90, 0x3, RZ, 0xc0, !PT ;  /* 0x000000035a027812 */ /* 0x000fc4000780c0ff */
[----:B------:R-:W-:Y:S02]  /*250b0*/  F2FP.BF16.F32.PACK_AB R56, R13, R56 ;  /* 0x000000380d38723e */ /* 0x000fe400000010ff */
[----:B------:R-:W-:Y:S02]  /*250c0*/  ISETP.EQ.OR P0, PT, R2, 0x3, !P0 ;  /* 0x000000030200780c */ /* 0x000fe40004702670 */
[----:B------:R-:W-:Y:S02]  /*250d0*/  F2FP.BF16.F32.PACK_AB R51, R51, R42 ;  /* 0x0000002a3333723e */ /* 0x000fe400000010ff */
[----:B------:R-:W-:Y:S02]  /*250e0*/  F2FP.BF16.F32.PACK_AB R48, R15, R48 ;  /* 0x000000300f30723e */ /* 0x000fe400000010ff */
        /* <DEDUP_REMOVED lines=56> */
[C---:B------:R-:W-:Y:S02]  /*25470*/  IADD3 R87, P4, R10.reuse, 0x40, RZ ;  /* 0x000000400a577810 */ /* 0x040fe40007f9e0ff */
[C---:B------:R-:W-:Y:S02]  /*25480*/  IADD3 R15, P2, R10.reuse, 0x4020, RZ ;  /* 0x000040200a0f7810 */ /* 0x040fe40007f5e0ff */
[----:B------:R-:W-:Y:S02]  /*25490*/  IADD3.X R31, RZ, R11, RZ, P1, !PT ;  /* 0x0000000bff1f7210 */ /* 0x000fe40000ffe4ff */
[C---:B------:R-:W-:Y:S02]  /*254a0*/  IADD3 R7, P5, R10.reuse, 0x60, RZ ;  /* 0x000000600a077810 */ /* 0x040fe40007fbe0ff */
[C---:B------:R-:W-:Y:S02]  /*254b0*/  IADD3 R5, P3, R10.reuse, 0x20, RZ ;  /* 0x000000200a057810 */ /* 0x040fe40007f7e0ff */
[----:B------:R-:W-:-:S02]  /*254c0*/  IADD3 R9, P1, R10, 0x4000, RZ ;  /* 0x000040000a097810 */ /* 0x000fc40007f3e0ff */
[----:B------:R-:W-:Y:S02]  /*254d0*/  LOP3.LUT R86, R87, 0x380, RZ, 0xc0, !PT ;  /* 0x0000038057567812 */ /* 0x000fe400078ec0ff */
[----:B------:R-:W-:Y:S02]  /*254e0*/  LOP3.LUT R14, R15, 0x380, RZ, 0xc0, !PT ;  /* 0x000003800f0e7812 */ /* 0x000fe400078ec0ff */
[----:B------:R-:W-:Y:S02]  /*254f0*/  LOP3.LUT R6, R7, 0x380, RZ, 0xc0, !PT ;  /* 0x0000038007067812 */ /* 0x000fe400078ec0ff */
[----:B------:R-:W-:Y:S02]  /*25500*/  LOP3.LUT R4, R5, 0x380, RZ, 0xc0, !PT ;  /* 0x0000038005047812 */ /* 0x000fe400078ec0ff */
[----:B------:R-:W-:Y:S02]  /*25510*/  LOP3.LUT R8, R9, 0x380, RZ, 0xc0, !PT ;  /* 0x0000038009087812 */ /* 0x000fe400078ec0ff */
[----:B------:R-:W-:-:S02]  /*25520*/  LOP3.LUT R3, R10, 0x380, RZ, 0xc0, !PT ;  /* 0x000003800a037812 */ /* 0x000fc400078ec0ff */
[----:B------:R-:W-:Y:S02]  /*25530*/  SHF.R.U64 R86, R86, 0x3, RZ ;  /* 0x0000000356567819 */ /* 0x000fe400000012ff */
[----:B------:R-:W-:Y:S02]  /*25540*/  SHF.R.U64 R14, R14, 0x3, RZ ;  /* 0x000000030e0e7819 */ /* 0x000fe400000012ff */
[----:B------:R-:W-:Y:S02]  /*25550*/  SHF.R.U64 R6, R6, 0x3, RZ ;  /* 0x0000000306067819 */ /* 0x000fe400000012ff */
        /* <DEDUP_REMOVED lines=11> */
[----:B------:R-:W-:Y:S02]  /*25610*/  LOP3.LUT R8, R8, R9, RZ, 0x3c, !PT ;  /* 0x0000000908087212 */ /* 0x000fe400078e3cff */
[----:B------:R-:W-:-:S02]  /*25620*/  LOP3.LUT R10, R3, R10, RZ, 0x3c, !PT ;  /* 0x0000000a030a7212 */ /* 0x000fc400078e3cff */
[----:B------:R-:W-:Y:S02]  /*25630*/  IADD3.X R9, RZ, R11, RZ, P1, !PT ;  /* 0x0000000bff097210 */ /* 0x000fe40000ffe4ff */
        /* <DEDUP_REMOVED lines=18> */
[----:B------:R1:W2:Y:S01]  /*25760*/  SHFL.IDX PT, R5, R2, R3, 0x1c1f ;  /* 0x001c1f0302057589 */ /* 0x0002a200000e0000 */
[----:B------:R-:W-:Y:S02]  /*25770*/  SEL R62, R43, R62, P0 ;  /* 0x0000003e2b3e7207 */ /* 0x000fe40000000000 */
[----:B------:R-:W-:Y:S01]  /*25780*/  SEL R43, R64, R45, P0 ;  /* 0x0000002d402b7207 */ /* 0x000fe20000000000 */
[----:B------:R-:W-:Y:S01]  /*25790*/  SHFL.IDX PT, R9, R9, R0, 0x1c1f ;  /* 0x001c1f0009097589 */ /* 0x000fe200000e0000 */
[----:B------:R-:W-:-:S02]  /*257a0*/  SEL R64, R45, R64, P0 ;  /* 0x000000402d407207 */ /* 0x000fc40000000000 */
[----:B------:R-:W-:Y:S01]  /*257b0*/  SEL R45, R66, R47, P0 ;  /* 0x0000002f422d7207 */ /* 0x000fe20000000000 */
[----:B------:R-:W-:Y:S01]  /*257c0*/  SHFL.IDX PT, R20, R20, R3, 0x1c1f ;  /* 0x001c1f0314147589 */ /* 0x000fe200000e0000 */
[----:B------:R-:W-:Y:S01]  /*257d0*/  SEL R66, R47, R66, P0 ;  /* 0x000000422f427207 */ /* 0x000fe20000000000 */
[----:B-1----:R-:W-:Y:S01]  /*257e0*/  IMAD.MOV.U32 R2, RZ, RZ, RZ ;  /* 0x000000ffff027224 */ /* 0x002fe200078e00ff */
        /* <DEDUP_REMOVED lines=46> */
[----:B------:R-:W3:Y:S01]  /*25ad0*/  SHFL.IDX PT, R25, R28, R3, 0x1c1f ;  /* 0x001c1f031c197589 */ /* 0x000ee200000e0000 */
        /* <DEDUP_REMOVED lines=10> */
[----:B--2---:R-:W-:Y:S01]  /*25b80*/  SEL R4, R6, R5, P0 ;  /* 0x0000000506047207 */ /* 0x004fe20000000000 */
[----:B------:R-:W-:Y:S01]  /*25b90*/  SHFL.IDX PT, R46, R33, R0, 0x1c1f ;  /* 0x001c1f00212e7589 */ /* 0x000fe200000e0000 */
[----:B-1----:R-:W-:-:S02]  /*25ba0*/  SEL R8, R10, R7, P0 ;  /* 0x000000070a087207 */ /* 0x002fc40000000000 */
[----:B------:R-:W-:Y:S01]  /*25bb0*/  SEL R6, R5, R6, P0 ;  /* 0x0000000605067207 */ /* 0x000fe20000000000 */
[----:B------:R-:W1:Y:S01]  /*25bc0*/  SHFL.IDX PT, R31, R40, R3, 0x1c1f ;  /* 0x001c1f03281f7589 */ /* 0x000e6200000e0000 */
[----:B------:R-:W-:Y:S02]  /*25bd0*/  SEL R10, R7, R10, P0 ;  /* 0x0000000a070a7207 */ /* 0x000fe40000000000 */
[----:B------:R-:W-:Y:S01]  /*25be0*/  SEL R12, R9, R20, P0 ;  /* 0x00000014090c7207 */ /* 0x000fe20000000000 */
[----:B------:R-:W2:Y:S01]  /*25bf0*/  SHFL.IDX PT, R33, R44, R3, 0x1c1f ;  /* 0x001c1f032c217589 */ /* 0x000ea200000e0000 */
[----:B------:R-:W-:Y:S02]  /*25c00*/  SEL R14, R20, R9, P0 ;  /* 0x00000009140e7207 */ /* 0x000fe40000000000 */
[----:B---3--:R-:W-:Y:S01]  /*25c10*/  SEL R28, R30, R25, P0 ;  /* 0x000000191e1c7207 */ /* 0x008fe20000000000 */
[----:B------:R-:W3:Y:S01]  /*25c20*/  SHFL.IDX PT, R35, R48, R3, 0x1c1f ;  /* 0x001c1f0330237589 */ /* 0x000ee200000e0000 */
[----:B------:R-:W-:-:S02]  /*25c30*/  SEL R30, R25, R30, P0 ;  /* 0x0000001e191e7207 */ /* 0x000fc40000000000 */
[----:B------:R-:W-:Y:S01]  /*25c40*/  SEL R5, R41, R62, P0 ;  /* 0x0000003e29057207 */ /* 0x000fe20000000000 */
[----:B------:R-:W3:Y:S01]  /*25c50*/  SHFL.IDX PT, R37, R52, R3, 0x1c1f ;  /* 0x001c1f0334257589 */ /* 0x000ee200000e0000 */
[----:B----4-:R-:W-:Y:S02]  /*25c60*/  SEL R32, R34, R27, P0 ;  /* 0x0000001b22207207 */ /* 0x010fe40000000000 */
[----:B------:R-:W-:Y:S01]  /*25c70*/  SEL R34, R27, R34, P0 ;  /* 0x000000221b227207 */ /* 0x000fe20000000000 */
[----:B------:R-:W4:Y:S01]  /*25c80*/  SHFL.IDX PT, R39, R56, R3, 0x1c1f ;  /* 0x001c1f0338277589 */ /* 0x000f2200000e0000 */
[----:B0-----:R-:W-:Y:S02]  /*25c90*/  SEL R36, R38, R29, P0 ;  /* 0x0000001d26247207 */ /* 0x001fe40000000000 */
[----:B------:R-:W-:Y:S01]  /*25ca0*/  SEL R38, R29, R38, P0 ;  /* 0x000000261d267207 */ /* 0x000fe20000000000 */
[----:B------:R-:W-:Y:S01]  /*25cb0*/  SHFL.IDX PT, R26, R21, R0, 0x1c1f ;  /* 0x001c1f00151a7589 */ /* 0x000fe200000e0000 */
[----:B------:R-:W-:-:S02]  /*25cc0*/  SEL R7, R62, R41, P0 ;  /* 0x000000293e077207 */ /* 0x000fc40000000000 */
        /* <DEDUP_REMOVED lines=11> */
[----:B------:R-:W-:Y:S02]  /*25d80*/  SEL R52, R54, R37, P0 ;  /* 0x0000002536347207 */ /* 0x000fe40000000000 */
[----:B------:R-:W-:Y:S01]  /*25d90*/  SEL R54, R37, R54, P0 ;  /* 0x0000003625367207 */ /* 0x000fe20000000000 */
[----:B------:R-:W1:Y:S01]  /*25da0*/  SHFL.IDX PT, R66, R66, R3, 0x1c1f ;  /* 0x001c1f0342427589 */ /* 0x000e6200000e0000 */
[----:B----4-:R-:W-:Y:S02]  /*25db0*/  SEL R56, R58, R39, P0 ;  /* 0x000000273a387207 */ /* 0x010fe40000000000 */
[----:B------:R-:W-:Y:S01]  /*25dc0*/  SEL R58, R39, R58, P0 ;  /* 0x0000003a273a7207 */ /* 0x000fe20000000000 */
[----:B------:R-:W2:Y:S01]  /*25dd0*/  SHFL.IDX PT, R68, R68, R3, 0x1c1f ;  /* 0x001c1f0344447589 */ /* 0x000ea200000e0000 */
[----:B------:R-:W-:-:S03]  /*25de0*/  SEL R11, R64, R43, P0 ;  /* 0x0000002b400b7207 */ /* 0x000fc60000000000 */
[----:B------:R-:W3:Y:S04]  /*25df0*/  SHFL.IDX PT, R70, R70, R3, 0x1c1f ;  /* 0x001c1f0346467589 */ /* 0x000ee800000e0000 */
[----:B------:R-:W4:Y:S04]  /*25e00*/  SHFL.IDX PT, R72, R72, R3, 0x1c1f ;  /* 0x001c1f0348487589 */ /* 0x000f2800000e0000 */
[----:B------:R-:W4:Y:S04]  /*25e10*/  SHFL.IDX PT, R74, R74, R3, 0x1c1f ;  /* 0x001c1f034a4a7589 */ /* 0x000f2800000e0000 */
[----:B------:R-:W4:Y:S01]  /*25e20*/  SHFL.IDX PT, R76, R76, R3, 0x1c1f ;  /* 0x001c1f034c4c7589 */ /* 0x000f2200000e0000 */
        /* <DEDUP_REMOVED lines=15> */
[----:B------:R-:W-:Y:S02]  /*25f20*/  SEL R37, R53, R74, P0 ;  /* 0x0000004a35257207 */ /* 0x000fe40000000000 */
[----:B------:R-:W-:Y:S01]  /*25f30*/  SEL R39, R74, R53, P0 ;  /* 0x000000354a277207 */ /* 0x000fe20000000000 */
[----:B------:R-:W2:Y:S01]  /*25f40*/  SHFL.IDX PT, R82, R82, R3, 0x1c1f ;  /* 0x001c1f0352527589 */ /* 0x000ea200000e0000 */
[----:B------:R-:W-:-:S02]  /*25f50*/  SEL R41, R55, R76, P0 ;  /* 0x0000004c37297207 */ /* 0x000fc40000000000 */
[----:B------:R-:W-:Y:S01]  /*25f60*/  SEL R43, R76, R55, P0 ;  /* 0x000000374c2b7207 */ /* 0x000fe20000000000 */
[----:B------:R3:W4:Y:S04]  /*25f70*/  SHFL.IDX PT, R65, R65, R0, 0x1c1f ;  /* 0x001c1f0041417589 */ /* 0x00072800000e0000 */
[----:B------:R3:W3:Y:S01]  /*25f80*/  SHFL.IDX PT, R84, R84, R3, 0x1c1f ;  /* 0x001c1f0354547589 */ /* 0x0006e200000e0000 */
[----:B0-----:R-:W-:Y:S02]  /*25f90*/  SEL R45, R57, R78, P0 ;  /* 0x0000004e392d7207 */ /* 0x001fe40000000000 */
[----:B------:R-:W-:Y:S02]  /*25fa0*/  SEL R47, R78, R57, P0 ;  /* 0x000000394e2f7207 */ /* 0x000fe40000000000 */
[----:B-1----:R-:W-:-:S02]  /*25fb0*/  SEL R49, R59, R80, P0 ;  /* 0x000000503b317207 */ /* 0x002fc40000000000 */
[----:B------:R-:W-:Y:S02]  /*25fc0*/  SEL R51, R80, R59, P0 ;  /* 0x0000003b50337207 */ /* 0x000fe40000000000 */
[----:B--2---:R-:W-:Y:S02]  /*25fd0*/  SEL R53, R63, R82, P0 ;  /* 0x000000523f357207 */ /* 0x004fe40000000000 */
[----:B------:R-:W-:-:S07]  /*25fe0*/  SEL R55, R82, R63, P0 ;  /* 0x0000003f52377207 */ /* 0x000fce0000000000 */
.L_x_2798:
        /* <DEDUP_REMOVED lines=30> */
[----:B------:R-:W-:Y:S01]  /*261d0*/  ISETP.NE.AND.EX P0, PT, RZ, UR5, PT, P0 ;  /* 0x00000005ff007c0c */ /* 0x000fe2000bf05300 */
[----:B---3--:R-:W-:-:S10]  /*261e0*/  IMAD.IADD R8, R62, 0x1, R235 ;  /* 0x000000013e087824 */ /* 0x008fd400078e02eb */
[----:B------:R-:W0:Y:S02]  /*261f0*/  @P2 LDC R3, c[0x0][0xbec] ;  /* 0x0002fb00ff032b82 */ /* 0x000e240000000800 */
[----:B------:R-:W-:Y:S01]  /*26200*/  @P0 IADD3 R4, P3, R64, UR4, RZ ;  /* 0x0000000440040c10 */ /* 0x000fe2000ff7e0ff */
[----:B------:R-:W-:Y:S02]  /*26210*/  ULDC UR4, c[0x0][0xa88] ;  /* 0x0002a20000047ab9 */ /* 0x000fe40000000800 */
[----:B------:R-:W-:Y:S02]  /*26220*/  MOV R7, UR4 ;  /* 0x0000000400077c02 */ /* 0x000fe40008000f00 */
[----:B------:R-:W-:Y:S01]  /*26230*/  @P0 IADD3.X R5, R63, UR5, RZ, P3, !PT ;  /* 0x000000053f050c10 */ /* 0x000fe20009ffe4ff */
[----:B------:R-:W2:Y:S04]  /*26240*/  @P2 LDC R11, c[0x0][0xbf0] ;  /* 0x0002fc00ff0b2b82 */ /* 0x000ea80000000800 */
[----:B------:R1:W5:Y:S01]  /*26250*/  @P0 LDG.E R7, desc[UR54][R4.64] ;  /* 0x0000003604070981 */ /* 0x000362000c1e1900 */
[----:B------:R-:W-:Y:S05]  /*26260*/  @P0 BRA `(.L_x_2567) ;  /* 0x0000000000100947 */ /* 0x000fea0003800000 */
[----:B------:R-:W-:Y:S05]  /*26270*/  @!P1 BRA `(.L_x_2567) ;  /* 0x00000000000c9947 */ /* 0x000fea0003800000 */
[----:B-1----:R-:W3:Y:S04]  /*26280*/  LDG.E R4, desc[UR54][R20.64] ;  /* 0x0000003614047981 */ /* 0x002ee8000c1e1900 */
[----:B-----5:R-:W3:Y:S02]  /*26290*/  LDG.E R7, desc[UR54][R20.64+0x4] ;  /* 0x0000043614077981 */ /* 0x020ee4000c1e1900 */
[----:B---3--:R-:W-:-:S07]  /*262a0*/  IMAD.IADD R7, R7, 0x1, -R4 ;  /* 0x0000000107077824 */ /* 0x008fce00078e0a04 */
.L_x_2567:
[----:B-1----:R-:W3:Y:S01]  /*262b0*/  LDL.LU R12, [R1+0x44] ;  /* 0x00004400010c7983 */ /* 0x002ee20000300800 */
[----:B------:R-:W-:Y:S01]  /*262c0*/  VIADD R67, R90, 0xffffff80 ;  /* 0xffffff805a437836 */ /* 0x000fe20000000000 */
[----:B------:R-:W-:Y:S02]  /*262d0*/  ULDC.64 UR4, c[0x0][0xb90] ;  /* 0x0002e40000047ab9 */ /* 0x000fe40000000a00 */
[----:B------:R-:W4:Y:S04]  /*262e0*/  LDL.LU R10, [R1+0x2c] ;  /* 0x00002c00010a7983 */ /* 0x000f280000300800 */
        /* <DEDUP_REMOVED lines=14> */
[----:B------:R-:W-:Y:S01]  /*263d0*/  IADD3 R25, P3, R60, 0x3000, RZ ;  /* 0x000030003c197810 */ /* 0x000fe20007f7e0ff */
[----:B0-----:R-:W-:-:S05]  /*263e0*/  VIADD R21, R20, 0xffffff80 ;  /* 0xffffff8014157836 */ /* 0x001fca0000000000 */
        /* <DEDUP_REMOVED lines=15> */
[----:B------:R-:W-:Y:S02]  /*264e0*/  LOP3.LUT R44, R44, R45, RZ, 0x3c, !PT ;  /* 0x0000002d2c2c7212 */ /* 0x000fe400078e3cff */
[----:B------:R-:W-:Y:S01]  /*264f0*/  LOP3.LUT R28, R28, R29, RZ, 0x3c, !PT ;  /* 0x0000001d1c1c7212 */ /* 0x000fe200078e3cff */
[----:B------:R-:W-:Y:S01]  /*26500*/  IMAD.X R29, RZ, RZ, R61, P5 ;  /* 0x000000ffff1d7224 */ /* 0x000fe200028e063d */
[----:B------:R-:W-:Y:S02]  /*26510*/  IADD3.X R45, RZ, R61, RZ, P3, !PT ;  /* 0x0000003dff2d7210 */ /* 0x000fe40001ffe4ff */
[C---:B------:R-:W-:Y:S02]  /*26520*/  IADD3 R49, P5, R60.reuse, 0x9000, RZ ;  /* 0x000090003c317810 */ /* 0x040fe40007fbe0ff */
[----:B------:R-:W-:-:S02]  /*26530*/  LOP3.LUT R7, R60, 0x380, RZ, 0xc0, !PT ;  /* 0x000003803c077812 */ /* 0x000fc400078ec0ff */
[----:B------:R-:W-:Y:S02]  /*26540*/  LOP3.LUT R48, R49, 0x380, RZ, 0xc0, !PT ;  /* 0x0000038031307812 */ /* 0x000fe400078ec0ff */
[----:B------:R-:W-:Y:S02]  /*26550*/  SHF.R.U64 R7, R7, 0x3, RZ ;  /* 0x0000000307077819 */ /* 0x000fe400000012ff */
[----:B------:R-:W-:Y:S02]  /*26560*/  SHF.R.S32.HI R69, RZ, 0x1f, R67 ;  /* 0x0000001fff457819 */ /* 0x000fe40000011443 */
[----:B------:R-:W-:Y:S02]  /*26570*/  SHF.R.U64 R48, R48, 0x3, RZ ;  /* 0x0000000330307819 */ /* 0x000fe400000012ff */
[----:B------:R-:W-:Y:S02]  /*26580*/  LEA.HI R69, R69, R67, RZ, 0x3 ;  /* 0x0000004345457211 */ /* 0x000fe400078f18ff */
[----:B------:R-:W-:Y:S01]  /*26590*/  LOP3.LUT R48, R48, R49, RZ, 0x3c, !PT ;  /* 0x0000003130307212 */ /* 0x000fe200078e3cff */
[----:B------:R-:W-:Y:S01]  /*265a0*/  IMAD.X R49, RZ, RZ, R61, P5 ;  /* 0x000000ffff317224 */ /* 0x000fe200028e063d */
[----:B------:R-:W-:-:S05]  /*265b0*/  LOP3.LUT R69, R69, 0xfffffff8, RZ, 0xc0, !PT ;  /* 0xfffffff845457812 */ /* 0x000fca00078ec0ff */
[----:B------:R-:W-:Y:S02]  /*265c0*/  IMAD.IADD R69, R67, 0x1, -R69 ;  /* 0x0000000143457824 */ /* 0x000fe400078e0a45 */
[----:B------:R-:W0:Y:S01]  /*265d0*/  @P2 LDC R67, c[0x0][0xbf0] ;  /* 0x0002fc00ff432b82 */ /* 0x000e220000000800 */
[C---:B------:R-:W-:Y:S01]  /*265e0*/  VIADD R71, R236.reuse, 0x40 ;  /* 0x00000040ec477836 */ /* 0x040fe20000000000 */
[----:B------:R-:W-:Y:S01]  /*265f0*/  BSSY B1, `(.L_x_2568) ;  /* 0x000009e000017945 */ /* 0x000fe20003800000 */
[----:B------:R-:W-:-:S03]  /*26600*/  IADD3 R70, R236, 0x40, RZ ;  /* 0x00000040ec467810 */ /* 0x000fc60007ffe0ff */
[----:B------:R-:W-:Y:S02]  /*26610*/  SHF.R.S32.HI R71, RZ, 0x1f, R71 ;  /* 0x0000001fff477819 */ /* 0x000fe40000011447 */
        /* <DEDUP_REMOVED lines=27> */
[----:B------:R-:W-:Y:S01]  /*267d0*/  IMAD.IADD R4, R14, 0x1, R235 ;  /* 0x000000010e047824 */ /* 0x000fe200078e02eb */
[----:B------:R-:W-:Y:S01]  /*267e0*/  IADD3 R33, P0, R60, 0x5000, RZ ;  /* 0x000050003c217810 */ /* 0x000fe20007f1e0ff */
[----:B------:R-:W-:Y:S01]  /*267f0*/  SHFL.IDX PT, R54, R6, 0x1, 0x1c1f ;  /* 0x003c1f0006367f89 */ /* 0x000fe200000e0000 */
[----:B------:R-:W-:Y:S01]  /*26800*/  LOP3.LUT R8, R9, 0x380, RZ, 0xc0, !PT ;  /* 0x0000038009087812 */ /* 0x000fe200078ec0ff */
[----:B------:R-:W-:Y:S01]  /*26810*/  ULDC.64 UR4, c[0x0][0xaa0] ;  /* 0x0002a80000047ab9 */ /* 0x000fe20000000a00 */
[----:B------:R-:W-:-:S02]  /*26820*/  LOP3.LUT R32, R33, 0x380, RZ, 0xc0, !PT ;  /* 0x0000038021207812 */ /* 0x000fc400078ec0ff */
[----:B------:R-:W-:Y:S02]  /*26830*/  LOP3.LUT R12, R12, R13, RZ, 0x3c, !PT ;  /* 0x0000000d0c0c7212 */ /* 0x000fe400078e3cff */
[----:B------:R-:W-:Y:S02]  /*26840*/  IADD3.X R13, RZ, R61, RZ, P1, !PT ;  /* 0x0000003dff0d7210 */ /* 0x000fe40000ffe4ff */
[----:B------:R-:W-:Y:S02]  /*26850*/  IADD3 R41, P1, R60, 0x7000, RZ ;  /* 0x000070003c297810 */ /* 0x000fe40007f3e0ff */
[----:B------:R-:W-:Y:S02]  /*26860*/  SHF.R.U64 R8, R8, 0x3, RZ ;  /* 0x0000000308087819 */ /* 0x000fe400000012ff */
[----:B------:R-:W-:Y:S02]  /*26870*/  SHF.R.U64 R32, R32, 0x3, RZ ;  /* 0x0000000320207819 */ /* 0x000fe400000012ff */
[----:B------:R-:W-:-:S02]  /*26880*/  LOP3.LUT R40, R41, 0x380, RZ, 0xc0, !PT ;  /* 0x0000038029287812 */ /* 0x000fc400078ec0ff */
[----:B------:R-:W-:Y:S01]  /*26890*/  LOP3.LUT R8, R8, R9, RZ, 0x3c, !PT ;  /* 0x0000000908087212 */ /* 0x000fe200078e3cff */
[----:B------:R-:W-:Y:S01]  /*268a0*/  IMAD.X R9, RZ, RZ, R61, P4 ;  /* 0x000000ffff097224 */ /* 0x000fe200020e063d */
[----:B------:R-:W-:Y:S02]  /*268b0*/  LOP3.LUT R32, R32, R33, RZ, 0x3c, !PT ;  /* 0x0000002120207212 */ /* 0x000fe400078e3cff */
        /* <DEDUP_REMOVED lines=9> */
[--C-:B------:R-:W-:Y:S01]  /*26950*/  IMAD.X R41, RZ, RZ, R61.reuse, P1 ;  /* 0x000000ffff297224 */ /* 0x100fe200008e063d */
[C---:B------:R-:W-:Y:S01]  /*26960*/  ISETP.GE.OR P1, PT, R4.reuse, R65, P0 ;  /* 0x000000410400720c */ /* 0x040fe20000726670 */
[----:B------:R-:W-:Y:S01]  /*26970*/  VIADD R4, R4, 0x8 ;  /* 0x0000000804047836 */ /* 0x000fe20000000000 */
[----:B------:R-:W-:Y:S02]  /*26980*/  SHF.R.U64 R36, R36, 0x3, RZ ;  /* 0x0000000324247819 */ /* 0x000fe400000012ff */
[----:B------:R-:W-:Y:S02]  /*26990*/  IADD3 R5, P3, R60, 0xb000, RZ ;  /* 0x0000b0003c057810 */ /* 0x000fe40007f7e0ff */
[----:B------:R-:W-:Y:S01]  /*269a0*/  LOP3.LUT R36, R36, R37, RZ, 0x3c, !PT ;  /* 0x0000002524247212 */ /* 0x000fe200078e3cff */
[----:B------:R-:W-:Y:S01]  /*269b0*/  IMAD.X R37, RZ, RZ, R61, P4 ;  /* 0x000000ffff257224 */ /* 0x000fe200020e063d */
[----:B------:R-:W-:-:S02]  /*269c0*/  ISETP.GE.OR P0, PT, R4, R65, P0 ;  /* 0x000000410400720c */ /* 0x000fc40000706670 */
[----:B------:R-:W-:Y:S02]  /*269d0*/  IADD3 R53, P4, R60, 0xa000, RZ ;  /* 0x0000a0003c357810 */ /* 0x000fe40007f9e0ff */
[----:B------:R-:W-:Y:S02]  /*269e0*/  LOP3.LUT R4, R5, 0x380, RZ, 0xc0, !PT ;  /* 0x0000038005047812 */ /* 0x000fe400078ec0ff */
[----:B------:R-:W-:Y:S02]  /*269f0*/  LOP3.LUT R52, R53, 0x380, RZ, 0xc0, !PT ;  /* 0x0000038035347812 */ /* 0x000fe400078ec0ff */
[----:B------:R-:W-:Y:S02]  /*26a00*/  SHF.R.U64 R4, R4, 0x3, RZ ;  /* 0x0000000304047819 */ /* 0x000fe400000012ff */
        /* <DEDUP_REMOVED lines=27> */
[----:B------:R-:W-:-:S03]  /*26bc0*/  IMAD.IADD R3, R3, 0x1, R21 ;  /* 0x0000000103037824 */ /* 0x000fc600078e0215 */
[----:B------:R-:W5:Y:S01]  /*26bd0*/  LD.E.128 R40, desc[UR54][R40.64] ;  /* 0x0000003628287980 */ /* 0x000f62000c101d00 */
[----:B-1----:R-:W-:-:S03]  /*26be0*/  @P2 IMAD.HI.U32 R20, R64, R61, RZ ;  /* 0x0000003d40142227 */ /* 0x002fc600078e00ff */
[----:B------:R-:W5:Y:S01]  /*26bf0*/  LD.E.128 R44, desc[UR54][R44.64] ;  /* 0x000000362c2c7980 */ /* 0x000f62000c101d00 */
[----:B------:R-:W-:Y:S01]  /*26c00*/  IMAD.MOV.U32 R21, RZ, RZ, R64 ;  /* 0x000000ffff157224 */ /* 0x000fe200078e0040 */
[----:B0-----:R-:W-:Y:S01]  /*26c10*/  @P2 SHF.R.U32.HI R21, RZ, R67, R20 ;  /* 0x00000043ff152219 */ /* 0x001fe20000011614 */
[----:B------:R-:W-:Y:S01]  /*26c20*/  IMAD R60, R62, UR4, RZ ;  /* 0x000000043e3c7c24 */ /* 0x000fe2000f8e02ff */
[----:B------:R-:W5:Y:S01]  /*26c30*/  LD.E.128 R48, desc[UR54][R48.64] ;  /* 0x0000003630307980 */ /* 0x000f62000c101d00 */
[C---:B------:R-:W-:Y:S01]  /*26c40*/  IMAD.WIDE.U32 R2, R63.reuse, UR4, R2 ;  /* 0x000000043f027c25 */ /* 0x040fe2000f8e0002 */
[----:B------:R-:W-:Y:S02]  /*26c50*/  SHF.R.S32.HI R20, RZ, 0x1f, R21 ;  /* 0x0000001fff147819 */ /* 0x000fe40000011415 */
[----:B--2---:R-:W5:Y:S01]  /*26c60*/  LD.E.128 R52, desc[UR54][R52.64] ;  /* 0x0000003634347980 */ /* 0x004f62000c101d00 */
[----:B------:R-:W-:Y:S01]  /*26c70*/  IMAD R61, R63, UR5, R60 ;  /* 0x000000053f3d7c24 */ /* 0x000fe2000f8e023c */
[----:B------:R-:W-:Y:S01]  /*26c80*/  IADD3 R63, -R21, RZ, RZ ;  /* 0x000000ff153f7210 */ /* 0x000fe20007ffe1ff */
[----:B------:R-:W-:Y:S01]  /*26c90*/  ULDC.64 UR4, c[0x0][0xae0] ;  /* 0x0002b80000047ab9 */ /* 0x000fe20000000a00 */
[----:B------:R-:W5:Y:S01]  /*26ca0*/  LD.E.128 R56, desc[UR54][R56.64] ;  /* 0x0000003638387980 */ /* 0x000f62000c101d00 */
[----:B------:R-:W-:-:S02]  /*26cb0*/  IMAD.IADD R3, R3, 0x1, R61 ;  /* 0x0000000103037824 */ /* 0x000fc400078e023d */
[----:B------:R-:W-:Y:S01]  /*26cc0*/  IMAD R61, R0, R63, R64 ;  /* 0x0000003f003d7224 */ /* 0x000fe200078e0240 */
[----:B------:R-:W-:Y:S01]  /*26cd0*/  @!PT LDS RZ, [RZ] ;  /* 0x00000000fffff984 */ /* 0x000fe20000000800 */
[----:B------:R-:W-:Y:S01]  /*26ce0*/  @!PT LDS RZ, [RZ] ;  /* 0x00000000fffff984 */ /* 0x000fe20000000800 */
[----:B------:R-:W-:Y:S01]  /*26cf0*/  @!PT LDS RZ, [RZ] ;  /* 0x00000000fffff984 */ /* 0x000fe20000000800 */
[----:B------:R-:W-:Y:S01]  /*26d00*/  @!PT LDS RZ, [RZ] ;  /* 0x00000000fffff984 */ /* 0x000fe20000000800 */
[----:B------:R0:W-:Y:S06]  /*26d10*/  MEMBAR.ALL.CTA ;  /* 0x0000000000007992 */ /* 0x0001ec0000008000 */
[----:B0-----:R-:W0:Y:S01]  /*26d20*/  FENCE.VIEW.ASYNC.S ;  /* 0x00000000000073c6 */ /* 0x001e220000000000 */
[----:B------:R-:W-:Y:S02]  /*26d30*/  IMAD R20, R20, UR4, RZ ;  /* 0x0000000414147c24 */ /* 0x000fe4000f8e02ff */
[----:B------:R-:W-:Y:S01]  /*26d40*/  IMAD.WIDE.U32 R2, R21, UR4, R2 ;  /* 0x0000000415027c25 */ /* 0x000fe2000f8e0002 */
[----:B------:R-:W-:-:S03]  /*26d50*/  SHF.R.S32.HI R0, RZ, 0x1f, R61 ;  /* 0x0000001fff007819 */ /* 0x000fc6000001143d */
[----:B------:R-:W-:Y:S01]  /*26d60*/  IMAD R63, R21, UR5, R20 ;  /* 0x00000005153f7c24 */ /* 0x000fe2000f8e0214 */
[----:B------:R-:W-:Y:S01]  /*26d70*/  ULDC.64 UR4, c[0x0][0xad8] ;  /* 0x0002b60000047ab9 */ /* 0x000fe20000000a00 */
[----:B------:R-:W-:Y:S02]  /*26d80*/  IMAD.IADD R64, R66, 0x1, R235 ;  /* 0x0000000142407824 */ /* 0x000fe400078e02eb */
[----:B------:R-:W-:Y:S02]  /*26d90*/  IMAD.IADD R3, R3, 0x1, R63 ;  /* 0x0000000103037824 */ /* 0x000fe400078e023f */
[----:B------:R-:W-:Y:S02]  /*26da0*/  IMAD R60, R0, UR4, RZ ;  /* 0x00000004003c7c24 */ /* 0x000fe4000f8e02ff */
[----:B------:R-:W-:Y:S02]  /*26db0*/  VIADD R0, R64, 0x20 ;  /* 0x0000002040007836 */ /* 0x000fe40000000000 */
[----:B------:R-:W-:-:S02]  /*26dc0*/  IMAD R21, R61, UR5, R60 ;  /* 0x000000053d157c24 */ /* 0x000fc4000f8e023c */
[----:B------:R-:W-:Y:S01]  /*26dd0*/  IMAD.WIDE.U32 R2, R61, UR4, R2 ;  /* 0x000000043d027c25 */ /* 0x000fe2000f8e0002 */
[-C--:B------:R-:W-:Y:S01]  /*26de0*/  ISETP.GE.AND P2, PT, R64, R65.reuse, PT ;  /* 0x000000414000720c */ /* 0x080fe20003f46270 */
[----:B------:R-:W-:Y:S01]  /*26df0*/  ULDC.64 UR4, c[0x0][0xa80] ;  /* 0x0002a00000047ab9 */ /* 0x000fe20000000a00 */
[----:B------:R-:W-:Y:S01]  /*26e00*/  ISETP.GE.AND P1, PT, R0, R65, PT ;  /* 0x000000410000720c */ /* 0x000fe20003f26270 */
[----:B------:R-:W-:Y:S01]  /*26e10*/  IMAD.IADD R3, R3, 0x1, R21 ;  /* 0x0000000103037824 */ /* 0x000fe200078e0215 */
[----:B------:R-:W-:Y:S01]  /*26e20*/  LEA R62, P3, R2, UR4, 0x1 ;  /* 0x00000004023e7c11 */ /* 0x000fe2000f8608ff */
[----:B------:R-:W-:-:S03]  /*26e30*/  VIADD R0, R16, 0x33420 ;  /* 0x0003342010007836 */ /* 0x000fc60000000000 */
[----:B------:R-:W-:Y:S02]  /*26e40*/  LEA.HI.X R63, R2, UR5, R3, 0x1, P3 ;  /* 0x00000005023f7c11 */ /* 0x000fe400098f0c03 */
[----:B------:R-:W-:Y:S01]  /*26e50*/  PRMT R0, RZ, 0x654, R0 ;  /* 0x00000654ff007816 */ /* 0x000fe20000000000 */
[----:B------:R-:W-:Y:S01]  /*26e60*/  VIADD R69, R236, 0x80 ;  /* 0x00000080ec457836 */ /* 0x000fe20000000000 */
[----:B------:R-:W-:Y:S01]  /*26e70*/  IADD3 R20, R64, 0x40, RZ ;  /* 0x0000004040147810 */ /* 0x000fe20007ffe0ff */
[----:B0-----:R0:W1:Y:S01]  /*26e80*/  SHFL.IDX PT, R67, R62, RZ, 0x181f ;  /* 0x00181fff3e437589 */ /* 0x00106200000e0000 */
[----:B------:R0:W-:Y:S03]  /*26e90*/  SYNCS.ARRIVE.TRANS64.RED.A1T0 RZ, [R0+URZ], RZ ;  /* 0x000000ff00ff79a7 */ /* 0x0001e6000810043f */
[----:B------:R0:W2:Y:S01]  /*26ea0*/  SHFL.IDX PT, R61, R63, RZ, 0x181f ;  /* 0x00181fff3f3d7589 */ /* 0x0000a200000e0000 */
[----:B------:R-:W-:Y:S01]  /*26eb0*/  ISETP.GE.AND P0, PT, R20, R65, PT ;  /* 0x000000411400720c */ /* 0x000fe20003f06270 */
[----:B------:R-:W-:Y:S01]  /*26ec0*/  VIADD R68, R236, 0x80 ;  /* 0x00000080ec447836 */ /* 0x000fe20000000000 */
[----:B------:R-:W-:-:S02]  /*26ed0*/  SHF.R.S32.HI R66, RZ, 0x1f, R236 ;  /* 0x0000001fff427819 */ /* 0x000fc400000114ec */
[----:B------:R-:W-:Y:S01]  /*26ee0*/  SHF.R.S32.HI R69, RZ, 0x1f, R69 ;  /* 0x0000001fff457819 */ /* 0x000fe20000011445 */
[----:B------:R-:W-:Y:S08]  /*26ef0*/  @P2 BRA `(.L_x_2569) ;  /* 0x0000000000342947 */ /* 0x000ff00003800000 */
        /* <DEDUP_REMOVED lines=13> */
.L_x_2569:
[----:B------:R-:W-:Y:S05]  /*26fd0*/  BSYNC B1 ;  /* 0x0000000000017941 */ /* 0x000fea0003800000 */
.L_x_2568:
[----:B---3-5:R3:W4:Y:S01]  /*26fe0*/  SHFL.IDX PT, R7, R63, 0x1, 0x181f ;  /* 0x00381f003f077f89 */ /* 0x02872200000e0000 */
[----:B------:R-:W-:Y:S03]  /*26ff0*/  BSSY B1, `(.L_x_2570) ;  /* 0x0000010000017945 */ /* 0x000fe60003800000 */
[----:B------:R3:W0:Y:S01]  /*27000*/  SHFL.IDX PT, R5, R62, 0x1, 0x181f ;  /* 0x00381f003e057f89 */ /* 0x00062200000e0000 */
[----:B------:R-:W-:Y:S05]  /*27010*/  @P1 BRA `(.L_x_2571) ;  /* 0x0000000000341947 */ /* 0x000fea0003800000 */
[----:B------:R-:W-:Y:S02]  /*27020*/  ULDC UR4, c[0x0][0xac8] ;  /* 0x0002b20000047ab9 */ /* 0x000fe40000000800 */
[----:B------:R-:W-:Y:S02]  /*27030*/  ISETP.GE.AND P3, PT, R236, UR4, PT ;  /* 0x00000004ec007c0c */ /* 0x000fe4000bf66270 */
[----:B------:R-:W-:Y:S02]  /*27040*/  ISETP.GE.AND P2, PT, R70, UR4, PT ;  /* 0x0000000446007c0c */ /* 0x000fe4000bf46270 */
[----:B------:R-:W-:-:S09]  /*27050*/  ISETP.GE.AND P1, PT, R68, UR4, PT ;  /* 0x0000000444007c0c */ /* 0x000fd2000bf26270 */
[-C--:B0-----:R-:W-:Y:S02]  /*27060*/  @!P3 LEA R2, P5, R236, R5.reuse, 0x1 ;  /* 0x00000005ec02b211 */ /* 0x081fe400078a08ff */
[----:B------:R-:W-:Y:S02]  /*27070*/  @!P2 LEA R4, P4, R70, R5, 0x1 ;  /* 0x000000054604a211 */ /* 0x000fe400078808ff */
[----:B----4-:R-:W-:Y:S02]  /*27080*/  @!P3 LEA.HI.X R3, R236, R7, R66, 0x1, P5 ;  /* 0x00000007ec03b211 */ /* 0x010fe400028f0c42 */
[----:B------:R-:W-:Y:S02]  /*27090*/  @!P1 LEA R6, P5, R68, R5, 0x1 ;  /* 0x0000000544069211 */ /* 0x000fe400078a08ff */
[-C--:B------:R-:W-:Y:S01]  /*270a0*/  @!P2 LEA.HI.X R5, R70, R7.reuse, R71, 0x1, P4 ;  /* 0x000000074605a211 */ /* 0x080fe200020f0c47 */
[----:B------:R0:W-:Y:S01]  /*270b0*/  @!P3 ST.E.128 desc[UR54][R2.64], R8 ;  /* 0x000000080200b985 */ /* 0x0001e2000c101d36 */
[----:B------:R-:W-:-:S03]  /*270c0*/  @!P1 LEA.HI.X R7, R68, R7, R69, 0x1, P5 ;  /* 0x0000000744079211 */ /* 0x000fc600028f0c45 */
[----:B------:R0:W-:Y:S04]  /*270d0*/  @!P2 ST.E.128 desc[UR54][R4.64], R32 ;  /* 0x000000200400a985 */ /* 0x0001e8000c101d36 */
[----:B------:R0:W-:Y:S02]  /*270e0*/  @!P1 ST.E.128 desc[UR54][R6.64], R48 ;  /* 0x0000003006009985 */ /* 0x0001e4000c101d36 */
.L_x_2571:
[----:B------:R-:W-:Y:S05]  /*270f0*/  BSYNC B1 ;  /* 0x0000000000017941 */ /* 0x000fea0003800000 */
.L_x_2570:
[----:B0---4-:R0:W4:Y:S01]  /*27100*/  SHFL.IDX PT, R7, R63, 0x2, 0x181f ;  /* 0x00581f003f077f89 */ /* 0x01112200000e0000 */
        /* <DEDUP_REMOVED lines=8> */
[-C--:B------:R-:W-:Y:S02]  /*27190*/  @!P4 LEA R4, P1, R70, R3.reuse, 0x1 ;  /* 0x000000034604c211 */ /* 0x080fe400078208ff */
[----:B------:R-:W-:Y:S02]  /*271a0*/  @!P5 LEA R6, P2, R68, R3, 0x1 ;  /* 0x000000034406d211 */ /* 0x000fe400078408ff */
[-C--:B----4-:R-:W-:Y:S02]  /*271b0*/  @!P3 LEA.HI.X R3, R236, R7.reuse, R66, 0x1, P0 ;  /* 0x00000007ec03b211 */ /* 0x090fe400000f0c42 */
[-C--:B------:R-:W-:Y:S02]  /*271c0*/  @!P4 LEA.HI.X R5, R70, R7.reuse, R71, 0x1, P1 ;  /* 0x000000074605c211 */ /* 0x080fe400008f0c47 */
[----:B------:R-:W-:Y:S01]  /*271d0*/  @!P5 LEA.HI.X R7, R68, R7, R69, 0x1, P2 ;  /* 0x000000074407d211 */ /* 0x000fe200010f0c45 */
[----:B------:R0:W-:Y:S04]  /*271e0*/  @!P3 ST.E.128 desc[UR54][R2.64], R12 ;  /* 0x0000000c0200b985 */ /* 0x0001e8000c101d36 */
[----:B------:R0:W-:Y:S04]  /*271f0*/  @!P4 ST.E.128 desc[UR54][R4.64], R36 ;  /* 0x000000240400c985 */ /* 0x0001e8000c101d36 */
[----:B------:R0:W-:Y:S02]  /*27200*/  @!P5 ST.E.128 desc[UR54][R6.64], R52 ;  /* 0x000000340600d985 */ /* 0x0001e4000c101d36 */
.L_x_2573:
[----:B------:R-:W-:Y:S05]  /*27210*/  BSYNC B1 ;  /* 0x0000000000017941 */ /* 0x000fea0003800000 */
.L_x_2572:
[----:B------:R-:W-:Y:S01]  /*27220*/  VIADD R0, R64, 0x60 ;  /* 0x0000006040007836 */ /* 0x000fe20000000000 */
[----:B0--3--:R-:W0:Y:S04]  /*27230*/  SHFL.IDX PT, R63, R63, 0x3, 0x181f ;  /* 0x00781f003f3f7f89 */ /* 0x009e2800000e0000 */
[----:B------:R-:W-:Y:S01]  /*27240*/  ISETP.GE.AND P0, PT, R0, R65, PT ;  /* 0x000000410000720c */ /* 0x000fe20003f06270 */
[----:B----4-:R3:W4:-:S12]  /*27250*/  SHFL.IDX PT, R7, R62, 0x3, 0x181f ;  /* 0x00781f003e077f89 */ /* 0x01071800000e0000 */
[----:B---3--:R-:W-:Y:S05]  /*27260*/  @P0 BRA `(.L_x_2574) ;  /* 0x0000000c00e00947 */ /* 0x008fea0003800000 */
[----:B------:R-:W-:Y:S02]  /*27270*/  ULDC UR4, c[0x0][0xac8] ;  /* 0x0002b20000047ab9 */ /* 0x000fe40000000800 */
[----:B------:R-:W-:Y:S02]  /*27280*/  ISETP.GE.AND P2, PT, R236, UR4, PT ;  /* 0x00000004ec007c0c */ /* 0x000fe4000bf46270 */
[----:B------:R-:W-:-:S11]  /*27290*/  ISETP.GE.AND P3, PT, R70, UR4, PT ;  /* 0x0000000446007c0c */ /* 0x000fd6000bf66270 */
[-C--:B----4-:R-:W-:Y:S02]  /*272a0*/  @!P2 LEA R2, P0, R236, R7.reuse, 0x1 ;  /* 0x00000007ec02a211 */ /* 0x090fe400078008ff */
[----:B------:R-:W-:Y:S02]  /*272b0*/  @!P3 LEA R4, P1, R70, R7, 0x1 ;  /* 0x000000074604b211 */ /* 0x000fe400078208ff */
        /* <DEDUP_REMOVED lines=10> */
.L_x_2565:
[----:B------:R-:W2:Y:S01]  /*27360*/  LDL.LU R4, [R1+0x3c] ;  /* 0x00003c0001047983 */ /* 0x000ea20000300800 */
[----:B------:R-:W-:Y:S01]  /*27370*/  ULDC.64 UR4, c[0x0][0xc00] ;  /* 0x0003000000047ab9 */ /* 0x000fe20000000a00 */
[----:B------:R-:W-:Y:S01]  /*27380*/  IMAD.MOV.U32 R0, RZ, RZ, RZ ;  /* 0x000000ffff007224 */ /* 0x000fe200078e00ff */
        /* <DEDUP_REMOVED lines=16> */
[----:B-1----:R-:W-:Y:S02]  /*27490*/  ISETP.NE.AND P2, PT, R25, 0x1, PT ;  /* 0x000000011900780c */ /* 0x002fe40003f45270 */
[----:B---3--:R-:W-:-:S11]  /*274a0*/  IADD3 R24, R7, -0x80, RZ ;  /* 0xffffff8007187810 */ /* 0x008fd60007ffe0ff */
        /* <DEDUP_REMOVED lines=8> */
.L_x_2575:
[----:B------:R-:W2:Y:S04]  /*27530*/  LDL.LU R3, [R1+0x2c] ;  /* 0x00002c0001037983 */ /* 0x000ea80000300800 */
[----:B------:R-:W4:Y:S04]  /*27540*/  LDL.LU R2, [R1+0x44] ;  /* 0x0000440001027983 */ /* 0x000f280000300800 */
[----:B------:R-:W3:Y:S01]  /*27550*/  LDL R20, [R1+0x38] ;  /* 0x0000380001147983 */ /* 0x000ee20000100800 */
[----:B------:R-:W-:Y:S01]  /*27560*/  BSSY B1, `(.L_x_2576) ;  /* 0x000002c000017945 */ /* 0x000fe20003800000 */
[----:B-----5:R-:W-:-:S02]  /*27570*/  SHF.R.S32.HI R11, RZ, 0x1f, R0 ;  /* 0x0000001fff0b7819 */ /* 0x020fc40000011400 */
[----:B--2---:R-:W-:Y:S02]  /*27580*/  SEL R13, R3, RZ, !P0 ;  /* 0x000000ff030d7207 */ /* 0x004fe40004000000 */
[----:B----4-:R-:W-:Y:S02]  /*27590*/  SEL R12, R2, RZ, !P0 ;  /* 0x000000ff020c7207 */ /* 0x010fe40004000000 */
[----:B---3--:R-:W-:Y:S01]  /*275a0*/  SHF.R.S32.HI R10, RZ, 0x1f, R20 ;  /* 0x0000001fff0a7819 */ /* 0x008fe20000011414 */
[----:B------:R-:W-:Y:S06]  /*275b0*/  @P3 BRA `(.L_x_2577) ;  /* 0x0000000000983947 */ /* 0x000fec0003800000 */
[----:B------:R-:W2:Y:S01]  /*275c0*/  LDC R9, c[0x0][0xbe8] ;  /* 0x0002fa00ff097b82 */ /* 0x000ea20000000800 */
[----:B------:R-:W-:Y:S01]  /*275d0*/  IADD3 R8, R235, -0x80, R7 ;  /* 0xffffff80eb087810 */ /* 0x000fe20007ffe007 */
[----:B--2---:R-:W-:-:S05]  /*275e0*/  IMAD R2, R6, R9, RZ ;  /* 0x0000000906027224 */ /* 0x004fca00078e02ff */
        /* <DEDUP_REMOVED lines=9> */
[----:B------:R-:W2:Y:S01]  /*27680*/  @P0 LDC R15, c[0x0][0xbec] ;  /* 0x0002fb00ff0f0b82 */ /* 0x000ea20000000800 */
[----:B------:R-:W-:Y:S01]  /*27690*/  IMAD R7, R20, UR5, R7 ;  /* 0x0000000514077c24 */ /* 0x000fe2000f8e0207 */
[----:B------:R-:W-:-:S04]  /*276a0*/  ULDC.64 UR4, c[0x0][0xb98] ;  /* 0x0002e60000047ab9 */ /* 0x000fc80000000a00 */
[----:B------:R-:W-:Y:S02]  /*276b0*/  IADD3 R3, R3, R7, RZ ;  /* 0x0000000703037210 */ /* 0x000fe40007ffe0ff */
[----:B------:R-:W3:Y:S01]  /*276c0*/  @P0 LDC R21, c[0x0][0xbf0] ;  /* 0x0002fc00ff150b82 */ /* 0x000ee20000000800 */
[----:B------:R-:W-:-:S04]  /*276d0*/  IMAD.WIDE.U32 R2, R13, UR4, R2 ;  /* 0x000000040d027c25 */ /* 0x000fc8000f8e0002 */
[----:B--2---:R-:W-:-:S05]  /*276e0*/  @P0 IMAD.HI.U32 R4, R8, R15, RZ ;  /* 0x0000000f08040227 */ /* 0x004fca00078e00ff */
[----:B---3--:R-:W-:Y:S01]  /*276f0*/  @P0 SHF.R.U32.HI R5, RZ, R21, R4 ;  /* 0x00000015ff050219 */ /* 0x008fe20000011604 */
        /* <DEDUP_REMOVED lines=18> */
.L_x_2577:
[----:B------:R-:W-:Y:S05]  /*27820*/  BSYNC B1 ;  /* 0x0000000000017941 */ /* 0x000fea0003800000 */
.L_x_2576:
[--C-:B--2---:R-:W-:Y:S01]  /*27830*/  SHF.R.S32.HI R4, RZ, 0x1f, R24.reuse ;  /* 0x0000001fff047819 */ /* 0x104fe20000011418 */
        /* <DEDUP_REMOVED lines=11> */
[----:B------:R-:W-:-:S03]  /*278f0*/  IMAD.IADD R3, R3, 0x1, R5 ;  /* 0x0000000103037824 */ /* 0x000fc600078e0205 */
[----:B------:R-:W-:Y:S01]  /*27900*/  LEA R0, R4, R8, 0x5 ;  /* 0x0000000804007211 */ /* 0x000fe200078e28ff */
[----:B------:R-:W-:Y:S02]  /*27910*/  IMAD R4, R10, UR4, RZ ;  /* 0x000000040a047c24 */ /* 0x000fe4000f8e02ff */
[----:B------:R-:W-:-:S04]  /*27920*/  IMAD.WIDE.U32 R2, R20, UR4, R2 ;  /* 0x0000000414027c25 */ /* 0x000fc8000f8e0002 */
[----:B------:R-:W-:Y:S02]  /*27930*/  IMAD.IADD R9, R235, 0x1, R0 ;  /* 0x00000001eb097824 */ /* 0x000fe400078e0200 */
        /* <DEDUP_REMOVED lines=8> */
[----:B------:R-:W-:Y:S01]  /*279c0*/  IMAD R7, R13, UR5, R4 ;  /* 0x000000050d077c24 */ /* 0x000fe2000f8e0204 */
[----:B------:R-:W-:Y:S01]  /*279d0*/  IADD3 R4, -R5, RZ, RZ ;  /* 0x000000ff05047210 */ /* 0x000fe20007ffe1ff */
[----:B------:R-:W-:Y:S01]  /*279e0*/  IMAD.WIDE.U32 R2, R13, UR4, R2 ;  /* 0x000000040d027c25 */ /* 0x000fe2000f8e0002 */
[----:B------:R-:W-:-:S03]  /*279f0*/  ULDC.64 UR4, c[0x0][0xae0] ;  /* 0x0002b80000047ab9 */ /* 0x000fc60000000a00 */
[----:B------:R-:W-:Y:S02]  /*27a00*/  IMAD.IADD R3, R3, 0x1, R7 ;  /* 0x0000000103037824 */ /* 0x000fe400078e0207 */
[----:B------:R-:W-:Y:S02]  /*27a10*/  IMAD R0, R0, UR4, RZ ;  /* 0x0000000400007c24 */ /* 0x000fe4000f8e02ff */
[----:B------:R-:W-:Y:S02]  /*27a20*/  IMAD R7, R25, R4, R9 ;  /* 0x0000000419077224 */ /* 0x000fe400078e0209 */
[C---:B------:R-:W-:Y:S02]  /*27a30*/  IMAD R9, R5.reuse, UR5, R0 ;  /* 0x0000000505097c24 */ /* 0x040fe4000f8e0200 */
[----:B------:R-:W-:Y:S01]  /*27a40*/  IMAD.WIDE.U32 R2, R5, UR4, R2 ;  /* 0x0000000405027c25 */ /* 0x000fe2000f8e0002 */
[----:B------:R-:W-:Y:S01]  /*27a50*/  SHF.R.S32.HI R0, RZ, 0x1f, R7 ;  /* 0x0000001fff007819 */ /* 0x000fe20000011407 */
[----:B------:R-:W-:Y:S01]  /*27a60*/  ULDC.64 UR4, c[0x0][0xad8] ;  /* 0x0002b60000047ab9 */ /* 0x000fe20000000a00 */
[----:B------:R-:W-:Y:S01]  /*27a70*/  SHF.R.S32.HI R5, RZ, 0x1f, R236 ;  /* 0x0000001fff057819 */ /* 0x000fe200000114ec */
[----:B------:R-:W-:-:S02]  /*27a80*/  IMAD.IADD R3, R3, 0x1, R9 ;  /* 0x0000000103037824 */ /* 0x000fc400078e0209 */
        /* <DEDUP_REMOVED lines=11> */
.L_x_2801:
[----:B------:R-:W-:Y:S01]  /*27b40*/  IMAD R25, R6, R25, RZ ;  /* 0x0000001906197224 */ /* 0x000fe200078e02ff */
[----:B------:R-:W-:Y:S01]  /*27b50*/  BSSY B1, `(.L_x_2579) ;  /* 0x0000017000017945 */ /* 0x000fe20003800000 */
[----:B------:R-:W-:-:S05]  /*27b60*/  IMAD.IADD R6, R8, 0x1, R235 ;  /* 0x0000000108067824 */ /* 0x000fca00078e02eb */
[----:B------:R-:W-:-:S13]  /*27b70*/  ISETP.GE.AND P0, PT, R6, R25, PT ;  /* 0x000000190600720c */ /* 0x000fda0003f06270 */
[----:B------:R-:W-:Y:S05]  /*27b80*/  @P0 BRA `(.L_x_2580) ;  /* 0x00000000004c0947 */ /* 0x000fea0003800000 */
[C---:B------:R-:W-:Y:S01]  /*27b90*/  IADD3 R12, R236.reuse, 0x40, RZ ;  /* 0x00000040ec0c7810 */ /* 0x040fe20007ffe0ff */
[C---:B------:R-:W-:Y:S01]  /*27ba0*/  VIADD R4, R236.reuse, 0x80 ;  /* 0x00000080ec047836 */ /* 0x040fe20000000000 */
[----:B------:R-:W-:Y:S01]  /*27bb0*/  ULDC UR4, c[0x0][0xac8] ;  /* 0x0002b20000047ab9 */ /* 0x000fe20000000800 */
[C---:B------:R-:W-:Y:S01]  /*27bc0*/  VIADD R13, R236.reuse, 0x40 ;  /* 0x00000040ec0d7836 */ /* 0x040fe20000000000 */
[C---:B------:R-:W-:Y:S01]  /*27bd0*/  ISETP.GE.AND P3, PT, R236.reuse, UR4, PT ;  /* 0x00000004ec007c0c */ /* 0x040fe2000bf66270 */
[----:B------:R-:W-:Y:S01]  /*27be0*/  VIADD R7, R236, 0x80 ;  /* 0x00000080ec077836 */ /* 0x000fe20000000000 */
[----:B------:R-:W-:Y:S02]  /*27bf0*/  ISETP.GE.AND P4, PT, R12, UR4, PT ;  /* 0x000000040c007c0c */ /* 0x000fe4000bf86270 */
[----:B------:R-:W-:Y:S02]  /*27c00*/  ISETP.GE.AND P5, PT, R4, UR4, PT ;  /* 0x0000000404007c0c */ /* 0x000fe4000bfa6270 */
[----:B------:R-:W-:-:S02]  /*27c10*/  SHF.R.S32.HI R13, RZ, 0x1f, R13 ;  /* 0x0000001fff0d7819 */ /* 0x000fc4000001140d */
[----:B------:R-:W-:-:S05]  /*27c20*/  SHF.R.S32.HI R7, RZ, 0x1f, R7 ;  /* 0x0000001fff077819 */ /* 0x000fca0000011407 */
[-C--:B---3--:R-:W-:Y:S02]  /*27c30*/  @!P3 LEA R8, P0, R236, R14.reuse, 0x1 ;  /* 0x0000000eec08b211 */ /* 0x088fe400078008ff */
[-C--:B------:R-:W-:Y:S02]  /*27c40*/  @!P4 LEA R10, P1, R12, R14.reuse, 0x1 ;  /* 0x0000000e0c0ac211 */ /* 0x080fe400078208ff */
[----:B------:R-:W-:Y:S02]  /*27c50*/  @!P5 LEA R14, P2, R4, R14, 0x1 ;  /* 0x0000000e040ed211 */ /* 0x000fe400078408ff */
[-C--:B--2---:R-:W-:Y:S02]  /*27c60*/  @!P3 LEA.HI.X R9, R236, R3.reuse, R5, 0x1, P0 ;  /* 0x00000003ec09b211 */ /* 0x084fe400000f0c05 */
[-C--:B------:R-:W-:Y:S02]  /*27c70*/  @!P4 LEA.HI.X R11, R12, R3.reuse, R13, 0x1, P1 ;  /* 0x000000030c0bc211 */ /* 0x080fe400008f0c0d */
[----:B------:R-:W-:Y:S01]  /*27c80*/  @!P5 LEA.HI.X R15, R4, R3, R7, 0x1, P2 ;  /* 0x00000003040fd211 */ /* 0x000fe200010f0c07 */
[----:B------:R4:W-:Y:S04]  /*27c90*/  @!P3 ST.E.128 desc[UR54][R8.64], RZ ;  /* 0x000000ff0800b985 */ /* 0x0009e8000c101d36 */
[----:B------:R4:W-:Y:S04]  /*27ca0*/  @!P4 ST.E.128 desc[UR54][R10.64], RZ ;  /* 0x000000ff0a00c985 */ /* 0x0009e8000c101d36 */
[----:B------:R4:W-:Y:S02]  /*27cb0*/  @!P5 ST.E.128 desc[UR54][R14.64], RZ ;  /* 0x000000ff0e00d985 */ /* 0x0009e4000c101d36 */
.L_x_2580:
[----:B------:R-:W-:Y:S05]  /*27cc0*/  BSYNC B1 ;  /* 0x0000000000017941 */ /* 0x000fea0003800000 */
.L_x_2579:
[----:B------:R-:W-:-:S03]  /*27cd0*/  UMOV UR4, 0xffffffff ;  /* 0xffffffff00047882 */ /* 0x000fc60000000000 */
[----:B------:R-:W-:Y:S05]  /*27ce0*/  BRA.DIV UR4, `(.L_x_2581) ;  /* 0x0000009e04687947 */ /* 0x000fea000b800000 */
[----:B--2---:R2:W0:Y:S04]  /*27cf0*/  SHFL.IDX PT, R3, R2, 0x1, 0x181f ;  /* 0x00381f0002037f89 */ /* 0x00442800000e0000 */
[----:B---34-:R2:W3:Y:S02]  /*27d00*/  SHFL.IDX PT, R14, R0, 0x1, 0x181f ;  /* 0x00381f00000e7f89 */ /* 0x0184e400000e0000 */
.L_x_2805:
[----:B------:R-:W-:Y:S01]  /*27d10*/  VIADD R4, R6, 0x20 ;  /* 0x0000002006047836 */ /* 0x000fe20000000000 */
[----:B------:R-:W-:Y:S04]  /*27d20*/  BSSY B1, `(.L_x_2582) ;  /* 0x0000016000017945 */ /* 0x000fe80003800000 */
        /* <DEDUP_REMOVED lines=21> */
.L_x_2583:
[----:B------:R-:W-:Y:S05]  /*27e80*/  BSYNC B1 ;  /* 0x0000000000017941 */ /* 0x000fea0003800000 */
.L_x_2582:
[----:B------:R-:W-:-:S03]  /*27e90*/  UMOV UR4, 0xffffffff ;  /* 0xffffffff00047882 */ /* 0x000fc60000000000 */
[----:B------:R-:W-:Y:S05]  /*27ea0*/  BRA.DIV UR4, `(.L_x_2584) ;  /* 0x0000009e04407947 */ /* 0x000fea000b800000 */
[----:B0-----:R0:W0:Y:S04]  /*27eb0*/  SHFL.IDX PT, R3, R2, 0x2, 0x181f ;  /* 0x00581f0002037f89 */ /* 0x00102800000e0000 */
[----:B---34-:R3:W4:Y:S02]  /*27ec0*/  SHFL.IDX PT, R14, R0, 0x2, 0x181f ;  /* 0x00581f00000e7f89 */ /* 0x01872400000e0000 */
.L_x_2809:
        /* <DEDUP_REMOVED lines=14> */
[CC--:B----4-:R-:W-:Y:S02]  /*27fb0*/  @!P3 LEA R8, P0, R236.reuse, R14.reuse, 0x1 ;  /* 0x0000000eec08b211 */ /* 0x0d0fe400078008ff */
        /* <DEDUP_REMOVED lines=8> */
.L_x_2586:
[----:B------:R-:W-:Y:S05]  /*28040*/  BSYNC B1 ;  /* 0x0000000000017941 */ /* 0x000fea0003800000 */
.L_x_2585:
[----:B------:R-:W-:-:S03]  /*28050*/  UMOV UR4, 0xffffffff ;  /* 0xffffffff00047882 */ /* 0x000fc60000000000 */
[----:B------:R-:W-:Y:S05]  /*28060*/  BRA.DIV UR4, `(.L_x_2587) ;  /* 0x0000009e04187947 */ /* 0x000fea000b800000 */
[----:B0-----:R0:W0:Y:S04]  /*28070*/  SHFL.IDX PT, R3, R2, 0x3, 0x181f ;  /* 0x00781f0002037f89 */ /* 0x00102800000e0000 */
[----:B----4-:R4:W0:Y:S02]  /*28080*/  SHFL.IDX PT, R14, R0, 0x3, 0x181f ;  /* 0x00781f00000e7f89 */ /* 0x01082400000e0000 */
.L_x_2813:
[----:B-1234-:R-:W-:-:S05]  /*28090*/  VIADD R0, R6, 0x60 ;  /* 0x0000006006007836 */ /* 0x01efca0000000000 */
[----:B------:R-:W-:-:S13]  /*280a0*/  ISETP.GE.AND P0, PT, R0, R25, PT ;  /* 0x000000190000720c */ /* 0x000fda0003f06270 */
[----:B------:R-:W-:Y:S05]  /*280b0*/  @P0 BRA `(.L_x_2574) ;  /* 0x00000000004c0947 */ /* 0x000fea0003800000 */
[C---:B------:R-:W-:Y:S01]  /*280c0*/  IADD3 R9, R236.reuse, 0x40, RZ ;  /* 0x00000040ec097810 */ /* 0x040fe20007ffe0ff */
[C---:B0-----:R-:W-:Y:S01]  /*280d0*/  VIADD R2, R236.reuse, 0x80 ;  /* 0x00000080ec027836 */ /* 0x041fe20000000000 */
        /* <DEDUP_REMOVED lines=8> */
[-C--:B------:R-:W-:Y:S02]  /*28160*/  @!P3 LEA R4, P0, R236, R14.reuse, 0x1 ;  /* 0x0000000eec04b211 */ /* 0x080fe400078008ff */
        /* <DEDUP_REMOVED lines=8> */
.L_x_2574:
[----:B------:R-:W-:Y:S05]  /*281f0*/  BSYNC B0 ;  /* 0x0000000000007941 */ /* 0x000fea0003800000 */
.L_x_2564:
[----:B------:R-:W5:Y:S01]  /*28200*/  LDL R0, [R1+0x1c] ;  /* 0x00001c0001007983 */ /* 0x000f620000100800 */
[----:B------:R-:W-:Y:S02]  /*28210*/  ULDC UR4, c[0x0][0xc3c] ;  /* 0x00030f0000047ab9 */ /* 0x000fe40000000800 */
[----:B-----5:R-:W-:-:S13]  /*28220*/  ISETP.GE.AND P0, PT, R0, UR4, PT ;  /* 0x0000000400007c0c */ /* 0x020fda000bf06270 */
[----:B------:R-:W-:Y:S05]  /*28230*/  @!P0 BRA `(.L_x_2588) ;  /* 0xfffffd9000688947 */ /* 0x000fea000383ffff */
[----:B------:R-:W-:Y:S05]  /*28240*/  BRA `(.L_x_2385) ;  /* 0x0000007400cc7947 */ /* 0x000fea0003800000 */
.L_x_2383:
        /* <DEDUP_REMOVED lines=15> */
[----:B------:R-:W2:Y:S01]  /*28340*/  LDS.128 R16, [UR4+0x334d0] ;  /* 0x0334d004ff107984 */ /* 0x000ea20008000c00 */
[----:B------:R-:W-:Y:S06]  /*28350*/  BAR.ARV 0x4, 0x180 ;  /* 0x0106000000007b1d */ /* 0x000fec0000002000 */
[----:B------:R-:W-:Y:S05]  /*28360*/  BRA `(.L_x_2590) ;  /* 0x0000000800847947 */ /* 0x000fea0003800000 */
.L_x_2589:
        /* <DEDUP_REMOVED lines=12> */
[C---:B------:R-:W-:Y:S02]  /*28430*/  ISETP.GE.U32.AND P2, PT, R0.reuse, 0x2, PT ;  /* 0x000000020000780c */ /* 0x040fe40003f46070 */
[C---:B------:R-:W-:Y:S02]  /*28440*/  ISETP.GE.U32.AND P3, PT, R0.reuse, 0x4, PT ;  /* 0x000000040000780c */ /* 0x040fe40003f66070 */
[C---:B------:R-:W-:Y:S02]  /*28450*/  ISETP.GE.U32.AND P4, PT, R0.reuse, 0x8, PT ;  /* 0x000000080000780c */ /* 0x040fe40003f86070 */
[----:B------:R-:W-:Y:S02]  /*28460*/  ISETP.GE.U32.AND P5, PT, R0, 0x10, PT ;  /* 0x000000100000780c */ /* 0x000fe40003fa6070 */
[----:B------:R-:W-:Y:S01]  /*28470*/  MOV R16, RZ ;  /* 0x000000ff00107202 */ /* 0x000fe20000000f00 */
[----:B---3--:R-:W0:Y:S02]  /*28480*/  SHFL.UP PT, R5, R4, 0x1, RZ ;  /* 0x0420000004057989 */ /* 0x008e2400000e00ff */
        /* <DEDUP_REMOVED lines=24> */
.L_x_2595:
[----:B------:R-:W-:Y:S01]  /*28610*/  UIADD3 UR4, UR4, 0x1f, URZ ;  /* 0x0000001f04047890 */ /* 0x000fe2000fffe03f */
[----:B------:R-:W-:-:S05]  /*28620*/  IMAD.U32 R19, RZ, RZ, UR7 ;  /* 0x00000007ff137e24 */ /* 0x000fca000f8e00ff */
[----:B0-----:R-:W-:-:S13]  /*28630*/  ISETP.LE.AND P6, PT, R5, UR4, PT ;  /* 0x0000000405007c0c */ /* 0x001fda000bfc3270 */
[----:B------:R-:W-:Y:S05]  /*28640*/  @P6 BRA `(.L_x_2592) ;  /* 0x0000000400a86947 */ /* 0x000fea0003800000 */
[----:B------:R-:W-:Y:S01]  /*28650*/  VIADD R7, R0, UR4 ;  /* 0x0000000400077c36 */ /* 0x000fe20008000000 */
[----:B------:R-:W-:Y:S01]  /*28660*/  BSSY B0, `(.L_x_2593) ;  /* 0x0000007000007945 */ /* 0x000fe20003800000 */
[----:B------:R-:W-:-:S03]  /*28670*/  MOV R4, RZ ;  /* 0x000000ff00047202 */ /* 0x000fc60000000f00 */
[----:B------:R-:W-:-:S13]  /*28680*/  ISETP.GE.OR P6, PT, R7, R5, !P0 ;  /* 0x000000050700720c */ /* 0x000fda00047c6670 */
[----:B------:R-:W-:Y:S05]  /*28690*/  @P6 BRA `(.L_x_2594) ;  /* 0x00000000000c6947 */ /* 0x000fea0003800000 */
[----:B------:R-:W0:Y:S02]  /*286a0*/  LDC.64 R2, c[0x0][0xc80] ;  /* 0x00032000ff027b82 */ /* 0x000e240000000a00 */
[----:B0-----:R-:W-:-:S05]  /*286b0*/  IMAD.WIDE R2, R7, 0x4, R2 ;  /* 0x0000000407027825 */ /* 0x001fca00078e0202 */
[----:B------:R0:W5:Y:S02]  /*286c0*/  LDG.E R4, desc[UR54][R2.64] ;  /* 0x0000003602047981 */ /* 0x000164000c1e1900 */
.L_x_2594:
[----:B------:R-:W-:Y:S05]  /*286d0*/  BSYNC B0 ;  /* 0x0000000000007941 */ /* 0x000fea0003800000 */
.L_x_2593:
        /* <DEDUP_REMOVED lines=21> */
.L_x_2591:
        /* <DEDUP_REMOVED lines=15> */
[----:B0-----:R-:W-:-:S06]  /*28920*/  IADD3 R13, R12, 0xffffffe, RZ ;  /* 0x0ffffffe0c0d7810 */ /* 0x001fcc0007ffe0ff */
[----:B------:R0:W1:Y:S01]  /*28930*/  F2I.FTZ.U32.TRUNC.NTZ R3, R13 ;  /* 0x0000000d00037305 */ /* 0x000062000021f000 */
[----:B------:R-:W-:Y:S05]  /*28940*/  @!P0 BRA `(.L_x_2596) ;  /* 0x0000000000088947 */ /* 0x000fea0003800000 */
[----:B------:R-:W-:-:S06]  /*28950*/  VIADD R16, R7, 0xffffffff ;  /* 0xffffffff07107836 */ /* 0x000fcc0000000000 */
[----:B------:R2:W3:Y:S02]  /*28960*/  SHFL.IDX PT, R16, R5, R16, 0x1f ;  /* 0x00001f1005107589 */ /* 0x0004e400000e0000 */
.L_x_2596:
        /* <DEDUP_REMOVED lines=31> */
[----:B-1----:R-:W-:-:S06]  /*28b60*/  IADD3 R3, R10, 0xffffffe, RZ ;  /* 0x0ffffffe0a037810 */ /* 0x002fcc0007ffe0ff */
        /* <DEDUP_REMOVED lines=12> */
[-C--:B------:R-:W-:Y:S01]  /*28c30*/  @!P1 IADD3 R8, R8, -R7.reuse, RZ ;  /* 0x8000000708089210 */ /* 0x080fe20007ffe0ff */
[----:B------:R-:W-:Y:S01]  /*28c40*/  @!P1 VIADD R2, R2, 0x1 ;  /* 0x0000000102029836 */ /* 0x000fe20000000000 */
[----:B------:R-:W-:Y:S02]  /*28c50*/  ISETP.NE.AND P1, PT, R9, RZ, PT ;  /* 0x000000ff0900720c */ /* 0x000fe40003f25270 */
[----:B------:R-:W-:-:S13]  /*28c60*/  ISETP.GE.U32.AND P0, PT, R8, R7, PT ;  /* 0x000000070800720c */ /* 0x000fda0003f06070 */
[----:B------:R-:W-:-:S04]  /*28c70*/  @P0 VIADD R2, R2, 0x1 ;  /* 0x0000000102020836 */ /* 0x000fc80000000000 */
[----:B------:R-:W-:Y:S01]  /*28c80*/  @!P2 IMAD.MOV R2, RZ, RZ, -R2 ;  /* 0x000000ffff02a224 */ /* 0x000fe200078e0a02 */
[----:B------:R-:W-:Y:S02]  /*28c90*/  @!P1 LOP3.LUT R2, RZ, R9, RZ, 0x33, !PT ;  /* 0x00000009ff029212 */ /* 0x000fe400078e33ff */
[----:B------:R-:W-:Y:S02]  /*28ca0*/  IADD3 R9, -R9, RZ, RZ ;  /* 0x000000ff09097210 */ /* 0x000fe40007ffe1ff */
[----:B------:R-:W-:-:S03]  /*28cb0*/  LOP3.LUT R17, RZ, R2, RZ, 0x33, !PT ;  /* 0x00000002ff117212 */ /* 0x000fc600078e33ff */
[----:B------:R-:W-:Y:S02]  /*28cc0*/  IMAD R18, R2, R9, R5 ;  /* 0x0000000902127224 */ /* 0x000fe400078e0205 */
[----:B------:R-:W-:Y:S01]  /*28cd0*/  IMAD.IADD R17, R4, 0x1, R17 ;  /* 0x0000000104117824 */ /* 0x000fe200078e0211 */
[----:B------:R-:W-:Y:S06]  /*28ce0*/  BRA `(.L_x_2597) ;  /* 0x00000000000c7947 */ /* 0x000fec0003800000 */
.L_x_2592:
[----:B------:R-:W-:Y:S02]  /*28cf0*/  IMAD.MOV.U32 R17, RZ, RZ, RZ ;  /* 0x000000ffff117224 */ /* 0x000fe400078e00ff */
[----:B------:R-:W-:Y:S02]  /*28d00*/  IMAD.U32 R16, RZ, RZ, UR6 ;  /* 0x00000006ff107e24 */ /* 0x000fe4000f8e00ff */
[----:B------:R-:W-:-:S07]  /*28d10*/  IMAD.MOV.U32 R18, RZ, RZ, RZ ;  /* 0x000000ffff127224 */ /* 0x000fce00078e00ff */
.L_x_2597:
[----:B------:R-:W-:-:S13]  /*28d20*/  ISETP.NE.AND P0, PT, R0, RZ, PT ;  /* 0x000000ff0000720c */ /* 0x000fda0003f05270 */
[----:B------:R-:W1:Y:S01]  /*28d30*/  @!P0 S2R R3, SR_CgaCtaId ;  /* 0x0000000000038919 */ /* 0x000e620000008800 */
[----:B------:R-:W-:-:S04]  /*28d40*/  @!P0 MOV R0, 0x400 ;  /* 0x0000040000008802 */ /* 0x000fc80000000f00 */
[----:B-1----:R-:W-:-:S05]  /*28d50*/  @!P0 LEA R0, R3, R0, 0x18 ;  /* 0x0000000003008211 */ /* 0x002fca00078ec0ff */
[----:B------:R1:W-:Y:S01]  /*28d60*/  @!P0 STS.128 [R0+0x334d0], R16 ;  /* 0x0334d01000008388 */ /* 0x0003e20000000c00 */
[----:B------:R-:W-:Y:S06]  /*28d70*/  BAR.ARV 0x5, 0x180 ;  /* 0x0146000000007b1d */ /* 0x000fec0000002000 */
.L_x_2590:
[----:B-1----:R-:W-:Y:S01]  /*28d80*/  MOV R0, 0x1 ;  /* 0x0000000100007802 */ /* 0x002fe20000000f00 */
[----:B------:R1:W-:Y:S01]  /*28d90*/  STL [R1+0xc], RZ ;  /* 0x00000cff01007387 */ /* 0x0003e20000100800 */
[----:B------:R-:W-:Y:S02]  /*28da0*/  ULDC UR4, c[0x0][0xc3c] ;  /* 0x00030f0000047ab9 */ /* 0x000fe40000000800 */
[----:B--2---:R-:W-:Y:S01]  /*28db0*/  ISETP.GE.AND P0, PT, R19, UR4, PT ;  /* 0x0000000413007c0c */ /* 0x004fe2000bf06270 */
[----:B------:R1:W-:Y:S04]  /*28dc0*/  STL [R1+0x14], R0 ;  /* 0x0000140001007387 */ /* 0x0003e80000100800 */
[----:B------:R1:W-:Y:S08]  /*28dd0*/  STL [R1+0x54], RZ ;  /* 0x000054ff01007387 */ /* 0x0003f00000100800 */
[----:B-1----:R-:W-:Y:S05]  /*28de0*/  @P0 BRA `(.L_x_2598) ;  /* 0x0000006400e00947 */ /* 0x002fea0003800000 */
        /* <DEDUP_REMOVED lines=9> */
[C---:B-1----:R-:W-:Y:S01]  /*28e80*/  IMAD.SHL.U32 R4, R10.reuse, 0x40, RZ ;  /* 0x000000400a047824 */ /* 0x042fe200078e00ff */
[----:B------:R-:W-:Y:S01]  /*28e90*/  SHF.R.U32.HI R3, RZ, 0x1, R10 ;  /* 0x00000001ff037819 */ /* 0x000fe2000001160a */
[C---:B------:R-:W-:Y:S01]  /*28ea0*/  IMAD.SHL.U32 R5, R10.reuse, 0x2, RZ ;  /* 0x000000020a057824 */ /* 0x040fe200078e00ff */
[----:B------:R-:W-:-:S02]  /*28eb0*/  LOP3.LUT R9, R10, 0x7f, RZ, 0xc0, !PT ;  /* 0x0000007f0a097812 */ /* 0x000fc400078ec0ff */
[----:B------:R-:W-:-:S04]  /*28ec0*/  LOP3.LUT R0, R4, 0x180, RZ, 0xc0, !PT ;  /* 0x0000018004007812 */ /* 0x000fc800078ec0ff */
        /* <DEDUP_REMOVED lines=24> */
[----:B0-----:R-:W-:-:S04]  /*29050*/  IMAD.U32 R4, RZ, RZ, UR4 ;  /* 0x00000004ff047e24 */ /* 0x001fc8000f8e00ff */
[----:B------:R-:W-:Y:S01]  /*29060*/  IMAD.IADD R3, R4, 0x1, R2 ;  /* 0x0000000104037824 */ /* 0x000fe200078e0202 */
[----:B------:R-:W-:Y:S01]  /*29070*/  MOV R2, 0x1 ;  /* 0x0000000100027802 */ /* 0x000fe20000000f00 */
        /* <DEDUP_REMOVED lines=10> */
.L_x_2714:
[----:B0---4-:R-:W0:Y:S02]  /*29120*/  LDC.64 R2, c[0x0][0xc88] ;  /* 0x00032200ff027b82 */ /* 0x011e240000000a00 */
[----:B0-----:R-:W-:-:S05]  /*29130*/  IMAD.WIDE R2, R19, 0x4, R2 ;  /* 0x0000000413027825 */ /* 0x001fca00078e0202 */
[----:B--2---:R-:W2:Y:S01]  /*29140*/  LDG.E R13, desc[UR54][R2.64] ;  /* 0x00000036020d7981 */ /* 0x004ea2000c1e1900 */
[----:B------:R-:W-:Y:S05]  /*29150*/  YIELD ;  /* 0x0000000000007946 */ /* 0x000fea0003800000 */
[----:B------:R-:W-:Y:S01]  /*29160*/  ULDC.64 UR4, c[0x0][0xa28] ;  /* 0x00028a0000047ab9 */ /* 0x000fe20000000a00 */
[----:B------:R-:W-:Y:S01]  /*29170*/  IMAD.MOV.U32 R0, RZ, RZ, RZ ;  /* 0x000000ffff007224 */ /* 0x000fe200078e00ff */
[----:B------:R-:W-:Y:S01]  /*29180*/  ISETP.NE.U32.AND P0, PT, RZ, UR4, PT ;  /* 0x00000004ff007c0c */ /* 0x000fe2000bf05070 */
[----:B------:R-:W-:Y:S01]  /*29190*/  ULDC.64 UR10, c[0x0][0xa18] ;  /* 0x00028600000a7ab9 */ /* 0x000fe20000000a00 */
[----:B------:R-:W-:Y:S01]  /*291a0*/  ULDC.64 UR8, c[0x0][0xa10] ;  /* 0x0002840000087ab9 */ /* 0x000fe20000000a00 */
[----:B------:R-:W-:Y:S01]  /*291b0*/  ULDC.64 UR6, c[0x0][0xa08] ;  /* 0x0002820000067ab9 */ /* 0x000fe20000000a00 */
[----:B------:R-:W-:-:S02]  /*291c0*/  ISETP.NE.AND.EX P0, PT, RZ, UR5, PT, P0 ;  /* 0x00000005ff007c0c */ /* 0x000fc4000bf05300 */
[----:B--2---:R-:W-:Y:S01]  /*291d0*/  SHF.R.S32.HI R4, RZ, 0x1f, R13 ;  /* 0x0000001fff047819 */ /* 0x004fe2000001140d */
[----:B------:R-:W-:-:S10]  /*291e0*/  IMAD.SHL.U32 R10, R13, 0x4, RZ ;  /* 0x000000040d0a7824 */ /* 0x000fd400078e00ff */
[C---:B------:R-:W-:Y:S01]  /*291f0*/  @P0 LEA R2, P1, R13.reuse, UR4, 0x2 ;  /* 0x000000040d020c11 */ /* 0x040fe2000f8210ff */
[----:B------:R-:W-:Y:S03]  /*29200*/  STL [R1+0x30], R13 ;  /* 0x0000300d01007387 */ /* 0x000fe60000100800 */
[C-C-:B------:R-:W-:Y:S01]  /*29210*/  @P0 LEA.HI.X R3, R13.reuse, UR5, R4.reuse, 0x2, P1 ;  /* 0x000000050d030c11 */ /* 0x140fe200088f1404 */
[----:B------:R-:W-:Y:S01]  /*29220*/  ULDC.64 UR4, c[0x0][0xa00] ;  /* 0x0002800000047ab9 */ /* 0x000fe20000000a00 */
[----:B------:R0:W-:Y:S01]  /*29230*/  STL [R1+0x44], R4 ;  /* 0x0000440401007387 */ /* 0x0001e20000100800 */
[----:B------:R-:W-:Y:S02]  /*29240*/  ISETP.NE.U32.AND P2, PT, RZ, UR4, PT ;  /* 0x00000004ff007c0c */ /* 0x000fe4000bf45070 */
[----:B------:R-:W-:Y:S01]  /*29250*/  SHF.L.U64.HI R15, R13, 0x2, R4 ;  /* 0x000000020d0f7819 */ /* 0x000fe20000010204 */
[----:B-1----:R1:W5:Y:S01]  /*29260*/  @P0 LDG.E R0, desc[UR54][R2.64] ;  /* 0x0000003602000981 */ /* 0x002362000c1e1900 */
[----:B------:R-:W-:Y:S01]  /*29270*/  ISETP.NE.AND.EX P2, PT, RZ, UR5, PT, P2 ;  /* 0x00000005ff007c0c */ /* 0x000fe2000bf45320 */
[----:B------:R-:W-:Y:S01]  /*29280*/  IMAD.MOV.U32 R12, RZ, RZ, RZ ;  /* 0x000000ffff0c7224 */ /* 0x000fe200078e00ff */
[----:B------:R-:W-:Y:S01]  /*29290*/  ISETP.NE.U32.AND P3, PT, RZ, UR10, PT ;  /* 0x0000000aff007c0c */ /* 0x000fe2000bf65070 */
[----:B------:R2:W-:Y:S01]  /*292a0*/  STL [R1], R10 ;  /* 0x0000000a01007387 */ /* 0x0005e20000100800 */
[----:B------:R-:W-:-:S02]  /*292b0*/  IADD3 R8, P5, R10, UR6, RZ ;  /* 0x000000060a087c10 */ /* 0x000fc4000ffbe0ff */
[C---:B0-----:R-:W-:Y:S01]  /*292c0*/  IADD3 R4, P4, R10.reuse, UR4, RZ ;  /* 0x000000040a047c10 */ /* 0x041fe2000ff9e0ff */
[----:B------:R-:W-:Y:S01]  /*292d0*/  STL [R1+0x20], R15 ;  /* 0x0000200f01007387 */ /* 0x000fe20000100800 */
[----:B------:R-:W-:Y:S02]  /*292e0*/  ISETP.NE.AND.EX P3, PT, RZ, UR11, PT, P3 ;  /* 0x0000000bff007c0c */ /* 0x000fe4000bf65330 */
[----:B-1----:R-:W-:Y:S02]  /*292f0*/  CS2R R2, SRZ ;  /* 0x0000000000027805 */ /* 0x002fe4000001ff00 */
[C---:B------:R-:W-:Y:S02]  /*29300*/  IADD3.X R5, R15.reuse, UR5, RZ, P4, !PT ;  /* 0x000000050f057c10 */ /* 0x040fe4000a7fe4ff */
[----:B------:R-:W-:Y:S02]  /*29310*/  IADD3 R6, P4, R10, UR8, RZ ;  /* 0x000000080a067c10 */ /* 0x000fe4000ff9e0ff */
[----:B------:R-:W-:Y:S01]  /*29320*/  ISETP.NE.U32.AND P0, PT, RZ, UR6, PT ;  /* 0x00000006ff007c0c */ /* 0x000fe2000bf05070 */
[----:B------:R-:W3:Y:S01]  /*29330*/  @P2 LDG.E R2, desc[UR54][R4.64] ;  /* 0x0000003604022981 */ /* 0x000ee2000c1e1900 */
[----:B------:R-:W-:Y:S01]  /*29340*/  IADD3.X R7, R15, UR9, RZ, P4, !PT ;  /* 0x000000090f077c10 */ /* 0x000fe2000a7fe4ff */
[----:B------:R-:W-:Y:S01]  /*29350*/  ULDC UR4, c[0x0][0x288] ;  /* 0x0000a20000047ab9 */ /* 0x000fe20000000800 */
[----:B------:R-:W-:-:S02]  /*29360*/  ISETP.NE.U32.AND P1, PT, RZ, UR8, PT ;  /* 0x00000008ff007c0c */ /* 0x000fc4000bf25070 */
[----:B------:R-:W-:Y:S02]  /*29370*/  ISETP.NE.AND.EX P0, PT, RZ, UR7, PT, P0 ;  /* 0x00000007ff007c0c */ /* 0x000fe4000bf05300 */
[----:B--2---:R-:W-:Y:S02]  /*29380*/  @P3 IADD3 R10, P4, R10, UR10, RZ ;  /* 0x0000000a0a0a3c10 */ /* 0x004fe4000ff9e0ff */
[----:B------:R-:W-:Y:S02]  /*29390*/  ISETP.NE.AND.EX P1, PT, RZ, UR9, PT, P1 ;  /* 0x00000009ff007c0c */ /* 0x000fe4000bf25310 */
[C---:B------:R-:W-:Y:S02]  /*293a0*/  @P3 IADD3.X R11, R15.reuse, UR11, RZ, P4, !PT ;  /* 0x0000000b0f0b3c10 */ /* 0x040fe4000a7fe4ff */
[----:B------:R-:W-:-:S05]  /*293b0*/  IADD3.X R9, R15, UR7, RZ, P5, !PT ;  /* 0x000000070f097c10 */ /* 0x000fca000affe4ff */
[----:B------:R0:W5:Y:S04]  /*293c0*/  @P0 LDG.E R12, desc[UR54][R8.64] ;  /* 0x00000036080c0981 */ /* 0x000168000c1e1900 */
[----:B------:R0:W5:Y:S04]  /*293d0*/  @P1 LDG.E R3, desc[UR54][R6.64] ;  /* 0x0000003606031981 */ /* 0x000168000c1e1900 */
[----:B---3--:R1:W-:Y:S02]  /*293e0*/  STL [R1+0x3c], R2 ;  /* 0x00003c0201007387 */ /* 0x0083e40000100800 */
[----:B-1----:R-:W-:Y:S01]  /*293f0*/  MOV R2, UR4 ;  /* 0x0000000400027c02 */ /* 0x002fe20008000f00 */
[----:B------:R-:W-:-:S05]  /*29400*/  ULDC.64 UR4, c[0x0][0x418] ;  /* 0x0001060000047ab9 */ /* 0x000fca0000000a00 */
[----:B------:R-:W2:Y:S01]  /*29410*/  @P3 LDG.E R2, desc[UR54][R10.64] ;  /* 0x000000360a023981 */ /* 0x000ea2000c1e1900 */
[----:B------:R-:W-:-:S03]  /*29420*/  UISETP.NE.U32.AND UP0, UPT, UR4, URZ, UPT ;  /* 0x0000003f0400728c */ /* 0x000fc6000bf05070 */
[----:B------:R-:W-:Y:S01]  /*29430*/  ULDC UR4, c[0x0][0x424] ;  /* 0x0001090000047ab9 */ /* 0x000fe20000000800 */
[----:B------:R-:W-:-:S03]  /*29440*/  UISETP.NE.AND.EX UP0, UPT, UR5, URZ, UPT, UP0 ;  /* 0x0000003f0500728c */ /* 0x000fc6000bf05300 */
[----:B------:R-:W-:Y:S01]  /*29450*/  ULDC UR5, c[0x0][0x2f0] ;  /* 0x0000bc0000057ab9 */ /* 0x000fe20000000800 */
[----:B------:R-:W-:Y:S01]  /*29460*/  USEL UR4, UR4, 0x1, UP0 ;  /* 0x0000000104047887 */ /* 0x000fe20008000000 */
[----:B--2---:R1:W-:Y:S04]  /*29470*/  STL [R1+0x40], R2 ;  /* 0x0000400201007387 */ /* 0x0043e80000100800 */
[----:B------:R0:W5:Y:S01]  /*29480*/  LDL R14, [R1+0x40] ;  /* 0x00004000010e7983 */ /* 0x0001620000100800 */
[----:B------:R-:W-:-:S03]  /*29490*/  UIMAD UR4, UR4, UR5, URZ ;  /* 0x00000005040472a4 */ /* 0x000fc6000f8e023f */
[----:B------:R-:W-:Y:S02]  /*294a0*/  ULDC UR5, c[0x0][0x348] ;  /* 0x0000d20000057ab9 */ /* 0x000fe40000000800 */
[----:B-1----:R-:W-:Y:S02]  /*294b0*/  IMAD.U32 R2, RZ, RZ, UR5 ;  /* 0x00000005ff027e24 */ /* 0x002fe4000f8e00ff */
[----:B------:R-:W-:Y:S01]  /*294c0*/  IMAD.U32 R10, RZ, RZ, UR4 ;  /* 0x00000004ff0a7e24 */ /* 0x000fe2000f8e00ff */
[----:B0-----:R-:W-:Y:S06]  /*294d0*/  @P3 BRA `(.L_x_2599) ;  /* 0x0000000000143947 */ /* 0x001fec0003800000 */
[----:B------:R-:W-:Y:S05]  /*294e0*/  @!P2 BRA `(.L_x_2599) ;  /* 0x000000000010a947 */ /* 0x000fea0003800000 */
[----:B------:R-:W2:Y:S04]  /*294f0*/  LDG.E R11, desc[UR54][R4.64] ;  /* 0x00000036040b7981 */ /* 0x000ea8000c1e1900 */
[----:B------:R-:W2:Y:S02]  /*29500*/  LDG.E R4, desc[UR54][R4.64+0x4] ;  /* 0x0000043604047981 */ /* 0x000ea4000c1e1900 */
[----:B--2--5:R-:W-:-:S05]  /*29510*/  IMAD.IADD R14, R4, 0x1, -R11 ;  /* 0x00000001040e7824 */ /* 0x024fca00078e0a0b */
[----:B------:R0:W-:Y:S02]  /*29520*/  STL [R1+0x40], R14 ;  /* 0x0000400e01007387 */ /* 0x0001e40000100800 */
.L_x_2599:
[----:B-----5:R-:W-:Y:S01]  /*29530*/  IMAD.IADD R4, R12, 0x1, R0 ;  /* 0x000000010c047824 */ /* 0x020fe200078e0200 */
[----:B------:R-:W-:Y:S01]  /*29540*/  ULDC.64 UR4, c[0x0][0xa20] ;  /* 0x0002880000047ab9 */ /* 0x000fe20000000a00 */
[----:B------:R1:W-:Y:S01]  /*29550*/  STL [R1+0x1c], R13 ;  /* 0x00001c0d01007387 */ /* 0x0003e20000100800 */
[----:B------:R-:W-:-:S03]  /*29560*/  ISETP.NE.U32.AND P2, PT, RZ, UR4, PT ;  /* 0x00000004ff007c0c */ /* 0x000fc6000bf45070 */
[----:B------:R1:W-:Y:S01]  /*29570*/  STL [R1+0x24], R4 ;  /* 0x0000240401007387 */ /* 0x0003e20000100800 */
[----:B------:R-:W-:-:S13]  /*29580*/  ISETP.NE.AND.EX P2, PT, RZ, UR5, PT, P2 ;  /* 0x00000005ff007c0c */ /* 0x000fda000bf45320 */
[----:B-1----:R-:W-:Y:S05]  /*29590*/  @!P2 BRA `(.L_x_2600) ;  /* 0x000000000014a947 */ /* 0x002fea0003800000 */
[----:B------:R-:W2:Y:S02]  /*295a0*/  LDL R4, [R1] ;  /* 0x0000000001047983 */ /* 0x000ea40000100800 */
[----:B--2---:R-:W-:-:S04]  /*295b0*/  IADD3 R10, P0, R4, UR4, RZ ;  /* 0x00000004040a7c10 */ /* 0x004fc8000ff1e0ff */
[----:B------:R-:W-:-:S05]  /*295c0*/  IADD3.X R11, R15, UR5, RZ, P0, !PT ;  /* 0x000000050f0b7c10 */ /* 0x000fca00087fe4ff */
[----:B------:R1:W5:Y:S01]  /*295d0*/  LDG.E R10, desc[UR54][R10.64] ;  /* 0x000000360a0a7981 */ /* 0x000362000c1e1900 */
[----:B------:R-:W-:Y:S05]  /*295e0*/  BRA `(.L_x_2601) ;  /* 0x0000000000107947 */ /* 0x000fea0003800000 */
.L_x_2600:
[----:B------:R-:W-:Y:S05]  /*295f0*/  @!P0 BRA `(.L_x_2601) ;  /* 0x00000000000c8947 */ /* 0x000fea0003800000 */
[----:B------:R-:W2:Y:S04]  /*29600*/  LDG.E R10, desc[UR54][R8.64] ;  /* 0x00000036080a7981 */ /* 0x000ea8000c1e1900 */
[----:B------:R-:W2:Y:S02]  /*29610*/  LDG.E R8, desc[UR54][R8.64+0x4] ;  /* 0x0000043608087981 */ /* 0x000ea4000c1e1900 */
[----:B--2---:R-:W-:-:S07]  /*29620*/  IADD3 R10, -R10, R8, RZ ;  /* 0x000000080a0a7210 */ /* 0x004fce0007ffe1ff */
.L_x_2601:
[----:B------:R-:W2:Y:S01]  /*29630*/  @P1 LDG.E R4, desc[UR54][R6.64] ;  /* 0x0000003606041981 */ /* 0x000ea2000c1e1900 */
[----:B------:R-:W3:Y:S01]  /*29640*/  LDC R5, c[0x0][0x448] ;  /* 0x00011200ff057b82 */ /* 0x000ee20000000800 */
[----:B-----5:R-:W-:Y:S02]  /*29650*/  IMAD.IADD R0, R10, 0x1, -R0 ;  /* 0x000000010a007824 */ /* 0x020fe400078e0a00 */
[----:B------:R4:W2:Y:S01]  /*29660*/  @P1 LDG.E R6, desc[UR54][R6.64+0x4] ;  /* 0x0000043606061981 */ /* 0x0008a2000c1e1900 */
[----:B---3--:R-:W-:-:S13]  /*29670*/  ISETP.NE.AND P0, PT, R5, 0x1, PT ;  /* 0x000000010500780c */ /* 0x008fda0003f05270 */
[----:B----4-:R-:W3:Y:S01]  /*29680*/  @P0 LDC R7, c[0x0][0x450] ;  /* 0x00011400ff070b82 */ /* 0x010ee20000000800 */
[----:B------:R-:W-:Y:S01]  /*29690*/  BSSY B0, `(.L_x_2602) ;  /* 0x0000176000007945 */ /* 0x000fe20003800000 */
[----:B--2---:R-:W-:-:S06]  /*296a0*/  @P1 IMAD.IADD R2, R6, 0x1, -R4 ;  /* 0x0000000106021824 */ /* 0x004fcc00078e0a04 */
[----:B------:R-:W2:Y:S01]  /*296b0*/  @P0 LDC R6, c[0x0][0x44c] ;  /* 0x00011300ff060b82 */ /* 0x000ea20000000800 */
[----:B------:R-:W-:-:S04]  /*296c0*/  IMAD.SHL.U32 R4, R17, 0x80, RZ ;  /* 0x0000008011047824 */ /* 0x000fc800078e00ff */
[----:B------:R-:W-:-:S05]  /*296d0*/  VIADD R4, R4, 0x7f ;  /* 0x0000007f04047836 */ /* 0x000fca0000000000 */
[----:B------:R-:W-:Y:S01]  /*296e0*/  MOV R5, R4 ;  /* 0x0000000400057202 */ /* 0x000fe20000000f00 */
[----:B--2---:R-:W-:-:S04]  /*296f0*/  @P0 IMAD.HI.U32 R6, R4, R6, RZ ;  /* 0x0000000604060227 */ /* 0x004fc800078e00ff */
[----:B------:R-:W-:Y:S01]  /*29700*/  IMAD.IADD R4, R0, 0x1, R2 ;  /* 0x0000000100047824 */ /* 0x000fe200078e0202 */
[----:B---3--:R-:W-:-:S03]  /*29710*/  @P0 SHF.R.U32.HI R5, RZ, R7, R6 ;  /* 0x00000007ff050219 */ /* 0x008fc60000011606 */
        /* <DEDUP_REMOVED lines=10> */
[--C-:B------:R-:W-:Y:S02]  /*297c0*/  IMAD R4, R4, 0xa0, -R0.reuse ;  /* 0x000000a004047824 */ /* 0x100fe400078e0a00 */
[----:B------:R-:W-:-:S03]  /*297d0*/  IMAD.MOV R0, RZ, RZ, -R0 ;  /* 0x000000ffff007224 */ /* 0x000fc600078e0a00 */
[----:B------:R-:W-:Y:S02]  /*297e0*/  VIMNMX R2, R4, R2, PT ;  /* 0x0000000204027248 */ /* 0x000fe40003fe0100 */
[----:B------:R-:W-:-:S04]  /*297f0*/  VIMNMX R0, RZ, R0, !PT ;  /* 0x00000000ff007248 */ /* 0x000fc80007fe0100 */
[----:B------:R-:W-:Y:S01]  /*29800*/  ISETP.GT.AND P0, PT, R2, R0, PT ;  /* 0x000000000200720c */ /* 0x000fe20003f04270 */
[----:B------:R-:W-:-:S12]  /*29810*/  IMAD.WIDE.U32 R6, R0, -0x33333333, RZ ;  /* 0xcccccccd00067825 */ /* 0x000fd800078e00ff */
[----:B------:R-:W-:Y:S02]  /*29820*/  @P0 IADD3 R4, R2, 0x9f, RZ ;  /* 0x0000009f02040810 */ /* 0x000fe40007ffe0ff */
[----:B------:R-:W-:-:S03]  /*29830*/  SHF.R.U32.HI R2, RZ, 0x7, R7 ;  /* 0x00000007ff027819 */ /* 0x000fc60000011607 */
[----:B------:R-:W-:-:S05]  /*29840*/  @P0 IMAD.HI R0, R4, 0x66666667, RZ ;  /* 0x6666666704000827 */ /* 0x000fca00078e02ff */
[----:B------:R-:W-:Y:S01]  /*29850*/  @P0 SHF.R.U32.HI R4, RZ, 0x1f, R0 ;  /* 0x0000001fff040819 */ /* 0x000fe20000011600 */
[----:B------:R-:W-:-:S03]  /*29860*/  IMAD.MOV.U32 R9, RZ, RZ, R2 ;  /* 0x000000ffff097224 */ /* 0x000fc600078e0002 */
[----:B------:R-:W-:-:S04]  /*29870*/  @P0 LEA.HI.SX32 R9, R0, R4, 0x1a ;  /* 0x0000000400090211 */ /* 0x000fc800078fd2ff */
[----:B------:R-:W-:Y:S02]  /*29880*/  ISETP.GT.AND P2, PT, R9, R2, PT ;  /* 0x000000020900720c */ /* 0x000fe40003f44270 */
[----:B------:R-:W-:-:S11]  /*29890*/  PLOP3.LUT P0, PT, PT, PT, PT, 0x80, 0x0 ;  /* 0x000000000000781c */ /* 0x000fd60003f0f070 */
[----:B------:R-:W-:Y:S05]  /*298a0*/  @!P2 BRA `(.L_x_2603) ;  /* 0x000000140050a947 */ /* 0x000fea0003800000 */
[----:B------:R-:W-:Y:S01]  /*298b0*/  UMOV UR4, 0xffffffff ;  /* 0xffffffff00047882 */ /* 0x000fe20000000000 */
[----:B------:R-:W-:Y:S02]  /*298c0*/  SEL R0, R13, RZ, !P1 ;  /* 0x000000ff0d007207 */ /* 0x000fe40004800000 */
[----:B------:R-:W-:Y:S05]  /*298d0*/  BRA.DIV UR4, `(.L_x_2604) ;  /* 0x0000008604447947 */ /* 0x000fea000b800000 */
[----:B------:R-:W2:Y:S02]  /*298e0*/  S2R R4, SR_TID.X ;  /* 0x0000000000047919 */ /* 0x000ea40000002100 */
[----:B--2---:R-:W-:-:S04]  /*298f0*/  SHF.R.U32.HI R4, RZ, 0x5, R4 ;  /* 0x00000005ff047819 */ /* 0x004fc80000011604 */
[----:B------:R-:W-:-:S05]  /*29900*/  LOP3.LUT R4, R4, 0x3, RZ, 0xc0, !PT ;  /* 0x0000000304047812 */ /* 0x000fca00078ec0ff */
[----:B0-----:R0:W2:Y:S02]  /*29910*/  SHFL.IDX PT, R14, R4, RZ, 0x1f ;  /* 0x00001fff040e7589 */ /* 0x0010a400000e0000 */
.L_x_2816:
[----:B--2---:R-:W-:Y:S02]  /*29920*/  ISETP.NE.AND P0, PT, R14, RZ, PT ;  /* 0x000000ff0e00720c */ /* 0x004fe40003f05270 */
[----:B------:R-:W-:-:S11]  /*29930*/  PLOP3.LUT P6, PT, PT, PT, PT, 0x8, 0x0 ;  /* 0x000000000000781c */ /* 0x000fd60003fce170 */
[----:B------:R-:W-:Y:S05]  /*29940*/  @P0 BRA `(.L_x_2605) ;  /* 0x00000000000c0947 */ /* 0x000fea0003800000 */
[----:B------:R-:W-:-:S03]  /*29950*/  UMOV UR4, 0xffffffff ;  /* 0xffffffff00047882 */ /* 0x000fc60000000000 */
[----:B------:R-:W-:Y:S05]  /*29960*/  BRA.DIV UR4, `(.L_x_2606) ;  /* 0x0000008604547947 */ /* 0x000fea000b800000 */
[----:B------:R-:W-:-:S13]  /*29970*/  ELECT P6, URZ, PT ;  /* 0x00000000003f782f */ /* 0x000fda00038c0000 */
.L_x_2605:
[----:B0-----:R-:W2:Y:S04]  /*29980*/  LDL R4, [R1+0x54] ;  /* 0x0000540001047983 */ /* 0x001ea80000100800 */
[----:B------:R-:W3:Y:S01]  /*29990*/  LDL R6, [R1+0x4] ;  /* 0x0000040001067983 */ /* 0x000ee20000100800 */
[----:B------:R-:W-:Y:S01]  /*299a0*/  BSSY B1, `(.L_x_2607) ;  /* 0x0000008000017945 */ /* 0x000fe20003800000 */
[----:B--2---:R-:W-:-:S05]  /*299b0*/  VIADD R4, R4, 0x1 ;  /* 0x0000000104047836 */ /* 0x004fca0000000000 */
[----:B------:R-:W-:-:S04]  /*299c0*/  LEA.HI R5, R4, R4, RZ, 0x1 ;  /* 0x0000000404057211 */ /* 0x000fc800078f08ff */
[----:B------:R-:W-:-:S05]  /*299d0*/  LOP3.LUT R5, R5, 0xfffffffe, RZ, 0xc0, !PT ;  /* 0xfffffffe05057812 */ /* 0x000fca00078ec0ff */
[----:B------:R-:W-:-:S05]  /*299e0*/  IMAD.IADD R4, R4, 0x1, -R5 ;  /* 0x0000000104047824 */ /* 0x000fca00078e0a05 */
[----:B------:R-:W-:-:S04]  /*299f0*/  SHF.L.U32 R4, R4, 0x1f, RZ ;  /* 0x0000001f04047819 */ /* 0x000fc800000006ff */
[----:B---3--:R-:W0:Y:S02]  /*29a00*/  SYNCS.PHASECHK.TRANS64.TRYWAIT P0, [R6+URZ+0x33420], R4 ;  /* 0x03342004060075a7 */ /* 0x008e24000800017f */
[----:B0-----:R-:W-:Y:S05]  /*29a10*/  @!P0 BRA `(.L_x_2608) ;  /* 0x0000008400488947 */ /* 0x001fea0003800000 */
.L_x_2819:
[----:B------:R-:W-:Y:S05]  /*29a20*/  BSYNC B1 ;  /* 0x0000000000017941 */ /* 0x000fea0003800000 */
.L_x_2607:
        /* <DEDUP_REMOVED lines=10> */
[----:B------:R-:W-:Y:S02]  /*29ad0*/  ISETP.NE.AND P1, PT, R5, RZ, PT ;  /* 0x000000ff0500720c */ /* 0x000fe40003f25270 */
[----:B--2---:R-:W-:-:S04]  /*29ae0*/  LEA R6, R6, R8, 0x3 ;  /* 0x0000000806067211 */ /* 0x004fc800078e18ff */
[----:B------:R-:W0:Y:S02]  /*29af0*/  SYNCS.PHASECHK.TRANS64.TRYWAIT P0, [R6+URZ+0x334a0], R10 ;  /* 0x0334a00a060075a7 */ /* 0x000e24000800017f */
[----:B0-----:R-:W-:Y:S05]  /*29b00*/  @!P0 BRA `(.L_x_2612) ;  /* 0x0000008400248947 */ /* 0x001fea0003800000 */
.L_x_2820:
[----:B------:R-:W-:Y:S05]  /*29b10*/  BSYNC B2 ;  /* 0x0000000000027941 */ /* 0x000fea0003800000 */
.L_x_2611:
        /* <DEDUP_REMOVED lines=9> */
.L_x_2614:
[----:B------:R-:W-:Y:S05]  /*29bb0*/  BSYNC B2 ;  /* 0x0000000000027941 */ /* 0x000fea0003800000 */
.L_x_2613:
        /* <DEDUP_REMOVED lines=14> */
.L_x_2615:
        /* <DEDUP_REMOVED lines=16> */
.L_x_2616:
        /* <DEDUP_REMOVED lines=16> */
.L_x_2617:
        /* <DEDUP_REMOVED lines=13> */
.L_x_2821:
[----:B------:R-:W-:Y:S05]  /*29f70*/  BSYNC B2 ;  /* 0x0000000000027941 */ /* 0x000fea0003800000 */
.L_x_2618:
[----:B------:R-:W-:Y:S01]  /*29f80*/  BSSY B2, `(.L_x_2620) ;  /* 0x000000b000027945 */ /* 0x000fe20003800000 */
[----:B0-2---:R-:W-:Y:S01]  /*29f90*/  MOV R10, 0x0 ;  /* 0x00000000000a7802 */ /* 0x005fe20000000f00 */
[----:B-1----:R-:W-:Y:S02]  /*29fa0*/  IMAD.MOV.U32 R11, RZ, RZ, 0x12f00000 ;  /* 0x12f00000ff0b7424 */ /* 0x002fe400078e00ff */
        /* <DEDUP_REMOVED lines=8> */
.L_x_2621:
[----:B------:R-:W-:Y:S05]  /*2a030*/  BSYNC B2 ;  /* 0x0000000000027941 */ /* 0x000fea0003800000 */
.L_x_2620:
        /* <DEDUP_REMOVED lines=8> */
.L_x_2622:
        /* <DEDUP_REMOVED lines=15> */
.L_x_2623:
        /* <DEDUP_REMOVED lines=15> */
.L_x_2624:
        /* <DEDUP_REMOVED lines=10> */
.L_x_2610:
[----:B------:R-:W-:Y:S05]  /*2a340*/  BSYNC B1 ;  /* 0x0000000000017941 */ /* 0x000fea0003800000 */
.L_x_2609:
[----:B0-----:R-:W2:Y:S04]  /*2a350*/  LDL.LU R4, [R1+0x10] ;  /* 0x0000100001047983 */ /* 0x001ea80000300800 */
        /* <DEDUP_REMOVED lines=12> */
.L_x_2641:
[----:B------:R-:W-:Y:S05]  /*2a420*/  YIELD ;  /* 0x0000000000007946 */ /* 0x000fea0003800000 */
[----:B------:R-:W-:Y:S04]  /*2a430*/  BSSY B1, `(.L_x_2625) ;  /* 0x000008f000017945 */ /* 0x000fe80003800000 */
[----:B---3--:R-:W-:Y:S05]  /*2a440*/  @!P6 BRA `(.L_x_2626) ;  /* 0x000000080034e947 */ /* 0x008fea0003800000 */
[----:B--2---:R-:W2:Y:S04]  /*2a450*/  LDL R7, [R1+0x4] ;  /* 0x0000040001077983 */ /* 0x004ea80000100800 */
        /* <DEDUP_REMOVED lines=10> */
.L_x_2822:
[----:B------:R-:W-:Y:S05]  /*2a500*/  BSYNC B2 ;  /* 0x0000000000027941 */ /* 0x000fea0003800000 */
.L_x_2627:
[----:B------:R-:W-:Y:S04]  /*2a510*/  BSSY B2, `(.L_x_2629) ;  /* 0x0000009000027945 */ /* 0x000fe80003800000 */
[----:B------:R-:W-:Y:S05]  /*2a520*/  @P2 BRA `(.L_x_2630) ;  /* 0x00000000001c2947 */ /* 0x000fea0003800000 */
[----:B------:R-:W2:Y:S02]  /*2a530*/  S2R R4, SR_TID.X ;  /* 0x0000000000047919 */ /* 0x000ea40000002100 */
[----:B--2---:R-:W-:Y:S02]  /*2a540*/  LOP3.LUT R5, R4, 0x1f, RZ, 0xc0, !PT ;  /* 0x0000001f04057812 */ /* 0x004fe400078ec0ff */
[----:B------:R-:W-:Y:S02]  /*2a550*/  MOV R4, 0x7800 ;  /* 0x0000780000047802 */ /* 0x000fe40000000f00 */
[----:B------:R-:W-:Y:S02]  /*2a560*/  ISETP.NE.AND P1, PT, R5, RZ, PT ;  /* 0x000000ff0500720c */ /* 0x000fe40003f25270 */
[----:B------:R2:W-:Y:S11]  /*2a570*/  SYNCS.ARRIVE.TRANS64 RZ, [R8+URZ+0x33490], R4 ;  /* 0x0334900408ff79a7 */ /* 0x0005f6000800003f */
[----:B--2---:R-:W-:Y:S05]  /*2a580*/  @!P1 BRA `(.L_x_2630) ;  /* 0x0000000000049947 */ /* 0x004fea0003800000 */
[----:B------:R-:W-:Y:S01]  /*2a590*/  BPT.TRAP 0x1 ;  /* 0x000000040000795c */ /* 0x000fe20000300000 */
.L_x_2630:
[----:B------:R-:W-:Y:S05]  /*2a5a0*/  BSYNC B2 ;  /* 0x0000000000027941 */ /* 0x000fea0003800000 */
.L_x_2629:
[----:B------:R-:W2:Y:S04]  /*2a5b0*/  LDL R5, [R1+0x4] ;  /* 0x0000040001057983 */ /* 0x000ea80000100800 */
        /* <DEDUP_REMOVED lines=12> */
.L_x_2631:
        /* <DEDUP_REMOVED lines=12> */
[----:B------:R-:W-:Y:S01]  /*2a740*/  UMOV UR6, 0x0 ;  /* 0x0000000000067882 */ /* 0x000fe20000000000 */
[----:B------:R-:W-:Y:S01]  /*2a750*/  IADD3 R10, R6, 0x26a00, RZ ;  /* 0x00026a00060a7810 */ /* 0x000fe20007ffe0ff */
[----:B------:R-:W-:Y:S01]  /*2a760*/  UMOV UR7, 0x12f00000 ;  /* 0x12f0000000077882 */ /* 0x000fe20000000000 */
[----:B------:R-:W-:-:S15]  /*2a770*/  R2UR UR10, R14 ;  /* 0x000000000e0a72ca */ /* 0x000fde00000e0000 */
.L_x_2632:
        /* <DEDUP_REMOVED lines=16> */
.L_x_2633:
        /* <DEDUP_REMOVED lines=13> */
.L_x_2823:
[----:B------:R-:W-:Y:S05]  /*2a950*/  BSYNC B2 ;  /* 0x0000000000027941 */ /* 0x000fea0003800000 */
.L_x_2634:
[----:B------:R-:W-:Y:S01]  /*2a960*/  BSSY B2, `(.L_x_2636) ;  /* 0x000000b000027945 */ /* 0x000fe20003800000 */
[----:B------:R-:W-:Y:S02]  /*2a970*/  IMAD.MOV.U32 R10, RZ, RZ, 0x0 ;  /* 0x00000000ff0a7424 */ /* 0x000fe400078e00ff */
[----:B-1----:R-:W-:Y:S01]  /*2a980*/  IMAD.MOV.U32 R11, RZ, RZ, 0x12f00000 ;  /* 0x12f00000ff0b7424 */ /* 0x002fe200078e00ff */
[----:B------:R-:W-:Y:S06]  /*2a990*/  @P2 BRA `(.L_x_2637) ;  /* 0x00000000001c2947 */ /* 0x000fec0003800000 */
[----:B------:R-:W1:Y:S02]  /*2a9a0*/  S2R R4, SR_TID.X ;  /* 0x0000000000047919 */ /* 0x000e640000002100 */
[----:B-1----:R-:W-:Y:S02]  /*2a9b0*/  LOP3.LUT R15, R4, 0x1f, RZ, 0xc0, !PT ;  /* 0x0000001f040f7812 */ /* 0x002fe400078ec0ff */
[----:B------:R-:W-:Y:S02]  /*2a9c0*/  MOV R4, 0x7800 ;  /* 0x0000780000047802 */ /* 0x000fe40000000f00 */
[----:B------:R-:W-:Y:S02]  /*2a9d0*/  ISETP.NE.AND P1, PT, R15, RZ, PT ;  /* 0x000000ff0f00720c */ /* 0x000fe40003f25270 */
[----:B------:R1:W-:Y:S11]  /*2a9e0*/  SYNCS.ARRIVE.TRANS64 RZ, [R8+URZ+0x334b0], R4 ;  /* 0x0334b00408ff79a7 */ /* 0x0003f6000800003f */
[----:B-1----:R-:W-:Y:S05]  /*2a9f0*/  @!P1 BRA `(.L_x_2637) ;  /* 0x0000000000049947 */ /* 0x002fea0003800000 */
[----:B------:R-:W-:Y:S01]  /*2aa00*/  BPT.TRAP 0x1 ;  /* 0x000000040000795c */ /* 0x000fe20000300000 */
.L_x_2637:
[----:B------:R-:W-:Y:S05]  /*2aa10*/  BSYNC B2 ;  /* 0x0000000000027941 */ /* 0x000fea0003800000 */
.L_x_2636:
[----:B------:R-:W-:Y:S01]  /*2aa20*/  R2UR UR10, R12 ;  /* 0x000000000c0a72ca */ /* 0x000fe200000e0000 */
[----:B------:R-:W-:Y:S01]  /*2aa30*/  UIADD3 UR4, UP0, UR40, 0x670, URZ ;  /* 0x0000067028047890 */ /* 0x000fe2000ff1e03f */
[----:B------:R-:W-:Y:S01]  /*2aa40*/  R2UR UR6, R10 ;  /* 0x000000000a0672ca */ /* 0x000fe200000e0000 */
[----:B0-2---:R-:W-:Y:S01]  /*2aa50*/  VIADD R8, R8, 0x334b0 ;  /* 0x000334b008087836 */ /* 0x005fe20000000000 */
[----:B------:R-:W-:Y:S01]  /*2aa60*/  R2UR UR7, R11 ;  /* 0x000000000b0772ca */ /* 0x000fe200000e0000 */
[----:B------:R-:W-:Y:S01]  /*2aa70*/  VIADD R4, R6, 0xf200 ;  /* 0x0000f20006047836 */ /* 0x000fe20000000000 */
[----:B------:R-:W-:Y:S01]  /*2aa80*/  PLOP3.LUT P1, PT, PT, PT, PT, 0x80, 0x0 ;  /* 0x000000000000781c */ /* 0x000fe20003f2f070 */
[----:B------:R-:W-:-:S12]  /*2aa90*/  UIADD3.X UR5, URZ, UR41, URZ, UP0, !UPT ;  /* 0x000000293f057290 */ /* 0x000fd800087fe43f */
.L_x_2638:
        /* <DEDUP_REMOVED lines=15> */
.L_x_2639:
        /* <DEDUP_REMOVED lines=15> */
.L_x_2640:
        /* <DEDUP_REMOVED lines=10> */
.L_x_2626:
[----:B------:R-:W-:Y:S05]  /*2ad20*/  BSYNC B1 ;  /* 0x0000000000017941 */ /* 0x000fea0003800000 */
.L_x_2625:
[----:B--2---:R-:W2:Y:S04]  /*2ad30*/  LDL.LU R4, [R1+0x10] ;  /* 0x0000100001047983 */ /* 0x004ea80000300800 */
[----:B------:R-:W3:Y:S01]  /*2ad40*/  LDL.LU R7, [R1+0x18] ;  /* 0x0000180001077983 */ /* 0x000ee20000300800 */
[C---:B------:R-:W-:Y:S01]  /*2ad50*/  ISETP.GT.AND P2, PT, R9.reuse, R2, PT ;  /* 0x000000020900720c */ /* 0x040fe20003f44270 */
[----:B------:R-:W-:Y:S01]  /*2ad60*/  VIADD R9, R9, 0xffffffff ;  /* 0xffffffff09097836 */ /* 0x000fe20000000000 */
[----:B--2---:R-:W-:-:S04]  /*2ad70*/  IADD3 R4, R4, 0x1, RZ ;  /* 0x0000000104047810 */ /* 0x004fc80007ffe0ff */
[----:B------:R-:W-:-:S04]  /*2ad80*/  ISETP.NE.AND P1, PT, R4, 0x2, PT ;  /* 0x000000020400780c */ /* 0x000fc80003f25270 */
[----:B------:R-:W-:Y:S02]  /*2ad90*/  SEL R5, RZ, 0x1, P1 ;  /* 0x00000001ff057807 */ /* 0x000fe40000800000 */
[----:B------:R-:W-:Y:S02]  /*2ada0*/  SEL R4, R4, RZ, P1 ;  /* 0x000000ff04047207 */ /* 0x000fe40000800000 */
[----:B---3--:R-:W-:-:S05]  /*2adb0*/  LOP3.LUT R7, R7, R5, RZ, 0x3c, !PT ;  /* 0x0000000507077212 */ /* 0x008fca00078e3cff */
[----:B------:R3:W-:Y:S04]  /*2adc0*/  STL [R1+0x18], R7 ;  /* 0x0000180701007387 */ /* 0x0007e80000100800 */
[----:B------:R3:W-:Y:S01]  /*2add0*/  STL [R1+0x10], R4 ;  /* 0x0000100401007387 */ /* 0x0007e20000100800 */
[----:B------:R-:W-:Y:S05]  /*2ade0*/  @P2 BRA `(.L_x_2641) ;  /* 0xfffffff4008c2947 */ /* 0x000fea000383ffff */
.L_x_2603:
[----:B------:R-:W-:Y:S05]  /*2adf0*/  BSYNC B0 ;  /* 0x0000000000007941 */ /* 0x000fea0003800000 */
.L_x_2602:
[----:B------:R-:W4:Y:S01]  /*2ae00*/  LDC R0, c[0x0][0x448] ;  /* 0x00011200ff007b82 */ /* 0x000f220000000800 */
[----:B------:R-:W-:Y:S07]  /*2ae10*/  @!P0 WARPSYNC.ALL ;  /* 0x0000000000008948 */ /* 0x000fee0003800000 */
[----:B------:R-:W-:Y:S01]  /*2ae20*/  @!P0 BAR.SYNC.DEFER_BLOCKING 0xc, 0x180 ;  /* 0x0306000000008b1d */ /* 0x000fe20000010000 */
[----:B----4-:R-:W-:Y:S02]  /*2ae30*/  ISETP.NE.AND P1, PT, R0, 0x1, PT ;  /* 0x000000010000780c */ /* 0x010fe40003f25270 */
[----:B------:R-:W-:-:S11]  /*2ae40*/  LEA R0, R17, 0x7f, 0x7 ;  /* 0x0000007f11007811 */ /* 0x000fd600078e38ff */
[----:B------:R-:W4:Y:S08]  /*2ae50*/  @P1 LDC R2, c[0x0][0x44c] ;  /* 0x00011300ff021b82 */ /* 0x000f300000000800 */
[----:B------:R-:W5:Y:S01]  /*2ae60*/  @P1 LDC R3, c[0x0][0x450] ;  /* 0x00011400ff031b82 */ /* 0x000f620000000800 */
[----:B----4-:R-:W-:-:S05]  /*2ae70*/  @P1 IMAD.HI.U32 R2, R0, R2, RZ ;  /* 0x0000000200021227 */ /* 0x010fca00078e00ff */
[----:B-----5:R-:W-:-:S05]  /*2ae80*/  @P1 SHF.R.U32.HI R0, RZ, R3, R2 ;  /* 0x00000003ff001219 */ /* 0x020fca0000011602 */
[----:B------:R-:W-:-:S04]  /*2ae90*/  IMAD.IADD R0, R21, 0x1, R0 ;  /* 0x0000000115007824 */ /* 0x000fc800078e0200 */
[----:B------:R-:W-:-:S05]  /*2aea0*/  IMAD.HI R0, R0, 0x66666667, RZ ;  /* 0x6666666700007827 */ /* 0x000fca00078e02ff */
[----:B------:R-:W-:-:S04]  /*2aeb0*/  SHF.R.U32.HI R2, RZ, 0x1f, R0 ;  /* 0x0000001fff027819 */ /* 0x000fc80000011600 */
[----:B------:R-:W-:-:S04]  /*2aec0*/  LEA.HI.SX32 R0, R0, R2, 0x1a ;  /* 0x0000000200007211 */ /* 0x000fc800078fd2ff */
[----:B--23--:R-:W-:-:S04]  /*2aed0*/  VIMNMX R4, R20, R0, PT ;  /* 0x0000000014047248 */ /* 0x00cfc80003fe0100 */
[----:B------:R-:W-:Y:S01]  /*2aee0*/  ISETP.GT.AND P0, PT, R4, RZ, PT ;  /* 0x000000ff0400720c */ /* 0x000fe20003f04270 */
[----:B------:R2:W-:-:S12]  /*2aef0*/  STL [R1+0x38], R4 ;  /* 0x0000380401007387 */ /* 0x0005d80000100800 */
[----:B--2---:R-:W-:Y:S05]  /*2af00*/  @P0 BRA `(.L_x_2642) ;  /* 0x0000000000440947 */ /* 0x004fea0003800000 */
[----:B------:R-:W2:Y:S02]  /*2af10*/  S2R R4, SR_TID.X ;  /* 0x0000000000047919 */ /* 0x000ea40000002100 */
[----:B--2---:R-:W-:-:S04]  /*2af20*/  LOP3.LUT R4, R4, 0x7f, RZ, 0xc0, !PT ;  /* 0x0000007f04047812 */ /* 0x004fc800078ec0ff */
[----:B------:R-:W-:-:S13]  /*2af30*/  ISETP.NE.AND P0, PT, R4, RZ, PT ;  /* 0x000000ff0400720c */ /* 0x000fda0003f05270 */
[----:B------:R-:W-:Y:S05]  /*2af40*/  @P0 BRA `(.L_x_2643) ;  /* 0x00000038006c0947 */ /* 0x000fea0003800000 */
[----:B------:R-:W2:Y:S01]  /*2af50*/  S2R R3, SR_LANEID ;  /* 0x0000000000037919 */ /* 0x000ea20000000000 */
[----:B------:R-:W-:Y:S01]  /*2af60*/  VOTEU.ANY UR4, UPT, PT ;  /* 0x0000000000047886 */ /* 0x000fe200038e0100 */
[----:B------:R-:W3:Y:S01]  /*2af70*/  LDC.64 R4, c[0x0][0xc60] ;  /* 0x00031800ff047b82 */ /* 0x000ee20000000a00 */
[----:B------:R-:W2:Y:S08]  /*2af80*/  FLO.U32 R0, UR4 ;  /* 0x0000000400007d00 */ /* 0x000eb000080e0000 */
[----:B------:R-:W3:Y:S01]  /*2af90*/  POPC R2, UR4 ;  /* 0x0000000400027d09 */ /* 0x000ee20008000000 */
[----:B--2---:R-:W-:-:S13]  /*2afa0*/  ISETP.EQ.U32.AND P0, PT, R0, R3, PT ;  /* 0x000000030000720c */ /* 0x004fda0003f02070 */
[----:B---3--:R-:W2:Y:S01]  /*2afb0*/  @P0 ATOMG.E.ADD.STRONG.GPU PT, R5, desc[UR54][R4.64], R2 ;  /* 0x00000002040509a8 */ /* 0x008ea200081ee1f6 */
[----:B------:R-:W3:Y:S02]  /*2afc0*/  S2R R3, SR_LTMASK ;  /* 0x0000000000037919 */ /* 0x000ee40000003900 */
[----:B---3--:R-:W-:-:S06]  /*2afd0*/  LOP3.LUT R3, R3, UR4, RZ, 0xc0, !PT ;  /* 0x0000000403037c12 */ /* 0x008fcc000f8ec0ff */
[----:B------:R-:W3:Y:S01]  /*2afe0*/  POPC R3, R3 ;  /* 0x0000000300037309 */ /* 0x000ee20000000000 */
[----:B--2---:R-:W3:Y:S02]  /*2aff0*/  SHFL.IDX PT, R0, R5, R0, 0x1f ;  /* 0x00001f0005007589 */ /* 0x004ee400000e0000 */
[----:B---3--:R-:W-:Y:S01]  /*2b000*/  IADD3 R16, R0, UR38, R3 ;  /* 0x0000002600107c10 */ /* 0x008fe2000fffe003 */
[----:B------:R-:W-:Y:S06]  /*2b010*/  BRA `(.L_x_2643) ;  /* 0x0000003800387947 */ /* 0x000fec0003800000 */
.L_x_2642:
[----:B------:R-:W2:Y:S01]  /*2b020*/  LDL R0, [R1+0x4] ;  /* 0x0000040001007983 */ /* 0x000ea20000100800 */
        /* <DEDUP_REMOVED lines=10> */
[----:B------:R-:W2:Y:S01]  /*2b0d0*/  LDC.64 R2, c[0x4][R2] ;  /* 0x0100000002027b82 */ /* 0x000ea20000000a00 */
[----:B------:R-:W-:Y:S01]  /*2b0e0*/  IMAD.U32 R6, RZ, RZ, UR8 ;  /* 0x00000008ff067e24 */ /* 0x000fe2000f8e00ff */
[----:B------:R-:W-:Y:S01]  /*2b0f0*/  MOV R8, 0x70 ;  /* 0x0000007000087802 */ /* 0x000fe20000000f00 */
[----:B------:R-:W-:Y:S02]  /*2b100*/  IMAD.U32 R7, RZ, RZ, UR9 ;  /* 0x00000009ff077e24 */ /* 0x000fe4000f8e00ff */
[----:B------:R-:W-:-:S02]  /*2b110*/  IMAD.U32 R10, RZ, RZ, UR4 ;  /* 0x00000004ff0a7e24 */ /* 0x000fc4000f8e00ff */
[----:B-1----:R-:W-:Y:S02]  /*2b120*/  IMAD.U32 R11, RZ, RZ, UR5 ;  /* 0x00000005ff0b7e24 */ /* 0x002fe4000f8e00ff */
[----:B------:R-:W-:Y:S02]  /*2b130*/  IMAD.MOV.U32 R12, RZ, RZ, 0x1 ;  /* 0x00000001ff0c7424 */ /* 0x000fe400078e00ff */
[----:B------:R-:W-:-:S07]  /*2b140*/  IMAD.MOV.U32 R13, RZ, RZ, RZ ;  /* 0x000000ffff0d7224 */ /* 0x000fce00078e00ff */
[----:B------:R-:W-:-:S07]  /*2b150*/  LEPC R20, `(.L_x_2645) ;  /* 0x000000001014794e */ /* 0x000fce0000000000 */
[----:B0-2---:R-:W-:Y:S05]  /*2b160*/  CALL.ABS.NOINC R2 ;  /* 0x0000000002007343 */ /* 0x005fea0003c00000 */
.L_x_2645:
[----:B------:R-:W-:Y:S05]  /*2b170*/  BSYNC B6 ;  /* 0x0000000000067941 */ /* 0x000fea0003800000 */
.L_x_2644:
        /* <DEDUP_REMOVED lines=9> */
[----:B--2---:R-:W-:Y:S01]  /*2b210*/  MOV R2, 0x0 ;  /* 0x0000000000027802 */ /* 0x004fe20000000f00 */
        /* <DEDUP_REMOVED lines=15> */
.L_x_2647:
[----:B------:R-:W-:Y:S05]  /*2b310*/  BSYNC B6 ;  /* 0x0000000000067941 */ /* 0x000fea0003800000 */
.L_x_2646:
[----:B--2---:R-:W2:Y:S01]  /*2b320*/  LDL R2, [R1+0x4] ;  /* 0x0000040001027983 */ /* 0x004ea20000100800 */
        /* <DEDUP_REMOVED lines=20> */
.L_x_2649:
[----:B------:R-:W-:Y:S05]  /*2b470*/  BSYNC B6 ;  /* 0x0000000000067941 */ /* 0x000fea0003800000 */
.L_x_2648:
        /* <DEDUP_REMOVED lines=20> */
.L_x_2651:
[----:B------:R-:W-:Y:S05]  /*2b5c0*/  BSYNC B6 ;  /* 0x0000000000067941 */ /* 0x000fea0003800000 */
.L_x_2650:
        /* <DEDUP_REMOVED lines=9> */
[----:B----4-:R2:W3:Y:S02]  /*2b660*/  @P0 LDG.E R8, desc[UR54][R2.64] ;  /* 0x0000003602080981 */ /* 0x0104e4000c1e1900 */
[----:B--2---:R-:W2:Y:S01]  /*2b670*/  LDC.64 R2, c[0x0][0x418] ;  /* 0x00010600ff027b82 */ /* 0x004ea20000000a00 */
[----:B---3--:R-:W-:Y:S01]  /*2b680*/  SHF.R.S32.HI R9, RZ, 0x1f, R8 ;  /* 0x0000001fff097819 */ /* 0x008fe20000011408 */
[----:B------:R3:W-:Y:S01]  /*2b690*/  @P0 STL [R1+0x1c], R8 ;  /* 0x00001c0801000387 */ /* 0x0007e20000100800 */
[----:B--2---:R-:W-:Y:S01]  /*2b6a0*/  LOP3.LUT P0, RZ, R2, UR4, RZ, 0xfc, !PT ;  /* 0x0000000402ff7c12 */ /* 0x004fe2000f80fcff */
[----:B------:R-:W-:Y:S02]  /*2b6b0*/  UMOV UR4, 0xffffffff ;  /* 0xffffffff00047882 */ /* 0x000fe40000000000 */
[----:B------:R3:W-:Y:S01]  /*2b6c0*/  STL [R1+0x20], R9 ;  /* 0x0000200901007387 */ /* 0x0007e20000100800 */
[----:B------:R-:W-:-:S04]  /*2b6d0*/  LOP3.LUT P0, RZ, R3, UR5, RZ, 0xfc, P0 ;  /* 0x0000000503ff7c12 */ /* 0x000fc8000800fcff */
[----:B------:R-:W-:Y:S01]  /*2b6e0*/  SEL R0, R8, RZ, !P0 ;  /* 0x000000ff08007207 */ /* 0x000fe20004000000 */
[----:B------:R-:W-:Y:S08]  /*2b6f0*/  BRA.DIV UR4, `(.L_x_2652) ;  /* 0x0000006a04787947 */ /* 0x000ff0000b800000 */
[----:B------:R-:W2:Y:S02]  /*2b700*/  S2R R4, SR_TID.X ;  /* 0x0000000000047919 */ /* 0x000ea40000002100 */
[----:B--2---:R-:W-:-:S04]  /*2b710*/  SHF.R.U32.HI R4, RZ, 0x5, R4 ;  /* 0x00000005ff047819 */ /* 0x004fc80000011604 */
[----:B------:R-:W-:-:S05]  /*2b720*/  LOP3.LUT R4, R4, 0x3, RZ, 0xc0, !PT ;  /* 0x0000000304047812 */ /* 0x000fca00078ec0ff */
[----:B0-----:R0:W2:Y:S02]  /*2b730*/  SHFL.IDX PT, R14, R4, RZ, 0x1f ;  /* 0x00001fff040e7589 */ /* 0x0010a400000e0000 */
.L_x_2826:
[----:B0-----:R-:W4:Y:S01]  /*2b740*/  LDL.LU R4, [R1+0x8] ;  /* 0x0000080001047983 */ /* 0x001f220000300800 */
[----:B------:R-:W-:Y:S02]  /*2b750*/  PLOP3.LUT P1, PT, PT, PT, PT, 0x8, 0x0 ;  /* 0x000000000000781c */ /* 0x000fe40003f2e170 */
[----:B--2---:R-:W-:Y:S01]  /*2b760*/  ISETP.NE.AND P0, PT, R14, RZ, PT ;  /* 0x000000ff0e00720c */ /* 0x004fe20003f05270 */
[----:B------:R0:W-:Y:S01]  /*2b770*/  STL [R1], R0 ;  /* 0x0000000001007387 */ /* 0x0001e20000100800 */
[----:B----4-:R-:W-:-:S09]  /*2b780*/  LOP3.LUT R4, R4, 0xfffffffe, RZ, 0xc0, !PT ;  /* 0xfffffffe04047812 */ /* 0x010fd200078ec0ff */
[----:B------:R-:W-:-:S05]  /*2b790*/  @P1 LOP3.LUT R4, R4, 0x1, RZ, 0xfc, !PT ;  /* 0x0000000104041812 */ /* 0x000fca00078efcff */
[----:B------:R0:W-:Y:S01]  /*2b7a0*/  STL [R1+0x8], R4 ;  /* 0x0000080401007387 */ /* 0x0001e20000100800 */
[----:B------:R-:W-:Y:S05]  /*2b7b0*/  @P0 BRA `(.L_x_2653) ;  /* 0x0000000400c80947 */ /* 0x000fea0003800000 */
[----:B------:R-:W-:-:S03]  /*2b7c0*/  UMOV UR4, 0xffffffff ;  /* 0xffffffff00047882 */ /* 0x000fc60000000000 */
[----:B------:R-:W-:Y:S05]  /*2b7d0*/  BRA.DIV UR4, `(.L_x_2654) ;  /* 0x0000006a04747947 */ /* 0x000fea000b800000 */
[----:B------:R-:W-:-:S13]  /*2b7e0*/  ELECT P6, URZ, PT ;  /* 0x00000000003f782f */ /* 0x000fda00038c0000 */
.L_x_2829:
        /* <DEDUP_REMOVED lines=18> */
[----:B------:R-:W-:-:S03]  /*2b910*/  IMAD.WIDE.U32 R4, R8, UR4, R4 ;  /* 0x0000000408047c25 */ /* 0x000fc6000f8e0004 */
[----:B------:R-:W-:Y:S02]  /*2b920*/  LEA R2, P0, R4, R2, 0x2 ;  /* 0x0000000204027211 */ /* 0x000fe400078010ff */
[----:B------:R-:W-:-:S04]  /*2b930*/  IADD3 R5, R5, R6, RZ ;  /* 0x0000000605057210 */ /* 0x000fc80007ffe0ff */
[----:B------:R-:W-:-:S05]  /*2b940*/  LEA.HI.X R3, R4, R3, R5, 0x2, P0 ;  /* 0x0000000304037211 */ /* 0x000fca00000f1405 */
[----:B------:R-:W2:Y:S04]  /*2b950*/  LDG.E R2, desc[UR54][R2.64] ;  /* 0x0000003602027981 */ /* 0x000ea8000c1e1900 */
[----:B--2---:R0:W-:Y:S02]  /*2b960*/  STL [R1], R2 ;  /* 0x0000000201007387 */ /* 0x0041e40000100800 */
.L_x_2655:
[----:B---3--:R-:W2:Y:S04]  /*2b970*/  LDL R9, [R1+0x4] ;  /* 0x0000040001097983 */ /* 0x008ea80000100800 */
        /* <DEDUP_REMOVED lines=9> */
.L_x_2830:
        /* <DEDUP_REMOVED lines=8> */
.L_x_2657:
        /* <DEDUP_REMOVED lines=31> */
.L_x_2831:
        /* <DEDUP_REMOVED lines=8> */
.L_x_2659:
[----:B------:R-:W3:Y:S04]  /*2bd00*/  LDL R5, [R1] ;  /* 0x0000000001057983 */ /* 0x000ee80000100800 */
[----:B0-2---:R-:W2:Y:S01]  /*2bd10*/  LDL.LU R4, [R1+0x8] ;  /* 0x0000080001047983 */ /* 0x005ea20000300800 */
        /* <DEDUP_REMOVED lines=15> */
[----:B---3--:R-:W-:Y:S02]  /*2be10*/  R2UR UR13, R5 ;  /* 0x00000000050d72ca */ /* 0x008fe400000e0000 */
[----:B--2---:R-:W-:-:S04]  /*2be20*/  LOP3.LUT R4, R4, 0xfffffffe, RZ, 0xc0, !PT ;  /* 0xfffffffe04047812 */ /* 0x004fc800078ec0ff */
        /* <DEDUP_REMOVED lines=11> */
.L_x_2653:
[----:B------:R-:W2:Y:S04]  /*2bee0*/  LDL R2, [R1+0x4] ;  /* 0x0000040001027983 */ /* 0x000ea80000100800 */
[----:B------:R-:W4:Y:S04]  /*2bef0*/  LDL.LU R3, [R1+0x3c] ;  /* 0x00003c0001037983 */ /* 0x000f280000300800 */
[----:B------:R-:W5:Y:S04]  /*2bf00*/  LDL.LU R5, [R1+0x30] ;  /* 0x0000300001057983 */ /* 0x000f680000300800 */
[----:B0-----:R-:W3:Y:S01]  /*2bf10*/  LDL.LU R4, [R1+0x44] ;  /* 0x0000440001047983 */ /* 0x001ee20000300800 */
        /* <DEDUP_REMOVED lines=8> */
[----:B----4-:R-:W-:-:S04]  /*2bfa0*/  SHF.R.S32.HI R0, RZ, 0x1f, R3 ;  /* 0x0000001fff007819 */ /* 0x010fc80000011403 */
[----:B------:R-:W-:Y:S02]  /*2bfb0*/  LOP3.LUT P1, RZ, R2, 0x1bf, RZ, 0xc0, !PT ;  /* 0x000001bf02ff7812 */ /* 0x000fe4000782c0ff */
[----:B-----5:R-:W-:Y:S01]  /*2bfc0*/  SEL R5, R5, RZ, !P0 ;  /* 0x000000ff05057207 */ /* 0x020fe20004000000 */
[----:B------:R-:W-:Y:S01]  /*2bfd0*/  IMAD R0, R0, UR4, RZ ;  /* 0x0000000400007c24 */ /* 0x000fe2000f8e02ff */
[----:B---3--:R-:W-:-:S03]  /*2bfe0*/  SEL R4, R4, RZ, !P0 ;  /* 0x000000ff04047207 */ /* 0x008fc60004000000 */
[C---:B------:R-:W-:Y:S02]  /*2bff0*/  IMAD R0, R3.reuse, UR5, R0 ;  /* 0x0000000503007c24 */ /* 0x040fe4000f8e0200 */
[----:B------:R-:W-:-:S05]  /*2c000*/  IMAD.WIDE.U32 R2, R3, UR4, RZ ;  /* 0x0000000403027c25 */ /* 0x000fca000f8e00ff */
[----:B------:R0:W-:Y:S04]  /*2c010*/  STL.64 [R1+0x48], R2 ;  /* 0x0000480201007387 */ /* 0x0001e80000100a00 */
[----:B------:R2:W-:Y:S04]  /*2c020*/  STL [R1+0x30], R5 ;  /* 0x0000300501007387 */ /* 0x0005e80000100800 */
[----:B------:R2:W-:Y:S01]  /*2c030*/  STL [R1+0x50], R4 ;  /* 0x0000500401007387 */ /* 0x0005e20000100800 */
[----:B0-----:R-:W-:Y:S02]  /*2c040*/  IADD3 R2, R3, R0, RZ ;  /* 0x0000000003027210 */ /* 0x001fe40007ffe0ff */
        /* <DEDUP_REMOVED lines=10> */
[----:B------:R-:W0:Y:S01]  /*2c0f0*/  LDC.64 R2, c[0x4][R2] ;  /* 0x0100000002027b82 */ /* 0x000e220000000a00 */
[----:B------:R-:W-:Y:S02]  /*2c100*/  IMAD.U32 R5, RZ, RZ, UR5 ;  /* 0x00000005ff057e24 */ /* 0x000fe4000f8e00ff */
[----:B------:R-:W-:Y:S02]  /*2c110*/  IMAD.U32 R6, RZ, RZ, UR6 ;  /* 0x00000006ff067e24 */ /* 0x000fe4000f8e00ff */
[----:B------:R-:W-:-:S02]  /*2c120*/  IMAD.U32 R7, RZ, RZ, UR7 ;  /* 0x00000007ff077e24 */ /* 0x000fc4000f8e00ff */
[----:B-1----:R-:W-:Y:S02]  /*2c130*/  IMAD.U32 R11, RZ, RZ, UR9 ;  /* 0x00000009ff0b7e24 */ /* 0x002fe4000f8e00ff */
[----:B------:R-:W-:Y:S02]  /*2c140*/  IMAD.MOV.U32 R8, RZ, RZ, 0x70 ;  /* 0x00000070ff087424 */ /* 0x000fe400078e00ff */
[----:B------:R-:W-:Y:S02]  /*2c150*/  IMAD.MOV.U32 R12, RZ, RZ, 0x1 ;  /* 0x00000001ff0c7424 */ /* 0x000fe400078e00ff */
[----:B------:R-:W-:-:S07]  /*2c160*/  IMAD.MOV.U32 R13, RZ, RZ, RZ ;  /* 0x000000ffff0d7224 */ /* 0x000fce00078e00ff */
[----:B------:R-:W-:-:S07]  /*2c170*/  LEPC R20, `(.L_x_2661) ;  /* 0x000000001014794e */ /* 0x000fce0000000000 */
[----:B0-----:R-:W-:Y:S05]  /*2c180*/  CALL.ABS.NOINC R2 ;  /* 0x0000000002007343 */ /* 0x001fea0003c00000 */
.L_x_2661:
[----:B------:R-:W-:Y:S05]  /*2c190*/  BSYNC B6 ;  /* 0x0000000000067941 */ /* 0x000fea0003800000 */
.L_x_2660:
[----:B--2---:R-:W2:Y:S01]  /*2c1a0*/  LDL.LU R5, [R1+0x3c] ;  /* 0x00003c0001057983 */ /* 0x004ea20000300800 */
[----:B------:R-:W-:Y:S01]  /*2c1b0*/  ULDC.64 UR4, c[0x0][0x2d8] ;  /* 0x0000b60000047ab9 */ /* 0x000fe20000000a00 */
[----:B------:R-:W0:Y:S01]  /*2c1c0*/  LDC R8, c[0x0][0x448] ;  /* 0x00011200ff087b82 */ /* 0x000e220000000800 */
[----:B------:R-:W-:Y:S01]  /*2c1d0*/  ULDC.64 UR6, c[0x0][0x280] ;  /* 0x0000a00000067ab9 */ /* 0x000fe20000000a00 */
[----:B------:R-:W2:Y:S04]  /*2c1e0*/  LDL.LU.64 R2, [R1+0x48] ;  /* 0x0000480001027983 */ /* 0x000ea80000300a00 */
[----:B------:R-:W3:Y:S04]  /*2c1f0*/  LDL.LU R0, [R1+0x44] ;  /* 0x0000440001007983 */ /* 0x000ee80000300800 */
[----:B------:R-:W4:Y:S04]  /*2c200*/  LDL.LU R6, [R1+0x50] ;  /* 0x0000500001067983 */ /* 0x000f280000300800 */
[----:B------:R-:W4:Y:S01]  /*2c210*/  LDL.LU R4, [R1+0x30] ;  /* 0x0000300001047983 */ /* 0x000f220000300800 */
[----:B------:R-:W1:Y:S01]  /*2c220*/  S2R R9, SR_TID.X ;  /* 0x0000000000097919 */ /* 0x000e620000002100 */
[----:B0-----:R-:W-:Y:S01]  /*2c230*/  ISETP.NE.AND P0, PT, R8, 0x1, PT ;  /* 0x000000010800780c */ /* 0x001fe20003f05270 */
[----:B-1----:R-:W-:-:S05]  /*2c240*/  IMAD.SHL.U32 R9, R9, 0x10, RZ ;  /* 0x0000001009097824 */ /* 0x002fca00078e00ff */
[----:B------:R-:W-:-:S04]  /*2c250*/  LOP3.LUT R9, R9, 0x30, RZ, 0xc0, !PT ;  /* 0x0000003009097812 */ /* 0x000fc800078ec0ff */
[C---:B------:R-:W-:Y:S02]  /*2c260*/  LOP3.LUT R11, R9.reuse, 0x40, RZ, 0xfc, !PT ;  /* 0x00000040090b7812 */ /* 0x040fe400078efcff */
[----:B------:R-:W-:Y:S02]  /*2c270*/  LOP3.LUT R9, R9, 0x80, RZ, 0xfc, !PT ;  /* 0x0000008009097812 */ /* 0x000fe400078efcff */
[----:B--2---:R-:W-:Y:S02]  /*2c280*/  MOV R3, R5 ;  /* 0x0000000500037202 */ /* 0x004fe40000000f00 */
        /* <DEDUP_REMOVED lines=10> */
[----:B------:R-:W-:Y:S01]  /*2c330*/  ULDC.64 UR4, c[0x0][0x2d0] ;  /* 0x0000b40000047ab9 */ /* 0x000fe20000000a00 */
[----:B------:R-:W2:Y:S02]  /*2c340*/  S2R R4, SR_TID.X ;  /* 0x0000000000047919 */ /* 0x000ea40000002100 */
[----:B------:R-:W-:Y:S01]  /*2c350*/  IMAD.IADD R3, R3, 0x1, R0 ;  /* 0x0000000103037824 */ /* 0x000fe200078e0200 */
[----:B0-----:R-:W-:-:S04]  /*2c360*/  LOP3.LUT R5, R5, 0x7f, RZ, 0xc0, !PT ;  /* 0x0000007f05057812 */ /* 0x001fc800078ec0ff */
[----:B------:R-:W-:Y:S01]  /*2c370*/  SHF.R.U32.HI R5, RZ, 0x2, R5 ;  /* 0x00000002ff057819 */ /* 0x000fe20000011605 */
[----:B--2---:R-:W-:-:S05]  /*2c380*/  IMAD.SHL.U32 R4, R4, 0x20, RZ ;  /* 0x0000002004047824 */ /* 0x004fca00078e00ff */
[----:B------:R-:W-:Y:S02]  /*2c390*/  LOP3.LUT R4, R5, 0x60, R4, 0xf8, !PT ;  /* 0x0000006005047812 */ /* 0x000fe400078ef804 */
[----:B------:R-:W0:Y:S03]  /*2c3a0*/  @P0 LDC R5, c[0x0][0x44c] ;  /* 0x00011300ff050b82 */ /* 0x000e260000000800 */
[----:B------:R-:W-:-:S05]  /*2c3b0*/  IMAD R4, R17, 0x80, R4 ;  /* 0x0000008011047824 */ /* 0x000fca00078e0204 */
[----:B------:R-:W-:Y:S01]  /*2c3c0*/  MOV R0, R4 ;  /* 0x0000000400007202 */ /* 0x000fe20000000f00 */
        /* <DEDUP_REMOVED lines=8> */
[----:B------:R-:W-:Y:S01]  /*2c450*/  ULDC.64 UR4, c[0x0][0x2c8] ;  /* 0x0000b20000047ab9 */ /* 0x000fe20000000a00 */
[----:B------:R-:W0:Y:S02]  /*2c460*/  S2R R5, SR_TID.X ;  /* 0x0000000000057919 */ /* 0x000e240000002100 */
        /* <DEDUP_REMOVED lines=10> */
[----:B------:R-:W-:Y:S01]  /*2c510*/  IADD3.X R2, R7, UR7, R2, P3, !PT ;  /* 0x0000000707027c10 */ /* 0x000fe20009ffe402 */
[----:B0-----:R-:W-:-:S05]  /*2c520*/  IMAD.SHL.U32 R10, R5, 0x10, RZ ;  /* 0x00000010050a7824 */ /* 0x001fca00078e00ff */
[----:B------:R-:W-:-:S04]  /*2c530*/  LOP3.LUT R10, R10, 0x30, RZ, 0xc0, !PT ;  /* 0x000000300a0a7812 */ /* 0x000fc800078ec0ff */
[----:B------:R-:W-:Y:S01]  /*2c540*/  ISETP.GE.AND P0, PT, R10, UR4, PT ;  /* 0x000000040a007c0c */ /* 0x000fe2000bf06270 */
[----:B------:R-:W-:-:S03]  /*2c550*/  UMOV UR4, 0xffffffff ;  /* 0xffffffff00047882 */ /* 0x000fc60000000000 */
[----:B-1----:R-:W-:Y:S09]  /*2c560*/  BRA.DIV UR4, `(.L_x_2662) ;  /* 0x0000005e04587947 */ /* 0x002ff2000b800000 */
[----:B------:R-:W0:Y:S02]  /*2c570*/  S2R R5, SR_TID.X ;  /* 0x0000000000057919 */ /* 0x000e240000002100 */
[----:B0-----:R-:W-:Y:S02]  /*2c580*/  LOP3.LUT R6, R5, 0x7f, RZ, 0xc0, !PT ;  /* 0x0000007f05067812 */ /* 0x001fe400078ec0ff */
[----:B------:R-:W2:Y:S02]  /*2c590*/  LDL.LU R5, [R1+0x40] ;  /* 0x0000400001057983 */ /* 0x000ea40000300800 */
[----:B------:R-:W-:Y:S02]  /*2c5a0*/  SHF.R.U32.HI R6, RZ, 0x2, R6 ;  /* 0x00000002ff067819 */ /* 0x000fe40000011606 */
[----:B------:R-:W-:Y:S02]  /*2c5b0*/  SHFL.IDX PT, R4, R2, RZ, 0x1c1f ;  /* 0x001c1fff02047589 */ /* 0x000fe400000e0000 */
[----:B------:R-:W-:-:S02]  /*2c5c0*/  LEA R17, R17, R6, 0x7 ;  /* 0x0000000611117211 */ /* 0x000fc400078e38ff */
[----:B------:R-:W-:Y:S01]  /*2c5d0*/  SHFL.IDX PT, R6, R2, 0x1, 0x1c1f ;  /* 0x003c1f0002067f89 */ /* 0x000fe200000e0000 */
[----:B--2---:R-:W-:-:S03]  /*2c5e0*/  IMAD R0, R5, R8, RZ ;  /* 0x0000000805007224 */ /* 0x004fc600078e02ff */
[----:B------:R-:W0:Y:S02]  /*2c5f0*/  SHFL.IDX PT, R5, R3, RZ, 0x1c1f ;  /* 0x001c1fff03057589 */ /* 0x000e2400000e0000 */
[----:B------:R-:W-:-:S13]  /*2c600*/  ISETP.GE.AND P4, PT, R17, R0, PT ;  /* 0x000000001100720c */ /* 0x000fda0003f86270 */
[----:B0-----:R-:W-:-:S05]  /*2c610*/  @!P4 IADD3 R5, P3, R10, R5, RZ ;  /* 0x000000050a05c210 */ /* 0x001fca0007f7e0ff */
[----:B------:R-:W-:-:S05]  /*2c620*/  @!P4 IMAD.X R4, RZ, RZ, R4, P3 ;  /* 0x000000ffff04c224 */ /* 0x000fca00018e0604 */
[----:B------:R-:W-:-:S04]  /*2c630*/  @!P4 LOP3.LUT R5, R5, R4, RZ, 0x3c, !PT ;  /* 0x000000040505c212 */ /* 0x000fc800078e3cff */
[----:B------:R-:W-:-:S04]  /*2c640*/  @!P4 LOP3.LUT R4, R5, R4, RZ, 0x3c, !PT ;  /* 0x000000040504c212 */ /* 0x000fc800078e3cff */
[----:B------:R-:W-:-:S05]  /*2c650*/  @!P4 LOP3.LUT R5, R5, R4, RZ, 0x3c, !PT ;  /* 0x000000040505c212 */ /* 0x000fca00078e3cff */
[----:B-----5:R-:W-:Y:S04]  /*2c660*/  @!P4 LDGSTS.E.BYPASS.LTC128B.128 [R9+0x1e200], desc[UR54][R4.64], !P0 ;  /* 0x1e2000000409cfae */ /* 0x020fe8000c101d76 */
[----:B------:R-:W-:Y:S04]  /*2c670*/  @!P4 LDGSTS.E.BYPASS.LTC128B.128 [R9+0x20200], desc[UR54][R4.64+0x40], !P1 ;  /* 0x202000400409cfae */ /* 0x000fe8000c901d76 */
[----:B------:R0:W-:Y:S02]  /*2c680*/  @!P4 LDGSTS.E.BYPASS.LTC128B.128 [R9+0x22200], desc[UR54][R4.64+0x80], !P2 ;  /* 0x222000800409cfae */ /* 0x0001e4000d101d76 */
[----:B0-----:R-:W-:-:S05]  /*2c690*/  VIADD R4, R17, 0x20 ;  /* 0x0000002011047836 */ /* 0x001fca0000000000 */
[----:B------:R-:W-:Y:S02]  /*2c6a0*/  ISETP.GE.AND P3, PT, R4, R0, PT ;  /* 0x000000000400720c */ /* 0x000fe40003f66270 */
[----:B------:R-:W0:Y:S11]  /*2c6b0*/  SHFL.IDX PT, R4, R3, 0x1, 0x1c1f ;  /* 0x003c1f0003047f89 */ /* 0x000e3600000e0000 */
[----:B0-----:R-:W-:-:S05]  /*2c6c0*/  @!P3 IADD3 R5, P4, R10, R4, RZ ;  /* 0x000000040a05b210 */ /* 0x001fca0007f9e0ff */
[----:B------:R-:W-:Y:S02]  /*2c6d0*/  @!P3 IMAD.X R4, RZ, RZ, R6, P4 ;  /* 0x000000ffff04b224 */ /* 0x000fe400020e0606 */
[----:B------:R-:W-:Y:S03]  /*2c6e0*/  SHFL.IDX PT, R6, R2, 0x2, 0x1c1f ;  /* 0x005c1f0002067f89 */ /* 0x000fe600000e0000 */
[----:B------:R-:W-:-:S04]  /*2c6f0*/  @!P3 LOP3.LUT R5, R5, R4, RZ, 0x3c, !PT ;  /* 0x000000040505b212 */ /* 0x000fc800078e3cff */
[----:B------:R-:W-:-:S04]  /*2c700*/  @!P3 LOP3.LUT R4, R5, R4, RZ, 0x3c, !PT ;  /* 0x000000040504b212 */ /* 0x000fc800078e3cff */
[----:B------:R-:W-:-:S05]  /*2c710*/  @!P3 LOP3.LUT R5, R5, R4, RZ, 0x3c, !PT ;  /* 0x000000040505b212 */ /* 0x000fca00078e3cff */
[----:B------:R-:W-:Y:S04]  /*2c720*/  @!P3 LDGSTS.E.BYPASS.LTC128B.128 [R9+0x1ea00], desc[UR54][R4.64], !P0 ;  /* 0x1ea000000409bfae */ /* 0x000fe8000c101d76 */
[----:B------:R-:W-:Y:S04]  /*2c730*/  @!P3 LDGSTS.E.BYPASS.LTC128B.128 [R9+0x20a00], desc[UR54][R4.64+0x40], !P1 ;  /* 0x20a000400409bfae */ /* 0x000fe8000c901d76 */
[----:B------:R0:W-:Y:S02]  /*2c740*/  @!P3 LDGSTS.E.BYPASS.LTC128B.128 [R9+0x22a00], desc[UR54][R4.64+0x80], !P2 ;  /* 0x22a000800409bfae */ /* 0x0001e4000d101d76 */
[----:B0-----:R-:W-:-:S05]  /*2c750*/  VIADD R4, R17, 0x40 ;  /* 0x0000004011047836 */ /* 0x001fca0000000000 */
[----:B------:R-:W-:Y:S02]  /*2c760*/  ISETP.GE.AND P3, PT, R4, R0, PT ;  /* 0x000000000400720c */ /* 0x000fe40003f66270 */
[----:B------:R-:W0:Y:S04]  /*2c770*/  SHFL.IDX PT, R4, R3, 0x2, 0x1c1f ;  /* 0x005c1f0003047f89 */ /* 0x000e2800000e0000 */
[----:B------:R-:W1:Y:S07]  /*2c780*/  SHFL.IDX PT, R3, R3, 0x3, 0x1c1f ;  /* 0x007c1f0003037f89 */ /* 0x000e6e00000e0000 */
[----:B0-----:R-:W-:-:S04]  /*2c790*/  @!P3 IADD3 R5, P4, R10, R4, RZ ;  /* 0x000000040a05b210 */ /* 0x001fc80007f9e0ff */
[----:B------:R-:W-:-:S04]  /*2c7a0*/  @!P3 IADD3.X R4, RZ, R6, RZ, P4, !PT ;  /* 0x00000006ff04b210 */ /* 0x000fc800027fe4ff */
[----:B------:R-:W-:-:S04]  /*2c7b0*/  @!P3 LOP3.LUT R5, R5, R4, RZ, 0x3c, !PT ;  /* 0x000000040505b212 */ /* 0x000fc800078e3cff */
[----:B------:R-:W-:-:S04]  /*2c7c0*/  @!P3 LOP3.LUT R4, R5, R4, RZ, 0x3c, !PT ;  /* 0x000000040504b212 */ /* 0x000fc800078e3cff */
[----:B------:R-:W-:-:S05]  /*2c7d0*/  @!P3 LOP3.LUT R5, R5, R4, RZ, 0x3c, !PT ;  /* 0x000000040505b212 */ /* 0x000fca00078e3cff */
[----:B------:R-:W-:Y:S04]  /*2c7e0*/  @!P3 LDGSTS.E.BYPASS.LTC128B.128 [R9+0x1f200], desc[UR54][R4.64], !P0 ;  /* 0x1f2000000409bfae */ /* 0x000fe8000c101d76 */
[----:B------:R-:W-:Y:S04]  /*2c7f0*/  @!P3 LDGSTS.E.BYPASS.LTC128B.128 [R9+0x21200], desc[UR54][R4.64+0x40], !P1 ;  /* 0x212000400409bfae */ /* 0x000fe8000c901d76 */
[----:B------:R0:W-:Y:S04]  /*2c800*/  @!P3 LDGSTS.E.BYPASS.LTC128B.128 [R9+0x23200], desc[UR54][R4.64+0x80], !P2 ;  /* 0x232000800409bfae */ /* 0x0001e8000d101d76 */
[----:B01----:R0:W2:Y:S02]  /*2c810*/  SHFL.IDX PT, R4, R2, 0x3, 0x1c1f ;  /* 0x007c1f0002047f89 */ /* 0x0030a400000e0000 */
.L_x_2840:
        /* <DEDUP_REMOVED lines=12> */
.L_x_2664:
[----:B------:R-:W-:Y:S05]  /*2c8e0*/  BSYNC B0 ;  /* 0x0000000000007941 */ /* 0x000fea0003800000 */
.L_x_2663:
[----:B-1----:R1:W5:Y:S01]  /*2c8f0*/  LDL R9, [R1+0x4] ;  /* 0x0000040001097983 */ /* 0x0023620000100800 */
[----:B------:R-:W-:Y:S01]  /*2c900*/  PLOP3.LUT P0, PT, PT, PT, PT, 0x80, 0x0 ;  /* 0x000000000000781c */ /* 0x000fe20003f0f070 */
[----:B------:R-:W-:-:S12]  /*2c910*/  NOP ;  /* 0x0000000000007918 */ /* 0x000fd80000000000 */
.L_x_2665:
[----:B0-----:R-:W3:Y:S01]  /*2c920*/  LDL R2, [R1+0x4] ;  /* 0x0000040001027983 */ /* 0x001ee20000100800 */
[----:B------:R-:W-:Y:S02]  /*2c930*/  PLOP3.LUT P1, PT, P1, P0, PT, 0xa2, 0x0 ;  /* 0x000000000000781c */ /* 0x000fe40000f21472 */
[----:B---3--:R-:W-:-:S08]  /*2c940*/  @P0 R2UR P1, UR4, R2 ;  /* 0x00000000020402ca */ /* 0x008fd00000020000 */
[----:B------:R-:W-:-:S05]  /*2c950*/  @P0 PLOP3.LUT P0, PT, P1, PT, PT, 0x80, 0x0 ;  /* 0x000000000000081c */ /* 0x000fca0000f0f070 */
[----:B------:R-:W-:Y:S01]  /*2c960*/  @!P1 SYNCS.ARRIVE.TRANS64.RED.A0T1 RZ, [UR4+0x33400], RZ ;  /* 0x033400ffffff99a7 */ /* 0x000fe20008200404 */
[----:B------:R-:W-:Y:S07]  /*2c970*/  @!P1 ARRIVES.LDGSTSBAR.64.TRANSCNT [UR4+0x33400] ;  /* 0x03340000ff0099b0 */ /* 0x000fee0008000a84 */
[----:B------:R-:W-:Y:S05]  /*2c980*/  @P0 BRA.U.ANY `(.L_x_2665) ;  /* 0xfffffffd00e40947 */ /* 0x000fea000393ffff */
[----:B------:R-:W3:Y:S02]  /*2c990*/  LDL.LU R3, [R1+0x54] ;  /* 0x0000540001037983 */ /* 0x000ee40000300800 */
        /* <DEDUP_REMOVED lines=10> */
[----:B0--3--:R-:W-:Y:S05]  /*2ca40*/  @!P0 BRA `(.L_x_2667) ;  /* 0x0000005c00948947 */ /* 0x009fea0003800000 */
.L_x_2841:
[----:B------:R-:W-:Y:S05]  /*2ca50*/  BSYNC B0 ;  /* 0x0000000000007941 */ /* 0x000fea0003800000 */
.L_x_2666:
[----:B0-----:R-:W3:Y:S02]  /*2ca60*/  LDL R2, [R1+0x38] ;  /* 0x0000380001027983 */ /* 0x001ee40000100800 */
[----:B---3--:R-:W-:-:S13]  /*2ca70*/  ISETP.GE.AND P0, PT, R2, 0x2, PT ;  /* 0x000000020200780c */ /* 0x008fda0003f06270 */
[----:B------:R-:W-:Y:S05]  /*2ca80*/  @!P0 BRA `(.L_x_2668) ;  /* 0x0000001400188947 */ /* 0x000fea0003800000 */
[----:B------:R0:W5:Y:S01]  /*2ca90*/  LDL.LU R0, [R1+0xc] ;  /* 0x00000c0001007983 */ /* 0x0001620000300800 */
[----:B------:R-:W-:-:S03]  /*2caa0*/  IADD3 R2, R2, -0x2, RZ ;  /* 0xfffffffe02027810 */ /* 0x000fc60007ffe0ff */
[----:B------:R0:W5:Y:S04]  /*2cab0*/  LDL.LU R8, [R1+0x14] ;  /* 0x0000140001087983 */ /* 0x0001680000300800 */
.L_x_2692:
        /* <DEDUP_REMOVED lines=30> */
[C---:B-----5:R-:W-:Y:S02]  /*2cca0*/  IMAD R6, R7.reuse, UR7, R6 ;  /* 0x0000000707067c24 */ /* 0x060fe4000f8e0206 */
[----:B------:R-:W-:-:S05]  /*2ccb0*/  IMAD.WIDE.U32 R4, R7, UR6, R4 ;  /* 0x0000000607047c25 */ /* 0x000fca000f8e0004 */
[----:B------:R-:W-:Y:S02]  /*2ccc0*/  IADD3 R5, R6, R5, RZ ;  /* 0x0000000506057210 */ /* 0x000fe40007ffe0ff */
[----:B------:R-:W-:-:S04]  /*2ccd0*/  LEA R6, P0, R4, UR4, 0x2 ;  /* 0x0000000404067c11 */ /* 0x000fc8000f8010ff */
[----:B------:R-:W-:-:S05]  /*2cce0*/  LEA.HI.X R7, R4, UR5, R5, 0x2, P0 ;  /* 0x0000000504077c11 */ /* 0x000fca00080f1405 */
[----:B------:R-:W3:Y:S04]  /*2ccf0*/  LDG.E R4, desc[UR54][R6.64] ;  /* 0x0000003606047981 */ /* 0x000ee8000c1e1900 */
[----:B---3--:R3:W-:Y:S02]  /*2cd00*/  STL [R1], R4 ;  /* 0x0000000401007387 */ /* 0x0087e40000100800 */
.L_x_2671:
[----:B------:R-:W4:Y:S01]  /*2cd10*/  LDL R5, [R1+0x4] ;  /* 0x0000040001057983 */ /* 0x000f220000100800 */
[----:B---3--:R-:W3:Y:S01]  /*2cd20*/  S2R R4, SR_TID.X ;  /* 0x0000000000047919 */ /* 0x008ee20000002100 */
[----:B------:R-:W-:Y:S01]  /*2cd30*/  BSSY B1, `(.L_x_2672) ;  /* 0x0000007000017945 */ /* 0x000fe20003800000 */
[----:B---3--:R-:W-:-:S04]  /*2cd40*/  LOP3.LUT R4, R4, 0x7f, RZ, 0xc0, !PT ;  /* 0x0000007f04047812 */ /* 0x008fc800078ec0ff */
[----:B------:R-:W-:Y:S01]  /*2cd50*/  ISETP.NE.AND P1, PT, R4, RZ, PT ;  /* 0x000000ff0400720c */ /* 0x000fe20003f25270 */
[----:B----4-:R-:W-:Y:S01]  /*2cd60*/  IMAD R6, R10, 0x8, R5 ;  /* 0x000000080a067824 */ /* 0x010fe200078e0205 */
[----:B------:R-:W-:-:S04]  /*2cd70*/  SHF.L.U32 R5, R9, 0x1f, RZ ;  /* 0x0000001f09057819 */ /* 0x000fc800000006ff */
[----:B------:R-:W3:Y:S02]  /*2cd80*/  SYNCS.PHASECHK.TRANS64.TRYWAIT P0, [R6+URZ+0x33480], R5 ;  /* 0x03348005060075a7 */ /* 0x000ee4000800017f */
[----:B---3--:R-:W-:Y:S05]  /*2cd90*/  @!P0 BRA `(.L_x_2673) ;  /* 0x0000005800d88947 */ /* 0x008fea0003800000 */
.L_x_2842:
[----:B------:R-:W-:Y:S05]  /*2cda0*/  BSYNC B1 ;  /* 0x0000000000017941 */ /* 0x000fea0003800000 */
.L_x_2672:
        /* <DEDUP_REMOVED lines=9> */
.L_x_2675:
[----:B------:R-:W-:Y:S05]  /*2ce40*/  BSYNC B1 ;  /* 0x0000000000017941 */ /* 0x000fea0003800000 */
.L_x_2674:
[----:B--2---:R-:W2:Y:S04]  /*2ce50*/  LDL R9, [R1+0x4] ;  /* 0x0000040001097983 */ /* 0x004ea80000100800 */
        /* <DEDUP_REMOVED lines=10> */
[----:B----4-:R-:W-:-:S03]  /*2cf00*/  IMAD R7, R3, 0xa0, R7 ;  /* 0x000000a003077824 */ /* 0x010fc600078e0207 */
[----:B------:R-:W-:Y:S01]  /*2cf10*/  IADD3 R9, R4, 0xf200, RZ ;  /* 0x0000f20004097810 */ /* 0x000fe20007ffe0ff */
[----:B------:R-:W-:-:S07]  /*2cf20*/  VIADD R3, R6, 0x33470 ;  /* 0x0003347006037836 */ /* 0x000fce0000000000 */
.L_x_2676:
        /* <DEDUP_REMOVED lines=17> */
.L_x_2677:
        /* <DEDUP_REMOVED lines=17> */
.L_x_2678:
        /* <DEDUP_REMOVED lines=11> */
[----:B------:R-:W2:Y:S01]  /*2d200*/  SYNCS.PHASECHK.TRANS64.TRYWAIT P0, [R6+URZ+0x33440], R5 ;  /* 0x03344005060075a7 */ /* 0x000ea2000800017f */
[----:B------:R-:W-:Y:S04]  /*2d210*/  BSSY B1, `(.L_x_2679) ;  /* 0x0000002000017945 */ /* 0x000fe80003800000 */
[----:B--2---:R-:W-:Y:S05]  /*2d220*/  @!P0 BRA `(.L_x_2680) ;  /* 0x0000005400c88947 */ /* 0x004fea0003800000 */
.L_x_2843:
[----:B------:R-:W-:Y:S05]  /*2d230*/  BSYNC B1 ;  /* 0x0000000000017941 */ /* 0x000fea0003800000 */
.L_x_2679:
[----:B------:R-:W-:Y:S01]  /*2d240*/  BSSY B1, `(.L_x_2681) ;  /* 0x000000b000017945 */ /* 0x000fe20003800000 */
[----:B------:R-:W-:Y:S01]  /*2d250*/  MOV R10, 0x0 ;  /* 0x00000000000a7802 */ /* 0x000fe20000000f00 */
[----:B------:R-:W-:Y:S02]  /*2d260*/  IMAD.MOV.U32 R11, RZ, RZ, 0x14f00000 ;  /* 0x14f00000ff0b7424 */ /* 0x000fe400078e00ff */
        /* <DEDUP_REMOVED lines=8> */
.L_x_2682:
[----:B------:R-:W-:Y:S05]  /*2d2f0*/  BSYNC B1 ;  /* 0x0000000000017941 */ /* 0x000fea0003800000 */
.L_x_2681:
        /* <DEDUP_REMOVED lines=8> */
.L_x_2683:
        /* <DEDUP_REMOVED lines=11> */
[----:B------:R-:W-:Y:S02]  /*2d430*/  R2UR UR10, R13 ;  /* 0x000000000d0a72ca */ /* 0x000fe400000e0000 */
[----:B------:R-:W-:Y:S02]  /*2d440*/  R2UR UR6, R10 ;  /* 0x000000000a0672ca */ /* 0x000fe400000e0000 */
[----:B------:R-:W-:Y:S02]  /*2d450*/  R2UR UR7, R11 ;  /* 0x000000000b0772ca */ /* 0x000fe400000e0000 */
[----:B------:R-:W-:Y:S02]  /*2d460*/  PLOP3.LUT P0, PT, PT, PT, PT, 0x80, 0x0 ;  /* 0x000000000000781c */ /* 0x000fe40003f0f070 */
[----:B------:R-:W-:-:S11]  /*2d470*/  IADD3 R3, R4, 0x26a00, RZ ;  /* 0x00026a0004037810 */ /* 0x000fd60007ffe0ff */
.L_x_2684:
        /* <DEDUP_REMOVED lines=11> */
[----:B------:R-:W-:Y:S01]  /*2d530*/  R2UR UR10, R12 ;  /* 0x000000000c0a72ca */ /* 0x000fe200000e0000 */
[----:B------:R-:W-:Y:S01]  /*2d540*/  VIADD R4, R4, 0x29200 ;  /* 0x0002920004047836 */ /* 0x000fe20000000000 */
[----:B------:R-:W-:Y:S02]  /*2d550*/  R2UR UR6, R10 ;  /* 0x000000000a0672ca */ /* 0x000fe400000e0000 */
[----:B------:R-:W-:Y:S02]  /*2d560*/  R2UR UR7, R11 ;  /* 0x000000000b0772ca */ /* 0x000fe400000e0000 */
[----:B------:R-:W-:-:S13]  /*2d570*/  PLOP3.LUT P0, PT, PT, PT, PT, 0x80, 0x0 ;  /* 0x000000000000781c */ /* 0x000fda0003f0f070 */
.L_x_2685:
        /* <DEDUP_REMOVED lines=11> */
.L_x_2670:
[----:B------:R-:W-:Y:S05]  /*2d630*/  BSYNC B0 ;  /* 0x0000000000007941 */ /* 0x000fea0003800000 */
.L_x_2669:
[----:B------:R-:W-:-:S06]  /*2d640*/  UISETP.NE.AND UP0, UPT, UR37, 0x3, UPT ;  /* 0x000000032500788c */ /* 0x000fcc000bf05270 */
[----:B------:R-:W-:-:S13]  /*2d650*/  PLOP3.LUT P0, PT, PT, PT, UP0, 0x80, 0x0 ;  /* 0x000000000000781c */ /* 0x000fda0003f0f008 */
[----:B------:R-:W-:Y:S05]  /*2d660*/  @!P0 BRA `(.L_x_2686) ;  /* 0x0000000000048947 */ /* 0x000fea0003800000 */
[----:B------:R-:W-:Y:S01]  /*2d670*/  BPT.TRAP 0x1 ;  /* 0x000000040000795c */ /* 0x000fe20000300000 */
.L_x_2686:
[----:B------:R-:W3:Y:S01]  /*2d680*/  LDL R5, [R1+0x4] ;  /* 0x0000040001057983 */ /* 0x000ee20000100800 */
[----:B------:R-:W-:Y:S01]  /*2d690*/  IMAD.U32 R3, RZ, RZ, UR39 ;  /* 0x00000027ff037e24 */ /* 0x000fe2000f8e00ff */
[----:B------:R-:W-:Y:S01]  /*2d6a0*/  LOP3.LUT R4, R8, 0x1, RZ, 0x3c, !PT ;  /* 0x0000000108047812 */ /* 0x000fe200078e3cff */
[----:B------:R-:W-:Y:S03]  /*2d6b0*/  BSSY B0, `(.L_x_2687) ;  /* 0x0000006000007945 */ /* 0x000fe60003800000 */
[----:B------:R-:W-:Y:S02]  /*2d6c0*/  ISETP.NE.AND P1, PT, R3, 0x3, PT ;  /* 0x000000030300780c */ /* 0x000fe40003f25270 */
[----:B------:R-:W-:Y:S01]  /*2d6d0*/  SHF.L.U32 R4, R4, 0x1f, RZ ;  /* 0x0000001f04047819 */ /* 0x000fe200000006ff */
[----:B---3--:R-:W-:-:S04]  /*2d6e0*/  IMAD R3, R0, 0x8, R5 ;  /* 0x0000000800037824 */ /* 0x008fc800078e0205 */
[----:B------:R-:W3:Y:S02]  /*2d6f0*/  SYNCS.PHASECHK.TRANS64.TRYWAIT P0, [R3+URZ+0x33470], R4 ;  /* 0x03347004030075a7 */ /* 0x000ee4000800017f */
[----:B---3--:R-:W-:Y:S05]  /*2d700*/  @!P0 BRA `(.L_x_2688) ;  /* 0x0000005000a48947 */ /* 0x008fea0003800000 */
.L_x_2844:
[----:B------:R-:W-:Y:S05]  /*2d710*/  BSYNC B0 ;  /* 0x0000000000007941 */ /* 0x000fea0003800000 */
.L_x_2687:
[----:B------:R-:W-:Y:S05]  /*2d720*/  @!P1 BRA `(.L_x_2689) ;  /* 0x0000000000049947 */ /* 0x000fea0003800000 */
[----:B------:R-:W-:Y:S01]  /*2d730*/  BPT.TRAP 0x1 ;  /* 0x000000040000795c */ /* 0x000fe20000300000 */
.L_x_2689:
[----:B---3--:R-:W-:Y:S01]  /*2d740*/  SHF.L.U32 R4, R8, 0x1f, RZ ;  /* 0x0000001f08047819 */ /* 0x008fe200000006ff */
[----:B--2---:R-:W-:-:S03]  /*2d750*/  IMAD R10, R0, 0x7800, RZ ;  /* 0x00007800000a7824 */ /* 0x004fc600078e02ff */
[----:B------:R-:W2:Y:S02]  /*2d760*/  SYNCS.PHASECHK.TRANS64.TRYWAIT P0, [R3+URZ+0x33460], R4 ;  /* 0x03346004030075a7 */ /* 0x000ea4000800017f */
[----:B--2---:R-:W-:Y:S05]  /*2d770*/  @!P0 BRA `(.L_x_2690) ;  /* 0x00000050009c8947 */ /* 0x004fea0003800000 */
.L_x_2845:
[----:B------:R-:W3:Y:S04]  /*2d780*/  LDL R0, [R1+0x2c] ;  /* 0x00002c0001007983 */ /* 0x000ee80000100800 */
[----:B------:R-:W4:Y:S04]  /*2d790*/  LDL R13, [R1+0x4] ;  /* 0x00000400010d7983 */ /* 0x000f280000100800 */
[----:B------:R-:W5:Y:S01]  /*2d7a0*/  LDL R11, [R1+0x28] ;  /* 0x00002800010b7983 */ /* 0x000f620000100800 */
[----:B------:R-:W-:Y:S05]  /*2d7b0*/  WARPSYNC.ALL ;  /* 0x0000000000007948 */ /* 0x000fea0003800000 */
[----:B---3--:R-:W-:-:S05]  /*2d7c0*/  LOP3.LUT R0, R10, R0, RZ, 0xfc, !PT ;  /* 0x000000000a007212 */ /* 0x008fca00078efcff */
[----:B----4-:R-:W-:-:S05]  /*2d7d0*/  IMAD.IADD R0, R13, 0x1, R0 ;  /* 0x000000010d007824 */ /* 0x010fca00078e0200 */
[----:B--2---:R-:W2:Y:S01]  /*2d7e0*/  LDSM.16.MT88.4 R4, [R0+0xf200] ;  /* 0x00f200000004783b */ /* 0x004ea20000004200 */
[----:B-----5:R-:W-:-:S04]  /*2d7f0*/  LOP3.LUT R12, R10, R11, RZ, 0xfc, !PT ;  /* 0x0000000b0a0c7212 */ /* 0x020fc800078efcff */
[----:B------:R-:W-:Y:S02]  /*2d800*/  IADD3 R12, R13, R12, RZ ;  /* 0x0000000c0d0c7210 */ /* 0x000fe40007ffe0ff */
        /* <DEDUP_REMOVED lines=97> */
.L_x_2691:
[----:B------:R-:W4:Y:S01]  /*2de20*/  S2R R0, SR_TID.X ;  /* 0x0000000000007919 */ /* 0x000f220000002100 */
[----:B---3--:R3:W-:Y:S01]  /*2de30*/  SYNCS.ARRIVE.TRANS64.A1T0 RZ, [R3+URZ+0x33450], RZ ;  /* 0x033450ff03ff79a7 */ /* 0x0087e2000810003f */
[----:B--2---:R2:W5:Y:S01]  /*2de40*/  LDL R8, [R1+0x14] ;  /* 0x0000140001087983 */ /* 0x0045620000100800 */
[----:B----4-:R-:W-:Y:S01]  /*2de50*/  LOP3.LUT R0, R0, 0x7f, RZ, 0xc0, !PT ;  /* 0x0000007f00007812 */ /* 0x010fe200078ec0ff */
[----:B------:R-:W-:Y:S03]  /*2de60*/  BAR.SYNC.DEFER_BLOCKING 0x2, 0x80 ;  /* 0x0082000000007b1d */ /* 0x000fe60000010000 */
[----:B------:R-:W-:-:S03]  /*2de70*/  ISETP.NE.AND P0, PT, R0, RZ, PT ;  /* 0x000000ff0000720c */ /* 0x000fc60003f05270 */
[----:B------:R2:W5:Y:S10]  /*2de80*/  LDL R0, [R1+0xc] ;  /* 0x00000c0001007983 */ /* 0x0005740000100800 */
[----:B---3--:R-:W-:-:S05]  /*2de90*/  @!P0 VIADD R3, R3, 0x33480 ;  /* 0x0003348003038836 */ /* 0x008fca0000000000 */
[----:B------:R-:W-:-:S04]  /*2dea0*/  @!P0 PRMT R3, RZ, 0x654, R3 ;  /* 0x00000654ff038816 */ /* 0x000fc80000000003 */
[----:B------:R2:W-:Y:S01]  /*2deb0*/  @!P0 SYNCS.ARRIVE.TRANS64.RED.A1T0 RZ, [R3+URZ], RZ ;  /* 0x000000ff03ff89a7 */ /* 0x0005e2000810043f */
[C---:B------:R-:W-:Y:S01]  /*2dec0*/  ISETP.GT.AND P0, PT, R2.reuse, RZ, PT ;  /* 0x000000ff0200720c */ /* 0x040fe20003f04270 */
[----:B------:R-:W-:-:S12]  /*2ded0*/  VIADD R2, R2, 0xffffffff ;  /* 0xffffffff02027836 */ /* 0x000fd80000000000 */
[----:B--2---:R-:W-:Y:S05]  /*2dee0*/  @P0 BRA `(.L_x_2692) ;  /* 0xffffffe800f40947 */ /* 0x004fea000383ffff */
.L_x_2668:
        /* <DEDUP_REMOVED lines=8> */
[----:B-----5:R-:W3:Y:S08]  /*2df70*/  FLO.U32 R0, UR4 ;  /* 0x0000000400007d00 */ /* 0x020ef000080e0000 */
[----:B------:R-:W2:Y:S01]  /*2df80*/  POPC R2, UR4 ;  /* 0x0000000400027d09 */ /* 0x000ea20008000000 */
[----:B---3--:R-:W-:-:S13]  /*2df90*/  ISETP.EQ.U32.AND P1, PT, R0, R3, PT ;  /* 0x000000030000720c */ /* 0x008fda0003f22070 */
[----:B--2---:R-:W2:Y:S01]  /*2dfa0*/  @P1 ATOMG.E.ADD.STRONG.GPU PT, R5, desc[UR54][R4.64], R2 ;  /* 0x00000002040519a8 */ /* 0x004ea200081ee1f6 */
[----:B------:R-:W3:Y:S02]  /*2dfb0*/  S2R R3, SR_LTMASK ;  /* 0x0000000000037919 */ /* 0x000ee40000003900 */
[----:B---3--:R-:W-:-:S06]  /*2dfc0*/  LOP3.LUT R3, R3, UR4, RZ, 0xc0, !PT ;  /* 0x0000000403037c12 */ /* 0x008fcc000f8ec0ff */
[----:B------:R-:W3:Y:S01]  /*2dfd0*/  POPC R3, R3 ;  /* 0x0000000300037309 */ /* 0x000ee20000000000 */
[----:B--2---:R-:W3:Y:S02]  /*2dfe0*/  SHFL.IDX PT, R0, R5, R0, 0x1f ;  /* 0x00001f0005007589 */ /* 0x004ee400000e0000 */
[----:B---3--:R-:W-:-:S07]  /*2dff0*/  IADD3 R16, R0, UR38, R3 ;  /* 0x0000002600107c10 */ /* 0x008fce000fffe003 */
.L_x_2694:
[----:B------:R-:W-:Y:S05]  /*2e000*/  BSYNC B0 ;  /* 0x0000000000007941 */ /* 0x000fea0003800000 */
.L_x_2693:
[----:B------:R-:W-:-:S06]  /*2e010*/  UISETP.NE.AND UP0, UPT, UR37, 0x3, UPT ;  /* 0x000000032500788c */ /* 0x000fcc000bf05270 */
[----:B------:R-:W-:-:S13]  /*2e020*/  PLOP3.LUT P1, PT, PT, PT, UP0, 0x80, 0x0 ;  /* 0x000000000000781c */ /* 0x000fda0003f2f008 */
[----:B------:R-:W-:Y:S05]  /*2e030*/  @!P1 BRA `(.L_x_2695) ;  /* 0x0000000000049947 */ /* 0x000fea0003800000 */
[----:B------:R-:W-:Y:S01]  /*2e040*/  BPT.TRAP 0x1 ;  /* 0x000000040000795c */ /* 0x000fe20000300000 */
.L_x_2695:
[----:B--2---:R-:W2:Y:S04]  /*2e050*/  LDL R4, [R1+0x14] ;  /* 0x0000140001047983 */ /* 0x004ea80000100800 */
[----:B------:R-:W3:Y:S04]  /*2e060*/  LDL R3, [R1+0x4] ;  /* 0x0000040001037983 */ /* 0x000ee80000100800 */
[----:B------:R-:W3:Y:S01]  /*2e070*/  LDL R2, [R1+0xc] ;  /* 0x00000c0001027983 */ /* 0x000ee20000100800 */
[----:B-----5:R-:W-:Y:S01]  /*2e080*/  IMAD.U32 R0, RZ, RZ, UR39 ;  /* 0x00000027ff007e24 */ /* 0x020fe2000f8e00ff */
[----:B------:R-:W-:Y:S04]  /*2e090*/  BSSY B0, `(.L_x_2696) ;  /* 0x0000007000007945 */ /* 0x000fe80003800000 */
[----:B------:R-:W-:-:S02]  /*2e0a0*/  ISETP.NE.AND P2, PT, R0, 0x3, PT ;  /* 0x000000030000780c */ /* 0x000fc40003f45270 */
[----:B--2---:R-:W-:-:S04]  /*2e0b0*/  LOP3.LUT R0, R4, 0x1, RZ, 0x3c, !PT ;  /* 0x0000000104007812 */ /* 0x004fc800078e3cff */
[----:B------:R-:W-:Y:S01]  /*2e0c0*/  SHF.L.U32 R0, R0, 0x1f, RZ ;  /* 0x0000001f00007819 */ /* 0x000fe200000006ff */
[----:B---3--:R-:W-:-:S04]  /*2e0d0*/  IMAD R3, R2, 0x8, R3 ;  /* 0x0000000802037824 */ /* 0x008fc800078e0203 */
[----:B------:R-:W2:Y:S02]  /*2e0e0*/  SYNCS.PHASECHK.TRANS64.TRYWAIT P1, [R3+URZ+0x33470], R0 ;  /* 0x03347000030075a7 */ /* 0x000ea4000802017f */
[----:B--2---:R-:W-:Y:S05]  /*2e0f0*/  @!P1 BRA `(.L_x_2697) ;  /* 0x0000004800509947 */ /* 0x004fea0003800000 */
.L_x_2846:
[----:B------:R-:W-:Y:S05]  /*2e100*/  BSYNC B0 ;  /* 0x0000000000007941 */ /* 0x000fea0003800000 */
.L_x_2696:
[----:B------:R-:W-:Y:S05]  /*2e110*/  @!P2 BRA `(.L_x_2698) ;  /* 0x000000000004a947 */ /* 0x000fea0003800000 */
[----:B------:R-:W-:Y:S01]  /*2e120*/  BPT.TRAP 0x1 ;  /* 0x000000040000795c */ /* 0x000fe20000300000 */
.L_x_2698:
[----:B--2---:R-:W2:Y:S02]  /*2e130*/  LDL R0, [R1+0x14] ;  /* 0x0000140001007983 */ /* 0x004ea40000100800 */
[----:B--2---:R-:W-:-:S04]  /*2e140*/  SHF.L.U32 R0, R0, 0x1f, RZ ;  /* 0x0000001f00007819 */ /* 0x004fc800000006ff */
[----:B------:R-:W2:Y:S02]  /*2e150*/  SYNCS.PHASECHK.TRANS64.TRYWAIT P1, [R3+URZ+0x33460], R0 ;  /* 0x03346000030075a7 */ /* 0x000ea4000802017f */
[----:B--2---:R-:W-:Y:S05]  /*2e160*/  @!P1 BRA `(.L_x_2699) ;  /* 0x0000004800489947 */ /* 0x004fea0003800000 */
.L_x_2847:
[----:B------:R-:W3:Y:S04]  /*2e170*/  LDL R12, [R1+0xc] ;  /* 0x00000c00010c7983 */ /* 0x000ee80000100800 */
[----:B------:R-:W2:Y:S04]  /*2e180*/  LDL R4, [R1+0x2c] ;  /* 0x00002c0001047983 */ /* 0x000ea80000100800 */
[----:B------:R-:W4:Y:S04]  /*2e190*/  LDL R13, [R1+0x4] ;  /* 0x00000400010d7983 */ /* 0x000f280000100800 */
[----:B------:R-:W5:Y:S01]  /*2e1a0*/  LDL R10, [R1+0x28] ;  /* 0x00002800010a7983 */ /* 0x000f620000100800 */
[----:B------:R-:W-:Y:S05]  /*2e1b0*/  WARPSYNC.ALL ;  /* 0x0000000000007948 */ /* 0x000fea0003800000 */
[----:B---3--:R-:W-:-:S05]  /*2e1c0*/  IMAD R2, R12, 0x7800, RZ ;  /* 0x000078000c027824 */ /* 0x008fca00078e02ff */
[----:B--2---:R-:W-:-:S04]  /*2e1d0*/  LOP3.LUT R0, R2, R4, RZ, 0xfc, !PT ;  /* 0x0000000402007212 */ /* 0x004fc800078efcff */
[----:B----4-:R-:W-:-:S05]  /*2e1e0*/  IADD3 R0, R13, R0, RZ ;  /* 0x000000000d007210 */ /* 0x010fca0007ffe0ff */
[----:B------:R-:W2:Y:S01]  /*2e1f0*/  LDSM.16.MT88.4 R4, [R0+0xf200] ;  /* 0x00f200000004783b */ /* 0x000ea20000004200 */
[----:B-----5:R-:W-:-:S05]  /*2e200*/  LOP3.LUT R2, R2, R10, RZ, 0xfc, !PT ;  /* 0x0000000a02027212 */ /* 0x020fca00078efcff */
[----:B------:R-:W-:Y:S01]  /*2e210*/  IMAD.IADD R2, R13, 0x1, R2 ;  /* 0x000000010d027824 */ /* 0x000fe200078e0202 */
        /* <DEDUP_REMOVED lines=97> */
.L_x_2700:
        /* <DEDUP_REMOVED lines=13> */
.L_x_2643:
        /* <DEDUP_REMOVED lines=9> */
[----:B------:R2:W3:Y:S04]  /*2e990*/  LDS.128 R16, [R0+0x334d0] ;  /* 0x0334d00000107984 */ /* 0x0004e80000000c00 */
[----:B------:R2:W-:Y:S01]  /*2e9a0*/  STL [R1+0x4], R0 ;  /* 0x0000040001007387 */ /* 0x0005e20000100800 */
[----:B------:R-:W-:Y:S06]  /*2e9b0*/  BAR.ARV 0x4, 0x180 ;  /* 0x0106000000007b1d */ /* 0x000fec0000002000 */
[----:B------:R-:W-:Y:S05]  /*2e9c0*/  BRA `(.L_x_2702) ;  /* 0x0000000800d87947 */ /* 0x000fea0003800000 */
.L_x_2701:
[----:B------:R-:W2:Y:S01]  /*2e9d0*/  S2R R0, SR_TID.X ;  /* 0x0000000000007919 */ /* 0x000ea20000002100 */
[----:B------:R-:W-:Y:S01]  /*2e9e0*/  UMOV UR4, 0xffffffff ;  /* 0xffffffff00047882 */ /* 0x000fe20000000000 */
[----:B--2---:R-:W-:-:S04]  /*2e9f0*/  LOP3.LUT R6, R0, 0x1f, RZ, 0xc0, !PT ;  /* 0x0000001f00067812 */ /* 0x004fc800078ec0ff */
[----:B------:R-:W-:Y:S01]  /*2ea00*/  ISETP.NE.AND P0, PT, R6, 0x1f, PT ;  /* 0x0000001f0600780c */ /* 0x000fe20003f05270 */
[----:B------:R-:W-:-:S12]  /*2ea10*/  BRA.DIV UR4, `(.L_x_2703) ;  /* 0x0000004204307947 */ /* 0x000fd8000b800000 */
[----:B------:R-:W-:Y:S01]  /*2ea20*/  IADD3 R0, R19, R6, RZ ;  /* 0x0000000613007210 */ /* 0x000fe20007ffe0ff */
[----:B------:R-:W-:-:S03]  /*2ea30*/  ULDC UR4, c[0x0][0xc3c] ;  /* 0x00030f0000047ab9 */ /* 0x000fc60000000800 */
        /* <DEDUP_REMOVED lines=20> */
[----:B--2---:R-:W-:-:S04]  /*2eb80*/  SEL R4, R4, RZ, P3 ;  /* 0x000000ff04047207 */ /* 0x004fc80001800000 */
[----:B------:R-:W-:-:S05]  /*2eb90*/  IADD3 R3, R3, R4, RZ ;  /* 0x0000000403037210 */ /* 0x000fca0007ffe0ff */
[----:B------:R-:W2:Y:S02]  /*2eba0*/  SHFL.UP PT, R4, R3, 0x8, RZ ;  /* 0x0500000003047989 */ /* 0x000ea400000e00ff */
[----:B--2---:R-:W-:-:S05]  /*2ebb0*/  SEL R4, R4, RZ, P4 ;  /* 0x000000ff04047207 */ /* 0x004fca0002000000 */
[----:B------:R-:W-:-:S05]  /*2ebc0*/  IMAD.IADD R3, R3, 0x1, R4 ;  /* 0x0000000103037824 */ /* 0x000fca00078e0204 */
[----:B------:R-:W2:Y:S02]  /*2ebd0*/  SHFL.UP PT, R4, R3, 0x10, RZ ;  /* 0x0600000003047989 */ /* 0x000ea400000e00ff */
[----:B--2---:R-:W-:-:S05]  /*2ebe0*/  SEL R4, R4, RZ, P5 ;  /* 0x000000ff04047207 */ /* 0x004fca0002800000 */
[----:B------:R-:W-:-:S05]  /*2ebf0*/  IMAD.IADD R3, R3, 0x1, R4 ;  /* 0x0000000103037824 */ /* 0x000fca00078e0204 */
[----:B------:R2:W3:Y:S02]  /*2ec00*/  SHFL.IDX PT, R16, R3, 0x1f, 0x1f ;  /* 0x03e01f0003107f89 */ /* 0x0004e400000e0000 */
.L_x_2857:
[----:B------:R-:W-:Y:S02]  /*2ec10*/  ULDC UR4, c[0x0][0xc38] ;  /* 0x00030e0000047ab9 */ /* 0x000fe40000000800 */
[----:B------:R-:W-:-:S04]  /*2ec20*/  IMAD.U32 R4, RZ, RZ, UR4 ;  /* 0x00000004ff047e24 */ /* 0x000fc8000f8e00ff */
[----:B---3--:R-:W-:-:S04]  /*2ec30*/  IMAD R16, R16, R4, RZ ;  /* 0x0000000410107224 */ /* 0x008fc800078e02ff */
[----:B------:R-:W-:-:S05]  /*2ec40*/  IMAD.IADD R5, R5, 0x1, R16 ;  /* 0x0000000105057824 */ /* 0x000fca00078e0210 */
[----:B------:R-:W-:-:S13]  /*2ec50*/  ISETP.GT.AND P6, PT, R5, R0, PT ;  /* 0x000000000500720c */ /* 0x000fda0003fc4270 */
[----:B------:R-:W-:Y:S05]  /*2ec60*/  @P6 BRA `(.L_x_2704) ;  /* 0x00000000009c6947 */ /* 0x000fea0003800000 */
.L_x_2709:
[----:B------:R-:W3:Y:S01]  /*2ec70*/  LDC R2, c[0x0][0xc3c] ;  /* 0x00030f00ff027b82 */ /* 0x000ee20000000800 */
[----:B------:R-:W-:-:S04]  /*2ec80*/  IADD3 R19, R19, 0x1f, RZ ;  /* 0x0000001f13137810 */ /* 0x000fc80007ffe0ff */
[----:B---3--:R-:W-:-:S13]  /*2ec90*/  ISETP.GE.AND P6, PT, R19, R2, PT ;  /* 0x000000021300720c */ /* 0x008fda0003fc6270 */
[----:B------:R-:W-:Y:S05]  /*2eca0*/  @P6 BRA `(.L_x_2705) ;  /* 0x0000000400d46947 */ /* 0x000fea0003800000 */
        /* <DEDUP_REMOVED lines=10> */
.L_x_2707:
[----:B------:R-:W-:Y:S05]  /*2ed50*/  BSYNC B0 ;  /* 0x0000000000007941 */ /* 0x000fea0003800000 */
.L_x_2706:
        /* <DEDUP_REMOVED lines=18> */
.L_x_2865:
[----:B------:R-:W-:Y:S02]  /*2ee80*/  ULDC UR4, c[0x0][0xc38] ;  /* 0x00030e0000047ab9 */ /* 0x000fe40000000800 */
[----:B------:R-:W-:-:S04]  /*2ee90*/  IMAD.U32 R4, RZ, RZ, UR4 ;  /* 0x00000004ff047e24 */ /* 0x000fc8000f8e00ff */
[----:B---3--:R-:W-:-:S04]  /*2eea0*/  IMAD R16, R16, R4, RZ ;  /* 0x0000000410107224 */ /* 0x008fc800078e02ff */
[----:B------:R-:W-:-:S05]  /*2eeb0*/  IMAD.IADD R5, R16, 0x1, R5 ;  /* 0x0000000110057824 */ /* 0x000fca00078e0205 */
[----:B------:R-:W-:-:S13]  /*2eec0*/  ISETP.GT.AND P6, PT, R5, R0, PT ;  /* 0x000000000500720c */ /* 0x000fda0003fc4270 */
[----:B------:R-:W-:Y:S05]  /*2eed0*/  @!P6 BRA `(.L_x_2709) ;  /* 0xfffffffc0064e947 */ /* 0x000fea000383ffff */
.L_x_2704:
[----:B------:R-:W-:Y:S01]  /*2eee0*/  IADD3 R16, -R16, R5, RZ ;  /* 0x0000000510107210 */ /* 0x000fe20007ffe1ff */
[----:B------:R-:W-:-:S04]  /*2eef0*/  UMOV UR4, 0xffffffff ;  /* 0xffffffff00047882 */ /* 0x000fc80000000000 */
[----:B------:R-:W-:-:S05]  /*2ef00*/  IMAD R5, R3, R4, R16 ;  /* 0x0000000403057224 */ /* 0x000fca00078e0210 */
[----:B------:R-:W-:Y:S01]  /*2ef10*/  ISETP.GT.AND P6, PT, R5, R0, PT ;  /* 0x000000000500720c */ /* 0x000fe20003fc4270 */
[----:B------:R-:W-:-:S12]  /*2ef20*/  BRA.DIV UR4, `(.L_x_2710) ;  /* 0x0000004604007947 */ /* 0x000fd8000b800000 */
[----:B------:R-:W-:-:S04]  /*2ef30*/  VOTE.ANY R6, PT, !P6 ;  /* 0x0000000000067806 */ /* 0x000fc800070e0100 */
[----:B------:R-:W3:Y:S02]  /*2ef40*/  POPC R5, R6 ;  /* 0x0000000600057309 */ /* 0x000ee40000000000 */
[----:B---3--:R3:W4:Y:S02]  /*2ef50*/  SHFL.IDX PT, R17, R2, R5, 0x1f ;  /* 0x00001f0502117589 */ /* 0x00872400000e0000 */
.L_x_2869:
[----:B------:R-:W-:Y:S01]  /*2ef60*/  ISETP.NE.AND P0, PT, R6, RZ, PT ;  /* 0x000000ff0600720c */ /* 0x000fe20003f05270 */
[----:B---3--:R-:W-:-:S12]  /*2ef70*/  IMAD.MOV.U32 R2, RZ, RZ, RZ ;  /* 0x000000ffff027224 */ /* 0x008fd800078e00ff */
[----:B------:R-:W-:Y:S05]  /*2ef80*/  @!P0 BRA `(.L_x_2711) ;  /* 0x0000000000108947 */ /* 0x000fea0003800000 */
[----:B------:R-:W-:Y:S01]  /*2ef90*/  UMOV UR4, 0xffffffff ;  /* 0xffffffff00047882 */ /* 0x000fe20000000000 */
[----:B------:R-:W-:Y:S02]  /*2efa0*/  VIADD R12, R5, 0xffffffff ;  /* 0xffffffff050c7836 */ /* 0x000fe40000000000 */
[----:B------:R-:W-:Y:S05]  /*2efb0*/  BRA.DIV UR4, `(.L_x_2712) ;  /* 0x0000004604247947 */ /* 0x000fea000b800000 */
[----:B------:R3:W0:Y:S02]  /*2efc0*/  SHFL.IDX PT, R2, R3, R12, 0x1f ;  /* 0x00001f0c03027589 */ /* 0x00062400000e0000 */
.L_x_2711:
[----:B------:R-:W5:Y:S01]  /*2efd0*/  LDC.64 R6, c[0x0][0xc90] ;  /* 0x00032400ff067b82 */ /* 0x000f620000000a00 */
[----:B------:R-:W-:-:S04]  /*2efe0*/  IMAD.IADD R19, R5, 0x1, R19 ;  /* 0x0000000105137824 */ /* 0x000fc800078e0213 */
[----:B-----5:R-:W-:-:S06]  /*2eff0*/  IMAD.WIDE R6, R19, 0x4, R6 ;  /* 0x0000000413067825 */ /* 0x020fcc00078e0206 */
[----:B------:R-:W4:Y:S01]  /*2f000*/  LDG.E R6, desc[UR54][R6.64] ;  /* 0x0000003606067981 */ /* 0x000f22000c1e1900 */
[----:B0-----:R-:W-:-:S04]  /*2f010*/  IMAD R16, R2, R4, R16 ;  /* 0x0000000402107224 */ /* 0x001fc800078e0210 */
[----:B------:R-:W-:Y:S02]  /*2f020*/  IMAD.IADD R0, R0, 0x1, -R16 ;  /* 0x0000000100007824 */ /* 0x000fe400078e0a10 */
[----:B----4-:R-:W-:-:S05]  /*2f030*/  IMAD R5, R17, R6, RZ ;  /* 0x0000000611057224 */ /* 0x010fca00078e02ff */
[----:B------:R-:W-:-:S04]  /*2f040*/  IABS R7, R5 ;  /* 0x0000000500077213 */ /* 0x000fc80000000000 */
[----:B--23--:R-:W0:Y:S08]  /*2f050*/  I2F.RP R3, R7 ;  /* 0x0000000700037306 */ /* 0x00ce300000209400 */
[----:B0-----:R-:W0:Y:S02]  /*2f060*/  MUFU.RCP R3, R3 ;  /* 0x0000000300037308 */ /* 0x001e240000001000 */
[----:B0-----:R-:W-:-:S06]  /*2f070*/  VIADD R3, R3, 0xffffffe ;  /* 0x0ffffffe03037836 */ /* 0x001fcc0000000000 */
[----:B------:R-:W0:Y:S02]  /*2f080*/  F2I.FTZ.U32.TRUNC.NTZ R3, R3 ;  /* 0x0000000300037305 */ /* 0x000e24000021f000 */
[----:B0-----:R-:W-:-:S05]  /*2f090*/  IADD3 R2, RZ, -R3, RZ ;  /* 0x80000003ff027210 */ /* 0x001fca0007ffe0ff */
        /* <DEDUP_REMOVED lines=9> */
[----:B------:R-:W-:Y:S01]  /*2f130*/  @!P1 IMAD.IADD R2, R2, 0x1, -R7 ;  /* 0x0000000102029824 */ /* 0x000fe200078e0a07 */
[----:B------:R-:W-:Y:S02]  /*2f140*/  @!P1 IADD3 R8, R8, 0x1, RZ ;  /* 0x0000000108089810 */ /* 0x000fe40007ffe0ff */
        /* <DEDUP_REMOVED lines=16> */
[----:B0-----:R-:W-:-:S06]  /*2f250*/  IADD3 R3, R3, 0xffffffe, RZ ;  /* 0x0ffffffe03037810 */ /* 0x001fcc0007ffe0ff */
        /* <DEDUP_REMOVED lines=11> */
[-C--:B------:R-:W-:Y:S01]  /*2f310*/  @!P1 IADD3 R3, R3, -R6.reuse, RZ ;  /* 0x8000000603039210 */ /* 0x080fe20007ffe0ff */
        /* <DEDUP_REMOVED lines=8> */
[----:B------:R-:W-:Y:S02]  /*2f3a0*/  @!P1 LOP3.LUT R2, RZ, R4, RZ, 0x33, !PT ;  /* 0x00000004ff029212 */ /* 0x000fe400078e33ff */
[----:B------:R-:W-:-:S05]  /*2f3b0*/  IADD3 R4, -R4, RZ, RZ ;  /* 0x000000ff04047210 */ /* 0x000fca0007ffe1ff */
[----:B------:R-:W-:Y:S01]  /*2f3c0*/  IMAD R18, R2, R4, R0 ;  /* 0x0000000402127224 */ /* 0x000fe200078e0200 */
[----:B------:R-:W-:-:S05]  /*2f3d0*/  LOP3.LUT R2, RZ, R2, RZ, 0x33, !PT ;  /* 0x00000002ff027212 */ /* 0x000fca00078e33ff */
[----:B------:R-:W-:Y:S01]  /*2f3e0*/  IMAD.IADD R17, R17, 0x1, R2 ;  /* 0x0000000111117824 */ /* 0x000fe200078e0202 */
[----:B------:R-:W-:Y:S06]  /*2f3f0*/  BRA `(.L_x_2713) ;  /* 0x00000000001c7947 */ /* 0x000fec0003800000 */
.L_x_2705:
[----:B------:R-:W-:Y:S01]  /*2f400*/  UMOV UR4, URZ ;  /* 0x0000003f00047c82 */ /* 0x000fe20008000000 */
[----:B------:R-:W-:Y:S01]  /*2f410*/  UMOV UR5, URZ ;  /* 0x0000003f00057c82 */ /* 0x000fe20008000000 */
[----:B------:R-:W-:Y:S01]  /*2f420*/  ULDC UR6, c[0x0][0xc3c] ;  /* 0x00030f0000067ab9 */ /* 0x000fe20000000800 */
[----:B------:R-:W-:Y:S01]  /*2f430*/  IMAD.MOV.U32 R16, RZ, RZ, R0 ;  /* 0x000000ffff107224 */ /* 0x000fe200078e0000 */
[----:B------:R-:W-:Y:S01]  /*2f440*/  MOV R19, UR6 ;  /* 0x0000000600137c02 */ /* 0x000fe20008000f00 */
[----:B------:R-:W-:Y:S02]  /*2f450*/  IMAD.U32 R17, RZ, RZ, UR4 ;  /* 0x00000004ff117e24 */ /* 0x000fe4000f8e00ff */
[----:B------:R-:W-:-:S07]  /*2f460*/  IMAD.U32 R18, RZ, RZ, UR5 ;  /* 0x00000005ff127e24 */ /* 0x000fce000f8e00ff */
.L_x_2713:
[----:B--2---:R4:W2:Y:S01]  /*2f470*/  LDL R3, [R1+0x4] ;  /* 0x0000040001037983 */ /* 0x0048a20000100800 */
[----:B------:R-:W3:Y:S01]  /*2f480*/  S2R R0, SR_TID.X ;  /* 0x0000000000007919 */ /* 0x000ee20000002100 */
[----:B------:R-:W-:Y:S05]  /*2f490*/  WARPSYNC.ALL ;  /* 0x0000000000007948 */ /* 0x000fea0003800000 */
[----:B---3--:R-:W-:Y:S01]  /*2f4a0*/  LOP3.LUT R0, R0, 0x1f, RZ, 0xc0, !PT ;  /* 0x0000001f00007812 */ /* 0x008fe200078ec0ff */
[----:B------:R-:W-:Y:S03]  /*2f4b0*/  BAR.SYNC.DEFER_BLOCKING 0x4, 0x180 ;  /* 0x0106000000007b1d */ /* 0x000fe60000010000 */
[----:B------:R-:W-:-:S13]  /*2f4c0*/  ISETP.NE.AND P0, PT, R0, RZ, PT ;  /* 0x000000ff0000720c */ /* 0x000fda0003f05270 */
[----:B------:R-:W2:Y:S01]  /*2f4d0*/  @!P0 S2R R0, SR_CgaCtaId ;  /* 0x0000000000008919 */ /* 0x000ea20000008800 */
[----:B------:R-:W-:-:S04]  /*2f4e0*/  @!P0 MOV R2, 0x400 ;  /* 0x0000040000028802 */ /* 0x000fc80000000f00 */
[----:B--2---:R-:W-:-:S05]  /*2f4f0*/  @!P0 LEA R3, R0, R2, 0x18 ;  /* 0x0000000200038211 */ /* 0x004fca00078ec0ff */
[----:B------:R4:W-:Y:S04]  /*2f500*/  @!P0 STS.128 [R3+0x334d0], R16 ;  /* 0x0334d01003008388 */ /* 0x0009e80000000c00 */
[----:B------:R4:W-:Y:S01]  /*2f510*/  @!P0 STL [R1+0x4], R3 ;  /* 0x0000040301008387 */ /* 0x0009e20000100800 */
[----:B------:R-:W-:Y:S06]  /*2f520*/  BAR.ARV 0x5, 0x180 ;  /* 0x0146000000007b1d */ /* 0x000fec0000002000 */
.L_x_2702:
[----:B------:R-:W-:Y:S02]  /*2f530*/  ULDC UR4, c[0x0][0xc3c] ;  /* 0x00030f0000047ab9 */ /* 0x000fe40000000800 */
[----:B---3--:R-:W-:-:S13]  /*2f540*/  ISETP.GE.AND P0, PT, R19, UR4, PT ;  /* 0x0000000413007c0c */ /* 0x008fda000bf06270 */
[----:B------:R-:W-:Y:S05]  /*2f550*/  @!P0 BRA `(.L_x_2714) ;  /* 0xffffff9800f08947 */ /* 0x000fea000383ffff */
[----:B------:R-:W-:Y:S05]  /*2f560*/  BSYNC B7 ;  /* 0x0000000000077941 */ /* 0x000fea0003800000 */
.L_x_2598:
[----:B--2---:R-:W2:Y:S01]  /*2f570*/  LDL.LU R0, [R1+0x54] ;  /* 0x0000540001007983 */ /* 0x004ea20000300800 */
[----:B------:R-:W-:Y:S01]  /*2f580*/  BSSY B0, `(.L_x_2715) ;  /* 0x000000b000007945 */ /* 0x000fe20003800000 */
[----:B------:R-:W3:Y:S01]  /*2f590*/  S2R R5, SR_CgaCtaId ;  /* 0x0000000000057919 */ /* 0x000ee20000008800 */
[----:B--2---:R-:W-:-:S05]  /*2f5a0*/  VIADD R0, R0, 0x1 ;  /* 0x0000000100007836 */ /* 0x004fca0000000000 */
[----:B0-----:R-:W-:-:S04]  /*2f5b0*/  LEA.HI R2, R0, R0, RZ, 0x1 ;  /* 0x0000000000027211 */ /* 0x001fc800078f08ff */
[----:B----4-:R-:W-:-:S05]  /*2f5c0*/  LOP3.LUT R3, R2, 0xfffffffe, RZ, 0xc0, !PT ;  /* 0xfffffffe02037812 */ /* 0x010fca00078ec0ff */
[----:B------:R-:W-:Y:S01]  /*2f5d0*/  IMAD.IADD R3, R0, 0x1, -R3 ;  /* 0x0000000100037824 */ /* 0x000fe200078e0a03 */
[----:B------:R-:W-:-:S04]  /*2f5e0*/  MOV R0, 0x400 ;  /* 0x0000040000007802 */ /* 0x000fc80000000f00 */
[----:B---3--:R-:W-:Y:S02]  /*2f5f0*/  LEA R0, R5, R0, 0x18 ;  /* 0x0000000005007211 */ /* 0x008fe400078ec0ff */
[----:B------:R-:W-:-:S04]  /*2f600*/  SHF.L.U32 R3, R3, 0x1f, RZ ;  /* 0x0000001f03037819 */ /* 0x000fc800000006ff */
[----:B------:R-:W0:Y:S02]  /*2f610*/  SYNCS.PHASECHK.TRANS64.TRYWAIT P0, [R0+URZ+0x33420], R3 ;  /* 0x03342003000075a7 */ /* 0x000e24000800017f */
[----:B0-----:R-:W-:Y:S05]  /*2f620*/  @!P0 BRA `(.L_x_2716) ;  /* 0x0000003c00b08947 */ /* 0x001fea0003800000 */
.L_x_2872:
[----:B------:R-:W-:Y:S05]  /*2f630*/  BSYNC B0 ;  /* 0x0000000000007941 */ /* 0x000fea0003800000 */
.L_x_2715:
[----:B------:R-:W-:-:S03]  /*2f640*/  UMOV UR4, 0xffffffff ;  /* 0xffffffff00047882 */ /* 0x000fc60000000000 */
[----:B------:R-:W-:Y:S05]  /*2f650*/  BRA.DIV UR4, `(.L_x_2717) ;  /* 0x0000003e04b87947 */ /* 0x000fea000b800000 */
[----:B------:R-:W2:Y:S02]  /*2f660*/  S2R R2, SR_TID.X ;  /* 0x0000000000027919 */ /* 0x000ea40000002100 */
[----:B--2---:R-:W-:-:S04]  /*2f670*/  SHF.R.U32.HI R2, RZ, 0x5, R2 ;  /* 0x00000005ff027819 */ /* 0x004fc80000011602 */
[----:B------:R-:W-:-:S05]  /*2f680*/  LOP3.LUT R2, R2, 0x3, RZ, 0xc0, !PT ;  /* 0x0000000302027812 */ /* 0x000fca00078ec0ff */
[----:B------:R2:W3:Y:S02]  /*2f690*/  SHFL.IDX PT, R14, R2, RZ, 0x1f ;  /* 0x00001fff020e7589 */ /* 0x0004e400000e0000 */
.L_x_2875:
[----:B---3--:R-:W-:-:S13]  /*2f6a0*/  ISETP.NE.AND P0, PT, R14, RZ, PT ;  /* 0x000000ff0e00720c */ /* 0x008fda0003f05270 */
[----:B------:R-:W-:Y:S05]  /*2f6b0*/  @P0 BRA `(.L_x_2385) ;  /* 0x0000000000b00947 */ /* 0x000fea0003800000 */
[----:B------:R-:W-:-:S03]  /*2f6c0*/  UMOV UR4, 0xffffffff ;  /* 0xffffffff00047882 */ /* 0x000fc60000000000 */
[----:B------:R-:W-:Y:S05]  /*2f6d0*/  BRA.DIV UR4, `(.L_x_2718) ;  /* 0x0000003e04cc7947 */ /* 0x000fea000b800000 */
[----:B------:R-:W-:-:S13]  /*2f6e0*/  ELECT P6, URZ, PT ;  /* 0x00000000003f782f */ /* 0x000fda00038c0000 */
.L_x_2878:
[----:B------:R-:W-:Y:S05]  /*2f6f0*/  @!P6 BRA `(.L_x_2385) ;  /* 0x0000000000a0e947 */ /* 0x000fea0003800000 */
[----:B------:R-:W-:-:S06]  /*2f700*/  ULOP3.LUT UR4, UR36, 0x2, URZ, 0xfc, !UPT ;  /* 0x0000000224047892 */ /* 0x000fcc000f8efc3f */
[----:B--2---:R-:W-:-:S05]  /*2f710*/  IMAD.U32 R2, RZ, RZ, UR4 ;  /* 0x00000004ff027e24 */ /* 0x004fca000f8e00ff */
[----:B------:R-:W-:-:S13]  /*2f720*/  ISETP.NE.AND P0, PT, R2, 0x3, PT ;  /* 0x000000030200780c */ /* 0x000fda0003f05270 */
[----:B------:R-:W-:Y:S05]  /*2f730*/  @!P0 BRA `(.L_x_2719) ;  /* 0x0000000000048947 */ /* 0x000fea0003800000 */
[----:B------:R-:W-:Y:S01]  /*2f740*/  BPT.TRAP 0x1 ;  /* 0x000000040000795c */ /* 0x000fe20000300000 */
.L_x_2719:
[----:B0-----:R-:W2:Y:S04]  /*2f750*/  LDL R3, [R1+0xc] ;  /* 0x00000c0001037983 */ /* 0x001ea80000100800 */
[----:B------:R-:W3:Y:S01]  /*2f760*/  LDL.LU R7, [R1+0x14] ;  /* 0x0000140001077983 */ /* 0x000ee20000300800 */
[----:B------:R-:W-:-:S05]  /*2f770*/  VIADD R2, R0, 0x33440 ;  /* 0x0003344000027836 */ /* 0x000fca0000000000 */
[C---:B--2---:R-:W-:Y:S01]  /*2f780*/  LEA R6, R3.reuse, R2, 0x3 ;  /* 0x0000000203067211 */ /* 0x044fe200078e18ff */
        /* <DEDUP_REMOVED lines=10> */
.L_x_2879:
[----:B------:R-:W2:Y:S02]  /*2f830*/  SYNCS.PHASECHK.TRANS64.TRYWAIT P1, [R7+URZ], R2 ;  /* 0x00000002070075a7 */ /* 0x000ea4000802017f */
[----:B--2---:R-:W-:Y:S05]  /*2f840*/  @!P1 BRA `(.L_x_2721) ;  /* 0x0000003c00a49947 */ /* 0x004fea0003800000 */
.L_x_2880:
[----:B------:R-:W-:Y:S05]  /*2f850*/  @!P0 BRA `(.L_x_2722) ;  /* 0x0000000000048947 */ /* 0x000fea0003800000 */
[----:B------:R-:W-:Y:S01]  /*2f860*/  BPT.TRAP 0x1 ;  /* 0x000000040000795c */ /* 0x000fe20000300000 */
.L_x_2722:
[----:B------:R-:W3:Y:S02]  /*2f870*/  LDL.LU R4, [R1+0xc] ;  /* 0x00000c0001047983 */ /* 0x000ee40000300800 */
[----:B---3--:R-:W-:-:S04]  /*2f880*/  IMAD R4, R4, 0x8, R0 ;  /* 0x0000000804047824 */ /* 0x008fc800078e0200 */
[----:B------:R-:W3:Y:S02]  /*2f890*/  SYNCS.PHASECHK.TRANS64.TRYWAIT P1, [R4+URZ+0x33460], R5 ;  /* 0x03346005040075a7 */ /* 0x000ee4000802017f */
[----:B---3--:R-:W-:Y:S05]  /*2f8a0*/  @!P1 BRA `(.L_x_2723) ;  /* 0x0000003c00a09947 */ /* 0x008fea0003800000 */
.L_x_2881:
[----:B------:R-:W-:Y:S05]  /*2f8b0*/  @!P0 BRA `(.L_x_2724) ;  /* 0x0000000000048947 */ /* 0x000fea0003800000 */
[----:B------:R-:W-:Y:S01]  /*2f8c0*/  BPT.TRAP 0x1 ;  /* 0x000000040000795c */ /* 0x000fe20000300000 */
.L_x_2724:
[----:B------:R-:W-:-:S04]  /*2f8d0*/  IMAD R3, R3, 0x8, R0 ;  /* 0x0000000803037824 */ /* 0x000fc800078e0200 */
[----:B------:R-:W4:Y:S02]  /*2f8e0*/  SYNCS.PHASECHK.TRANS64.TRYWAIT P1, [R3+URZ+0x33460], R2 ;  /* 0x03346002030075a7 */ /* 0x000f24000802017f */
[----:B----4-:R-:W-:Y:S05]  /*2f8f0*/  @!P1 BRA `(.L_x_2725) ;  /* 0x0000003c00a09947 */ /* 0x010fea0003800000 */
.L_x_2882:
[----:B------:R-:W-:Y:S05]  /*2f900*/  @!P0 BRA `(.L_x_2726) ;  /* 0x0000000000048947 */ /* 0x000fea0003800000 */
[----:B------:R-:W-:Y:S01]  /*2f910*/  BPT.TRAP 0x1 ;  /* 0x000000040000795c */ /* 0x000fe20000300000 */
.L_x_2726:
[----:B------:R-:W5:Y:S02]  /*2f920*/  SYNCS.PHASECHK.TRANS64.TRYWAIT P0, [R4+URZ+0x33480], R5 ;  /* 0x03348005040075a7 */ /* 0x000f64000800017f */
[----:B-----5:R-:W-:Y:S05]  /*2f930*/  @!P0 BRA `(.L_x_2727) ;  /* 0x0000003c00a48947 */ /* 0x020fea0003800000 */
.L_x_2728:
[----:B------:R0:W0:Y:S02]  /*2f940*/  SYNCS.PHASECHK.TRANS64.TRYWAIT P0, [R3+URZ+0x33480], R2 ;  /* 0x03348002030075a7 */ /* 0x000024000800017f */
[----:B0-----:R-:W-:Y:S05]  /*2f950*/  @!P0 NANOSLEEP.SYNCS 0x989680 ;  /* 0x009896800000895d */ /* 0x001fea0003900000 */
[----:B------:R-:W0:Y:S02]  /*2f960*/  @!P0 SYNCS.PHASECHK.TRANS64 P0, [R3+URZ+0x33480], R2 ;  /* 0x03348002030085a7 */ /* 0x000e24000800007f */
[----:B0-----:R-:W-:Y:S05]  /*2f970*/  @!P0 BRA `(.L_x_2728) ;  /* 0xfffffffc00f08947 */ /* 0x001fea000383ffff */
.L_x_2385:
[----:B------:R-:W-:Y:S05]  /*2f980*/  BSYNC B8 ;  /* 0x0000000000087941 */ /* 0x000fea0003800000 */
.L_x_2382:
[----:B------:R-:W-:Y:S05]  /*2f990*/  EXIT ;  /* 0x000000000000794d */ /* 0x000fea0003800000 */
.L_x_2403:
[----:B-1----:R1:W2:Y:S02]  /*2f9a0*/  SYNCS.PHASECHK.TRANS64.TRYWAIT P5, [R101+URZ+0x33490], R102 ;  /* 0x03349066650075a7 */ /* 0x0022a400080a017f */
[----:B--2---:R-:W-:Y:S05]  /*2f9b0*/  @!P5 NANOSLEEP.SYNCS 0x989680 ;  /* 0x009896800000d95d */ /* 0x004fea0003900000 */
[----:B------:R-:W2:Y:S02]  /*2f9c0*/  @!P5 SYNCS.PHASECHK.TRANS64 P5, [R101+URZ+0x33490], R102 ;  /* 0x033490666500d5a7 */ /* 0x000ea400080a007f */
[----:B--2---:R-:W-:Y:S05]  /*2f9d0*/  @!P5 BRA `(.L_x_2403) ;  /* 0xfffffffc00f0d947 */ /* 0x004fea000383ffff */
[----:B------:R-:W-:Y:S05]  /*2f9e0*/  BRA `(.L_x_2729) ;  /* 0xfffffd3c00007947 */ /* 0x000fea000383ffff */
.L_x_2457:
[----:B--2---:R2:W4:Y:S02]  /*2f9f0*/  SYNCS.PHASECHK.TRANS64.TRYWAIT P5, [R101+URZ+0x33490], R102 ;  /* 0x03349066650075a7 */ /* 0x00452400080a017f */
[----:B----4-:R-:W-:Y:S05]  /*2fa00*/  @!P5 NANOSLEEP.SYNCS 0x989680 ;  /* 0x009896800000d95d */ /* 0x010fea0003900000 */
[----:B------:R-:W4:Y:S02]  /*2fa10*/  @!P5 SYNCS.PHASECHK.TRANS64 P5, [R101+URZ+0x33490], R102 ;  /* 0x033490666500d5a7 */ /* 0x000f2400080a007f */
[----:B----4-:R-:W-:Y:S05]  /*2fa20*/  @!P5 BRA `(.L_x_2457) ;  /* 0xfffffffc00f0d947 */ /* 0x010fea000383ffff */
[----:B------:R-:W-:Y:S05]  /*2fa30*/  BRA `(.L_x_2730) ;  /* 0xfffffd98004c7947 */ /* 0x000fea000383ffff */
.L_x_2482:
[----:B0-----:R0:W1:Y:S02]  /*2fa40*/  SYNCS.PHASECHK.TRANS64.TRYWAIT P3, [R101+URZ+0x33490], R102 ;  /* 0x03349066650075a7 */ /* 0x001064000806017f */
[----:B-1----:R-:W-:Y:S05]  /*2fa50*/  @!P3 NANOSLEEP.SYNCS 0x989680 ;  /* 0x009896800000b95d */ /* 0x002fea0003900000 */
[----:B------:R-:W1:Y:S02]  /*2fa60*/  @!P3 SYNCS.PHASECHK.TRANS64 P3, [R101+URZ+0x33490], R102 ;  /* 0x033490666500b5a7 */ /* 0x000e64000806007f */
[----:B-1----:R-:W-:Y:S05]  /*2fa70*/  @!P3 BRA `(.L_x_2482) ;  /* 0xfffffffc00f0b947 */ /* 0x002fea000383ffff */
[----:B------:R-:W-:Y:S05]  /*2fa80*/  BRA `(.L_x_2731) ;  /* 0xfffffdf800007947 */ /* 0x000fea000383ffff */
.L_x_2488:
[----:B-1----:R1:W2:Y:S02]  /*2fa90*/  SYNCS.PHASECHK.TRANS64.TRYWAIT P2, [R101+URZ+0x334b0], R102 ;  /* 0x0334b066650075a7 */ /* 0x0022a4000804017f */
[----:B--2---:R-:W-:Y:S05]  /*2faa0*/  @!P2 NANOSLEEP.SYNCS 0x989680 ;  /* 0x009896800000a95d */ /* 0x004fea0003900000 */
[----:B------:R-:W2:Y:S02]  /*2fab0*/  @!P2 SYNCS.PHASECHK.TRANS64 P2, [R101+URZ+0x334b0], R102 ;  /* 0x0334b0666500a5a7 */ /* 0x000ea4000804007f */
[----:B--2---:R-:W-:Y:S05]  /*2fac0*/  @!P2 BRA `(.L_x_2488) ;  /* 0xfffffffc00f0a947 */ /* 0x004fea000383ffff */
[----:B------:R-:W-:Y:S05]  /*2fad0*/  BRA `(.L_x_2732) ;  /* 0xfffffdfc00047947 */ /* 0x000fea000383ffff */
.L_x_2496:
[----:B------:R-:W0:Y:S01]  /*2fae0*/  S2R R0, SR_TID.X ;  /* 0x0000000000007919 */ /* 0x000e220000002100 */
[----:B------:R-:W-:Y:S01]  /*2faf0*/  BSSY B0, `(.L_x_2733) ;  /* 0x000000c000007945 */ /* 0x000fe20003800000 */
[----:B------:R-:W-:Y:S02]  /*2fb00*/  IMAD.MOV.U32 R12, RZ, RZ, RZ ;  /* 0x000000ffff0c7224 */ /* 0x000fe400078e00ff */
[----:B------:R-:W-:Y:S02]  /*2fb10*/  IMAD.MOV.U32 R11, RZ, RZ, 0x1f ;  /* 0x0000001fff0b7424 */ /* 0x000fe400078e00ff */
[----:B------:R-:W-:Y:S01]  /*2fb20*/  IMAD.MOV.U32 R15, RZ, RZ, -0x1 ;  /* 0xffffffffff0f7424 */ /* 0x000fe200078e00ff */
        /* <DEDUP_REMOVED lines=8> */
.L_x_2734:
[----:B------:R-:W-:Y:S05]  /*2fbb0*/  BSYNC B0 ;  /* 0x0000000000007941 */ /* 0x000fea0003800000 */
.L_x_2733:
[----:B------:R-:W-:Y:S01]  /*2fbc0*/  MOV R229, R14 ;  /* 0x0000000e00e57202 */ /* 0x000fe20000000f00 */
[----:B------:R-:W-:Y:S06]  /*2fbd0*/  BRA `(.L_x_2735) ;  /* 0xfffffe0400647947 */ /* 0x000fec000383ffff */
.L_x_2506:
[----:B------:R-:W-:Y:S01]  /*2fbe0*/  BSSY B1, `(.L_x_2736) ;  /* 0x0000007000017945 */ /* 0x000fe20003800000 */
[----:B------:R-:W-:Y:S02]  /*2fbf0*/  IMAD.MOV.U32 R12, RZ, RZ, RZ ;  /* 0x000000ffff0c7224 */ /* 0x000fe400078e00ff */
[----:B------:R-:W-:Y:S02]  /*2fc00*/  IMAD.MOV.U32 R11, RZ, RZ, 0x1e1f ;  /* 0x00001e1fff0b7424 */ /* 0x000fe400078e00ff */
[----:B------:R-:W-:-:S07]  /*2fc10*/  IMAD.MOV.U32 R15, RZ, RZ, -0x1 ;  /* 0xffffffffff0f7424 */ /* 0x000fce00078e00ff */
[----:B------:R-:W-:Y:S05]  /*2fc20*/  WARPSYNC.COLLECTIVE R15, `(.L_x_2737) ;  /* 0x000000000f087348 */ /* 0x000fea0003c00000 */
[----:B------:R0:W1:Y:S02]  /*2fc30*/  SHFL.IDX P6, R14, R13, R12, R11 ;  /* 0x0000000c0d0e7389 */ /* 0x00006400000c000b */
[----:B01----:R-:W-:Y:S01]  /*2fc40*/  ENDCOLLECTIVE ;  /* 0x000000000000791b */ /* 0x003fe20003800000 */
.L_x_2737:
[----:B------:R-:W-:Y:S05]  /*2fc50*/  BSYNC B1 ;  /* 0x0000000000017941 */ /* 0x000fea0003800000 */
.L_x_2736:
        /* <DEDUP_REMOVED lines=8> */
.L_x_2738:
[----:B------:R-:W-:Y:S01]  /*2fce0*/  MOV R13, R4 ;  /* 0x00000004000d7202 */ /* 0x000fe20000000f00 */
[----:B------:R-:W-:-:S07]  /*2fcf0*/  IMAD.MOV.U32 R3, RZ, RZ, R14 ;  /* 0x000000ffff037224 */ /* 0x000fce00078e000e */
[----:B------:R-:W-:Y:S05]  /*2fd00*/  WARPSYNC.COLLECTIVE R15, `(.L_x_2739) ;  /* 0x000000000f087348 */ /* 0x000fea0003c00000 */
[----:B------:R0:W1:Y:S02]  /*2fd10*/  SHFL.IDX P6, R14, R13, R12, R11 ;  /* 0x0000000c0d0e7389 */ /* 0x00006400000c000b */
[----:B01----:R-:W-:Y:S01]  /*2fd20*/  ENDCOLLECTIVE ;  /* 0x000000000000791b */ /* 0x003fe20003800000 */
.L_x_2739:
[----:B------:R-:W-:Y:S02]  /*2fd30*/  IMAD.MOV.U32 R13, RZ, RZ, R5 ;  /* 0x000000ffff0d7224 */ /* 0x000fe400078e0005 */
[----:B------:R-:W-:-:S07]  /*2fd40*/  IMAD.MOV.U32 R4, RZ, RZ, R14 ;  /* 0x000000ffff047224 */ /* 0x000fce00078e000e */
[----:B------:R-:W-:Y:S05]  /*2fd50*/  WARPSYNC.COLLECTIVE R15, `(.L_x_2740) ;  /* 0x000000000f087348 */ /* 0x000fea0003c00000 */
[----:B------:R0:W1:Y:S02]  /*2fd60*/  SHFL.IDX P6, R14, R13, R12, R11 ;  /* 0x0000000c0d0e7389 */ /* 0x00006400000c000b */
[----:B01----:R-:W-:Y:S01]  /*2fd70*/  ENDCOLLECTIVE ;  /* 0x000000000000791b */ /* 0x003fe20003800000 */
.L_x_2740:
[----:B------:R-:W-:Y:S05]  /*2fd80*/  BRA `(.L_x_2741) ;  /* 0xfffffe0c005c7947 */ /* 0x000fea000383ffff */
.L_x_2510:
[----:B--2---:R2:W0:Y:S02]  /*2fd90*/  SYNCS.PHASECHK.TRANS64.TRYWAIT P0, [R16+URZ+0x33400], R5 ;  /* 0x03340005100075a7 */ /* 0x004424000800017f */
[----:B0-----:R-:W-:Y:S05]  /*2fda0*/  @!P0 NANOSLEEP.SYNCS 0x989680 ;  /* 0x009896800000895d */ /* 0x001fea0003900000 */
[----:B------:R-:W0:Y:S02]  /*2fdb0*/  @!P0 SYNCS.PHASECHK.TRANS64 P0, [R16+URZ+0x33400], R5 ;  /* 0x03340005100085a7 */ /* 0x000e24000800007f */
[----:B0-----:R-:W-:Y:S05]  /*2fdc0*/  @!P0 BRA `(.L_x_2510) ;  /* 0xfffffffc00f08947 */ /* 0x001fea000383ffff */
[----:B------:R-:W-:Y:S05]  /*2fdd0*/  BRA `(.L_x_2742) ;  /* 0xfffffe1000a87947 */ /* 0x000fea000383ffff */
.L_x_2522:
[----:B------:R-:W-:Y:S01]  /*2fde0*/  BSSY B1, `(.L_x_2743) ;  /* 0x0000007000017945 */ /* 0x000fe20003800000 */
[----:B------:R-:W-:Y:S01]  /*2fdf0*/  IMAD.MOV.U32 R12, RZ, RZ, RZ ;  /* 0x000000ffff0c7224 */ /* 0x000fe200078e00ff */
[----:B------:R-:W-:Y:S01]  /*2fe00*/  MOV R15, 0xffffffff ;  /* 0xffffffff000f7802 */ /* 0x000fe20000000f00 */
[----:B------:R-:W-:-:S07]  /*2fe10*/  IMAD.MOV.U32 R11, RZ, RZ, 0x1e1f ;  /* 0x00001e1fff0b7424 */ /* 0x000fce00078e00ff */
[----:B------:R-:W-:Y:S05]  /*2fe20*/  WARPSYNC.COLLECTIVE R15, `(.L_x_2744) ;  /* 0x000000000f087348 */ /* 0x000fea0003c00000 */
[----:B------:R0:W1:Y:S02]  /*2fe30*/  SHFL.IDX P6, R14, R13, R12, R11 ;  /* 0x0000000c0d0e7389 */ /* 0x00006400000c000b */
[----:B01----:R-:W-:Y:S01]  /*2fe40*/  ENDCOLLECTIVE ;  /* 0x000000000000791b */ /* 0x003fe20003800000 */
.L_x_2744:
[----:B------:R-:W-:Y:S05]  /*2fe50*/  BSYNC B1 ;  /* 0x0000000000017941 */ /* 0x000fea0003800000 */
.L_x_2743:
[----:B------:R-:W-:Y:S01]  /*2fe60*/  IMAD.MOV.U32 R13, RZ, RZ, R3 ;  /* 0x000000ffff0d7224 */ /* 0x000fe200078e0003 */
[----:B------:R-:W-:Y:S01]  /*2fe70*/  MOV R15, 0xffffffff ;  /* 0xffffffff000f7802 */ /* 0x000fe20000000f00 */
[----:B------:R-:W-:Y:S02]  /*2fe80*/  IMAD.MOV.U32 R12, RZ, RZ, RZ ;  /* 0x000000ffff0c7224 */ /* 0x000fe400078e00ff */
[----:B------:R-:W-:Y:S02]  /*2fe90*/  IMAD.MOV.U32 R11, RZ, RZ, 0x1e1f ;  /* 0x00001e1fff0b7424 */ /* 0x000fe400078e00ff */
[----:B------:R-:W-:-:S07]  /*2fea0*/  IMAD.MOV.U32 R0, RZ, RZ, R14 ;  /* 0x000000ffff007224 */ /* 0x000fce00078e000e */
[----:B------:R-:W-:Y:S05]  /*2feb0*/  WARPSYNC.COLLECTIVE R15, `(.L_x_2745) ;  /* 0x000000000f087348 */ /* 0x000fea0003c00000 */
[----:B------:R0:W1:Y:S02]  /*2fec0*/  SHFL.IDX P6, R14, R13, R12, R11 ;  /* 0x0000000c0d0e7389 */ /* 0x00006400000c000b */
[----:B01----:R-:W-:Y:S01]  /*2fed0*/  ENDCOLLECTIVE ;  /* 0x000000000000791b */ /* 0x003fe20003800000 */
.L_x_2745:
[----:B------:R-:W-:Y:S02]  /*2fee0*/  IMAD.MOV.U32 R13, RZ, RZ, R20 ;  /* 0x000000ffff0d7224 */ /* 0x000fe400078e0014 */
[----:B------:R-:W-:-:S07]  /*2fef0*/  IMAD.MOV.U32 R3, RZ, RZ, R14 ;  /* 0x000000ffff037224 */ /* 0x000fce00078e000e */
[----:B------:R-:W-:Y:S05]  /*2ff00*/  WARPSYNC.COLLECTIVE R15, `(.L_x_2746) ;  /* 0x000000000f087348 */ /* 0x000fea0003c00000 */
[----:B------:R0:W1:Y:S02]  /*2ff10*/  SHFL.IDX P6, R14, R13, R12, R11 ;  /* 0x0000000c0d0e7389 */ /* 0x00006400000c000b */
[----:B01----:R-:W-:Y:S01]  /*2ff20*/  ENDCOLLECTIVE ;  /* 0x000000000000791b */ /* 0x003fe20003800000 */
.L_x_2746:
[----:B------:R-:W-:Y:S02]  /*2ff30*/  IMAD.MOV.U32 R13, RZ, RZ, R21 ;  /* 0x000000ffff0d7224 */ /* 0x000fe400078e0015 */
[----:B------:R-:W-:-:S07]  /*2ff40*/  IMAD.MOV.U32 R20, RZ, RZ, R14 ;  /* 0x000000ffff147224 */ /* 0x000fce00078e000e */
[----:B------:R-:W-:Y:S05]  /*2ff50*/  WARPSYNC.COLLECTIVE R15, `(.L_x_2747) ;  /* 0x000000000f087348 */ /* 0x000fea0003c00000 */
[----:B------:R0:W1:Y:S02]  /*2ff60*/  SHFL.IDX P6, R14, R13, R12, R11 ;  /* 0x0000000c0d0e7389 */ /* 0x00006400000c000b */
[----:B01----:R-:W-:Y:S01]  /*2ff70*/  ENDCOLLECTIVE ;  /* 0x000000000000791b */ /* 0x003fe20003800000 */
.L_x_2747:
[----:B------:R-:W-:Y:S01]  /*2ff80*/  MOV R21, R14 ;  /* 0x0000000e00157202 */ /* 0x000fe20000000f00 */
[----:B------:R-:W-:Y:S06]  /*2ff90*/  BRA `(.L_x_2748) ;  /* 0xfffffe4000787947 */ /* 0x000fec000383ffff */
.L_x_2526:
[----:B--2---:R2:W4:Y:S02]  /*2ffa0*/  SYNCS.PHASECHK.TRANS64.TRYWAIT P0, [R16+URZ+0x33400], R21 ;  /* 0x03340015100075a7 */ /* 0x004524000800017f */
[----:B----4-:R-:W-:Y:S05]  /*2ffb0*/  @!P0 NANOSLEEP.SYNCS 0x989680 ;  /* 0x009896800000895d */ /* 0x010fea0003900000 */
[----:B------:R-:W4:Y:S02]  /*2ffc0*/  @!P0 SYNCS.PHASECHK.TRANS64 P0, [R16+URZ+0x33400], R21 ;  /* 0x03340015100085a7 */ /* 0x000f24000800007f */
[----:B----4-:R-:W-:Y:S05]  /*2ffd0*/  @!P0 BRA `(.L_x_2526) ;  /* 0xfffffffc00f08947 */ /* 0x010fea000383ffff */
[----:B------:R-:W-:Y:S05]  /*2ffe0*/  BRA `(.L_x_2749) ;  /* 0xfffffe44007c7947 */ /* 0x000fea000383ffff */
.L_x_2534:
[----:B-1----:R1:W2:Y:S02]  /*2fff0*/  SYNCS.PHASECHK.TRANS64.TRYWAIT P0, [R0+URZ+0x33430], R3 ;  /* 0x03343003000075a7 */ /* 0x0022a4000800017f */
[----:B--2---:R-:W-:Y:S05]  /*30000*/  @!P0 NANOSLEEP.SYNCS 0x989680 ;  /* 0x009896800000895d */ /* 0x004fea0003900000 */
[----:B------:R-:W2:Y:S02]  /*30010*/  @!P0 SYNCS.PHASECHK.TRANS64 P0, [R0+URZ+0x33430], R3 ;  /* 0x03343003000085a7 */ /* 0x000ea4000800007f */
[----:B--2---:R-:W-:Y:S05]  /*30020*/  @!P0 BRA `(.L_x_2534) ;  /* 0xfffffffc00f08947 */ /* 0x004fea000383ffff */
[----:B------:R-:W-:Y:S05]  /*30030*/  BRA `(.L_x_2533) ;  /* 0xfffffe7400d47947 */ /* 0x000fea000383ffff */
.L_x_2540:
[----:B-1----:R1:W2:Y:S02]  /*30040*/  SYNCS.PHASECHK.TRANS64.TRYWAIT P3, [R11+URZ+0x33430], R8 ;  /* 0x033430080b0075a7 */ /* 0x0022a4000806017f */
[----:B--2---:R-:W-:Y:S05]  /*30050*/  @!P3 NANOSLEEP.SYNCS 0x989680 ;  /* 0x009896800000b95d */ /* 0x004fea0003900000 */
[----:B------:R-:W2:Y:S02]  /*30060*/  @!P3 SYNCS.PHASECHK.TRANS64 P3, [R11+URZ+0x33430], R8 ;  /* 0x033430080b00b5a7 */ /* 0x000ea4000806007f */
[----:B--2---:R-:W-:Y:S05]  /*30070*/  @!P3 BRA `(.L_x_2540) ;  /* 0xfffffffc00f0b947 */ /* 0x004fea000383ffff */
[----:B------:R-:W-:Y:S05]  /*30080*/  BRA `(.L_x_2539) ;  /* 0xfffffeb800587947 */ /* 0x000fea000383ffff */
.L_x_2544:
[----:B-1----:R1:W2:Y:S02]  /*30090*/  SYNCS.PHASECHK.TRANS64.TRYWAIT P2, [R10+URZ+0x33450], R7 ;  /* 0x033450070a0075a7 */ /* 0x0022a4000804017f */
[----:B--2---:R-:W-:Y:S05]  /*300a0*/  @!P2 NANOSLEEP.SYNCS 0x989680 ;  /* 0x009896800000a95d */ /* 0x004fea0003900000 */
[----:B------:R-:W2:Y:S02]  /*300b0*/  @!P2 SYNCS.PHASECHK.TRANS64 P2, [R10+URZ+0x33450], R7 ;  /* 0x033450070a00a5a7 */ /* 0x000ea4000804007f */
[----:B--2---:R-:W-:Y:S05]  /*300c0*/  @!P2 BRA `(.L_x_2544) ;  /* 0xfffffffc00f0a947 */ /* 0x004fea000383ffff */
[----:B------:R-:W-:Y:S05]  /*300d0*/  BRA `(.L_x_2541) ;  /* 0xfffffec800947947 */ /* 0x000fea000383ffff */
.L_x_2552:
[----:B-1----:R1:W2:Y:S02]  /*300e0*/  SYNCS.PHASECHK.TRANS64.TRYWAIT P0, [R10+URZ+0x33430], R11 ;  /* 0x0334300b0a0075a7 */ /* 0x0022a4000800017f */
[----:B--2---:R-:W-:Y:S05]  /*300f0*/  @!P0 NANOSLEEP.SYNCS 0x989680 ;  /* 0x009896800000895d */ /* 0x004fea0003900000 */
[----:B------:R-:W2:Y:S02]  /*30100*/  @!P0 SYNCS.PHASECHK.TRANS64 P0, [R10+URZ+0x33430], R11 ;  /* 0x0334300b0a0085a7 */ /* 0x000ea4000800007f */
[----:B--2---:R-:W-:Y:S05]  /*30110*/  @!P0 BRA `(.L_x_2552) ;  /* 0xfffffffc00f08947 */ /* 0x004fea000383ffff */
[----:B------:R-:W-:Y:S05]  /*30120*/  BRA `(.L_x_2551) ;  /* 0xffffff0000ac7947 */ /* 0x000fea000383ffff */
.L_x_2556:
[----:B-1----:R1:W2:Y:S02]  /*30130*/  SYNCS.PHASECHK.TRANS64.TRYWAIT P0, [R10+URZ+0x33450], R7 ;  /* 0x033450070a0075a7 */ /* 0x0022a4000800017f */
[----:B--2---:R-:W-:Y:S05]  /*30140*/  @!P0 NANOSLEEP.SYNCS 0x989680 ;  /* 0x009896800000895d */ /* 0x004fea0003900000 */
[----:B------:R-:W2:Y:S02]  /*30150*/  @!P0 SYNCS.PHASECHK.TRANS64 P0, [R10+URZ+0x33450], R7 ;  /* 0x033450070a0085a7 */ /* 0x000ea4000800007f */
[----:B--2---:R-:W-:Y:S05]  /*30160*/  @!P0 BRA `(.L_x_2556) ;  /* 0xfffffffc00f08947 */ /* 0x004fea000383ffff */
[----:B------:R-:W-:Y:S05]  /*30170*/  BRA `(.L_x_2553) ;  /* 0xffffff1000dc7947 */ /* 0x000fea000383ffff */
.L_x_2562:
[----:B-1----:R1:W2:Y:S02]  /*30180*/  SYNCS.PHASECHK.TRANS64.TRYWAIT P0, [R11+URZ+0x33450], R2 ;  /* 0x033450020b0075a7 */ /* 0x0022a4000800017f */
[----:B--2---:R-:W-:Y:S05]  /*30190*/  @!P0 NANOSLEEP.SYNCS 0x989680 ;  /* 0x009896800000895d */ /* 0x004fea0003900000 */
[----:B------:R-:W2:Y:S02]  /*301a0*/  @!P0 SYNCS.PHASECHK.TRANS64 P0, [R11+URZ+0x33450], R2 ;  /* 0x033450020b0085a7 */ /* 0x000ea4000800007f */
[----:B--2---:R-:W-:Y:S05]  /*301b0*/  @!P0 BRA `(.L_x_2562) ;  /* 0xfffffffc00f08947 */ /* 0x004fea000383ffff */
[----:B------:R-:W-:Y:S05]  /*301c0*/  BRA `(.L_x_2561) ;  /* 0xffffff3c00f07947 */ /* 0x000fea000383ffff */
.L_x_2566:
[----:B------:R-:W-:Y:S01]  /*301d0*/  IMAD.MOV.U32 R12, RZ, RZ, R0 ;  /* 0x000000ffff0c7224 */ /* 0x000fe200078e0000 */
[----:B------:R-:W-:Y:S01]  /*301e0*/  SEL R7, R27, R36, P0 ;  /* 0x000000241b077207 */ /* 0x000fe20000000000 */
[----:B------:R-:W-:Y:S01]  /*301f0*/  IMAD.MOV.U32 R11, RZ, RZ, 0x1c1f ;  /* 0x00001c1fff0b7424 */ /* 0x000fe200078e00ff */
[----:B------:R-:W-:Y:S01]  /*30200*/  SEL R8, R36, R27, P0 ;  /* 0x0000001b24087207 */ /* 0x000fe20000000000 */
[----:B------:R-:W-:Y:S01]  /*30210*/  IMAD.MOV.U32 R15, RZ, RZ, -0x1 ;  /* 0xffffffffff0f7424 */ /* 0x000fe200078e00ff */
[----:B------:R-:W-:Y:S02]  /*30220*/  SEL R9, R40, R41, P0 ;  /* 0x0000002928097207 */ /* 0x000fe40000000000 */
[----:B------:R-:W-:-:S07]  /*30230*/  SEL R20, R41, R40, P0 ;  /* 0x0000002829147207 */ /* 0x000fce0000000000 */
[----:B0----5:R-:W-:Y:S05]  /*30240*/  WARPSYNC.COLLECTIVE R15, `(.L_x_2750) ;  /* 0x000000000f087348 */ /* 0x021fea0003c00000 */
[----:B------:R1:W2:Y:S02]  /*30250*/  SHFL.IDX P6, R14, R13, R12, R11 ;  /* 0x0000000c0d0e7389 */ /* 0x0002a400000c000b */
[----:B012--5:R-:W-:Y:S01]  /*30260*/  ENDCOLLECTIVE ;  /* 0x000000000000791b */ /* 0x027fe20003800000 */
.L_x_2750:
        /* <DEDUP_REMOVED lines=8> */
[----:B------:R-:W-:Y:S01]  /*302f0*/  MOV R13, R2 ;  /* 0x00000002000d7202 */ /* 0x000fe20000000f00 */
[----:B------:R-:W-:Y:S01]  /*30300*/  IMAD.MOV.U32 R2, RZ, RZ, RZ ;  /* 0x000000ffff027224 */ /* 0x000fe200078e00ff */
        /* <DEDUP_REMOVED lines=9> */
.L_x_2751:
        /* <DEDUP_REMOVED lines=19> */
.L_x_2752:
        /* <DEDUP_REMOVED lines=13> */
[----:B------:R-:W-:-:S02]  /*305a0*/  SEL R53, R74, R57, P0 ;  /* 0x000000394a357207 */ /* 0x000fc40000000000 */
[----:B------:R-:W-:-:S07]  /*305b0*/  MOV R10, R14 ;  /* 0x0000000e000a7202 */ /* 0x000fce0000000f00 */
[----:B------:R-:W-:Y:S05]  /*305c0*/  WARPSYNC.COLLECTIVE R15, `(.L_x_2753) ;  /* 0x000000000f087348 */ /* 0x000fea0003c00000 */
[----:B------:R0:W1:Y:S02]  /*305d0*/  SHFL.IDX P6, R14, R13, R12, R11 ;  /* 0x0000000c0d0e7389 */ /* 0x00006400000c000b */
[----:B01----:R-:W-:Y:S01]  /*305e0*/  ENDCOLLECTIVE ;  /* 0x000000000000791b */ /* 0x003fe20003800000 */
.L_x_2753:
        /* <DEDUP_REMOVED lines=9> */
[----:B------:R-:W-:-:S07]  /*30680*/  IMAD.MOV.U32 R7, RZ, RZ, R14 ;  /* 0x000000ffff077224 */ /* 0x000fce00078e000e */
[----:B------:R-:W-:Y:S05]  /*30690*/  WARPSYNC.COLLECTIVE R15, `(.L_x_2754) ;  /* 0x000000000f087348 */ /* 0x000fea0003c00000 */
[----:B------:R0:W1:Y:S02]  /*306a0*/  SHFL.IDX P6, R14, R13, R12, R11 ;  /* 0x0000000c0d0e7389 */ /* 0x00006400000c000b */
[----:B01----:R-:W-:Y:S01]  /*306b0*/  ENDCOLLECTIVE ;  /* 0x000000000000791b */ /* 0x003fe20003800000 */
.L_x_2754:
        /* <DEDUP_REMOVED lines=8> */
.L_x_2755:
[----:B------:R-:W-:Y:S01]  /*30740*/  MOV R13, R21 ;  /* 0x00000015000d7202 */ /* 0x000fe20000000f00 */
[----:B------:R-:W-:Y:S02]  /*30750*/  IMAD.MOV.U32 R12, RZ, RZ, R0 ;  /* 0x000000ffff0c7224 */ /* 0x000fe400078e0000 */
[----:B------:R-:W-:-:S07]  /*30760*/  IMAD.MOV.U32 R20, RZ, RZ, R14 ;  /* 0x000000ffff147224 */ /* 0x000fce00078e000e */
[----:B------:R-:W-:Y:S05]  /*30770*/  WARPSYNC.COLLECTIVE R15, `(.L_x_2756) ;  /* 0x000000000f087348 */ /* 0x000fea0003c00000 */
[----:B------:R0:W1:Y:S02]  /*30780*/  SHFL.IDX P6, R14, R13, R12, R11 ;  /* 0x0000000c0d0e7389 */ /* 0x00006400000c000b */
[----:B01----:R-:W-:Y:S01]  /*30790*/  ENDCOLLECTIVE ;  /* 0x000000000000791b */ /* 0x003fe20003800000 */
.L_x_2756:
[----:B------:R-:W-:Y:S02]  /*307a0*/  IMAD.MOV.U32 R13, RZ, RZ, R24 ;  /* 0x000000ffff0d7224 */ /* 0x000fe400078e0018 */
[----:B------:R-:W-:Y:S02]  /*307b0*/  IMAD.MOV.U32 R12, RZ, RZ, R3 ;  /* 0x000000ffff0c7224 */ /* 0x000fe400078e0003 */
[----:B------:R-:W-:-:S07]  /*307c0*/  IMAD.MOV.U32 R26, RZ, RZ, R14 ;  /* 0x000000ffff1a7224 */ /* 0x000fce00078e000e */
[----:B------:R-:W-:Y:S05]  /*307d0*/  WARPSYNC.COLLECTIVE R15, `(.L_x_2757) ;  /* 0x000000000f087348 */ /* 0x000fea0003c00000 */
[----:B------:R0:W1:Y:S02]  /*307e0*/  SHFL.IDX P6, R14, R13, R12, R11 ;  /* 0x0000000c0d0e7389 */ /* 0x00006400000c000b */
[----:B01----:R-:W-:Y:S01]  /*307f0*/  ENDCOLLECTIVE ;  /* 0x000000000000791b */ /* 0x003fe20003800000 */
.L_x_2757:
[----:B------:R-:W-:Y:S02]  /*30800*/  IMAD.MOV.U32 R13, RZ, RZ, R25 ;  /* 0x000000ffff0d7224 */ /* 0x000fe400078e0019 */
[----:B------:R-:W-:Y:S01]  /*30810*/  IMAD.MOV.U32 R12, RZ, RZ, R0 ;  /* 0x000000ffff0c7224 */ /* 0x000fe200078e0000 */
[----:B------:R-:W-:-:S07]  /*30820*/  MOV R21, R14 ;  /* 0x0000000e00157202 */ /* 0x000fce0000000f00 */
[----:B------:R-:W-:Y:S05]  /*30830*/  WARPSYNC.COLLECTIVE R15, `(.L_x_2758) ;  /* 0x000000000f087348 */ /* 0x000fea0003c00000 */
[----:B------:R0:W1:Y:S02]  /*30840*/  SHFL.IDX P6, R14, R13, R12, R11 ;  /* 0x0000000c0d0e7389 */ /* 0x00006400000c000b */
[----:B01----:R-:W-:Y:S01]  /*30850*/  ENDCOLLECTIVE ;  /* 0x000000000000791b */ /* 0x003fe20003800000 */
.L_x_2758:
        /* <DEDUP_REMOVED lines=8> */
.L_x_2759:
[----:B------:R-:W-:Y:S02]  /*308e0*/  IMAD.MOV.U32 R13, RZ, RZ, R27 ;  /* 0x000000ffff0d7224 */ /* 0x000fe400078e001b */
[----:B------:R-:W-:Y:S02]  /*308f0*/  IMAD.MOV.U32 R12, RZ, RZ, R0 ;  /* 0x000000ffff0c7224 */ /* 0x000fe400078e0000 */
[----:B------:R-:W-:-:S07]  /*30900*/  IMAD.MOV.U32 R25, RZ, RZ, R14 ;  /* 0x000000ffff197224 */ /* 0x000fce00078e000e */
[----:B------:R-:W-:Y:S05]  /*30910*/  WARPSYNC.COLLECTIVE R15, `(.L_x_2760) ;  /* 0x000000000f087348 */ /* 0x000fea0003c00000 */
[----:B------:R0:W1:Y:S02]  /*30920*/  SHFL.IDX P6, R14, R13, R12, R11 ;  /* 0x0000000c0d0e7389 */ /* 0x00006400000c000b */
[----:B01----:R-:W-:Y:S01]  /*30930*/  ENDCOLLECTIVE ;  /* 0x000000000000791b */ /* 0x003fe20003800000 */
.L_x_2760:
[----:B------:R-:W-:Y:S02]  /*30940*/  SEL R28, R30, R25, P0 ;  /* 0x000000191e1c7207 */ /* 0x000fe40000000000 */
[----:B------:R-:W-:Y:S02]  /*30950*/  SEL R30, R25, R30, P0 ;  /* 0x0000001e191e7207 */ /* 0x000fe40000000000 */
[----:B------:R-:W-:Y:S01]  /*30960*/  MOV R13, R32 ;  /* 0x00000020000d7202 */ /* 0x000fe20000000f00 */
[----:B------:R-:W-:Y:S02]  /*30970*/  IMAD.MOV.U32 R12, RZ, RZ, R3 ;  /* 0x000000ffff0c7224 */ /* 0x000fe400078e0003 */
[----:B------:R-:W-:-:S07]  /*30980*/  IMAD.MOV.U32 R34, RZ, RZ, R14 ;  /* 0x000000ffff227224 */ /* 0x000fce00078e000e */
[----:B------:R-:W-:Y:S05]  /*30990*/  WARPSYNC.COLLECTIVE R15, `(.L_x_2761) ;  /* 0x000000000f087348 */ /* 0x000fea0003c00000 */
[----:B------:R0:W1:Y:S02]  /*309a0*/  SHFL.IDX P6, R14, R13, R12, R11 ;  /* 0x0000000c0d0e7389 */ /* 0x00006400000c000b */
[----:B01----:R-:W-:Y:S01]  /*309b0*/  ENDCOLLECTIVE ;  /* 0x000000000000791b */ /* 0x003fe20003800000 */
.L_x_2761:
[----:B------:R-:W-:Y:S02]  /*309c0*/  IMAD.MOV.U32 R13, RZ, RZ, R29 ;  /* 0x000000ffff0d7224 */ /* 0x000fe400078e001d */
[----:B------:R-:W-:Y:S02]  /*309d0*/  IMAD.MOV.U32 R12, RZ, RZ, R0 ;  /* 0x000000ffff0c7224 */ /* 0x000fe400078e0000 */
[----:B------:R-:W-:-:S07]  /*309e0*/  IMAD.MOV.U32 R27, RZ, RZ, R14 ;  /* 0x000000ffff1b7224 */ /* 0x000fce00078e000e */
[----:B------:R-:W-:Y:S05]  /*309f0*/  WARPSYNC.COLLECTIVE R15, `(.L_x_2762) ;  /* 0x000000000f087348 */ /* 0x000fea0003c00000 */
[----:B------:R0:W1:Y:S02]  /*30a00*/  SHFL.IDX P6, R14, R13, R12, R11 ;  /* 0x0000000c0d0e7389 */ /* 0x00006400000c000b */
[----:B01----:R-:W-:Y:S01]  /*30a10*/  ENDCOLLECTIVE ;  /* 0x000000000000791b */ /* 0x003fe20003800000 */
.L_x_2762:
        /* <DEDUP_REMOVED lines=8> */
.L_x_2763:
[----:B------:R-:W-:Y:S01]  /*30aa0*/  IMAD.MOV.U32 R13, RZ, RZ, R31 ;  /* 0x000000ffff0d7224 */ /* 0x000fe200078e001f */
[----:B------:R-:W-:Y:S01]  /*30ab0*/  MOV R12, R0 ;  /* 0x00000000000c7202 */ /* 0x000fe20000000f00 */
[----:B------:R-:W-:-:S07]  /*30ac0*/  IMAD.MOV.U32 R29, RZ, RZ, R14 ;  /* 0x000000ffff1d7224 */ /* 0x000fce00078e000e */
[----:B------:R-:W-:Y:S05]  /*30ad0*/  WARPSYNC.COLLECTIVE R15, `(.L_x_2764) ;  /* 0x000000000f087348 */ /* 0x000fea0003c00000 */
[----:B------:R0:W1:Y:S02]  /*30ae0*/  SHFL.IDX P6, R14, R13, R12, R11 ;  /* 0x0000000c0d0e7389 */ /* 0x00006400000c000b */
[----:B01----:R-:W-:Y:S01]  /*30af0*/  ENDCOLLECTIVE ;  /* 0x000000000000791b */ /* 0x003fe20003800000 */
.L_x_2764:
        /* <DEDUP_REMOVED lines=8> */
.L_x_2765:
[----:B------:R-:W-:Y:S01]  /*30b80*/  MOV R13, R33 ;  /* 0x00000021000d7202 */ /* 0x000fe20000000f00 */
[----:B------:R-:W-:Y:S02]  /*30b90*/  IMAD.MOV.U32 R12, RZ, RZ, R0 ;  /* 0x000000ffff0c7224 */ /* 0x000fe400078e0000 */
[----:B------:R-:W-:-:S07]  /*30ba0*/  IMAD.MOV.U32 R31, RZ, RZ, R14 ;  /* 0x000000ffff1f7224 */ /* 0x000fce00078e000e */
[----:B------:R-:W-:Y:S05]  /*30bb0*/  WARPSYNC.COLLECTIVE R15, `(.L_x_2766) ;  /* 0x000000000f087348 */ /* 0x000fea0003c00000 */
[----:B------:R0:W1:Y:S02]  /*30bc0*/  SHFL.IDX P6, R14, R13, R12, R11 ;  /* 0x0000000c0d0e7389 */ /* 0x00006400000c000b */
[----:B01----:R-:W-:Y:S01]  /*30bd0*/  ENDCOLLECTIVE ;  /* 0x000000000000791b */ /* 0x003fe20003800000 */
.L_x_2766:
        /* <DEDUP_REMOVED lines=8> */
.L_x_2767:
[----:B------:R-:W-:Y:S02]  /*30c60*/  IMAD.MOV.U32 R13, RZ, RZ, R35 ;  /* 0x000000ffff0d7224 */ /* 0x000fe400078e0023 */
[----:B------:R-:W-:Y:S01]  /*30c70*/  IMAD.MOV.U32 R12, RZ, RZ, R0 ;  /* 0x000000ffff0c7224 */ /* 0x000fe200078e0000 */
[----:B------:R-:W-:-:S07]  /*30c80*/  MOV R33, R14 ;  /* 0x0000000e00217202 */ /* 0x000fce0000000f00 */
[----:B------:R-:W-:Y:S05]  /*30c90*/  WARPSYNC.COLLECTIVE R15, `(.L_x_2768) ;  /* 0x000000000f087348 */ /* 0x000fea0003c00000 */
[----:B------:R0:W1:Y:S02]  /*30ca0*/  SHFL.IDX P6, R14, R13, R12, R11 ;  /* 0x0000000c0d0e7389 */ /* 0x00006400000c000b */
[----:B01----:R-:W-:Y:S01]  /*30cb0*/  ENDCOLLECTIVE ;  /* 0x000000000000791b */ /* 0x003fe20003800000 */
.L_x_2768:
        /* <DEDUP_REMOVED lines=8> */
.L_x_2769:
[----:B------:R-:W-:Y:S02]  /*30d40*/  IMAD.MOV.U32 R13, RZ, RZ, R37 ;  /* 0x000000ffff0d7224 */ /* 0x000fe400078e0025 */
[----:B------:R-:W-:Y:S02]  /*30d50*/  IMAD.MOV.U32 R12, RZ, RZ, R0 ;  /* 0x000000ffff0c7224 */ /* 0x000fe400078e0000 */
[----:B------:R-:W-:-:S07]  /*30d60*/  IMAD.MOV.U32 R35, RZ, RZ, R14 ;  /* 0x000000ffff237224 */ /* 0x000fce00078e000e */
[----:B------:R-:W-:Y:S05]  /*30d70*/  WARPSYNC.COLLECTIVE R15, `(.L_x_2770) ;  /* 0x000000000f087348 */ /* 0x000fea0003c00000 */
[----:B------:R0:W1:Y:S02]  /*30d80*/  SHFL.IDX P6, R14, R13, R12, R11 ;  /* 0x0000000c0d0e7389 */ /* 0x00006400000c000b */
[----:B01----:R-:W-:Y:S01]  /*30d90*/  ENDCOLLECTIVE ;  /* 0x000000000000791b */ /* 0x003fe20003800000 */
.L_x_2770:
        /* <DEDUP_REMOVED lines=8> */
.L_x_2771:
[----:B------:R-:W-:Y:S02]  /*30e20*/  IMAD.MOV.U32 R13, RZ, RZ, R39 ;  /* 0x000000ffff0d7224 */ /* 0x000fe400078e0027 */
[----:B------:R-:W-:Y:S02]  /*30e30*/  IMAD.MOV.U32 R12, RZ, RZ, R0 ;  /* 0x000000ffff0c7224 */ /* 0x000fe400078e0000 */
[----:B------:R-:W-:-:S07]  /*30e40*/  IMAD.MOV.U32 R37, RZ, RZ, R14 ;  /* 0x000000ffff257224 */ /* 0x000fce00078e000e */
[----:B------:R-:W-:Y:S05]  /*30e50*/  WARPSYNC.COLLECTIVE R15, `(.L_x_2772) ;  /* 0x000000000f087348 */ /* 0x000fea0003c00000 */
[----:B------:R0:W1:Y:S02]  /*30e60*/  SHFL.IDX P6, R14, R13, R12, R11 ;  /* 0x0000000c0d0e7389 */ /* 0x00006400000c000b */
[----:B01----:R-:W-:Y:S01]  /*30e70*/  ENDCOLLECTIVE ;  /* 0x000000000000791b */ /* 0x003fe20003800000 */
.L_x_2772:
        /* <DEDUP_REMOVED lines=8> */
.L_x_2773:
[----:B------:R-:W-:Y:S01]  /*30f00*/  IMAD.MOV.U32 R13, RZ, RZ, R41 ;  /* 0x000000ffff0d7224 */ /* 0x000fe200078e0029 */
[----:B------:R-:W-:Y:S01]  /*30f10*/  MOV R12, R0 ;  /* 0x00000000000c7202 */ /* 0x000fe20000000f00 */
[----:B------:R-:W-:-:S07]  /*30f20*/  IMAD.MOV.U32 R39, RZ, RZ, R14 ;  /* 0x000000ffff277224 */ /* 0x000fce00078e000e */
[----:B------:R-:W-:Y:S05]  /*30f30*/  WARPSYNC.COLLECTIVE R15, `(.L_x_2774) ;  /* 0x000000000f087348 */ /* 0x000fea0003c00000 */
[----:B------:R0:W1:Y:S02]  /*30f40*/  SHFL.IDX P6, R14, R13, R12, R11 ;  /* 0x0000000c0d0e7389 */ /* 0x00006400000c000b */
[----:B01----:R-:W-:Y:S01]  /*30f50*/  ENDCOLLECTIVE ;  /* 0x000000000000791b */ /* 0x003fe20003800000 */
.L_x_2774:
        /* <DEDUP_REMOVED lines=8> */
.L_x_2775:
[----:B------:R-:W-:Y:S01]  /*30fe0*/  MOV R13, R43 ;  /* 0x0000002b000d7202 */ /* 0x000fe20000000f00 */
[----:B------:R-:W-:Y:S02]  /*30ff0*/  IMAD.MOV.U32 R12, RZ, RZ, R0 ;  /* 0x000000ffff0c7224 */ /* 0x000fe400078e0000 */
[----:B------:R-:W-:-:S07]  /*31000*/  IMAD.MOV.U32 R62, RZ, RZ, R14 ;  /* 0x000000ffff3e7224 */ /* 0x000fce00078e000e */
[----:B------:R-:W-:Y:S05]  /*31010*/  WARPSYNC.COLLECTIVE R15, `(.L_x_2776) ;  /* 0x000000000f087348 */ /* 0x000fea0003c00000 */
[----:B------:R0:W1:Y:S02]  /*31020*/  SHFL.IDX P6, R14, R13, R12, R11 ;  /* 0x0000000c0d0e7389 */ /* 0x00006400000c000b */
[----:B01----:R-:W-:Y:S01]  /*31030*/  ENDCOLLECTIVE ;  /* 0x000000000000791b */ /* 0x003fe20003800000 */
.L_x_2776:
        /* <DEDUP_REMOVED lines=8> */
.L_x_2777:
[----:B------:R-:W-:Y:S02]  /*310c0*/  IMAD.MOV.U32 R13, RZ, RZ, R45 ;  /* 0x000000ffff0d7224 */ /* 0x000fe400078e002d */
[----:B------:R-:W-:Y:S01]  /*310d0*/  IMAD.MOV.U32 R12, RZ, RZ, R0 ;  /* 0x000000ffff0c7224 */ /* 0x000fe200078e0000 */
[----:B------:R-:W-:-:S07]  /*310e0*/  MOV R64, R14 ;  /* 0x0000000e00407202 */ /* 0x000fce0000000f00 */
[----:B------:R-:W-:Y:S05]  /*310f0*/  WARPSYNC.COLLECTIVE R15, `(.L_x_2778) ;  /* 0x000000000f087348 */ /* 0x000fea0003c00000 */
[----:B------:R0:W1:Y:S02]  /*31100*/  SHFL.IDX P6, R14, R13, R12, R11 ;  /* 0x0000000c0d0e7389 */ /* 0x00006400000c000b */
[----:B01----:R-:W-:Y:S01]  /*31110*/  ENDCOLLECTIVE ;  /* 0x000000000000791b */ /* 0x003fe20003800000 */
.L_x_2778:
[----:B------:R-:W-:Y:S01]  /*31120*/  IMAD.MOV.U32 R13, RZ, RZ, R66 ;  /* 0x000000ffff0d7224 */ /* 0x000fe200078e0042 */
[----:B------:R-:W-:Y:S01]  /*31130*/  MOV R12, R3 ;  /* 0x00000003000c7202 */ /* 0x000fe20000000f00 */
[----:B------:R-:W-:-:S07]  /*31140*/  IMAD.MOV.U32 R45, RZ, RZ, R14 ;  /* 0x000000ffff2d7224 */ /* 0x000fce00078e000e */
[----:B------:R-:W-:Y:S05]  /*31150*/  WARPSYNC.COLLECTIVE R15, `(.L_x_2779) ;  /* 0x000000000f087348 */ /* 0x000fea0003c00000 */
[----:B------:R0:W1:Y:S02]  /*31160*/  SHFL.IDX P6, R14, R13, R12, R11 ;  /* 0x0000000c0d0e7389 */ /* 0x00006400000c000b */
[----:B01----:R-:W-:Y:S01]  /*31170*/  ENDCOLLECTIVE ;  /* 0x000000000000791b */ /* 0x003fe20003800000 */
.L_x_2779:
[----:B------:R-:W-:Y:S02]  /*31180*/  IMAD.MOV.U32 R13, RZ, RZ, R47 ;  /* 0x000000ffff0d7224 */ /* 0x000fe400078e002f */
[----:B------:R-:W-:Y:S02]  /*31190*/  IMAD.MOV.U32 R12, RZ, RZ, R0 ;  /* 0x000000ffff0c7224 */ /* 0x000fe400078e0000 */
[----:B------:R-:W-:-:S07]  /*311a0*/  IMAD.MOV.U32 R66, RZ, RZ, R14 ;  /* 0x000000ffff427224 */ /* 0x000fce00078e000e */
[----:B------:R-:W-:Y:S05]  /*311b0*/  WARPSYNC.COLLECTIVE R15, `(.L_x_2780) ;  /* 0x000000000f087348 */ /* 0x000fea0003c00000 */
[----:B------:R0:W1:Y:S02]  /*311c0*/  SHFL.IDX P6, R14, R13, R12, R11 ;  /* 0x0000000c0d0e7389 */ /* 0x00006400000c000b */
[----:B01----:R-:W-:Y:S01]  /*311d0*/  ENDCOLLECTIVE ;  /* 0x000000000000791b */ /* 0x003fe20003800000 */
.L_x_2780:
[----:B------:R-:W-:Y:S01]  /*311e0*/  MOV R13, R68 ;  /* 0x00000044000d7202 */ /* 0x000fe20000000f00 */
[----:B------:R-:W-:Y:S02]  /*311f0*/  IMAD.MOV.U32 R12, RZ, RZ, R3 ;  /* 0x000000ffff0c7224 */ /* 0x000fe400078e0003 */
[----:B------:R-:W-:-:S07]  /*31200*/  IMAD.MOV.U32 R47, RZ, RZ, R14 ;  /* 0x000000ffff2f7224 */ /* 0x000fce00078e000e */
[----:B------:R-:W-:Y:S05]  /*31210*/  WARPSYNC.COLLECTIVE R15, `(.L_x_2781) ;  /* 0x000000000f087348 */ /* 0x000fea0003c00000 */
[----:B------:R0:W1:Y:S02]  /*31220*/  SHFL.IDX P6, R14, R13, R12, R11 ;  /* 0x0000000c0d0e7389 */ /* 0x00006400000c000b */
[----:B01----:R-:W-:Y:S01]  /*31230*/  ENDCOLLECTIVE ;  /* 0x000000000000791b */ /* 0x003fe20003800000 */
.L_x_2781:
[----:B------:R-:W-:Y:S02]  /*31240*/  IMAD.MOV.U32 R13, RZ, RZ, R49 ;  /* 0x000000ffff0d7224 */ /* 0x000fe400078e0031 */
[----:B------:R-:W-:Y:S02]  /*31250*/  IMAD.MOV.U32 R12, RZ, RZ, R0 ;  /* 0x000000ffff0c7224 */ /* 0x000fe400078e0000 */
[----:B------:R-:W-:-:S07]  /*31260*/  IMAD.MOV.U32 R68, RZ, RZ, R14 ;  /* 0x000000ffff447224 */ /* 0x000fce00078e000e */
[----:B------:R-:W-:Y:S05]  /*31270*/  WARPSYNC.COLLECTIVE R15, `(.L_x_2782) ;  /* 0x000000000f087348 */ /* 0x000fea0003c00000 */
[----:B------:R0:W1:Y:S02]  /*31280*/  SHFL.IDX P6, R14, R13, R12, R11 ;  /* 0x0000000c0d0e7389 */ /* 0x00006400000c000b */
[----:B01----:R-:W-:Y:S01]  /*31290*/  ENDCOLLECTIVE ;  /* 0x000000000000791b */ /* 0x003fe20003800000 */
.L_x_2782:
        /* <DEDUP_REMOVED lines=8> */
.L_x_2783:
[----:B------:R-:W-:Y:S01]  /*31320*/  IMAD.MOV.U32 R13, RZ, RZ, R51 ;  /* 0x000000ffff0d7224 */ /* 0x000fe200078e0033 */
[----:B------:R-:W-:Y:S01]  /*31330*/  MOV R12, R0 ;  /* 0x00000000000c7202 */ /* 0x000fe20000000f00 */
[----:B------:R-:W-:-:S07]  /*31340*/  IMAD.MOV.U32 R70, RZ, RZ, R14 ;  /* 0x000000ffff467224 */ /* 0x000fce00078e000e */
[----:B------:R-:W-:Y:S05]  /*31350*/  WARPSYNC.COLLECTIVE R15, `(.L_x_2784) ;  /* 0x000000000f087348 */ /* 0x000fea0003c00000 */
[----:B------:R0:W1:Y:S02]  /*31360*/  SHFL.IDX P6, R14, R13, R12, R11 ;  /* 0x0000000c0d0e7389 */ /* 0x00006400000c000b */
[----:B01----:R-:W-:Y:S01]  /*31370*/  ENDCOLLECTIVE ;  /* 0x000000000000791b */ /* 0x003fe20003800000 */
.L_x_2784:
        /* <DEDUP_REMOVED lines=8> */
.L_x_2785:
[----:B------:R-:W-:Y:S01]  /*31400*/  MOV R13, R53 ;  /* 0x00000035000d7202 */ /* 0x000fe20000000f00 */
[----:B------:R-:W-:Y:S02]  /*31410*/  IMAD.MOV.U32 R12, RZ, RZ, R0 ;  /* 0x000000ffff0c7224 */ /* 0x000fe400078e0000 */
[----:B------:R-:W-:-:S07]  /*31420*/  IMAD.MOV.U32 R72, RZ, RZ, R14 ;  /* 0x000000ffff487224 */ /* 0x000fce00078e000e */
[----:B------:R-:W-:Y:S05]  /*31430*/  WARPSYNC.COLLECTIVE R15, `(.L_x_2786) ;  /* 0x000000000f087348 */ /* 0x000fea0003c00000 */
[----:B------:R0:W1:Y:S02]  /*31440*/  SHFL.IDX P6, R14, R13, R12, R11 ;  /* 0x0000000c0d0e7389 */ /* 0x00006400000c000b */
[----:B01----:R-:W-:Y:S01]  /*31450*/  ENDCOLLECTIVE ;  /* 0x000000000000791b */ /* 0x003fe20003800000 */
.L_x_2786:
        /* <DEDUP_REMOVED lines=8> */
.L_x_2787:
[----:B------:R-:W-:Y:S02]  /*314e0*/  IMAD.MOV.U32 R13, RZ, RZ, R55 ;  /* 0x000000ffff0d7224 */ /* 0x000fe400078e0037 */
[----:B------:R-:W-:Y:S01]  /*314f0*/  IMAD.MOV.U32 R12, RZ, RZ, R0 ;  /* 0x000000ffff0c7224 */ /* 0x000fe200078e0000 */
[----:B------:R-:W-:-:S07]  /*31500*/  MOV R74, R14 ;  /* 0x0000000e004a7202 */ /* 0x000fce0000000f00 */
[----:B------:R-:W-:Y:S05]  /*31510*/  WARPSYNC.COLLECTIVE R15, `(.L_x_2788) ;  /* 0x000000000f087348 */ /* 0x000fea0003c00000 */
[----:B------:R0:W1:Y:S02]  /*31520*/  SHFL.IDX P6, R14, R13, R12, R11 ;  /* 0x0000000c0d0e7389 */ /* 0x00006400000c000b */
[----:B01----:R-:W-:Y:S01]  /*31530*/  ENDCOLLECTIVE ;  /* 0x000000000000791b */ /* 0x003fe20003800000 */
.L_x_2788:
        /* <DEDUP_REMOVED lines=8> */
.L_x_2789:
[----:B------:R-:W-:Y:S02]  /*315c0*/  IMAD.MOV.U32 R13, RZ, RZ, R57 ;  /* 0x000000ffff0d7224 */ /* 0x000fe400078e0039 */
[----:B------:R-:W-:Y:S02]  /*315d0*/  IMAD.MOV.U32 R12, RZ, RZ, R0 ;  /* 0x000000ffff0c7224 */ /* 0x000fe400078e0000 */
[----:B------:R-:W-:-:S07]  /*315e0*/  IMAD.MOV.U32 R76, RZ, RZ, R14 ;  /* 0x000000ffff4c7224 */ /* 0x000fce00078e000e */
[----:B------:R-:W-:Y:S05]  /*315f0*/  WARPSYNC.COLLECTIVE R15, `(.L_x_2790) ;  /* 0x000000000f087348 */ /* 0x000fea0003c00000 */
[----:B------:R0:W1:Y:S02]  /*31600*/  SHFL.IDX P6, R14, R13, R12, R11 ;  /* 0x0000000c0d0e7389 */ /* 0x00006400000c000b */
[----:B01----:R-:W-:Y:S01]  /*31610*/  ENDCOLLECTIVE ;  /* 0x000000000000791b */ /* 0x003fe20003800000 */
.L_x_2790:
[----:B------:R-:W-:Y:S02]  /*31620*/  SEL R41, R55, R76, P0 ;  /* 0x0000004c37297207 */ /* 0x000fe40000000000 */
[----:B------:R-:W-:Y:S01]  /*31630*/  MOV R13, R78 ;  /* 0x0000004e000d7202 */ /* 0x000fe20000000f00 */
[----:B------:R-:W-:Y:S02]  /*31640*/  IMAD.MOV.U32 R12, RZ, RZ, R3 ;  /* 0x000000ffff0c7224 */ /* 0x000fe400078e0003 */
[----:B------:R-:W-:-:S07]  /*31650*/  IMAD.MOV.U32 R57, RZ, RZ, R14 ;  /* 0x000000ffff397224 */ /* 0x000fce00078e000e */
[----:B------:R-:W-:Y:S05]  /*31660*/  WARPSYNC.COLLECTIVE R15, `(.L_x_2791) ;  /* 0x000000000f087348 */ /* 0x000fea0003c00000 */
[----:B------:R0:W1:Y:S02]  /*31670*/  SHFL.IDX P6, R14, R13, R12, R11 ;  /* 0x0000000c0d0e7389 */ /* 0x00006400000c000b */
[----:B01----:R-:W-:Y:S01]  /*31680*/  ENDCOLLECTIVE ;  /* 0x000000000000791b */ /* 0x003fe20003800000 */
.L_x_2791:
[----:B------:R-:W-:Y:S02]  /*31690*/  IMAD.MOV.U32 R13, RZ, RZ, R59 ;  /* 0x000000ffff0d7224 */ /* 0x000fe400078e003b */
[----:B------:R-:W-:Y:S02]  /*316a0*/  IMAD.MOV.U32 R12, RZ, RZ, R0 ;  /* 0x000000ffff0c7224 */ /* 0x000fe400078e0000 */
[----:B------:R-:W-:-:S07]  /*316b0*/  IMAD.MOV.U32 R78, RZ, RZ, R14 ;  /* 0x000000ffff4e7224 */ /* 0x000fce00078e000e */
[----:B------:R-:W-:Y:S05]  /*316c0*/  WARPSYNC.COLLECTIVE R15, `(.L_x_2792) ;  /* 0x000000000f087348 */ /* 0x000fea0003c00000 */
[----:B------:R0:W1:Y:S02]  /*316d0*/  SHFL.IDX P6, R14, R13, R12, R11 ;  /* 0x0000000c0d0e7389 */ /* 0x00006400000c000b */
[----:B01----:R-:W-:Y:S01]  /*316e0*/  ENDCOLLECTIVE ;  /* 0x000000000000791b */ /* 0x003fe20003800000 */
.L_x_2792:
[----:B------:R-:W-:Y:S01]  /*316f0*/  SEL R47, R78, R57, P0 ;  /* 0x000000394e2f7207 */ /* 0x000fe20000000000 */
[----:B------:R-:W-:Y:S02]  /*31700*/  IMAD.MOV.U32 R13, RZ, RZ, R80 ;  /* 0x000000ffff0d7224 */ /* 0x000fe400078e0050 */
[----:B------:R-:W-:Y:S01]  /*31710*/  IMAD.MOV.U32 R12, RZ, RZ, R3 ;  /* 0x000000ffff0c7224 */ /* 0x000fe200078e0003 */
[----:B------:R-:W-:-:S07]  /*31720*/  MOV R59, R14 ;  /* 0x0000000e003b7202 */ /* 0x000fce0000000f00 */
[----:B------:R-:W-:Y:S05]  /*31730*/  WARPSYNC.COLLECTIVE R15, `(.L_x_2793) ;  /* 0x000000000f087348 */ /* 0x000fea0003c00000 */
[----:B------:R0:W1:Y:S02]  /*31740*/  SHFL.IDX P6, R14, R13, R12, R11 ;  /* 0x0000000c0d0e7389 */ /* 0x00006400000c000b */
[----:B01----:R-:W-:Y:S01]  /*31750*/  ENDCOLLECTIVE ;  /* 0x000000000000791b */ /* 0x003fe20003800000 */
.L_x_2793:
[----:B------:R-:W-:Y:S01]  /*31760*/  IMAD.MOV.U32 R13, RZ, RZ, R63 ;  /* 0x000000ffff0d7224 */ /* 0x000fe200078e003f */
[----:B------:R-:W-:Y:S01]  /*31770*/  MOV R12, R0 ;  /* 0x00000000000c7202 */ /* 0x000fe20000000f00 */
[----:B------:R-:W-:-:S07]  /*31780*/  IMAD.MOV.U32 R80, RZ, RZ, R14 ;  /* 0x000000ffff507224 */ /* 0x000fce00078e000e */
[----:B------:R-:W-:Y:S05]  /*31790*/  WARPSYNC.COLLECTIVE R15, `(.L_x_2794) ;  /* 0x000000000f087348 */ /* 0x000fea0003c00000 */
[----:B------:R0:W1:Y:S02]  /*317a0*/  SHFL.IDX P6, R14, R13, R12, R11 ;  /* 0x0000000c0d0e7389 */ /* 0x00006400000c000b */
[----:B01----:R-:W-:Y:S01]  /*317b0*/  ENDCOLLECTIVE ;  /* 0x000000000000791b */ /* 0x003fe20003800000 */
.L_x_2794:
        /* <DEDUP_REMOVED lines=8> */
.L_x_2795:
[----:B------:R-:W-:Y:S01]  /*31840*/  MOV R13, R65 ;  /* 0x00000041000d7202 */ /* 0x000fe20000000f00 */
[----:B------:R-:W-:Y:S02]  /*31850*/  IMAD.MOV.U32 R12, RZ, RZ, R0 ;  /* 0x000000ffff0c7224 */ /* 0x000fe400078e0000 */
[----:B------:R-:W-:-:S07]  /*31860*/  IMAD.MOV.U32 R82, RZ, RZ, R14 ;  /* 0x000000ffff527224 */ /* 0x000fce00078e000e */
[----:B------:R-:W-:Y:S05]  /*31870*/  WARPSYNC.COLLECTIVE R15, `(.L_x_2796) ;  /* 0x000000000f087348 */ /* 0x000fea0003c00000 */
[----:B------:R0:W1:Y:S02]  /*31880*/  SHFL.IDX P6, R14, R13, R12, R11 ;  /* 0x0000000c0d0e7389 */ /* 0x00006400000c000b */
[----:B01----:R-:W-:Y:S01]  /*31890*/  ENDCOLLECTIVE ;  /* 0x000000000000791b */ /* 0x003fe20003800000 */
.L_x_2796:
[----:B------:R-:W-:Y:S01]  /*318a0*/  SEL R53, R63, R82, P0 ;  /* 0x000000523f357207 */ /* 0x000fe20000000000 */
[----:B------:R-:W-:Y:S02]  /*318b0*/  IMAD.MOV.U32 R13, RZ, RZ, R84 ;  /* 0x000000ffff0d7224 */ /* 0x000fe400078e0054 */
[----:B------:R-:W-:Y:S02]  /*318c0*/  IMAD.MOV.U32 R12, RZ, RZ, R3 ;  /* 0x000000ffff0c7224 */ /* 0x000fe400078e0003 */
[----:B------:R-:W-:-:S07]  /*318d0*/  IMAD.MOV.U32 R65, RZ, RZ, R14 ;  /* 0x000000ffff417224 */ /* 0x000fce00078e000e */
[----:B------:R-:W-:Y:S05]  /*318e0*/  WARPSYNC.COLLECTIVE R15, `(.L_x_2797) ;  /* 0x000000000f087348 */ /* 0x000fea0003c00000 */
[----:B------:R0:W1:Y:S02]  /*318f0*/  SHFL.IDX P6, R14, R13, R12, R11 ;  /* 0x0000000c0d0e7389 */ /* 0x00006400000c000b */
[----:B01----:R-:W-:Y:S01]  /*31900*/  ENDCOLLECTIVE ;  /* 0x000000000000791b */ /* 0x003fe20003800000 */
.L_x_2797:
[----:B------:R-:W-:Y:S02]  /*31910*/  SEL R12, R9, R20, P0 ;  /* 0x00000014090c7207 */ /* 0x000fe40000000000 */
[----:B------:R-:W-:Y:S02]  /*31920*/  SEL R11, R64, R43, P0 ;  /* 0x0000002b400b7207 */ /* 0x000fe40000000000 */
[----:B------:R-:W-:Y:S02]  /*31930*/  SEL R13, R45, R66, P0 ;  /* 0x000000422d0d7207 */ /* 0x000fe40000000000 */
[----:B------:R-:W-:Y:S02]  /*31940*/  SEL R15, R66, R45, P0 ;  /* 0x0000002d420f7207 */ /* 0x000fe40000000000 */
[----:B------:R-:W-:Y:S02]  /*31950*/  SEL R45, R57, R78, P0 ;  /* 0x0000004e392d7207 */ /* 0x000fe40000000000 */
[----:B------:R-:W-:-:S02]  /*31960*/  MOV R84, R14 ;  /* 0x0000000e00547202 */ /* 0x000fc40000000f00 */
[----:B------:R-:W-:Y:S02]  /*31970*/  SEL R14, R20, R9, P0 ;  /* 0x00000009140e7207 */ /* 0x000fe40000000000 */
[----:B------:R-:W-:Y:S02]  /*31980*/  SEL R9, R43, R64, P0 ;  /* 0x000000402b097207 */ /* 0x000fe40000000000 */
[----:B------:R-:W-:Y:S02]  /*31990*/  SEL R43, R76, R55, P0 ;  /* 0x000000374c2b7207 */ /* 0x000fe40000000000 */
[----:B------:R-:W-:Y:S01]  /*319a0*/  SEL R55, R82, R63, P0 ;  /* 0x0000003f52377207 */ /* 0x000fe20000000000 */
[----:B------:R-:W-:Y:S06]  /*319b0*/  BRA `(.L_x_2798) ;  /* 0xffffff44008c7947 */ /* 0x000fec000383ffff */
.L_x_2578:
[----:B------:R-:W-:Y:S01]  /*319c0*/  IMAD.MOV.U32 R13, RZ, RZ, R2 ;  /* 0x000000ffff0d7224 */ /* 0x000fe200078e0002 */
[----:B------:R-:W-:Y:S01]  /*319d0*/  MOV R15, 0xffffffff ;  /* 0xffffffff000f7802 */ /* 0x000fe20000000f00 */
[----:B------:R-:W-:Y:S02]  /*319e0*/  IMAD.MOV.U32 R12, RZ, RZ, RZ ;  /* 0x000000ffff0c7224 */ /* 0x000fe400078e00ff */
[----:B------:R-:W-:-:S07]  /*319f0*/  IMAD.MOV.U32 R11, RZ, RZ, 0x181f ;  /* 0x0000181fff0b7424 */ /* 0x000fce00078e00ff */
[----:B0-----:R-:W-:Y:S05]  /*31a00*/  WARPSYNC.COLLECTIVE R15, `(.L_x_2799) ;  /* 0x000000000f087348 */ /* 0x001fea0003c00000 */
[----:B------:R1:W2:Y:S02]  /*31a10*/  SHFL.IDX P6, R14, R13, R12, R11 ;  /* 0x0000000c0d0e7389 */ /* 0x0002a400000c000b */
[----:B012---:R-:W-:Y:S01]  /*31a20*/  ENDCOLLECTIVE ;  /* 0x000000000000791b */ /* 0x007fe20003800000 */
.L_x_2799:
[----:B------:R-:W-:Y:S02]  /*31a30*/  IMAD.MOV.U32 R13, RZ, RZ, R0 ;  /* 0x000000ffff0d7224 */ /* 0x000fe400078e0000 */
[----:B------:R-:W-:-:S07]  /*31a40*/  IMAD.MOV.U32 R3, RZ, RZ, R14 ;  /* 0x000000ffff037224 */ /* 0x000fce00078e000e */
[----:B------:R-:W-:Y:S05]  /*31a50*/  WARPSYNC.COLLECTIVE R15, `(.L_x_2800) ;  /* 0x000000000f087348 */ /* 0x000fea0003c00000 */
[----:B------:R0:W1:Y:S02]  /*31a60*/  SHFL.IDX P6, R14, R13, R12, R11 ;  /* 0x0000000c0d0e7389 */ /* 0x00006400000c000b */
[----:B01----:R-:W-:Y:S01]  /*31a70*/  ENDCOLLECTIVE ;  /* 0x000000000000791b */ /* 0x003fe20003800000 */
.L_x_2800:
[----:B------:R-:W-:Y:S05]  /*31a80*/  BRA `(.L_x_2801) ;  /* 0xffffff60002c7947 */ /* 0x000fea000383ffff */
.L_x_2581:
[----:B------:R-:W-:Y:S01]  /*31a90*/  BSSY B1, `(.L_x_2802) ;  /* 0x0000008000017945 */ /* 0x000fe20003800000 */
[----:B------:R-:W-:Y:S01]  /*31aa0*/  IMAD.MOV.U32 R13, RZ, RZ, R2 ;  /* 0x000000ffff0d7224 */ /* 0x000fe200078e0002 */
[----:B----4-:R-:W-:Y:S01]  /*31ab0*/  MOV R11, 0x181f ;  /* 0x0000181f000b7802 */ /* 0x010fe20000000f00 */
[----:B------:R-:W-:Y:S02]  /*31ac0*/  IMAD.MOV.U32 R12, RZ, RZ, 0x1 ;  /* 0x00000001ff0c7424 */ /* 0x000fe400078e00ff */
[----:B------:R-:W-:-:S07]  /*31ad0*/  IMAD.MOV.U32 R15, RZ, RZ, -0x1 ;  /* 0xffffffffff0f7424 */ /* 0x000fce00078e00ff */
[----:B0123--:R-:W-:Y:S05]  /*31ae0*/  WARPSYNC.COLLECTIVE R15, `(.L_x_2803) ;  /* 0x000000000f087348 */ /* 0x00ffea0003c00000 */
[----:B---3--:R3:W4:Y:S02]  /*31af0*/  SHFL.IDX P6, R14, R13, R12, R11 ;  /* 0x0000000c0d0e7389 */ /* 0x00872400000c000b */
[----:B01234-:R-:W-:Y:S01]  /*31b00*/  ENDCOLLECTIVE ;  /* 0x000000000000791b */ /* 0x01ffe20003800000 */
.L_x_2803:
[----:B------:R-:W-:Y:S05]  /*31b10*/  BSYNC B1 ;  /* 0x0000000000017941 */ /* 0x000fea0003800000 */
.L_x_2802:
        /* <DEDUP_REMOVED lines=8> */
.L_x_2804:
[----:B------:R-:W-:Y:S05]  /*31ba0*/  BRA `(.L_x_2805) ;  /* 0xffffff6000587947 */ /* 0x000fea000383ffff */
.L_x_2584:
[----:B------:R-:W-:Y:S01]  /*31bb0*/  BSSY B1, `(.L_x_2806) ;  /* 0x0000008000017945 */ /* 0x000fe20003800000 */
[----:B------:R-:W-:Y:S01]  /*31bc0*/  IMAD.MOV.U32 R13, RZ, RZ, R2 ;  /* 0x000000ffff0d7224 */ /* 0x000fe200078e0002 */
[----:B----4-:R-:W-:Y:S01]  /*31bd0*/  MOV R15, 0xffffffff ;  /* 0xffffffff000f7802 */ /* 0x010fe20000000f00 */
[----:B------:R-:W-:Y:S02]  /*31be0*/  IMAD.MOV.U32 R12, RZ, RZ, 0x2 ;  /* 0x00000002ff0c7424 */ /* 0x000fe400078e00ff */
[----:B------:R-:W-:-:S07]  /*31bf0*/  IMAD.MOV.U32 R11, RZ, RZ, 0x181f ;  /* 0x0000181fff0b7424 */ /* 0x000fce00078e00ff */
[----:B0123--:R-:W-:Y:S05]  /*31c00*/  WARPSYNC.COLLECTIVE R15, `(.L_x_2807) ;  /* 0x000000000f087348 */ /* 0x00ffea0003c00000 */
[----:B---3--:R3:W4:Y:S02]  /*31c10*/  SHFL.IDX P6, R14, R13, R12, R11 ;  /* 0x0000000c0d0e7389 */ /* 0x00872400000c000b */
[----:B01234-:R-:W-:Y:S01]  /*31c20*/  ENDCOLLECTIVE ;  /* 0x000000000000791b */ /* 0x01ffe20003800000 */
.L_x_2807:
[----:B------:R-:W-:Y:S05]  /*31c30*/  BSYNC B1 ;  /* 0x0000000000017941 */ /* 0x000fea0003800000 */
.L_x_2806:
[----:B------:R-:W-:Y:S01]  /*31c40*/  IMAD.MOV.U32 R13, RZ, RZ, R0 ;  /* 0x000000ffff0d7224 */ /* 0x000fe200078e0000 */
[----:B------:R-:W-:Y:S01]  /*31c50*/  MOV R15, 0xffffffff ;  /* 0xffffffff000f7802 */ /* 0x000fe20000000f00 */
[----:B------:R-:W-:Y:S02]  /*31c60*/  IMAD.MOV.U32 R12, RZ, RZ, 0x2 ;  /* 0x00000002ff0c7424 */ /* 0x000fe400078e00ff */
[----:B------:R-:W-:Y:S02]  /*31c70*/  IMAD.MOV.U32 R11, RZ, RZ, 0x181f ;  /* 0x0000181fff0b7424 */ /* 0x000fe400078e00ff */
[----:B------:R-:W-:-:S07]  /*31c80*/  IMAD.MOV.U32 R3, RZ, RZ, R14 ;  /* 0x000000ffff037224 */ /* 0x000fce00078e000e */
[----:B------:R-:W-:Y:S05]  /*31c90*/  WARPSYNC.COLLECTIVE R15, `(.L_x_2808) ;  /* 0x000000000f087348 */ /* 0x000fea0003c00000 */
[----:B------:R0:W1:Y:S02]  /*31ca0*/  SHFL.IDX P6, R14, R13, R12, R11 ;  /* 0x0000000c0d0e7389 */ /* 0x00006400000c000b */
[----:B01----:R-:W-:Y:S01]  /*31cb0*/  ENDCOLLECTIVE ;  /* 0x000000000000791b */ /* 0x003fe20003800000 */
.L_x_2808:
[----:B------:R-:W-:Y:S05]  /*31cc0*/  BRA `(.L_x_2809) ;  /* 0xffffff6000807947 */ /* 0x000fea000383ffff */
.L_x_2587:
[----:B------:R-:W-:Y:S01]  /*31cd0*/  BSSY B1, `(.L_x_2810) ;  /* 0x0000008000017945 */ /* 0x000fe20003800000 */
[----:B------:R-:W-:Y:S02]  /*31ce0*/  IMAD.MOV.U32 R13, RZ, RZ, R2 ;  /* 0x000000ffff0d7224 */ /* 0x000fe400078e0002 */
[----:B------:R-:W-:Y:S02]  /*31cf0*/  IMAD.MOV.U32 R12, RZ, RZ, 0x3 ;  /* 0x00000003ff0c7424 */ /* 0x000fe400078e00ff */
[----:B0-----:R-:W-:Y:S02]  /*31d00*/  IMAD.MOV.U32 R11, RZ, RZ, 0x181f ;  /* 0x0000181fff0b7424 */ /* 0x001fe400078e00ff */
[----:B------:R-:W-:-:S07]  /*31d10*/  IMAD.MOV.U32 R15, RZ, RZ, -0x1 ;  /* 0xffffffffff0f7424 */ /* 0x000fce00078e00ff */
[----:B-1234-:R-:W-:Y:S05]  /*31d20*/  WARPSYNC.COLLECTIVE R15, `(.L_x_2811) ;  /* 0x000000000f087348 */ /* 0x01efea0003c00000 */
[----:B----4-:R0:W4:Y:S02]  /*31d30*/  SHFL.IDX P6, R14, R13, R12, R11 ;  /* 0x0000000c0d0e7389 */ /* 0x01012400000c000b */
[----:B01234-:R-:W-:Y:S01]  /*31d40*/  ENDCOLLECTIVE ;  /* 0x000000000000791b */ /* 0x01ffe20003800000 */
.L_x_2811:
[----:B------:R-:W-:Y:S05]  /*31d50*/  BSYNC B1 ;  /* 0x0000000000017941 */ /* 0x000fea0003800000 */
.L_x_2810:
[----:B------:R-:W-:Y:S01]  /*31d60*/  IMAD.MOV.U32 R13, RZ, RZ, R0 ;  /* 0x000000ffff0d7224 */ /* 0x000fe200078e0000 */
[----:B------:R-:W-:Y:S01]  /*31d70*/  MOV R3, R14 ;  /* 0x0000000e00037202 */ /* 0x000fe20000000f00 */
[----:B------:R-:W-:Y:S02]  /*31d80*/  IMAD.MOV.U32 R12, RZ, RZ, 0x3 ;  /* 0x00000003ff0c7424 */ /* 0x000fe400078e00ff */
[----:B------:R-:W-:Y:S02]  /*31d90*/  IMAD.MOV.U32 R11, RZ, RZ, 0x181f ;  /* 0x0000181fff0b7424 */ /* 0x000fe400078e00ff */
[----:B------:R-:W-:-:S07]  /*31da0*/  IMAD.MOV.U32 R15, RZ, RZ, -0x1 ;  /* 0xffffffffff0f7424 */ /* 0x000fce00078e00ff */
[----:B------:R-:W-:Y:S05]  /*31db0*/  WARPSYNC.COLLECTIVE R15, `(.L_x_2812) ;  /* 0x000000000f087348 */ /* 0x000fea0003c00000 */
[----:B------:R0:W1:Y:S02]  /*31dc0*/  SHFL.IDX P6, R14, R13, R12, R11 ;  /* 0x0000000c0d0e7389 */ /* 0x00006400000c000b */
[----:B01----:R-:W-:Y:S01]  /*31dd0*/  ENDCOLLECTIVE ;  /* 0x000000000000791b */ /* 0x003fe20003800000 */
.L_x_2812:
[----:B------:R-:W-:Y:S05]  /*31de0*/  BRA `(.L_x_2813) ;  /* 0xffffff6000a87947 */ /* 0x000fea000383ffff */
.L_x_2604:
[----:B------:R-:W2:Y:S01]  /*31df0*/  S2R R8, SR_TID.X ;  /* 0x0000000000087919 */ /* 0x000ea20000002100 */
[----:B------:R-:W-:Y:S01]  /*31e00*/  BSSY B1, `(.L_x_2814) ;  /* 0x000000a000017945 */ /* 0x000fe20003800000 */
[----:B------:R-:W-:Y:S02]  /*31e10*/  IMAD.MOV.U32 R12, RZ, RZ, RZ ;  /* 0x000000ffff0c7224 */ /* 0x000fe400078e00ff */
[----:B-1----:R-:W-:Y:S02]  /*31e20*/  IMAD.MOV.U32 R11, RZ, RZ, 0x1f ;  /* 0x0000001fff0b7424 */ /* 0x002fe400078e00ff */
[----:B------:R-:W-:Y:S01]  /*31e30*/  IMAD.MOV.U32 R15, RZ, RZ, -0x1 ;  /* 0xffffffffff0f7424 */ /* 0x000fe200078e00ff */
[----:B--2---:R-:W-:-:S04]  /*31e40*/  SHF.R.U32.HI R8, RZ, 0x5, R8 ;  /* 0x00000005ff087819 */ /* 0x004fc80000011608 */
[----:B------:R-:W-:-:S04]  /*31e50*/  LOP3.LUT R8, R8, 0x3, RZ, 0xc0, !PT ;  /* 0x0000000308087812 */ /* 0x000fc800078ec0ff */
[----:B------:R-:W-:-:S07]  /*31e60*/  MOV R13, R8 ;  /* 0x00000008000d7202 */ /* 0x000fce0000000f00 */
[----:B0-----:R-:W-:Y:S05]  /*31e70*/  WARPSYNC.COLLECTIVE R15, `(.L_x_2815) ;  /* 0x000000000f087348 */ /* 0x001fea0003c00000 */
[----:B0-----:R0:W1:Y:S02]  /*31e80*/  SHFL.IDX P6, R14, R13, R12, R11 ;  /* 0x0000000c0d0e7389 */ /* 0x00106400000c000b */
[----:B01----:R-:W-:Y:S01]  /*31e90*/  ENDCOLLECTIVE ;  /* 0x000000000000791b */ /* 0x003fe20003800000 */
.L_x_2815:
[----:B------:R-:W-:Y:S05]  /*31ea0*/  BSYNC B1 ;  /* 0x0000000000017941 */ /* 0x000fea0003800000 */
.L_x_2814:
[----:B------:R-:W-:Y:S05]  /*31eb0*/  BRA `(.L_x_2816) ;  /* 0xffffff7800987947 */ /* 0x000fea000383ffff */
.L_x_2606:
[----:B------:R-:W-:Y:S01]  /*31ec0*/  BSSY B1, `(.L_x_2817) ;  /* 0x0000006000017945 */ /* 0x000fe20003800000 */
[----:B------:R-:W-:-:S07]  /*31ed0*/  IMAD.MOV.U32 R15, RZ, RZ, -0x1 ;  /* 0xffffffffff0f7424 */ /* 0x000fce00078e00ff */
[----:B01----:R-:W-:Y:S05]  /*31ee0*/  WARPSYNC.COLLECTIVE R15, `(.L_x_2818) ;  /* 0x000000000f0c7348 */ /* 0x003fea0003c00000 */
[----:B------:R-:W-:Y:S02]  /*31ef0*/  ELECT P6, UR62, PT ;  /* 0x00000000003e782f */ /* 0x000fe400038c0000 */
[----:B------:R-:W-:Y:S01]  /*31f00*/  MOV R14, UR62 ;  /* 0x0000003e000e7c02 */ /* 0x000fe20008000f00 */
[----:B01----:R-:W-:Y:S10]  /*31f10*/  ENDCOLLECTIVE ;  /* 0x000000000000791b */ /* 0x003ff40003800000 */
.L_x_2818:
[----:B------:R-:W-:Y:S05]  /*31f20*/  BSYNC B1 ;  /* 0x0000000000017941 */ /* 0x000fea0003800000 */
.L_x_2817:
[----:B------:R-:W-:Y:S05]  /*31f30*/  BRA `(.L_x_2605) ;  /* 0xffffff7800907947 */ /* 0x000fea000383ffff */
.L_x_2608:
[----:B0-----:R-:W2:Y:S02]  /*31f40*/  LDL R5, [R1+0x4] ;  /* 0x0000040001057983 */ /* 0x001ea40000100800 */
[----:B--2---:R0:W2:Y:S02]  /*31f50*/  SYNCS.PHASECHK.TRANS64.TRYWAIT P0, [R5+URZ+0x33420], R4 ;  /* 0x03342004050075a7 */ /* 0x0040a4000800017f */
[----:B--2---:R-:W-:Y:S05]  /*31f60*/  @!P0 NANOSLEEP.SYNCS 0x989680 ;  /* 0x009896800000895d */ /* 0x004fea0003900000 */
[----:B------:R-:W2:Y:S02]  /*31f70*/  @!P0 SYNCS.PHASECHK.TRANS64 P0, [R5+URZ+0x33420], R4 ;  /* 0x03342004050085a7 */ /* 0x000ea4000800007f */
[----:B--2---:R-:W-:Y:S05]  /*31f80*/  @!P0 BRA `(.L_x_2608) ;  /* 0xfffffffc00ec8947 */ /* 0x004fea000383ffff */
[----:B------:R-:W-:Y:S05]  /*31f90*/  BRA `(.L_x_2819) ;  /* 0xffffff7800a07947 */ /* 0x000fea000383ffff */
.L_x_2612:
[----:B0-----:R0:W2:Y:S02]  /*31fa0*/  SYNCS.PHASECHK.TRANS64.TRYWAIT P0, [R6+URZ+0x334a0], R10 ;  /* 0x0334a00a060075a7 */ /* 0x0010a4000800017f */
[----:B--2---:R-:W-:Y:S05]  /*31fb0*/  @!P0 NANOSLEEP.SYNCS 0x989680 ;  /* 0x009896800000895d */ /* 0x004fea0003900000 */
[----:B------:R-:W2:Y:S02]  /*31fc0*/  @!P0 SYNCS.PHASECHK.TRANS64 P0, [R6+URZ+0x334a0], R10 ;  /* 0x0334a00a060085a7 */ /* 0x000ea4000800007f */
[----:B--2---:R-:W-:Y:S05]  /*31fd0*/  @!P0 BRA `(.L_x_2612) ;  /* 0xfffffffc00f08947 */ /* 0x004fea000383ffff */
[----:B------:R-:W-:Y:S05]  /*31fe0*/  BRA `(.L_x_2820) ;  /* 0xffffff7800c87947 */ /* 0x000fea000383ffff */
.L_x_2619:
[----:B--2---:R2:W3:Y:S02]  /*31ff0*/  SYNCS.PHASECHK.TRANS64.TRYWAIT P0, [R6+URZ+0x334c0], R10 ;  /* 0x0334c00a060075a7 */ /* 0x0044e4000800017f */
[----:B---3--:R-:W-:Y:S05]  /*32000*/  @!P0 NANOSLEEP.SYNCS 0x989680 ;  /* 0x009896800000895d */ /* 0x008fea0003900000 */
[----:B------:R-:W3:Y:S02]  /*32010*/  @!P0 SYNCS.PHASECHK.TRANS64 P0, [R6+URZ+0x334c0], R10 ;  /* 0x0334c00a060085a7 */ /* 0x000ee4000800007f */
[----:B---3--:R-:W-:Y:S05]  /*32020*/  @!P0 BRA `(.L_x_2619) ;  /* 0xfffffffc00f08947 */ /* 0x008fea000383ffff */
[----:B------:R-:W-:Y:S05]  /*32030*/  BRA `(.L_x_2821) ;  /* 0xffffff7c00cc7947 */ /* 0x000fea000383ffff */
.L_x_2628:
[----:B0-----:R0:W2:Y:S02]  /*32040*/  SYNCS.PHASECHK.TRANS64.TRYWAIT P1, [R8+URZ+0x334a0], R7 ;  /* 0x0334a007080075a7 */ /* 0x0010a4000802017f */
[----:B--2---:R-:W-:Y:S05]  /*32050*/  @!P1 NANOSLEEP.SYNCS 0x989680 ;  /* 0x009896800000995d */ /* 0x004fea0003900000 */
[----:B------:R-:W2:Y:S02]  /*32060*/  @!P1 SYNCS.PHASECHK.TRANS64 P1, [R8+URZ+0x334a0], R7 ;  /* 0x0334a007080095a7 */ /* 0x000ea4000802007f */
[----:B--2---:R-:W-:Y:S05]  /*32070*/  @!P1 BRA `(.L_x_2628) ;  /* 0xfffffffc00f09947 */ /* 0x004fea000383ffff */
[----:B------:R-:W-:Y:S05]  /*32080*/  BRA `(.L_x_2822) ;  /* 0xffffff84001c7947 */ /* 0x000fea000383ffff */
.L_x_2635:
[----:B--2---:R2:W3:Y:S02]  /*32090*/  SYNCS.PHASECHK.TRANS64.TRYWAIT P1, [R8+URZ+0x334c0], R7 ;  /* 0x0334c007080075a7 */ /* 0x0044e4000802017f */
[----:B---3--:R-:W-:Y:S05]  /*320a0*/  @!P1 NANOSLEEP.SYNCS 0x989680 ;  /* 0x009896800000995d */ /* 0x008fea0003900000 */
[----:B------:R-:W3:Y:S02]  /*320b0*/  @!P1 SYNCS.PHASECHK.TRANS64 P1, [R8+URZ+0x334c0], R7 ;  /* 0x0334c007080095a7 */ /* 0x000ee4000802007f */
[----:B---3--:R-:W-:Y:S05]  /*320c0*/  @!P1 BRA `(.L_x_2635) ;  /* 0xfffffffc00f09947 */ /* 0x008fea000383ffff */
[----:B------:R-:W-:Y:S05]  /*320d0*/  BRA `(.L_x_2823) ;  /* 0xffffff88001c7947 */ /* 0x000fea000383ffff */
.L_x_2652:
        /* <DEDUP_REMOVED lines=8> */
[----:B0--3--:R-:W-:Y:S05]  /*32160*/  WARPSYNC.COLLECTIVE R15, `(.L_x_2825) ;  /* 0x000000000f087348 */ /* 0x009fea0003c00000 */
[----:B0-----:R0:W1:Y:S02]  /*32170*/  SHFL.IDX P6, R14, R13, R12, R11 ;  /* 0x0000000c0d0e7389 */ /* 0x00106400000c000b */
[----:B01-3--:R-:W-:Y:S01]  /*32180*/  ENDCOLLECTIVE ;  /* 0x000000000000791b */ /* 0x00bfe20003800000 */
.L_x_2825:
[----:B------:R-:W-:Y:S05]  /*32190*/  BSYNC B0 ;  /* 0x0000000000007941 */ /* 0x000fea0003800000 */
.L_x_2824:
[----:B------:R-:W-:Y:S05]  /*321a0*/  BRA `(.L_x_2826) ;  /* 0xffffff9400647947 */ /* 0x000fea000383ffff */
.L_x_2654:
[----:B------:R-:W-:Y:S01]  /*321b0*/  BSSY B0, `(.L_x_2827) ;  /* 0x0000006000007945 */ /* 0x000fe20003800000 */
[----:B------:R-:W-:-:S07]  /*321c0*/  IMAD.MOV.U32 R15, RZ, RZ, -0x1 ;  /* 0xffffffffff0f7424 */ /* 0x000fce00078e00ff */
[----:B01-3--:R-:W-:Y:S05]  /*321d0*/  WARPSYNC.COLLECTIVE R15, `(.L_x_2828) ;  /* 0x000000000f0c7348 */ /* 0x00bfea0003c00000 */
[----:B------:R-:W-:Y:S02]  /*321e0*/  ELECT P6, UR62, PT ;  /* 0x00000000003e782f */ /* 0x000fe400038c0000 */
[----:B------:R-:W-:Y:S01]  /*321f0*/  MOV R14, UR62 ;  /* 0x0000003e000e7c02 */ /* 0x000fe20008000f00 */
[----:B01-3--:R-:W-:Y:S10]  /*32200*/  ENDCOLLECTIVE ;  /* 0x000000000000791b */ /* 0x00bff40003800000 */
.L_x_2828:
[----:B------:R-:W-:Y:S05]  /*32210*/  BSYNC B0 ;  /* 0x0000000000007941 */ /* 0x000fea0003800000 */
.L_x_2827:
[----:B------:R-:W-:Y:S05]  /*32220*/  BRA `(.L_x_2829) ;  /* 0xffffff9400707947 */ /* 0x000fea000383ffff */
.L_x_2656:
[----:B0-----:R0:W2:Y:S02]  /*32230*/  SYNCS.PHASECHK.TRANS64.TRYWAIT P0, [R2+URZ+0x33480], R4 ;  /* 0x03348004020075a7 */ /* 0x0010a4000800017f */
[----:B--2---:R-:W-:Y:S05]  /*32240*/  @!P0 NANOSLEEP.SYNCS 0x989680 ;  /* 0x009896800000895d */ /* 0x004fea0003900000 */
[----:B------:R-:W2:Y:S02]  /*32250*/  @!P0 SYNCS.PHASECHK.TRANS64 P0, [R2+URZ+0x33480], R4 ;  /* 0x03348004020085a7 */ /* 0x000ea4000800007f */
[----:B--2---:R-:W-:Y:S05]  /*32260*/  @!P0 BRA `(.L_x_2656) ;  /* 0xfffffffc00f08947 */ /* 0x004fea000383ffff */
[----:B------:R-:W-:Y:S05]  /*32270*/  BRA `(.L_x_2830) ;  /* 0xffffff9400e47947 */ /* 0x000fea000383ffff */
.L_x_2658:
[----:B--2---:R2:W3:Y:S02]  /*32280*/  SYNCS.PHASECHK.TRANS64.TRYWAIT P0, [R2+URZ+0x33440], R4 ;  /* 0x03344004020075a7 */ /* 0x0044e4000800017f */
[----:B---3--:R-:W-:Y:S05]  /*32290*/  @!P0 NANOSLEEP.SYNCS 0x989680 ;  /* 0x009896800000895d */ /* 0x008fea0003900000 */
[----:B------:R-:W3:Y:S02]  /*322a0*/  @!P0 SYNCS.PHASECHK.TRANS64 P0, [R2+URZ+0x33440], R4 ;  /* 0x03344004020085a7 */ /* 0x000ee4000800007f */
[----:B---3--:R-:W-:Y:S05]  /*322b0*/  @!P0 BRA `(.L_x_2658) ;  /* 0xfffffffc00f08947 */ /* 0x008fea000383ffff */
[----:B------:R-:W-:Y:S05]  /*322c0*/  BRA `(.L_x_2831) ;  /* 0xffffff98006c7947 */ /* 0x000fea000383ffff */
.L_x_2662:
[----:B------:R-:W2:Y:S01]  /*322d0*/  LDL.LU R11, [R1+0x40] ;  /* 0x00004000010b7983 */ /* 0x000ea20000300800 */
[----:B------:R-:W-:Y:S01]  /*322e0*/  MOV R13, R2 ;  /* 0x00000002000d7202 */ /* 0x000fe20000000f00 */
[----:B------:R-:W-:Y:S01]  /*322f0*/  IMAD.MOV.U32 R12, RZ, RZ, RZ ;  /* 0x000000ffff0c7224 */ /* 0x000fe200078e00ff */
[----:B------:R-:W-:Y:S01]  /*32300*/  LOP3.LUT R5, R5, 0x7f, RZ, 0xc0, !PT ;  /* 0x0000007f05057812 */ /* 0x000fe200078ec0ff */
[----:B------:R-:W-:-:S03]  /*32310*/  IMAD.MOV.U32 R15, RZ, RZ, -0x1 ;  /* 0xffffffffff0f7424 */ /* 0x000fc600078e00ff */
[----:B------:R-:W-:-:S05]  /*32320*/  SHF.R.U32.HI R7, RZ, 0x2, R5 ;  /* 0x00000002ff077819 */ /* 0x000fca0000011605 */
[----:B------:R-:W-:-:S04]  /*32330*/  IMAD R17, R17, 0x80, R7 ;  /* 0x0000008011117824 */ /* 0x000fc800078e0207 */
[----:B------:R-:W-:Y:S02]  /*32340*/  VIADD R7, R17, 0x20 ;  /* 0x0000002011077836 */ /* 0x000fe40000000000 */
[----:B--2---:R-:W-:Y:S02]  /*32350*/  IMAD R0, R11, R8, RZ ;  /* 0x000000080b007224 */ /* 0x004fe400078e02ff */
[----:B------:R-:W-:-:S03]  /*32360*/  IMAD.MOV.U32 R11, RZ, RZ, 0x1c1f ;  /* 0x00001c1fff0b7424 */ /* 0x000fc600078e00ff */
[----:B------:R-:W-:-:S13]  /*32370*/  ISETP.GE.AND P4, PT, R17, R0, PT ;  /* 0x000000001100720c */ /* 0x000fda0003f86270 */
[----:B-----5:R-:W-:Y:S05]  /*32380*/  WARPSYNC.COLLECTIVE R15, `(.L_x_2832) ;  /* 0x000000000f087348 */ /* 0x020fea0003c00000 */
[----:B------:R0:W1:Y:S02]  /*32390*/  SHFL.IDX P6, R14, R13, R12, R11 ;  /* 0x0000000c0d0e7389 */ /* 0x00006400000c000b */
[----:B01---5:R-:W-:Y:S01]  /*323a0*/  ENDCOLLECTIVE ;  /* 0x000000000000791b */ /* 0x023fe20003800000 */
.L_x_2832:
[----:B------:R-:W-:Y:S01]  /*323b0*/  MOV R13, R3 ;  /* 0x00000003000d7202 */ /* 0x000fe20000000f00 */
[----:B------:R-:W-:-:S07]  /*323c0*/  IMAD.MOV.U32 R4, RZ, RZ, R14 ;  /* 0x000000ffff047224 */ /* 0x000fce00078e000e */
[----:B------:R-:W-:Y:S05]  /*323d0*/  WARPSYNC.COLLECTIVE R15, `(.L_x_2833) ;  /* 0x000000000f087348 */ /* 0x000fea0003c00000 */
[----:B------:R0:W1:Y:S02]  /*323e0*/  SHFL.IDX P6, R14, R13, R12, R11 ;  /* 0x0000000c0d0e7389 */ /* 0x00006400000c000b */
[----:B01----:R-:W-:Y:S01]  /*323f0*/  ENDCOLLECTIVE ;  /* 0x000000000000791b */ /* 0x003fe20003800000 */
.L_x_2833:
[----:B------:R-:W-:Y:S01]  /*32400*/  MOV R13, R2 ;  /* 0x00000002000d7202 */ /* 0x000fe20000000f00 */
[----:B------:R-:W-:Y:S02]  /*32410*/  IMAD.MOV.U32 R12, RZ, RZ, 0x1 ;  /* 0x00000001ff0c7424 */ /* 0x000fe400078e00ff */
[----:B------:R-:W-:-:S07]  /*32420*/  IMAD.MOV.U32 R5, RZ, RZ, R14 ;  /* 0x000000ffff057224 */ /* 0x000fce00078e000e */
[----:B------:R-:W-:Y:S05]  /*32430*/  WARPSYNC.COLLECTIVE R15, `(.L_x_2834) ;  /* 0x000000000f087348 */ /* 0x000fea0003c00000 */
[----:B------:R0:W1:Y:S02]  /*32440*/  SHFL.IDX P6, R14, R13, R12, R11 ;  /* 0x0000000c0d0e7389 */ /* 0x00006400000c000b */
[----:B01----:R-:W-:Y:S01]  /*32450*/  ENDCOLLECTIVE ;  /* 0x000000000000791b */ /* 0x003fe20003800000 */
.L_x_2834:
[----:B------:R-:W-:-:S05]  /*32460*/  @!P4 IADD3 R5, P3, R10, R5, RZ ;  /* 0x000000050a05c210 */ /* 0x000fca0007f7e0ff */
[----:B------:R-:W-:Y:S01]  /*32470*/  @!P4 IMAD.X R4, RZ, RZ, R4, P3 ;  /* 0x000000ffff04c224 */ /* 0x000fe200018e0604 */
[----:B------:R-:W-:-:S04]  /*32480*/  ISETP.GE.AND P3, PT, R7, R0, PT ;  /* 0x000000000700720c */ /* 0x000fc80003f66270 */
        /* <DEDUP_REMOVED lines=8> */
.L_x_2835:
[----:B------:R-:W-:Y:S01]  /*32510*/  @!PT LDS RZ, [RZ] ;  /* 0x00000000fffff984 */ /* 0x000fe20000000800 */
[----:B------:R-:W-:Y:S01]  /*32520*/  @!PT LDS RZ, [RZ] ;  /* 0x00000000fffff984 */ /* 0x000fe20000000800 */
[----:B------:R-:W-:Y:S01]  /*32530*/  @!PT LDS RZ, [RZ] ;  /* 0x00000000fffff984 */ /* 0x000fe20000000800 */
[----:B------:R-:W-:Y:S04]  /*32540*/  @!P4 LDGSTS.E.BYPASS.LTC128B.128 [R9+0x1e200], desc[UR54][R4.64], !P0 ;  /* 0x1e2000000409cfae */ /* 0x000fe8000c101d76 */
[----:B------:R-:W-:Y:S04]  /*32550*/  @!P4 LDGSTS.E.BYPASS.LTC128B.128 [R9+0x20200], desc[UR54][R4.64+0x40], !P1 ;  /* 0x202000400409cfae */ /* 0x000fe8000c901d76 */
[----:B------:R0:W-:Y:S01]  /*32560*/  @!P4 LDGSTS.E.BYPASS.LTC128B.128 [R9+0x22200], desc[UR54][R4.64+0x80], !P2 ;  /* 0x222000800409cfae */ /* 0x0001e2000d101d76 */
[----:B------:R-:W-:Y:S02]  /*32570*/  IMAD.MOV.U32 R13, RZ, RZ, R2 ;  /* 0x000000ffff0d7224 */ /* 0x000fe400078e0002 */
[----:B------:R-:W-:-:S02]  /*32580*/  IMAD.MOV.U32 R12, RZ, RZ, 0x2 ;  /* 0x00000002ff0c7424 */ /* 0x000fc400078e00ff */
[----:B0-----:R-:W-:-:S07]  /*32590*/  IMAD.MOV.U32 R4, RZ, RZ, R14 ;  /* 0x000000ffff047224 */ /* 0x001fce00078e000e */
[----:B------:R-:W-:Y:S05]  /*325a0*/  WARPSYNC.COLLECTIVE R15, `(.L_x_2836) ;  /* 0x000000000f087348 */ /* 0x000fea0003c00000 */
[----:B------:R0:W1:Y:S02]  /*325b0*/  SHFL.IDX P6, R14, R13, R12, R11 ;  /* 0x0000000c0d0e7389 */ /* 0x00006400000c000b */
[----:B01----:R-:W-:Y:S01]  /*325c0*/  ENDCOLLECTIVE ;  /* 0x000000000000791b */ /* 0x003fe20003800000 */
.L_x_2836:
[----:B------:R-:W-:-:S04]  /*325d0*/  @!P3 IADD3 R5, P4, R10, R4, RZ ;  /* 0x000000040a05b210 */ /* 0x000fc80007f9e0ff */
[----:B------:R-:W-:-:S04]  /*325e0*/  @!P3 IADD3.X R4, RZ, R6, RZ, P4, !PT ;  /* 0x00000006ff04b210 */ /* 0x000fc800027fe4ff */
[-C--:B------:R-:W-:Y:S02]  /*325f0*/  @!P3 LOP3.LUT R5, R5, R4.reuse, RZ, 0x3c, !PT ;  /* 0x000000040505b212 */ /* 0x080fe400078e3cff */
[----:B------:R-:W-:Y:S02]  /*32600*/  MOV R13, R3 ;  /* 0x00000003000d7202 */ /* 0x000fe40000000f00 */
[----:B------:R-:W-:-:S04]  /*32610*/  @!P3 LOP3.LUT R4, R5, R4, RZ, 0x3c, !PT ;  /* 0x000000040504b212 */ /* 0x000fc800078e3cff */
[----:B------:R-:W-:Y:S01]  /*32620*/  @!P3 LOP3.LUT R5, R5, R4, RZ, 0x3c, !PT ;  /* 0x000000040505b212 */ /* 0x000fe200078e3cff */
[----:B------:R-:W-:-:S04]  /*32630*/  IMAD.MOV.U32 R6, RZ, RZ, R14 ;  /* 0x000000ffff067224 */ /* 0x000fc800078e000e */
[----:B------:R-:W-:Y:S01]  /*32640*/  @!PT LDS RZ, [RZ] ;  /* 0x00000000fffff984 */ /* 0x000fe20000000800 */
[----:B------:R-:W-:Y:S01]  /*32650*/  @!PT LDS RZ, [RZ] ;  /* 0x00000000fffff984 */ /* 0x000fe20000000800 */
[----:B------:R-:W-:Y:S01]  /*32660*/  @!PT LDS RZ, [RZ] ;  /* 0x00000000fffff984 */ /* 0x000fe20000000800 */
[----:B------:R0:W-:Y:S03]  /*32670*/  @!P3 LDGSTS.E.BYPASS.LTC128B.128 [R9+0x1ea00], desc[UR54][R4.64], !P0 ;  /* 0x1ea000000409bfae */ /* 0x0001e6000c101d76 */
[----:B0-----:R-:W-:Y:S05]  /*32680*/  WARPSYNC.COLLECTIVE R15, `(.L_x_2837) ;  /* 0x000000000f087348 */ /* 0x001fea0003c00000 */
[----:B------:R1:W2:Y:S02]  /*32690*/  SHFL.IDX P6, R14, R13, R12, R11 ;  /* 0x0000000c0d0e7389 */ /* 0x0002a400000c000b */
[----:B012---:R-:W-:Y:S01]  /*326a0*/  ENDCOLLECTIVE ;  /* 0x000000000000791b */ /* 0x007fe20003800000 */
.L_x_2837:
[----:B------:R-:W-:Y:S01]  /*326b0*/  @!PT LDS RZ, [RZ] ;  /* 0x00000000fffff984 */ /* 0x000fe20000000800 */
[----:B------:R-:W-:Y:S01]  /*326c0*/  @!PT LDS RZ, [RZ] ;  /* 0x00000000fffff984 */ /* 0x000fe20000000800 */
[----:B------:R-:W-:Y:S01]  /*326d0*/  @!PT LDS RZ, [RZ] ;  /* 0x00000000fffff984 */ /* 0x000fe20000000800 */
[----:B------:R-:W-:Y:S04]  /*326e0*/  @!P3 LDGSTS.E.BYPASS.LTC128B.128 [R9+0x20a00], desc[UR54][R4.64+0x40], !P1 ;  /* 0x20a000400409bfae */ /* 0x000fe8000c901d76 */
[----:B------:R0:W-:Y:S01]  /*326f0*/  @!P3 LDGSTS.E.BYPASS.LTC128B.128 [R9+0x22a00], desc[UR54][R4.64+0x80], !P2 ;  /* 0x22a000800409bfae */ /* 0x0001e2000d101d76 */
[----:B------:R-:W-:Y:S02]  /*32700*/  IMAD.MOV.U32 R13, RZ, RZ, R2 ;  /* 0x000000ffff0d7224 */ /* 0x000fe400078e0002 */
[----:B------:R-:W-:Y:S02]  /*32710*/  IMAD.MOV.U32 R12, RZ, RZ, 0x3 ;  /* 0x00000003ff0c7424 */ /* 0x000fe400078e00ff */
[----:B0-----:R-:W-:-:S05]  /*32720*/  VIADD R4, R17, 0x40 ;  /* 0x0000004011047836 */ /* 0x001fca0000000000 */
[----:B------:R-:W-:Y:S01]  /*32730*/  ISETP.GE.AND P3, PT, R4, R0, PT ;  /* 0x000000000400720c */ /* 0x000fe20003f66270 */
[----:B------:R-:W-:-:S12]  /*32740*/  IMAD.MOV.U32 R4, RZ, RZ, R14 ;  /* 0x000000ffff047224 */ /* 0x000fd800078e000e */
[----:B------:R-:W-:Y:S05]  /*32750*/  WARPSYNC.COLLECTIVE R15, `(.L_x_2838) ;  /* 0x000000000f087348 */ /* 0x000fea0003c00000 */
[----:B------:R0:W1:Y:S02]  /*32760*/  SHFL.IDX P6, R14, R13, R12, R11 ;  /* 0x0000000c0d0e7389 */ /* 0x00006400000c000b */
[----:B01----:R-:W-:Y:S01]  /*32770*/  ENDCOLLECTIVE ;  /* 0x000000000000791b */ /* 0x003fe20003800000 */
.L_x_2838:
[----:B------:R-:W-:Y:S01]  /*32780*/  @!P3 IADD3 R5, P4, R10, R4, RZ ;  /* 0x000000040a05b210 */ /* 0x000fe20007f9e0ff */
[----:B------:R-:W-:-:S04]  /*32790*/  IMAD.MOV.U32 R13, RZ, RZ, R3 ;  /* 0x000000ffff0d7224 */ /* 0x000fc800078e0003 */
[----:B------:R-:W-:-:S05]  /*327a0*/  @!P3 IMAD.X R4, RZ, RZ, R6, P4 ;  /* 0x000000ffff04b224 */ /* 0x000fca00020e0606 */
[----:B------:R-:W-:-:S04]  /*327b0*/  @!P3 LOP3.LUT R5, R5, R4, RZ, 0x3c, !PT ;  /* 0x000000040505b212 */ /* 0x000fc800078e3cff */
        /* <DEDUP_REMOVED lines=8> */
[----:B0-----:R-:W-:-:S07]  /*32840*/  MOV R4, R14 ;  /* 0x0000000e00047202 */ /* 0x001fce0000000f00 */
[----:B------:R-:W-:Y:S05]  /*32850*/  WARPSYNC.COLLECTIVE R15, `(.L_x_2839) ;  /* 0x000000000f087348 */ /* 0x000fea0003c00000 */
[----:B------:R0:W1:Y:S02]  /*32860*/  SHFL.IDX P6, R14, R13, R12, R11 ;  /* 0x0000000c0d0e7389 */ /* 0x00006400000c000b */
[----:B01----:R-:W-:Y:S01]  /*32870*/  ENDCOLLECTIVE ;  /* 0x000000000000791b */ /* 0x003fe20003800000 */
.L_x_2839:
[----:B------:R-:W-:Y:S01]  /*32880*/  IMAD.MOV.U32 R3, RZ, RZ, R14 ;  /* 0x000000ffff037224 */ /* 0x000fe200078e000e */
[----:B------:R-:W-:Y:S06]  /*32890*/  BRA `(.L_x_2840) ;  /* 0xffffff9c00e07947 */ /* 0x000fec000383ffff */
.L_x_2667:
[----:B0-----:R-:W3:Y:S02]  /*328a0*/  LDL R2, [R1+0x4] ;  /* 0x0000040001027983 */ /* 0x001ee40000100800 */
[----:B---3--:R0:W3:Y:S02]  /*328b0*/  SYNCS.PHASECHK.TRANS64.TRYWAIT P0, [R2+URZ+0x33420], R0 ;  /* 0x03342000020075a7 */ /* 0x0080e4000800017f */
[----:B---3--:R-:W-:Y:S05]  /*328c0*/  @!P0 NANOSLEEP.SYNCS 0x989680 ;  /* 0x009896800000895d */ /* 0x008fea0003900000 */
[----:B------:R-:W3:Y:S02]  /*328d0*/  @!P0 SYNCS.PHASECHK.TRANS64 P0, [R2+URZ+0x33420], R0 ;  /* 0x03342000020085a7 */ /* 0x000ee4000800007f */
[----:B---3--:R-:W-:Y:S05]  /*328e0*/  @!P0 BRA `(.L_x_2667) ;  /* 0xfffffffc00ec8947 */ /* 0x008fea000383ffff */
[----:B------:R-:W-:Y:S05]  /*328f0*/  BRA `(.L_x_2841) ;  /* 0xffffffa000547947 */ /* 0x000fea000383ffff */
.L_x_2673:
[----:B---3--:R3:W4:Y:S02]  /*32900*/  SYNCS.PHASECHK.TRANS64.TRYWAIT P0, [R6+URZ+0x33480], R5 ;  /* 0x03348005060075a7 */ /* 0x008724000800017f */
[----:B----4-:R-:W-:Y:S05]  /*32910*/  @!P0 NANOSLEEP.SYNCS 0x989680 ;  /* 0x009896800000895d */ /* 0x010fea0003900000 */
[----:B------:R-:W4:Y:S02]  /*32920*/  @!P0 SYNCS.PHASECHK.TRANS64 P0, [R6+URZ+0x33480], R5 ;  /* 0x03348005060085a7 */ /* 0x000f24000800007f */
[----:B----4-:R-:W-:Y:S05]  /*32930*/  @!P0 BRA `(.L_x_2673) ;  /* 0xfffffffc00f08947 */ /* 0x010fea000383ffff */
[----:B------:R-:W-:Y:S05]  /*32940*/  BRA `(.L_x_2842) ;  /* 0xffffffa400147947 */ /* 0x000fea000383ffff */
.L_x_2680:
[----:B--2---:R2:W4:Y:S02]  /*32950*/  SYNCS.PHASECHK.TRANS64.TRYWAIT P0, [R6+URZ+0x33440], R5 ;  /* 0x03344005060075a7 */ /* 0x004524000800017f */
[----:B----4-:R-:W-:Y:S05]  /*32960*/  @!P0 NANOSLEEP.SYNCS 0x989680 ;  /* 0x009896800000895d */ /* 0x010fea0003900000 */
[----:B------:R-:W4:Y:S02]  /*32970*/  @!P0 SYNCS.PHASECHK.TRANS64 P0, [R6+URZ+0x33440], R5 ;  /* 0x03344005060085a7 */ /* 0x000f24000800007f */
[----:B----4-:R-:W-:Y:S05]  /*32980*/  @!P0 BRA `(.L_x_2680) ;  /* 0xfffffffc00f08947 */ /* 0x010fea000383ffff */
[----:B------:R-:W-:Y:S05]  /*32990*/  BRA `(.L_x_2843) ;  /* 0xffffffa800247947 */ /* 0x000fea000383ffff */
.L_x_2688:
[----:B---3--:R3:W4:Y:S02]  /*329a0*/  SYNCS.PHASECHK.TRANS64.TRYWAIT P0, [R3+URZ+0x33470], R4 ;  /* 0x03347004030075a7 */ /* 0x008724000800017f */
[----:B----4-:R-:W-:Y:S05]  /*329b0*/  @!P0 NANOSLEEP.SYNCS 0x989680 ;  /* 0x009896800000895d */ /* 0x010fea0003900000 */
[----:B------:R-:W4:Y:S02]  /*329c0*/  @!P0 SYNCS.PHASECHK.TRANS64 P0, [R3+URZ+0x33470], R4 ;  /* 0x03347004030085a7 */ /* 0x000f24000800007f */
[----:B----4-:R-:W-:Y:S05]  /*329d0*/  @!P0 BRA `(.L_x_2688) ;  /* 0xfffffffc00f08947 */ /* 0x010fea000383ffff */
[----:B------:R-:W-:Y:S05]  /*329e0*/  BRA `(.L_x_2844) ;  /* 0xffffffac00487947 */ /* 0x000fea000383ffff */
.L_x_2690:
[----:B--2---:R2:W3:Y:S02]  /*329f0*/  SYNCS.PHASECHK.TRANS64.TRYWAIT P0, [R3+URZ+0x33460], R4 ;  /* 0x03346004030075a7 */ /* 0x0044e4000800017f */
[----:B---3--:R-:W-:Y:S05]  /*32a00*/  @!P0 NANOSLEEP.SYNCS 0x989680 ;  /* 0x009896800000895d */ /* 0x008fea0003900000 */
[----:B------:R-:W3:Y:S02]  /*32a10*/  @!P0 SYNCS.PHASECHK.TRANS64 P0, [R3+URZ+0x33460], R4 ;  /* 0x03346004030085a7 */ /* 0x000ee4000800007f */
[----:B---3--:R-:W-:Y:S05]  /*32a20*/  @!P0 BRA `(.L_x_2690) ;  /* 0xfffffffc00f08947 */ /* 0x008fea000383ffff */
[----:B------:R-:W-:Y:S05]  /*32a30*/  BRA `(.L_x_2845) ;  /* 0xffffffac00507947 */ /* 0x000fea000383ffff */
.L_x_2697:
[----:B--2---:R2:W3:Y:S02]  /*32a40*/  SYNCS.PHASECHK.TRANS64.TRYWAIT P1, [R3+URZ+0x33470], R0 ;  /* 0x03347000030075a7 */ /* 0x0044e4000802017f */
[----:B---3--:R-:W-:Y:S05]  /*32a50*/  @!P1 NANOSLEEP.SYNCS 0x989680 ;  /* 0x009896800000995d */ /* 0x008fea0003900000 */
[----:B------:R-:W3:Y:S02]  /*32a60*/  @!P1 SYNCS.PHASECHK.TRANS64 P1, [R3+URZ+0x33470], R0 ;  /* 0x03347000030095a7 */ /* 0x000ee4000802007f */
[----:B---3--:R-:W-:Y:S05]  /*32a70*/  @!P1 BRA `(.L_x_2697) ;  /* 0xfffffffc00f09947 */ /* 0x008fea000383ffff */
[----:B------:R-:W-:Y:S05]  /*32a80*/  BRA `(.L_x_2846) ;  /* 0xffffffb4009c7947 */ /* 0x000fea000383ffff */
.L_x_2699:
[----:B--2---:R2:W3:Y:S02]  /*32a90*/  SYNCS.PHASECHK.TRANS64.TRYWAIT P1, [R3+URZ+0x33460], R0 ;  /* 0x03346000030075a7 */ /* 0x0044e4000802017f */
[----:B---3--:R-:W-:Y:S05]  /*32aa0*/  @!P1 NANOSLEEP.SYNCS 0x989680 ;  /* 0x009896800000995d */ /* 0x008fea0003900000 */
[----:B------:R-:W3:Y:S02]  /*32ab0*/  @!P1 SYNCS.PHASECHK.TRANS64 P1, [R3+URZ+0x33460], R0 ;  /* 0x03346000030095a7 */ /* 0x000ee4000802007f */
[----:B---3--:R-:W-:Y:S05]  /*32ac0*/  @!P1 BRA `(.L_x_2699) ;  /* 0xfffffffc00f09947 */ /* 0x008fea000383ffff */
[----:B------:R-:W-:Y:S05]  /*32ad0*/  BRA `(.L_x_2847) ;  /* 0xffffffb400a47947 */ /* 0x000fea000383ffff */
.L_x_2703:
[----:B------:R-:W-:Y:S01]  /*32ae0*/  BSSY B0, `(.L_x_2848) ;  /* 0x0000008000007945 */ /* 0x000fe20003800000 */
[----:B------:R-:W-:Y:S01]  /*32af0*/  IMAD.MOV.U32 R13, RZ, RZ, R16 ;  /* 0x000000ffff0d7224 */ /* 0x000fe200078e0010 */
[----:B-1----:R-:W-:Y:S01]  /*32b00*/  MOV R11, 0x1f ;  /* 0x0000001f000b7802 */ /* 0x002fe20000000f00 */
[----:B------:R-:W-:Y:S02]  /*32b10*/  IMAD.MOV.U32 R12, RZ, RZ, RZ ;  /* 0x000000ffff0c7224 */ /* 0x000fe400078e00ff */
[----:B------:R-:W-:-:S07]  /*32b20*/  IMAD.MOV.U32 R15, RZ, RZ, -0x1 ;  /* 0xffffffffff0f7424 */ /* 0x000fce00078e00ff */
[----:B0-----:R-:W-:Y:S05]  /*32b30*/  WARPSYNC.COLLECTIVE R15, `(.L_x_2849) ;  /* 0x000000000f087348 */ /* 0x001fea0003c00000 */
[----:B0-----:R0:W1:Y:S02]  /*32b40*/  SHFL.IDX P6, R14, R13, R12, R11 ;  /* 0x0000000c0d0e7389 */ /* 0x00106400000c000b */
[----:B01----:R-:W-:Y:S01]  /*32b50*/  ENDCOLLECTIVE ;  /* 0x000000000000791b */ /* 0x003fe20003800000 */
.L_x_2849:
[----:B------:R-:W-:Y:S05]  /*32b60*/  BSYNC B0 ;  /* 0x0000000000007941 */ /* 0x000fea0003800000 */
.L_x_2848:
[----:B------:R-:W-:Y:S01]  /*32b70*/  IMAD.MOV.U32 R13, RZ, RZ, R16 ;  /* 0x000000ffff0d7224 */ /* 0x000fe200078e0010 */
[----:B------:R-:W-:Y:S01]  /*32b80*/  MOV R11, 0x1f ;  /* 0x0000001f000b7802 */ /* 0x000fe20000000f00 */
[----:B------:R-:W-:Y:S02]  /*32b90*/  IMAD.MOV.U32 R12, RZ, RZ, 0x1 ;  /* 0x00000001ff0c7424 */ /* 0x000fe400078e00ff */
[----:B------:R-:W-:Y:S02]  /*32ba0*/  IMAD.MOV.U32 R15, RZ, RZ, -0x1 ;  /* 0xffffffffff0f7424 */ /* 0x000fe400078e00ff */
[----:B------:R-:W-:Y:S02]  /*32bb0*/  IMAD.IADD R4, R19, 0x1, R6 ;  /* 0x0000000113047824 */ /* 0x000fe400078e0206 */
[----:B------:R-:W-:-:S07]  /*32bc0*/  IMAD.MOV.U32 R0, RZ, RZ, R14 ;  /* 0x000000ffff007224 */ /* 0x000fce00078e000e */
[----:B------:R-:W-:Y:S05]  /*32bd0*/  WARPSYNC.COLLECTIVE R15, `(.L_x_2850) ;  /* 0x000000000f087348 */ /* 0x000fea0003c00000 */
[----:B------:R0:W1:Y:S02]  /*32be0*/  SHFL.IDX P6, R14, R13, R12, R11 ;  /* 0x0000000c0d0e7389 */ /* 0x00006400000c000b */
[----:B01----:R-:W-:Y:S01]  /*32bf0*/  ENDCOLLECTIVE ;  /* 0x000000000000791b */ /* 0x003fe20003800000 */
.L_x_2850:
        /* <DEDUP_REMOVED lines=11> */
[----:B0-----:R-:W-:Y:S01]  /*32cb0*/  IMAD.MOV.U32 R2, RZ, RZ, RZ ;  /* 0x000000ffff027224 */ /* 0x001fe200078e00ff */
[----:B--2---:R-:W-:Y:S02]  /*32cc0*/  @!P1 MOV R2, R3 ;  /* 0x0000000300029202 */ /* 0x004fe40000000f00 */
[----:B------:R-:W-:-:S03]  /*32cd0*/  ISETP.NE.AND P1, PT, R6, RZ, PT ;  /* 0x000000ff0600720c */ /* 0x000fc60003f25270 */
[----:B------:R-:W-:-:S10]  /*32ce0*/  IMAD.MOV.U32 R13, RZ, RZ, R2 ;  /* 0x000000ffff0d7224 */ /* 0x000fd400078e0002 */
[----:B------:R-:W-:Y:S05]  /*32cf0*/  WARPSYNC.COLLECTIVE R15, `(.L_x_2851) ;  /* 0x000000000f087348 */ /* 0x000fea0003c00000 */
[----:B------:R0:W1:Y:S02]  /*32d00*/  SHFL.UP P6, R14, R13, R12, R11 ;  /* 0x0400000c0d0e7389 */ /* 0x00006400000c000b */
[----:B01----:R-:W-:Y:S01]  /*32d10*/  ENDCOLLECTIVE ;  /* 0x000000000000791b */ /* 0x003fe20003800000 */
.L_x_2851:
[----:B------:R-:W-:Y:S02]  /*32d20*/  IMAD.MOV.U32 R12, RZ, RZ, 0x2 ;  /* 0x00000002ff0c7424 */ /* 0x000fe400078e00ff */
[----:B------:R-:W-:-:S05]  /*32d30*/  IMAD.MOV.U32 R3, RZ, RZ, R14 ;  /* 0x000000ffff037224 */ /* 0x000fca00078e000e */
[----:B------:R-:W-:-:S05]  /*32d40*/  SEL R3, R3, RZ, P1 ;  /* 0x000000ff03037207 */ /* 0x000fca0000800000 */
[----:B------:R-:W-:-:S05]  /*32d50*/  IMAD.IADD R3, R2, 0x1, R3 ;  /* 0x0000000102037824 */ /* 0x000fca00078e0203 */
[----:B------:R-:W-:-:S07]  /*32d60*/  MOV R13, R3 ;  /* 0x00000003000d7202 */ /* 0x000fce0000000f00 */
[----:B------:R-:W-:Y:S05]  /*32d70*/  WARPSYNC.COLLECTIVE R15, `(.L_x_2852) ;  /* 0x000000000f087348 */ /* 0x000fea0003c00000 */
[----:B------:R0:W1:Y:S02]  /*32d80*/  SHFL.UP P6, R14, R13, R12, R11 ;  /* 0x0400000c0d0e7389 */ /* 0x00006400000c000b */
[----:B01----:R-:W-:Y:S01]  /*32d90*/  ENDCOLLECTIVE ;  /* 0x000000000000791b */ /* 0x003fe20003800000 */
.L_x_2852:
        /* <DEDUP_REMOVED lines=8> */
.L_x_2853:
        /* <DEDUP_REMOVED lines=8> */
.L_x_2854:
[----:B------:R-:W-:Y:S01]  /*32ea0*/  IMAD.MOV.U32 R12, RZ, RZ, 0x10 ;  /* 0x00000010ff0c7424 */ /* 0x000fe200078e00ff */
[----:B------:R-:W-:-:S04]  /*32eb0*/  MOV R4, R14 ;  /* 0x0000000e00047202 */ /* 0x000fc80000000f00 */
[----:B------:R-:W-:-:S05]  /*32ec0*/  SEL R4, R4, RZ, P4 ;  /* 0x000000ff04047207 */ /* 0x000fca0002000000 */
[----:B------:R-:W-:-:S04]  /*32ed0*/  IMAD.IADD R3, R3, 0x1, R4 ;  /* 0x0000000103037824 */ /* 0x000fc800078e0204 */
[----:B------:R-:W-:-:S07]  /*32ee0*/  IMAD.MOV.U32 R13, RZ, RZ, R3 ;  /* 0x000000ffff0d7224 */ /* 0x000fce00078e0003 */
[----:B------:R-:W-:Y:S05]  /*32ef0*/  WARPSYNC.COLLECTIVE R15, `(.L_x_2855) ;  /* 0x000000000f087348 */ /* 0x000fea0003c00000 */
[----:B------:R0:W1:Y:S02]  /*32f00*/  SHFL.UP P6, R14, R13, R12, R11 ;  /* 0x0400000c0d0e7389 */ /* 0x00006400000c000b */
[----:B01----:R-:W-:Y:S01]  /*32f10*/  ENDCOLLECTIVE ;  /* 0x000000000000791b */ /* 0x003fe20003800000 */
.L_x_2855:
[----:B------:R-:W-:Y:S02]  /*32f20*/  IMAD.MOV.U32 R12, RZ, RZ, 0x1f ;  /* 0x0000001fff0c7424 */ /* 0x000fe400078e00ff */
[----:B------:R-:W-:Y:S02]  /*32f30*/  IMAD.MOV.U32 R11, RZ, RZ, 0x1f ;  /* 0x0000001fff0b7424 */ /* 0x000fe400078e00ff */
[----:B------:R-:W-:-:S05]  /*32f40*/  IMAD.MOV.U32 R4, RZ, RZ, R14 ;  /* 0x000000ffff047224 */ /* 0x000fca00078e000e */
[----:B------:R-:W-:-:S04]  /*32f50*/  SEL R4, R4, RZ, P5 ;  /* 0x000000ff04047207 */ /* 0x000fc80002800000 */
[----:B------:R-:W-:-:S05]  /*32f60*/  IADD3 R3, R3, R4, RZ ;  /* 0x0000000403037210 */ /* 0x000fca0007ffe0ff */
[----:B------:R-:W-:-:S07]  /*32f70*/  IMAD.MOV.U32 R13, RZ, RZ, R3 ;  /* 0x000000ffff0d7224 */ /* 0x000fce00078e0003 */
[----:B------:R-:W-:Y:S05]  /*32f80*/  WARPSYNC.COLLECTIVE R15, `(.L_x_2856) ;  /* 0x000000000f087348 */ /* 0x000fea0003c00000 */
[----:B------:R0:W1:Y:S02]  /*32f90*/  SHFL.IDX P6, R14, R13, R12, R11 ;  /* 0x0000000c0d0e7389 */ /* 0x00006400000c000b */
[----:B01----:R-:W-:Y:S01]  /*32fa0*/  ENDCOLLECTIVE ;  /* 0x000000000000791b */ /* 0x003fe20003800000 */
.L_x_2856:
[----:B------:R-:W-:Y:S01]  /*32fb0*/  IMAD.MOV.U32 R16, RZ, RZ, R14 ;  /* 0x000000ffff107224 */ /* 0x000fe200078e000e */
[----:B------:R-:W-:Y:S06]  /*32fc0*/  BRA `(.L_x_2857) ;  /* 0xffffffbc00107947 */ /* 0x000fec000383ffff */
.L_x_2708:
[----:B------:R-:W-:Y:S01]  /*32fd0*/  BSSY B0, `(.L_x_2858) ;  /* 0x0000008000007945 */ /* 0x000fe20003800000 */
[----:B-----5:R-:W-:Y:S01]  /*32fe0*/  MOV R13, R2 ;  /* 0x00000002000d7202 */ /* 0x020fe20000000f00 */
[----:B------:R-:W-:Y:S02]  /*32ff0*/  IMAD.MOV.U32 R12, RZ, RZ, 0x1 ;  /* 0x00000001ff0c7424 */ /* 0x000fe400078e00ff */
[----:B-1----:R-:W-:Y:S02]  /*33000*/  IMAD.MOV.U32 R11, RZ, RZ, RZ ;  /* 0x000000ffff0b7224 */ /* 0x002fe400078e00ff */
[----:B------:R-:W-:-:S07]  /*33010*/  IMAD.MOV.U32 R15, RZ, RZ, -0x1 ;  /* 0xffffffffff0f7424 */ /* 0x000fce00078e00ff */
[----:B0-2---:R-:W-:Y:S05]  /*33020*/  WARPSYNC.COLLECTIVE R15, `(.L_x_2859) ;  /* 0x000000000f087348 */ /* 0x005fea0003c00000 */
[----:B0-----:R0:W1:Y:S02]  /*33030*/  SHFL.UP P6, R14, R13, R12, R11 ;  /* 0x0400000c0d0e7389 */ /* 0x00106400000c000b */
[----:B012---:R-:W-:Y:S01]  /*33040*/  ENDCOLLECTIVE ;  /* 0x000000000000791b */ /* 0x007fe20003800000 */
.L_x_2859:
[----:B------:R-:W-:Y:S05]  /*33050*/  BSYNC B0 ;  /* 0x0000000000007941 */ /* 0x000fea0003800000 */
.L_x_2858:
[----:B------:R-:W-:Y:S02]  /*33060*/  IMAD.MOV.U32 R3, RZ, RZ, R14 ;  /* 0x000000ffff037224 */ /* 0x000fe400078e000e */
[----:B------:R-:W-:Y:S02]  /*33070*/  IMAD.MOV.U32 R12, RZ, RZ, 0x2 ;  /* 0x00000002ff0c7424 */ /* 0x000fe400078e00ff */
[----:B------:R-:W-:Y:S01]  /*33080*/  IMAD.MOV.U32 R11, RZ, RZ, RZ ;  /* 0x000000ffff0b7224 */ /* 0x000fe200078e00ff */
[----:B------:R-:W-:Y:S01]  /*33090*/  SEL R3, R3, RZ, P1 ;  /* 0x000000ff03037207 */ /* 0x000fe20000800000 */
[----:B------:R-:W-:-:S03]  /*330a0*/  IMAD.MOV.U32 R15, RZ, RZ, -0x1 ;  /* 0xffffffffff0f7424 */ /* 0x000fc600078e00ff */
[----:B------:R-:W-:-:S05]  /*330b0*/  IADD3 R3, R2, R3, RZ ;  /* 0x0000000302037210 */ /* 0x000fca0007ffe0ff */
[----:B------:R-:W-:-:S07]  /*330c0*/  IMAD.MOV.U32 R13, RZ, RZ, R3 ;  /* 0x000000ffff0d7224 */ /* 0x000fce00078e0003 */
[----:B------:R-:W-:Y:S05]  /*330d0*/  WARPSYNC.COLLECTIVE R15, `(.L_x_2860) ;  /* 0x000000000f087348 */ /* 0x000fea0003c00000 */
[----:B------:R0:W1:Y:S02]  /*330e0*/  SHFL.UP P6, R14, R13, R12, R11 ;  /* 0x0400000c0d0e7389 */ /* 0x00006400000c000b */
[----:B01----:R-:W-:Y:S01]  /*330f0*/  ENDCOLLECTIVE ;  /* 0x000000000000791b */ /* 0x003fe20003800000 */
.L_x_2860:
        /* <DEDUP_REMOVED lines=8> */
.L_x_2861:
[----:B------:R-:W-:Y:S02]  /*33180*/  IMAD.MOV.U32 R12, RZ, RZ, 0x8 ;  /* 0x00000008ff0c7424 */ /* 0x000fe400078e00ff */
[----:B------:R-:W-:-:S05]  /*33190*/  IMAD.MOV.U32 R4, RZ, RZ, R14 ;  /* 0x000000ffff047224 */ /* 0x000fca00078e000e */
[----:B------:R-:W-:-:S04]  /*331a0*/  SEL R4, R4, RZ, P3 ;  /* 0x000000ff04047207 */ /* 0x000fc80001800000 */
[----:B------:R-:W-:-:S05]  /*331b0*/  IADD3 R3, R3, R4, RZ ;  /* 0x0000000403037210 */ /* 0x000fca0007ffe0ff */
[----:B------:R-:W-:-:S07]  /*331c0*/  IMAD.MOV.U32 R13, RZ, RZ, R3 ;  /* 0x000000ffff0d7224 */ /* 0x000fce00078e0003 */
[----:B------:R-:W-:Y:S05]  /*331d0*/  WARPSYNC.COLLECTIVE R15, `(.L_x_2862) ;  /* 0x000000000f087348 */ /* 0x000fea0003c00000 */
[----:B------:R0:W1:Y:S02]  /*331e0*/  SHFL.UP P6, R14, R13, R12, R11 ;  /* 0x0400000c0d0e7389 */ /* 0x00006400000c000b */
[----:B01----:R-:W-:Y:S01]  /*331f0*/  ENDCOLLECTIVE ;  /* 0x000000000000791b */ /* 0x003fe20003800000 */
.L_x_2862:
        /* <DEDUP_REMOVED lines=8> */
.L_x_2863:
        /* <DEDUP_REMOVED lines=9> */
.L_x_2864:
[----:B------:R-:W-:Y:S01]  /*33310*/  IMAD.MOV.U32 R16, RZ, RZ, R14 ;  /* 0x000000ffff107224 */ /* 0x000fe200078e000e */
[----:B------:R-:W-:Y:S06]  /*33320*/  BRA `(.L_x_2865) ;  /* 0xffffffb800d47947 */ /* 0x000fec000383ffff */
.L_x_2710:
[----:B------:R-:W-:Y:S01]  /*33330*/  BSSY B0, `(.L_x_2866) ;  /* 0x0000006000007945 */ /* 0x000fe20003800000 */
[----:B------:R-:W-:Y:S01]  /*33340*/  PLOP3.LUT P6, PT, P6, PT, PT, 0x8, 0x0 ;  /* 0x000000000000781c */ /* 0x000fe200037ce170 */
[----:B------:R-:W-:-:S12]  /*33350*/  IMAD.MOV.U32 R15, RZ, RZ, -0x1 ;  /* 0xffffffffff0f7424 */ /* 0x000fd800078e00ff */
[----:B012---:R-:W-:Y:S05]  /*33360*/  WARPSYNC.COLLECTIVE R15, `(.L_x_2867) ;  /* 0x000000000f087348 */ /* 0x007fea0003c00000 */
[----:B0-----:R-:W-:Y:S01]  /*33370*/  VOTE.ANY R14, PT, P6 ;  /* 0x00000000000e7806 */ /* 0x001fe200030e0100 */
[----:B-12---:R-:W-:Y:S06]  /*33380*/  ENDCOLLECTIVE ;  /* 0x000000000000791b */ /* 0x006fec0003800000 */
.L_x_2867:
[----:B------:R-:W-:Y:S05]  /*33390*/  BSYNC B0 ;  /* 0x0000000000007941 */ /* 0x000fea0003800000 */
.L_x_2866:
[----:B------:R-:W-:Y:S01]  /*333a0*/  IMAD.MOV.U32 R6, RZ, RZ, R14 ;  /* 0x000000ffff067224 */ /* 0x000fe200078e000e */
[----:B------:R-:W-:Y:S01]  /*333b0*/  MOV R13, R2 ;  /* 0x00000002000d7202 */ /* 0x000fe20000000f00 */
[----:B------:R-:W-:Y:S02]  /*333c0*/  IMAD.MOV.U32 R11, RZ, RZ, 0x1f ;  /* 0x0000001fff0b7424 */ /* 0x000fe400078e00ff */
[----:B------:R-:W0:Y:S01]  /*333d0*/  POPC R5, R6 ;  /* 0x0000000600057309 */ /* 0x000e220000000000 */
[----:B------:R-:W-:Y:S02]  /*333e0*/  IMAD.MOV.U32 R15, RZ, RZ, -0x1 ;  /* 0xffffffffff0f7424 */ /* 0x000fe400078e00ff */
[----:B0-----:R-:W-:-:S07]  /*333f0*/  IMAD.MOV.U32 R12, RZ, RZ, R5 ;  /* 0x000000ffff0c7224 */ /* 0x001fce00078e0005 */
[----:B------:R-:W-:Y:S05]  /*33400*/  WARPSYNC.COLLECTIVE R15, `(.L_x_2868) ;  /* 0x000000000f087348 */ /* 0x000fea0003c00000 */
[----:B------:R0:W1:Y:S02]  /*33410*/  SHFL.IDX P6, R14, R13, R12, R11 ;  /* 0x0000000c0d0e7389 */ /* 0x00006400000c000b */
[----:B01----:R-:W-:Y:S01]  /*33420*/  ENDCOLLECTIVE ;  /* 0x000000000000791b */ /* 0x003fe20003800000 */
.L_x_2868:
[----:B------:R-:W-:Y:S01]  /*33430*/  IMAD.MOV.U32 R17, RZ, RZ, R14 ;  /* 0x000000ffff117224 */ /* 0x000fe200078e000e */
[----:B------:R-:W-:Y:S06]  /*33440*/  BRA `(.L_x_2869) ;  /* 0xffffffb800c47947 */ /* 0x000fec000383ffff */
.L_x_2712:
[----:B------:R-:W-:Y:S01]  /*33450*/  BSSY B0, `(.L_x_2870) ;  /* 0x0000007000007945 */ /* 0x000fe20003800000 */
[----:B------:R-:W-:Y:S01]  /*33460*/  MOV R13, R3 ;  /* 0x00000003000d7202 */ /* 0x000fe20000000f00 */
[----:B-1----:R-:W-:Y:S02]  /*33470*/  IMAD.MOV.U32 R11, RZ, RZ, 0x1f ;  /* 0x0000001fff0b7424 */ /* 0x002fe400078e00ff */
[----:B------:R-:W-:-:S07]  /*33480*/  IMAD.MOV.U32 R15, RZ, RZ, -0x1 ;  /* 0xffffffffff0f7424 */ /* 0x000fce00078e00ff */
[----:B0-2-4-:R-:W-:Y:S05]  /*33490*/  WARPSYNC.COLLECTIVE R15, `(.L_x_2871) ;  /* 0x000000000f087348 */ /* 0x015fea0003c00000 */
[----:B0-----:R0:W1:Y:S02]  /*334a0*/  SHFL.IDX P6, R14, R13, R12, R11 ;  /* 0x0000000c0d0e7389 */ /* 0x00106400000c000b */
[----:B012-4-:R-:W-:Y:S01]  /*334b0*/  ENDCOLLECTIVE ;  /* 0x000000000000791b */ /* 0x017fe20003800000 */
.L_x_2871:
[----:B------:R-:W-:Y:S05]  /*334c0*/  BSYNC B0 ;  /* 0x0000000000007941 */ /* 0x000fea0003800000 */
.L_x_2870:
[----:B------:R-:W-:Y:S01]  /*334d0*/  IMAD.MOV.U32 R2, RZ, RZ, R14 ;  /* 0x000000ffff027224 */ /* 0x000fe200078e000e */
[----:B------:R-:W-:Y:S06]  /*334e0*/  BRA `(.L_x_2711) ;  /* 0xffffffb800b87947 */ /* 0x000fec000383ffff */
.L_x_2716:
[----:B0-----:R0:W2:Y:S02]  /*334f0*/  SYNCS.PHASECHK.TRANS64.TRYWAIT P0, [R0+URZ+0x33420], R3 ;  /* 0x03342003000075a7 */ /* 0x0010a4000800017f */
[----:B--2---:R-:W-:Y:S05]  /*33500*/  @!P0 NANOSLEEP.SYNCS 0x989680 ;  /* 0x009896800000895d */ /* 0x004fea0003900000 */
[----:B------:R-:W2:Y:S02]  /*33510*/  @!P0 SYNCS.PHASECHK.TRANS64 P0, [R0+URZ+0x33420], R3 ;  /* 0x03342003000085a7 */ /* 0x000ea4000800007f */
[----:B--2---:R-:W-:Y:S05]  /*33520*/  @!P0 BRA `(.L_x_2716) ;  /* 0xfffffffc00f08947 */ /* 0x004fea000383ffff */
[----:B------:R-:W-:Y:S05]  /*33530*/  BRA `(.L_x_2872) ;  /* 0xffffffc0003c7947 */ /* 0x000fea000383ffff */
.L_x_2717:
[----:B------:R-:W2:Y:S01]  /*33540*/  S2R R2, SR_TID.X ;  /* 0x0000000000027919 */ /* 0x000ea20000002100 */
[----:B------:R-:W-:Y:S01]  /*33550*/  BSSY B0, `(.L_x_2873) ;  /* 0x000000a000007945 */ /* 0x000fe20003800000 */
[----:B------:R-:W-:Y:S01]  /*33560*/  MOV R12, RZ ;  /* 0x000000ff000c7202 */ /* 0x000fe20000000f00 */
[----:B-1----:R-:W-:Y:S02]  /*33570*/  IMAD.MOV.U32 R11, RZ, RZ, 0x1f ;  /* 0x0000001fff0b7424 */ /* 0x002fe400078e00ff */
[----:B------:R-:W-:Y:S01]  /*33580*/  IMAD.MOV.U32 R15, RZ, RZ, -0x1 ;  /* 0xffffffffff0f7424 */ /* 0x000fe200078e00ff */
[----:B--2---:R-:W-:-:S04]  /*33590*/  SHF.R.U32.HI R2, RZ, 0x5, R2 ;  /* 0x00000005ff027819 */ /* 0x004fc80000011602 */
[----:B------:R-:W-:-:S05]  /*335a0*/  LOP3.LUT R2, R2, 0x3, RZ, 0xc0, !PT ;  /* 0x0000000302027812 */ /* 0x000fca00078ec0ff */
[----:B------:R-:W-:-:S07]  /*335b0*/  IMAD.MOV.U32 R13, RZ, RZ, R2 ;  /* 0x000000ffff0d7224 */ /* 0x000fce00078e0002 */
[----:B0-----:R-:W-:Y:S05]  /*335c0*/  WARPSYNC.COLLECTIVE R15, `(.L_x_2874) ;  /* 0x000000000f087348 */ /* 0x001fea0003c00000 */
[----:B------:R1:W2:Y:S02]  /*335d0*/  SHFL.IDX P6, R14, R13, R12, R11 ;  /* 0x0000000c0d0e7389 */ /* 0x0002a400000c000b */
[----:B012---:R-:W-:Y:S01]  /*335e0*/  ENDCOLLECTIVE ;  /* 0x000000000000791b */ /* 0x007fe20003800000 */
.L_x_2874:
[----:B------:R-:W-:Y:S05]  /*335f0*/  BSYNC B0 ;  /* 0x0000000000007941 */ /* 0x000fea0003800000 */
.L_x_2873:
[----:B------:R-:W-:Y:S05]  /*33600*/  BRA `(.L_x_2875) ;  /* 0xffffffc000247947 */ /* 0x000fea000383ffff */
.L_x_2718:
[----:B------:R-:W-:Y:S01]  /*33610*/  BSSY B0, `(.L_x_2876) ;  /* 0x0000006000007945 */ /* 0x000fe20003800000 */
[----:B------:R-:W-:-:S07]  /*33620*/  IMAD.MOV.U32 R15, RZ, RZ, -0x1 ;  /* 0xffffffffff0f7424 */ /* 0x000fce00078e00ff */
[----:B012---:R-:W-:Y:S05]  /*33630*/  WARPSYNC.COLLECTIVE R15, `(.L_x_2877) ;  /* 0x000000000f0c7348 */ /* 0x007fea0003c00000 */
[----:B------:R-:W-:Y:S02]  /*33640*/  ELECT P6, UR62, PT ;  /* 0x00000000003e782f */ /* 0x000fe400038c0000 */
[----:B------:R-:W-:Y:S01]  /*33650*/  MOV R14, UR62 ;  /* 0x0000003e000e7c02 */ /* 0x000fe20008000f00 */
[----:B012---:R-:W-:Y:S10]  /*33660*/  ENDCOLLECTIVE ;  /* 0x000000000000791b */ /* 0x007ff40003800000 */
.L_x_2877:
[----:B------:R-:W-:Y:S05]  /*33670*/  BSYNC B0 ;  /* 0x0000000000007941 */ /* 0x000fea0003800000 */
.L_x_2876:
[----:B------:R-:W-:Y:S05]  /*33680*/  BRA `(.L_x_2878) ;  /* 0xffffffc000187947 */ /* 0x000fea000383ffff */
.L_x_2720:
[----:B0-----:R0:W2:Y:S02]  /*33690*/  SYNCS.PHASECHK.TRANS64.TRYWAIT P1, [R6+URZ], R5 ;  /* 0x00000005060075a7 */ /* 0x0010a4000802017f */
[----:B--2---:R-:W-:Y:S05]  /*336a0*/  @!P1 NANOSLEEP.SYNCS 0x989680 ;  /* 0x009896800000995d */ /* 0x004fea0003900000 */
[----:B------:R-:W2:Y:S02]  /*336b0*/  @!P1 SYNCS.PHASECHK.TRANS64 P1, [R6+URZ], R5 ;  /* 0x00000005060095a7 */ /* 0x000ea4000802007f */
[----:B--2---:R-:W-:Y:S05]  /*336c0*/  @!P1 BRA `(.L_x_2720) ;  /* 0xfffffffc00f09947 */ /* 0x004fea000383ffff */
[----:B------:R-:W-:Y:S05]  /*336d0*/  BRA `(.L_x_2879) ;  /* 0xffffffc000547947 */ /* 0x000fea000383ffff */
.L_x_2721:
[----:B--2---:R2:W3:Y:S02]  /*336e0*/  SYNCS.PHASECHK.TRANS64.TRYWAIT P1, [R7+URZ], R2 ;  /* 0x00000002070075a7 */ /* 0x0044e4000802017f */
[----:B---3--:R-:W-:Y:S05]  /*336f0*/  @!P1 NANOSLEEP.SYNCS 0x989680 ;  /* 0x009896800000995d */ /* 0x008fea0003900000 */
[----:B------:R-:W3:Y:S02]  /*33700*/  @!P1 SYNCS.PHASECHK.TRANS64 P1, [R7+URZ], R2 ;  /* 0x00000002070095a7 */ /* 0x000ee4000802007f */
[----:B---3--:R-:W-:Y:S05]  /*33710*/  @!P1 BRA `(.L_x_2721) ;  /* 0xfffffffc00f09947 */ /* 0x008fea000383ffff */
[----:B------:R-:W-:Y:S05]  /*33720*/  BRA `(.L_x_2880) ;  /* 0xffffffc000487947 */ /* 0x000fea000383ffff */
.L_x_2723:
[----:B---3--:R3:W4:Y:S02]  /*33730*/  SYNCS.PHASECHK.TRANS64.TRYWAIT P1, [R4+URZ+0x33460], R5 ;  /* 0x03346005040075a7 */ /* 0x008724000802017f */
[----:B----4-:R-:W-:Y:S05]  /*33740*/  @!P1 NANOSLEEP.SYNCS 0x989680 ;  /* 0x009896800000995d */ /* 0x010fea0003900000 */
[----:B------:R-:W4:Y:S02]  /*33750*/  @!P1 SYNCS.PHASECHK.TRANS64 P1, [R4+URZ+0x33460], R5 ;  /* 0x03346005040095a7 */ /* 0x000f24000802007f */
[----:B----4-:R-:W-:Y:S05]  /*33760*/  @!P1 BRA `(.L_x_2723) ;  /* 0xfffffffc00f09947 */ /* 0x010fea000383ffff */
[----:B------:R-:W-:Y:S05]  /*33770*/  BRA `(.L_x_2881) ;  /* 0xffffffc0004c7947 */ /* 0x000fea000383ffff */
.L_x_2725:
[----:B----4-:R4:W0:Y:S02]  /*33780*/  SYNCS.PHASECHK.TRANS64.TRYWAIT P1, [R3+URZ+0x33460], R2 ;  /* 0x03346002030075a7 */ /* 0x010824000802017f */
[----:B0-----:R-:W-:Y:S05]  /*33790*/  @!P1 NANOSLEEP.SYNCS 0x989680 ;  /* 0x009896800000995d */ /* 0x001fea0003900000 */
[----:B------:R-:W0:Y:S02]  /*337a0*/  @!P1 SYNCS.PHASECHK.TRANS64 P1, [R3+URZ+0x33460], R2 ;  /* 0x03346002030095a7 */ /* 0x000e24000802007f */
[----:B0-----:R-:W-:Y:S05]  /*337b0*/  @!P1 BRA `(.L_x_2725) ;  /* 0xfffffffc00f09947 */ /* 0x001fea000383ffff */
[----:B------:R-:W-:Y:S05]  /*337c0*/  BRA `(.L_x_2882) ;  /* 0xffffffc0004c7947 */ /* 0x000fea000383ffff */
.L_x_2727:
[----:B------:R0:W0:Y:S02]  /*337d0*/  SYNCS.PHASECHK.TRANS64.TRYWAIT P0, [R4+URZ+0x33480], R5 ;  /* 0x03348005040075a7 */ /* 0x000024000800017f */
[----:B0-----:R-:W-:Y:S05]  /*337e0*/  @!P0 NANOSLEEP.SYNCS 0x989680 ;  /* 0x009896800000895d */ /* 0x001fea0003900000 */
[----:B------:R-:W0:Y:S02]  /*337f0*/  @!P0 SYNCS.PHASECHK.TRANS64 P0, [R4+URZ+0x33480], R5 ;  /* 0x03348005040085a7 */ /* 0x000e24000800007f */
[----:B0-----:R-:W-:Y:S05]  /*33800*/  @!P0 BRA `(.L_x_2727) ;  /* 0xfffffffc00f08947 */ /* 0x001fea000383ffff */
[----:B------:R-:W-:Y:S05]  /*33810*/  BRA `(.L_x_2728) ;  /* 0xffffffc000487947 */ /* 0x000fea000383ffff */
.L_x_2883:
        /* <DEDUP_REMOVED lines=14> */
.L_x_2893:


//--------------------- .nv.global.init           --------------------------
	.section	.nv.global.init,"aw",@progbits
	.align	4
.nv.global.init:
	.type		_ZZN5flash28permute_output_fp8_VcolmajorIN4cute6TensorINS1_11ArrayEngineIN7cutlass10bfloat16_tELm96EEENS1_6LayoutINS1_5tupleIJNS8_IJNS1_1CILi2EEESA_NS9_ILi24EEEEEENS9_ILi1EEESD_EEENS8_IJNS8_IJSD_SA_NS9_ILi4EEEEEENS9_ILi0EEESH_EEEEEEEEEvRT_E9upper_map,@object
	.size		_ZZN5flash28permute_output_fp8_VcolmajorIN4cute6TensorINS1_11ArrayEngineIN7cutlass10bfloat16_tELm96EEENS1_6LayoutINS1_5tupleIJNS8_IJNS1_1CILi2EEESA_NS9_ILi24EEEEEENS9_ILi1EEESD_EEENS8_IJNS8_IJSD_SA_NS9_ILi4EEEEEENS9_ILi0EEESH_EEEEEEEEEvRT_E9upper_map,($str$25 - _ZZN5flash28permute_output_fp8_VcolmajorIN4cute6TensorINS1_11ArrayEngineIN7cutlass10bfloat16_tELm96EEENS1_6LayoutINS1_5tupleIJNS8_IJNS1_1CILi2EEESA_NS9_ILi24EEEEEENS9_ILi1EEESD_EEENS8_IJNS8_IJSD_SA_NS9_ILi4EEEEEENS9_ILi0EEESH_EEEEEEEEEvRT_E9upper_map)
_ZZN5flash28permute_output_fp8_VcolmajorIN4cute6TensorINS1_11ArrayEngineIN7cutlass10bfloat16_tELm96EEENS1_6LayoutINS1_5tupleIJNS8_IJNS1_1CILi2EEESA_NS9_ILi24EEEEEENS9_ILi1EEESD_EEENS8_IJNS8_IJSD_SA_NS9_ILi4EEEEEENS9_ILi0EEESH_EEEEEEEEEvRT_E9upper_map:
        /*0000*/ 	.byte	0x00, 0x00, 0x00, 0x00, 0x02, 0x00, 0x00, 0x00, 0x03, 0x00, 0x00, 0x00, 0x01, 0x00, 0x00, 0x00
	.type		$str$25,@object
	.size		$str$25,($str$26 - $str$25)
$str$25:
        /*0010*/ 	.byte	0x28, 0x61, 0x64, 0x64, 0x72, 0x65, 0x73, 0x73, 0x20, 0x26, 0x20, 0x6d, 0x61, 0x73, 0x6b, 0x29
        /*0020*/ 	.byte	0x20, 0x3d, 0x3d, 0x20, 0x30, 0x00
	.type		$str$26,@object
	.size		$str$26,(__unnamed_5 - $str$26)
$str$26:
        /*0026*/ 	.byte	0x2f, 0x74, 0x6d, 0x70, 0x2f, 0x6f, 0x73, 0x73, 0x5f, 0x6b, 0x65, 0x72, 0x6e, 0x65, 0x6c, 0x73
        /*0036*/ 	.byte	0x5f, 0x73, 0x72, 0x63, 0x2f, 0x66, 0x6c, 0x61, 0x73, 0x68, 0x5f, 0x61, 0x74, 0x74, 0x65, 0x6e
        /*0046*/ 	.byte	0x74, 0x69, 0x6f, 0x6e, 0x2f, 0x63, 0x73, 0x72, 0x63, 0x2f, 0x63, 0x75, 0x74, 0x6c, 0x61, 0x73
        /*0056*/ 	.byte	0x73, 0x2f, 0x69, 0x6e, 0x63, 0x6c, 0x75, 0x64, 0x65, 0x2f, 0x63, 0x75, 0x74, 0x65, 0x2f, 0x70
        /*0066*/ 	.byte	0x6f, 0x69, 0x6e, 0x74, 0x65, 0x72, 0x5f, 0x66, 0x6c, 0x61, 0x67, 0x67, 0x65, 0x64, 0x2e, 0x68
        /*0076*/ 	.byte	0x70, 0x70, 0x00
	.type		__unnamed_5,@object
	.size		__unnamed_5,(__unnamed_6 - __unnamed_5)
__unnamed_5:
        /* <DEDUP_REMOVED lines=24> */
        /*01f9*/ 	.byte	0x3e, 0x3e, 0x20, 0x26, 0x5d, 0x00
	.type		__unnamed_6,@object
	.size		__unnamed_6,(__unnamed_11 - __unnamed_6)
__unnamed_6:
        /* <DEDUP_REMOVED lines=25> */
	.type		__unnamed_11,@object
	.size		__unnamed_11,(__unnamed_8 - __unnamed_11)
__unnamed_11:
        /* <DEDUP_REMOVED lines=25> */
	.type		__unnamed_8,@object
	.size		__unnamed_8,(__unnamed_10 - __unnamed_8)
__unnamed_8:
        /* <DEDUP_REMOVED lines=29> */
        /*06db*/ 	.byte	0x5d, 0x00
	.type		__unnamed_10,@object
	.size		__unnamed_10,(__unnamed_3 - __unnamed_10)
__unnamed_10:
        /* <DEDUP_REMOVED lines=30> */
	.type		__unnamed_3,@object
	.size		__unnamed_3,(__unnamed_9 - __unnamed_3)
__unnamed_3:
        /* <DEDUP_REMOVED lines=30> */
	.type		__unnamed_9,@object
	.size		__unnamed_9,(__unnamed_2 - __unnamed_9)
__unnamed_9:
        /* <DEDUP_REMOVED lines=30> */
	.type		__unnamed_2,@object
	.size		__unnamed_2,(__unnamed_4 - __unnamed_2)
__unnamed_2:
        /* <DEDUP_REMOVED lines=29> */
        /*0e23*/ 	.byte	0x3e, 0x5d, 0x00
	.type		__unnamed_4,@object
	.size		__unnamed_4,(__unnamed_7 - __unnamed_4)
__unnamed_4:
        /* <DEDUP_REMOVED lines=30> */
	.type		__unnamed_7,@object
	.size		__unnamed_7,(__unnamed_1 - __unnamed_7)
__unnamed_7:
        /* <DEDUP_REMOVED lines=30> */
	.type		__unnamed_1,@object
	.size		__unnamed_1,(.L_0 - __unnamed_1)
__unnamed_1:
        /* <DEDUP_REMOVED lines=29> */
        /*139d*/ 	.byte	0x3e, 0x20, 0x26, 0x5d, 0x00
.L_0:


//--------------------- .nv.shared._ZN7cutlass13device_kernelIN5flash11enable_sm90INS1_16FlashAttnFwdSm90INS1_25CollectiveMainloopFwdSm90ILi2EN4cute5tupleIJNS5_1CILi1EEES8_S8_EEENS6_IJNS7_ILi128EEENS7_ILi160EEENS7_ILi192EEEEEELi192ENS_12float_e4m3_tEfNS_4arch4Sm90ELb0ELb0ELb1ELb0ELb0ELb0ELb0ELb1ELb1ELb1ELb0ELb0EEENS1_21CollectiveEpilogueFwdINS6_IJSA_SC_SB_EEES9_NS_10bfloat16_tESG_Li256ELb0ELb1ELb0ELb1EEENS1_29StaticPersistentTileSchedulerILb0EEEEEEEEEvNT_6ParamsE --------------------------
	.section	.nv.shared._ZN7cutlass13device_kernelIN5flash11enable_sm90INS1_16FlashAttnFwdSm90INS1_25CollectiveMainloopFwdSm90ILi2EN4cute5tupleIJNS5_1CILi1EEES8_S8_EEENS6_IJNS7_ILi128EEENS7_ILi160EEENS7_ILi192EEEEEELi192ENS_12float_e4m3_tEfNS_4arch4Sm90ELb0ELb0ELb1ELb0ELb0ELb0ELb0ELb1ELb1ELb1ELb0ELb0EEENS1_21CollectiveEpilogueFwdINS6_IJSA_SC_SB_EEES9_NS_10bfloat16_tESG_Li256ELb0ELb1ELb0ELb1EEENS1_29StaticPersistentTileSchedulerILb0EEEEEEEEEvNT_6ParamsE,"aw",@nobits
	.sectionflags	@""
	.align	16
	.zero		1024


//--------------------- .nv.shared.reserved.0     --------------------------
	.section	.nv.shared.reserved.0,"aw",@nobits
	.weak		__nv_reservedSMEM_offset_0_alias
	.size		__nv_reservedSMEM_offset_0_alias, 0, 0
	.other		__nv_reservedSMEM_offset_0_alias,@"STO_CUDA_RESERVED_SHARED STV_DEFAULT"
__nv_reservedSMEM_offset_0_alias:
	.zero		0


//--------------------- .nv.global                --------------------------
	.section	.nv.global,"aw",@nobits
.nv.global:
	.type		_ZN82_INTERNAL_c0a4e693_46_flash_fwd_hdim192_e4m3_softcap_packgqa_sm90_cu_0106449f_32674cute1_E,@object
	.size		_ZN82_INTERNAL_c0a4e693_46_flash_fwd_hdim192_e4m3_softcap_packgqa_sm90_cu_0106449f_32674cute1_E,(_ZN82_INTERNAL_c0a4e693_46_flash_fwd_hdim192_e4m3_softcap_packgqa_sm90_cu_0106449f_32674cuda3std3__45__cpo6cbeginE - _ZN82_INTERNAL_c0a4e693_46_flash_fwd_hdim192_e4m3_softcap_packgqa_sm90_cu_0106449f_32674cute1_E)
_ZN82_INTERNAL_c0a4e693_46_flash_fwd_hdim192_e4m3_softcap_packgqa_sm90_cu_0106449f_32674cute1_E:
	.zero		1
	.type		_ZN82_INTERNAL_c0a4e693_46_flash_fwd_hdim192_e4m3_softcap_packgqa_sm90_cu_0106449f_32674cuda3std3__45__cpo6cbeginE,@object
	.size		_ZN82_INTERNAL_c0a4e693_46_flash_fwd_hdim192_e4m3_softcap_packgqa_sm90_cu_0106449f_32674cuda3std3__45__cpo6cbeginE,(_ZN82_INTERNAL_c0a4e693_46_flash_fwd_hdim192_e4m3_softcap_packgqa_sm90_cu_0106449f_32674cuda3std3__48in_placeE - _ZN82_INTERNAL_c0a4e693_46_flash_fwd_hdim192_e4m3_softcap_packgqa_sm90_cu_0106449f_32674cuda3std3__45__cpo6cbeginE)
_ZN82_INTERNAL_c0a4e693_46_flash_fwd_hdim192_e4m3_softcap_packgqa_sm90_cu_0106449f_32674cuda3std3__45__cpo6cbeginE:
	.zero		1
	.type		_ZN82_INTERNAL_c0a4e693_46_flash_fwd_hdim192_e4m3_softcap_packgqa_sm90_cu_0106449f_32674cuda3std3__48in_placeE,@object
	.size		_ZN82_INTERNAL_c0a4e693_46_flash_fwd_hdim192_e4m3_softcap_packgqa_sm90_cu_0106449f_32674cuda3std3__48in_placeE,(_ZN82_INTERNAL_c0a4e693_46_flash_fwd_hdim192_e4m3_softcap_packgqa_sm90_cu_0106449f_32674cuda3std6ranges3__45__cpo9iter_moveE - _ZN82_INTERNAL_c0a4e693_46_flash_fwd_hdim192_e4m3_softcap_packgqa_sm90_cu_0106449f_32674cuda3std3__48in_placeE)
_ZN82_INTERNAL_c0a4e693_46_flash_fwd_hdim192_e4m3_softcap_packgqa_sm90_cu_0106449f_32674cuda3std3__48in_placeE:
	.zero		1
	.type		_ZN82_INTERNAL_c0a4e693_46_flash_fwd_hdim192_e4m3_softcap_packgqa_sm90_cu_0106449f_32674cuda3std6ranges3__45__cpo9iter_moveE,@object
	.size		_ZN82_INTERNAL_c0a4e693_46_flash_fwd_hdim192_e4m3_softcap_packgqa_sm90_cu_0106449f_32674cuda3std6ranges3__45__cpo9iter_moveE,(_ZN82_INTERNAL_c0a4e693_46_flash_fwd_hdim192_e4m3_softcap_packgqa_sm90_cu_0106449f_32674cuda3std3__45__cpo5beginE - _ZN82_INTERNAL_c0a4e693_46_flash_fwd_hdim192_e4m3_softcap_packgqa_sm90_cu_0106449f_32674cuda3std6ranges3__45__cpo9iter_moveE)
_ZN82_INTERNAL_c0a4e693_46_flash_fwd_hdim192_e4m3_softcap_packgqa_sm90_cu_0106449f_32674cuda3std6ranges3__45__cpo9iter_moveE:
	.zero		1
	.type		_ZN82_INTERNAL_c0a4e693_46_flash_fwd_hdim192_e4m3_softcap_packgqa_sm90_cu_0106449f_32674cuda3std3__45__cpo5beginE,@object
	.size		_ZN82_INTERNAL_c0a4e693_46_flash_fwd_hdim192_e4m3_softcap_packgqa_sm90_cu_0106449f_32674cuda3std3__45__cpo5beginE,(_ZN82_INTERNAL_c0a4e693_46_flash_fwd_hdim192_e4m3_softcap_packgqa_sm90_cu_0106449f_32674cuda3std3__484_GLOBAL__N__c0a4e693_46_flash_fwd_hdim192_e4m3_softcap_packgqa_sm90_cu_0106449f_32676ignoreE - _ZN82_INTERNAL_c0a4e693_46_flash_fwd_hdim192_e4m3_softcap_packgqa_sm90_cu_0106449f_32674cuda3std3__45__cpo5beginE)
_ZN82_INTERNAL_c0a4e693_46_flash_fwd_hdim192_e4m3_softcap_packgqa_sm90_cu_0106449f_32674cuda3std3__45__cpo5beginE:
	.zero		1
	.type		_ZN82_INTERNAL_c0a4e693_46_flash_fwd_hdim192_e4m3_softcap_packgqa_sm90_cu_0106449f_32674cuda3std3__484_GLOBAL__N__c0a4e693_46_flash_fwd_hdim192_e4m3_softcap_packgqa_sm90_cu_0106449f_32676ignoreE,@object
	.size		_ZN82_INTERNAL_c0a4e693_46_flash_fwd_hdim192_e4m3_softcap_packgqa_sm90_cu_0106449f_32674cuda3std3__484_GLOBAL__N__c0a4e693_46_flash_fwd_hdim192_e4m3_softcap_packgqa_sm90_cu_0106449f_32676ignoreE,(_ZN82_INTERNAL_c0a4e693_46_flash_fwd_hdim192_e4m3_softcap_packgqa_sm90_cu_0106449f_32674cute7productE - _ZN82_INTERNAL_c0a4e693_46_flash_fwd_hdim192_e4m3_softcap_packgqa_sm90_cu_0106449f_32674cuda3std3__484_GLOBAL__N__c0a4e693_46_flash_fwd_hdim192_e4m3_softcap_packgqa_sm90_cu_0106449f_32676ignoreE)
_ZN82_INTERNAL_c0a4e693_46_flash_fwd_hdim192_e4m3_softcap_packgqa_sm90_cu_0106449f_32674cuda3std3__484_GLOBAL__N__c0a4e693_46_flash_fwd_hdim192_e4m3_softcap_packgqa_sm90_cu_0106449f_32676ignoreE:
	.zero		1
	.type		_ZN82_INTERNAL_c0a4e693_46_flash_fwd_hdim192_e4m3_softcap_packgqa_sm90_cu_0106449f_32674cute7productE,@object
	.size		_ZN82_INTERNAL_c0a4e693_46_flash_fwd_hdim192_e4m3_softcap_packgqa_sm90_cu_0106449f_32674cute7productE,(_ZN82_INTERNAL_c0a4e693_46_flash_fwd_hdim192_e4m3_softcap_packgqa_sm90_cu_0106449f_32674cuda3std3__45__cpo3endE - _ZN82_INTERNAL_c0a4e693_46_flash_fwd_hdim192_e4m3_softcap_packgqa_sm90_cu_0106449f_32674cute7productE)
_ZN82_INTERNAL_c0a4e693_46_flash_fwd_hdim192_e4m3_softcap_packgqa_sm90_cu_0106449f_32674cute7productE:
	.zero		1
	.type		_ZN82_INTERNAL_c0a4e693_46_flash_fwd_hdim192_e4m3_softcap_packgqa_sm90_cu_0106449f_32674cuda3std3__45__cpo3endE,@object
	.size		_ZN82_INTERNAL_c0a4e693_46_flash_fwd_hdim192_e4m3_softcap_packgqa_sm90_cu_0106449f_32674cuda3std3__45__cpo3endE,(_ZN82_INTERNAL_c0a4e693_46_flash_fwd_hdim192_e4m3_softcap_packgqa_sm90_cu_0106449f_32674cuda3std3__419piecewise_constructE - _ZN82_INTERNAL_c0a4e693_46_flash_fwd_hdim192_e4m3_softcap_packgqa_sm90_cu_0106449f_32674cuda3std3__45__cpo3endE)
_ZN82_INTERNAL_c0a4e693_46_flash_fwd_hdim192_e4m3_softcap_packgqa_sm90_cu_0106449f_32674cuda3std3__45__cpo3endE:
	.zero		1
	.type		_ZN82_INTERNAL_c0a4e693_46_flash_fwd_hdim192_e4m3_softcap_packgqa_sm90_cu_0106449f_32674cuda3std3__419piecewise_constructE,@object
	.size		_ZN82_INTERNAL_c0a4e693_46_flash_fwd_hdim192_e4m3_softcap_packgqa_sm90_cu_0106449f_32674cuda3std3__419piecewise_constructE,(_ZN82_INTERNAL_c0a4e693_46_flash_fwd_hdim192_e4m3_softcap_packgqa_sm90_cu_0106449f_32674cuda3std3__45__cpo4cendE - _ZN82_INTERNAL_c0a4e693_46_flash_fwd_hdim192_e4m3_softcap_packgqa_sm90_cu_0106449f_32674cuda3std3__419piecewise_constructE)
_ZN82_INTERNAL_c0a4e693_46_flash_fwd_hdim192_e4m3_softcap_packgqa_sm90_cu_0106449f_32674cuda3std3__419piecewise_constructE:
	.zero		1
	.type		_ZN82_INTERNAL_c0a4e693_46_flash_fwd_hdim192_e4m3_softcap_packgqa_sm90_cu_0106449f_32674cuda3std3__45__cpo4cendE,@object
	.size		_ZN82_INTERNAL_c0a4e693_46_flash_fwd_hdim192_e4m3_softcap_packgqa_sm90_cu_0106449f_32674cuda3std3__45__cpo4cendE,(_ZN82_INTERNAL_c0a4e693_46_flash_fwd_hdim192_e4m3_softcap_packgqa_sm90_cu_0106449f_32674cuda3std6ranges3__45__cpo4swapE - _ZN82_INTERNAL_c0a4e693_46_flash_fwd_hdim192_e4m3_softcap_packgqa_sm90_cu_0106449f_32674cuda3std3__45__cpo4cendE)
_ZN82_INTERNAL_c0a4e693_46_flash_fwd_hdim192_e4m3_softcap_packgqa_sm90_cu_0106449f_32674cuda3std3__45__cpo4cendE:
	.zero		1
	.type		_ZN82_INTERNAL_c0a4e693_46_flash_fwd_hdim192_e4m3_softcap_packgqa_sm90_cu_0106449f_32674cuda3std6ranges3__45__cpo4swapE,@object
	.size		_ZN82_INTERNAL_c0a4e693_46_flash_fwd_hdim192_e4m3_softcap_packgqa_sm90_cu_0106449f_32674cuda3std6ranges3__45__cpo4swapE,(.L_19 - _ZN82_INTERNAL_c0a4e693_46_flash_fwd_hdim192_e4m3_softcap_packgqa_sm90_cu_0106449f_32674cuda3std6ranges3__45__cpo4swapE)
_ZN82_INTERNAL_c0a4e693_46_flash_fwd_hdim192_e4m3_softcap_packgqa_sm90_cu_0106449f_32674cuda3std6ranges3__45__cpo4swapE:
	.zero		1
.L_19:


//--------------------- .nv.shared._ZN7cutlass13device_kernelIN5flash11enable_sm90INS1_16FlashAttnFwdSm90INS1_25CollectiveMainloopFwdSm90ILi2EN4cute5tupleIJNS5_1CILi2EEENS7_ILi1EEES9_EEENS6_IJNS7_ILi128EEENS7_ILi160EEENS7_ILi192EEEEEELi192ENS_12float_e4m3_tEfNS_4arch4Sm90ELb0ELb0ELb1ELb0ELb0ELb0ELb0ELb1ELb1ELb1ELb0ELb0EEENS1_21CollectiveEpilogueFwdINS6_IJSB_SD_SC_EEESA_NS_10bfloat16_tESH_Li256ELb0ELb1ELb0ELb1EEENS1_29StaticPersistentTileSchedulerILb0EEEEEEEEEvNT_6ParamsE --------------------------
	.section	.nv.shared._ZN7cutlass13device_kernelIN5flash11enable_sm90INS1_16FlashAttnFwdSm90INS1_25CollectiveMainloopFwdSm90ILi2EN4cute5tupleIJNS5_1CILi2EEENS7_ILi1EEES9_EEENS6_IJNS7_ILi128EEENS7_ILi160EEENS7_ILi192EEEEEELi192ENS_12float_e4m3_tEfNS_4arch4Sm90ELb0ELb0ELb1ELb0ELb0ELb0ELb0ELb1ELb1ELb1ELb0ELb0EEENS1_21CollectiveEpilogueFwdINS6_IJSB_SD_SC_EEESA_NS_10bfloat16_tESH_Li256ELb0ELb1ELb0ELb1EEENS1_29StaticPersistentTileSchedulerILb0EEEEEEEEEvNT_6ParamsE,"aw",@nobits
	.sectionflags	@""
	.align	16
	.zero		1024


//--------------------- .nv.shared._ZN7cutlass13device_kernelIN5flash11enable_sm90INS1_16FlashAttnFwdSm90INS1_25CollectiveMainloopFwdSm90ILi2EN4cute5tupleIJNS5_1CILi1EEES8_S8_EEENS6_IJNS7_ILi128EEENS7_ILi160EEENS7_ILi192EEEEEELi192ENS_12float_e4m3_tEfNS_4arch4Sm90ELb0ELb0ELb1ELb1ELb0ELb0ELb0ELb1ELb1ELb1ELb0ELb0EEENS1_21CollectiveEpilogueFwdINS6_IJSA_SC_SB_EEES9_NS_10bfloat16_tESG_Li256ELb1ELb1ELb0ELb1EEENS1_36VarlenDynamicPersistentTileSchedulerILi128ELi160ELi256ELi128ELb0ELb1ELb1ELb0ELb1ELb1EEEEEEEEEvNT_6ParamsE --------------------------
	.section	.nv.shared._ZN7cutlass13device_kernelIN5flash11enable_sm90INS1_16FlashAttnFwdSm90INS1_25CollectiveMainloopFwdSm90ILi2EN4cute5tupleIJNS5_1CILi1EEES8_S8_EEENS6_IJNS7_ILi128EEENS7_ILi160EEENS7_ILi192EEEEEELi192ENS_12float_e4m3_tEfNS_4arch4Sm90ELb0ELb0ELb1ELb1ELb0ELb0ELb0ELb1ELb1ELb1ELb0ELb0EEENS1_21CollectiveEpilogueFwdINS6_IJSA_SC_SB_EEES9_NS_10bfloat16_tESG_Li256ELb1ELb1ELb0ELb1EEENS1_36VarlenDynamicPersistentTileSchedulerILi128ELi160ELi256ELi128ELb0ELb1ELb1ELb0ELb1ELb1EEEEEEEEEvNT_6ParamsE,"aw",@nobits
	.sectionflags	@""
	.align	16
	.zero		1024


//--------------------- .nv.shared._ZN7cutlass13device_kernelIN5flash11enable_sm90INS1_16FlashAttnFwdSm90INS1_25CollectiveMainloopFwdSm90ILi2EN4cute5tupleIJNS5_1CILi1EEES8_S8_EEENS6_IJNS7_ILi128EEENS7_ILi160EEENS7_ILi192EEEEEELi192ENS_12float_e4m3_tEfNS_4arch4Sm90ELb0ELb0ELb1ELb1ELb0ELb1ELb0ELb1ELb1ELb1ELb0ELb0EEENS1_21CollectiveEpilogueFwdINS6_IJSA_SC_SB_EEES9_NS_10bfloat16_tESG_Li256ELb1ELb1ELb0ELb1EEENS1_36VarlenDynamicPersistentTileSchedulerILi128ELi160ELi256ELi128ELb0ELb1ELb1ELb0ELb1ELb1EEEEEEEEEvNT_6ParamsE --------------------------
	.section	.nv.shared._ZN7cutlass13device_kernelIN5flash11enable_sm90INS1_16FlashAttnFwdSm90INS1_25CollectiveMainloopFwdSm90ILi2EN4cute5tupleIJNS5_1CILi1EEES8_S8_EEENS6_IJNS7_ILi128EEENS7_ILi160EEENS7_ILi192EEEEEELi192ENS_12float_e4m3_tEfNS_4arch4Sm90ELb0ELb0ELb1ELb1ELb0ELb1ELb0ELb1ELb1ELb1ELb0ELb0EEENS1_21CollectiveEpilogueFwdINS6_IJSA_SC_SB_EEES9_NS_10bfloat16_tESG_Li256ELb1ELb1ELb0ELb1EEENS1_36VarlenDynamicPersistentTileSchedulerILi128ELi160ELi256ELi128ELb0ELb1ELb1ELb0ELb1ELb1EEEEEEEEEvNT_6ParamsE,"aw",@nobits
	.sectionflags	@""
	.align	16
	.zero		1024


//--------------------- .nv.shared._ZN7cutlass13device_kernelIN5flash11enable_sm90INS1_16FlashAttnFwdSm90INS1_25CollectiveMainloopFwdSm90ILi2EN4cute5tupleIJNS5_1CILi1EEES8_S8_EEENS6_IJNS7_ILi128EEESA_NS7_ILi192EEEEEELi192ENS_12float_e4m3_tEfNS_4arch4Sm90ELb0ELb1ELb1ELb0ELb0ELb0ELb0ELb1ELb1ELb1ELb0ELb0EEENS1_21CollectiveEpilogueFwdINS6_IJSA_SB_SA_EEES9_NS_10bfloat16_tESF_Li256ELb0ELb1ELb0ELb1EEENS1_30DynamicPersistentTileSchedulerILi256ELi128ELb0ELb1ELb1EEEEEEEEEvNT_6ParamsE --------------------------
	.section	.nv.shared._ZN7cutlass13device_kernelIN5flash11enable_sm90INS1_16FlashAttnFwdSm90INS1_25CollectiveMainloopFwdSm90ILi2EN4cute5tupleIJNS5_1CILi1EEES8_S8_EEENS6_IJNS7_ILi128EEESA_NS7_ILi192EEEEEELi192ENS_12float_e4m3_tEfNS_4arch4Sm90ELb0ELb1ELb1ELb0ELb0ELb0ELb0ELb1ELb1ELb1ELb0ELb0EEENS1_21CollectiveEpilogueFwdINS6_IJSA_SB_SA_EEES9_NS_10bfloat16_tESF_Li256ELb0ELb1ELb0ELb1EEENS1_30DynamicPersistentTileSchedulerILi256ELi128ELb0ELb1ELb1EEEEEEEEEvNT_6ParamsE,"aw",@nobits
	.sectionflags	@""
	.align	16
	.zero		1024


//--------------------- .nv.shared._ZN7cutlass13device_kernelIN5flash11enable_sm90INS1_16FlashAttnFwdSm90INS1_25CollectiveMainloopFwdSm90ILi2EN4cute5tupleIJNS5_1CILi1EEES8_S8_EEENS6_IJNS7_ILi128EEESA_NS7_ILi192EEEEEELi192ENS_12float_e4m3_tEfNS_4arch4Sm90ELb0ELb1ELb1ELb1ELb0ELb0ELb0ELb1ELb1ELb1ELb0ELb0EEENS1_21CollectiveEpilogueFwdINS6_IJSA_SB_SA_EEES9_NS_10bfloat16_tESF_Li256ELb1ELb1ELb0ELb1EEENS1_36VarlenDynamicPersistentTileSchedulerILi128ELi128ELi256ELi128ELb0ELb1ELb1ELb1ELb0ELb1EEEEEEEEEvNT_6ParamsE --------------------------
	.section	.nv.shared._ZN7cutlass13device_kernelIN5flash11enable_sm90INS1_16FlashAttnFwdSm90INS1_25CollectiveMainloopFwdSm90ILi2EN4cute5tupleIJNS5_1CILi1EEES8_S8_EEENS6_IJNS7_ILi128EEESA_NS7_ILi192EEEEEELi192ENS_12float_e4m3_tEfNS_4arch4Sm90ELb0ELb1ELb1ELb1ELb0ELb0ELb0ELb1ELb1ELb1ELb0ELb0EEENS1_21CollectiveEpilogueFwdINS6_IJSA_SB_SA_EEES9_NS_10bfloat16_tESF_Li256ELb1ELb1ELb0ELb1EEENS1_36VarlenDynamicPersistentTileSchedulerILi128ELi128ELi256ELi128ELb0ELb1ELb1ELb1ELb0ELb1EEEEEEEEEvNT_6ParamsE,"aw",@nobits
	.sectionflags	@""
	.align	16
	.zero		1024


//--------------------- .nv.shared._ZN7cutlass13device_kernelIN5flash11enable_sm90INS1_16FlashAttnFwdSm90INS1_25CollectiveMainloopFwdSm90ILi2EN4cute5tupleIJNS5_1CILi1EEES8_S8_EEENS6_IJNS7_ILi128EEESA_NS7_ILi192EEEEEELi192ENS_12float_e4m3_tEfNS_4arch4Sm90ELb0ELb1ELb1ELb1ELb0ELb1ELb0ELb1ELb1ELb1ELb0ELb0EEENS1_21CollectiveEpilogueFwdINS6_IJSA_SB_SA_EEES9_NS_10bfloat16_tESF_Li256ELb1ELb1ELb0ELb1EEENS1_36VarlenDynamicPersistentTileSchedulerILi128ELi128ELi256ELi128ELb0ELb1ELb1ELb1ELb0ELb1EEEEEEEEEvNT_6ParamsE --------------------------
	.section	.nv.shared._ZN7cutlass13device_kernelIN5flash11enable_sm90INS1_16FlashAttnFwdSm90INS1_25CollectiveMainloopFwdSm90ILi2EN4cute5tupleIJNS5_1CILi1EEES8_S8_EEENS6_IJNS7_ILi128EEESA_NS7_ILi192EEEEEELi192ENS_12float_e4m3_tEfNS_4arch4Sm90ELb0ELb1ELb1ELb1ELb0ELb1ELb0ELb1ELb1ELb1ELb0ELb0EEENS1_21CollectiveEpilogueFwdINS6_IJSA_SB_SA_EEES9_NS_10bfloat16_tESF_Li256ELb1ELb1ELb0ELb1EEENS1_36VarlenDynamicPersistentTileSchedulerILi128ELi128ELi256ELi128ELb0ELb1ELb1ELb1ELb0ELb1EEEEEEEEEvNT_6ParamsE,"aw",@nobits
	.sectionflags	@""
	.align	16
	.zero		1024


//--------------------- .nv.shared._ZN7cutlass13device_kernelIN5flash11enable_sm90INS1_16FlashAttnFwdSm90INS1_25CollectiveMainloopFwdSm90ILi2EN4cute5tupleIJNS5_1CILi1EEES8_S8_EEENS6_IJNS7_ILi128EEENS7_ILi160EEENS7_ILi192EEEEEELi192ENS_12float_e4m3_tEfNS_4arch4Sm90ELb1ELb0ELb1ELb0ELb0ELb0ELb0ELb1ELb1ELb1ELb0ELb0EEENS1_21CollectiveEpilogueFwdINS6_IJSA_SC_SB_EEES9_NS_10bfloat16_tESG_Li256ELb0ELb1ELb0ELb1EEENS1_30DynamicPersistentTileSchedulerILi256ELi128ELb0ELb1ELb1EEEEEEEEEvNT_6ParamsE --------------------------
	.section	.nv.shared._ZN7cutlass13device_kernelIN5flash11enable_sm90INS1_16FlashAttnFwdSm90INS1_25CollectiveMainloopFwdSm90ILi2EN4cute5tupleIJNS5_1CILi1EEES8_S8_EEENS6_IJNS7_ILi128EEENS7_ILi160EEENS7_ILi192EEEEEELi192ENS_12float_e4m3_tEfNS_4arch4Sm90ELb1ELb0ELb1ELb0ELb0ELb0ELb0ELb1ELb1ELb1ELb0ELb0EEENS1_21CollectiveEpilogueFwdINS6_IJSA_SC_SB_EEES9_NS_10bfloat16_tESG_Li256ELb0ELb1ELb0ELb1EEENS1_30DynamicPersistentTileSchedulerILi256ELi128ELb0ELb1ELb1EEEEEEEEEvNT_6ParamsE,"aw",@nobits
	.sectionflags	@""
	.align	16
	.zero		1024


//--------------------- .nv.shared._ZN7cutlass13device_kernelIN5flash11enable_sm90INS1_16FlashAttnFwdSm90INS1_25CollectiveMainloopFwdSm90ILi2EN4cute5tupleIJNS5_1CILi1EEES8_S8_EEENS6_IJNS7_ILi128EEENS7_ILi160EEENS7_ILi192EEEEEELi192ENS_12float_e4m3_tEfNS_4arch4Sm90ELb1ELb0ELb1ELb1ELb0ELb0ELb0ELb1ELb1ELb1ELb0ELb0EEENS1_21CollectiveEpilogueFwdINS6_IJSA_SC_SB_EEES9_NS_10bfloat16_tESG_Li256ELb1ELb1ELb0ELb1EEENS1_36VarlenDynamicPersistentTileSchedulerILi128ELi160ELi256ELi128ELb0ELb1ELb1ELb1ELb1ELb1EEEEEEEEEvNT_6ParamsE --------------------------
	.section	.nv.shared._ZN7cutlass13device_kernelIN5flash11enable_sm90INS1_16FlashAttnFwdSm90INS1_25CollectiveMainloopFwdSm90ILi2EN4cute5tupleIJNS5_1CILi1EEES8_S8_EEENS6_IJNS7_ILi128EEENS7_ILi160EEENS7_ILi192EEEEEELi192ENS_12float_e4m3_tEfNS_4arch4Sm90ELb1ELb0ELb1ELb1ELb0ELb0ELb0ELb1ELb1ELb1ELb0ELb0EEENS1_21CollectiveEpilogueFwdINS6_IJSA_SC_SB_EEES9_NS_10bfloat16_tESG_Li256ELb1ELb1ELb0ELb1EEENS1_36VarlenDynamicPersistentTileSchedulerILi128ELi160ELi256ELi128ELb0ELb1ELb1ELb1ELb1ELb1EEEEEEEEEvNT_6ParamsE,"aw",@nobits
	.sectionflags	@""
	.align	16
	.zero		1024


//--------------------- .nv.shared._ZN7cutlass13device_kernelIN5flash11enable_sm90INS1_16FlashAttnFwdSm90INS1_25CollectiveMainloopFwdSm90ILi2EN4cute5tupleIJNS5_1CILi1EEES8_S8_EEENS6_IJNS7_ILi128EEENS7_ILi160EEENS7_ILi192EEEEEELi192ENS_12float_e4m3_tEfNS_4arch4Sm90ELb1ELb0ELb1ELb1ELb0ELb1ELb0ELb1ELb1ELb1ELb0ELb0EEENS1_21CollectiveEpilogueFwdINS6_IJSA_SC_SB_EEES9_NS_10bfloat16_tESG_Li256ELb1ELb1ELb0ELb1EEENS1_36VarlenDynamicPersistentTileSchedulerILi128ELi160ELi256ELi128ELb0ELb1ELb1ELb1ELb1ELb1EEEEEEEEEvNT_6ParamsE --------------------------
	.section	.nv.shared._ZN7cutlass13device_kernelIN5flash11enable_sm90INS1_16FlashAttnFwdSm90INS1_25CollectiveMainloopFwdSm90ILi2EN4cute5tupleIJNS5_1CILi1EEES8_S8_EEENS6_IJNS7_ILi128EEENS7_ILi160EEENS7_ILi192EEEEEELi192ENS_12float_e4m3_tEfNS_4arch4Sm90ELb1ELb0ELb1ELb1ELb0ELb1ELb0ELb1ELb1ELb1ELb0ELb0EEENS1_21CollectiveEpilogueFwdINS6_IJSA_SC_SB_EEES9_NS_10bfloat16_tESG_Li256ELb1ELb1ELb0ELb1EEENS1_36VarlenDynamicPersistentTileSchedulerILi128ELi160ELi256ELi128ELb0ELb1ELb1ELb1ELb1ELb1EEEEEEEEEvNT_6ParamsE,"aw",@nobits
	.sectionflags	@""
	.align	16
	.zero		1024


//--------------------- .nv.constant0._ZN7cutlass13device_kernelIN5flash11enable_sm90INS1_16FlashAttnFwdSm90INS1_25CollectiveMainloopFwdSm90ILi2EN4cute5tupleIJNS5_1CILi1EEES8_S8_EEENS6_IJNS7_ILi128EEENS7_ILi160EEENS7_ILi192EEEEEELi192ENS_12float_e4m3_tEfNS_4arch4Sm90ELb0ELb0ELb1ELb0ELb0ELb0ELb0ELb1ELb1ELb1ELb0ELb0EEENS1_21CollectiveEpilogueFwdINS6_IJSA_SC_SB_EEES9_NS_10bfloat16_tESG_Li256ELb0ELb1ELb0ELb1EEENS1_29StaticPersistentTileSchedulerILb0EEEEEEEEEvNT_6ParamsE --------------------------
	.section	.nv.constant0._ZN7cutlass13device_kernelIN5flash11enable_sm90INS1_16FlashAttnFwdSm90INS1_25CollectiveMainloopFwdSm90ILi2EN4cute5tupleIJNS5_1CILi1EEES8_S8_EEENS6_IJNS7_ILi128EEENS7_ILi160EEENS7_ILi192EEEEEELi192ENS_12float_e4m3_tEfNS_4arch4Sm90ELb0ELb0ELb1ELb0ELb0ELb0ELb0ELb1ELb1ELb1ELb0ELb0EEENS1_21CollectiveEpilogueFwdINS6_IJSA_SC_SB_EEES9_NS_10bfloat16_tESG_Li256ELb0ELb1ELb0ELb1EEENS1_29StaticPersistentTileSchedulerILb0EEEEEEEEEvNT_6ParamsE,"a",@progbits
	.sectionflags	@""
	.align	4
.nv.constant0._ZN7cutlass13device_kernelIN5flash11enable_sm90INS1_16FlashAttnFwdSm90INS1_25CollectiveMainloopFwdSm90ILi2EN4cute5tupleIJNS5_1CILi1EEES8_S8_EEENS6_IJNS7_ILi128EEENS7_ILi160EEENS7_ILi192EEEEEELi192ENS_12float_e4m3_tEfNS_4arch4Sm90ELb0ELb0ELb1ELb0ELb0ELb0ELb0ELb1ELb1ELb1ELb0ELb0EEENS1_21CollectiveEpilogueFwdINS6_IJSA_SC_SB_EEES9_NS_10bfloat16_tESG_Li256ELb0ELb1ELb0ELb1EEENS1_29StaticPersistentTileSchedulerILb0EEEEEEEEEvNT_6ParamsE:
	.zero		3200


//--------------------- .nv.constant0._ZN7cutlass13device_kernelIN5flash11enable_sm90INS1_16FlashAttnFwdSm90INS1_25CollectiveMainloopFwdSm90ILi2EN4cute5tupleIJNS5_1CILi2EEENS7_ILi1EEES9_EEENS6_IJNS7_ILi128EEENS7_ILi160EEENS7_ILi192EEEEEELi192ENS_12float_e4m3_tEfNS_4arch4Sm90ELb0ELb0ELb1ELb0ELb0ELb0ELb0ELb1ELb1ELb1ELb0ELb0EEENS1_21CollectiveEpilogueFwdINS6_IJSB_SD_SC_EEESA_NS_10bfloat16_tESH_Li256ELb0ELb1ELb0ELb1EEENS1_29StaticPersistentTileSchedulerILb0EEEEEEEEEvNT_6ParamsE --------------------------
	.section	.nv.constant0._ZN7cutlass13device_kernelIN5flash11enable_sm90INS1_16FlashAttnFwdSm90INS1_25CollectiveMainloopFwdSm90ILi2EN4cute5tupleIJNS5_1CILi2EEENS7_ILi1EEES9_EEENS6_IJNS7_ILi128EEENS7_ILi160EEENS7_ILi192EEEEEELi192ENS_12float_e4m3_tEfNS_4arch4Sm90ELb0ELb0ELb1ELb0ELb0ELb0ELb0ELb1ELb1ELb1ELb0ELb0EEENS1_21CollectiveEpilogueFwdINS6_IJSB_SD_SC_EEESA_NS_10bfloat16_tESH_Li256ELb0ELb1ELb0ELb1EEENS1_29StaticPersistentTileSchedulerILb0EEEEEEEEEvNT_6ParamsE,"a",@progbits
	.sectionflags	@""
	.align	4
.nv.constant0._ZN7cutlass13device_kernelIN5flash11enable_sm90INS1_16FlashAttnFwdSm90INS1_25CollectiveMainloopFwdSm90ILi2EN4cute5tupleIJNS5_1CILi2EEENS7_ILi1EEES9_EEENS6_IJNS7_ILi128EEENS7_ILi160EEENS7_ILi192EEEEEELi192ENS_12float_e4m3_tEfNS_4arch4Sm90ELb0ELb0ELb1ELb0ELb0ELb0ELb0ELb1ELb1ELb1ELb0ELb0EEENS1_21CollectiveEpilogueFwdINS6_IJSB_SD_SC_EEESA_NS_10bfloat16_tESH_Li256ELb0ELb1ELb0ELb1EEENS1_29StaticPersistentTileSchedulerILb0EEEEEEEEEvNT_6ParamsE:
	.zero		3200


//--------------------- .nv.constant0._ZN7cutlass13device_kernelIN5flash11enable_sm90INS1_16FlashAttnFwdSm90INS1_25CollectiveMainloopFwdSm90ILi2EN4cute5tupleIJNS5_1CILi1EEES8_S8_EEENS6_IJNS7_ILi128EEENS7_ILi160EEENS7_ILi192EEEEEELi192ENS_12float_e4m3_tEfNS_4arch4Sm90ELb0ELb0ELb1ELb1ELb0ELb0ELb0ELb1ELb1ELb1ELb0ELb0EEENS1_21CollectiveEpilogueFwdINS6_IJSA_SC_SB_EEES9_NS_10bfloat16_tESG_Li256ELb1ELb1ELb0ELb1EEENS1_36VarlenDynamicPersistentTileSchedulerILi128ELi160ELi256ELi128ELb0ELb1ELb1ELb0ELb1ELb1EEEEEEEEEvNT_6ParamsE --------------------------
	.section	.nv.constant0._ZN7cutlass13device_kernelIN5flash11enable_sm90INS1_16FlashAttnFwdSm90INS1_25CollectiveMainloopFwdSm90ILi2EN4cute5tupleIJNS5_1CILi1EEES8_S8_EEENS6_IJNS7_ILi128EEENS7_ILi160EEENS7_ILi192EEEEEELi192ENS_12float_e4m3_tEfNS_4arch4Sm90ELb0ELb0ELb1ELb1ELb0ELb0ELb0ELb1ELb1ELb1ELb0ELb0EEENS1_21CollectiveEpilogueFwdINS6_IJSA_SC_SB_EEES9_NS_10bfloat16_tESG_Li256ELb1ELb1ELb0ELb1EEENS1_36VarlenDynamicPersistentTileSchedulerILi128ELi160ELi256ELi128ELb0ELb1ELb1ELb0ELb1ELb1EEEEEEEEEvNT_6ParamsE,"a",@progbits
	.sectionflags	@""
	.align	4
.nv.constant0._ZN7cutlass13device_kernelIN5flash11enable_sm90INS1_16FlashAttnFwdSm90INS1_25CollectiveMainloopFwdSm90ILi2EN4cute5tupleIJNS5_1CILi1EEES8_S8_EEENS6_IJNS7_ILi128EEENS7_ILi160EEENS7_ILi192EEEEEELi192ENS_12float_e4m3_tEfNS_4arch4Sm90ELb0ELb0ELb1ELb1ELb0ELb0ELb0ELb1ELb1ELb1ELb0ELb0EEENS1_21CollectiveEpilogueFwdINS6_IJSA_SC_SB_EEES9_NS_10bfloat16_tESG_Li256ELb1ELb1ELb0ELb1EEENS1_36VarlenDynamicPersistentTileSchedulerILi128ELi160ELi256ELi128ELb0ELb1ELb1ELb0ELb1ELb1EEEEEEEEEvNT_6ParamsE:
	.zero		3328


//--------------------- .nv.constant0._ZN7cutlass13device_kernelIN5flash11enable_sm90INS1_16FlashAttnFwdSm90INS1_25CollectiveMainloopFwdSm90ILi2EN4cute5tupleIJNS5_1CILi1EEES8_S8_EEENS6_IJNS7_ILi128EEENS7_ILi160EEENS7_ILi192EEEEEELi192ENS_12float_e4m3_tEfNS_4arch4Sm90ELb0ELb0ELb1ELb1ELb0ELb1ELb0ELb1ELb1ELb1ELb0ELb0EEENS1_21CollectiveEpilogueFwdINS6_IJSA_SC_SB_EEES9_NS_10bfloat16_tESG_Li256ELb1ELb1ELb0ELb1EEENS1_36VarlenDynamicPersistentTileSchedulerILi128ELi160ELi256ELi128ELb0ELb1ELb1ELb0ELb1ELb1EEEEEEEEEvNT_6ParamsE --------------------------
	.section	.nv.constant0._ZN7cutlass13device_kernelIN5flash11enable_sm90INS1_16FlashAttnFwdSm90INS1_25CollectiveMainloopFwdSm90ILi2EN4cute5tupleIJNS5_1CILi1EEES8_S8_EEENS6_IJNS7_ILi128EEENS7_ILi160EEENS7_ILi192EEEEEELi192ENS_12float_e4m3_tEfNS_4arch4Sm90ELb0ELb0ELb1ELb1ELb0ELb1ELb0ELb1ELb1ELb1ELb0ELb0EEENS1_21CollectiveEpilogueFwdINS6_IJSA_SC_SB_EEES9_NS_10bfloat16_tESG_Li256ELb1ELb1ELb0ELb1EEENS1_36VarlenDynamicPersistentTileSchedulerILi128ELi160ELi256ELi128ELb0ELb1ELb1ELb0ELb1ELb1EEEEEEEEEvNT_6ParamsE,"a",@progbits
	.sectionflags	@""
	.align	4
.nv.constant0._ZN7cutlass13device_kernelIN5flash11enable_sm90INS1_16FlashAttnFwdSm90INS1_25CollectiveMainloopFwdSm90ILi2EN4cute5tupleIJNS5_1CILi1EEES8_S8_EEENS6_IJNS7_ILi128EEENS7_ILi160EEENS7_ILi192EEEEEELi192ENS_12float_e4m3_tEfNS_4arch4Sm90ELb0ELb0ELb1ELb1ELb0ELb1ELb0ELb1ELb1ELb1ELb0ELb0EEENS1_21CollectiveEpilogueFwdINS6_IJSA_SC_SB_EEES9_NS_10bfloat16_tESG_Li256ELb1ELb1ELb0ELb1EEENS1_36VarlenDynamicPersistentTileSchedulerILi128ELi160ELi256ELi128ELb0ELb1ELb1ELb0ELb1ELb1EEEEEEEEEvNT_6ParamsE:
	.zero		3328


//--------------------- .nv.constant0._ZN7cutlass13device_kernelIN5flash11enable_sm90INS1_16FlashAttnFwdSm90INS1_25CollectiveMainloopFwdSm90ILi2EN4cute5tupleIJNS5_1CILi1EEES8_S8_EEENS6_IJNS7_ILi128EEESA_NS7_ILi192EEEEEELi192ENS_12float_e4m3_tEfNS_4arch4Sm90ELb0ELb1ELb1ELb0ELb0ELb0ELb0ELb1ELb1ELb1ELb0ELb0EEENS1_21CollectiveEpilogueFwdINS6_IJSA_SB_SA_EEES9_NS_10bfloat16_tESF_Li256ELb0ELb1ELb0ELb1EEENS1_30DynamicPersistentTileSchedulerILi256ELi128ELb0ELb1ELb1EEEEEEEEEvNT_6ParamsE --------------------------
	.section	.nv.constant0._ZN7cutlass13device_kernelIN5flash11enable_sm90INS1_16FlashAttnFwdSm90INS1_25CollectiveMainloopFwdSm90ILi2EN4cute5tupleIJNS5_1CILi1EEES8_S8_EEENS6_IJNS7_ILi128EEESA_NS7_ILi192EEEEEELi192ENS_12float_e4m3_tEfNS_4arch4Sm90ELb0ELb1ELb1ELb0ELb0ELb0ELb0ELb1ELb1ELb1ELb0ELb0EEENS1_21CollectiveEpilogueFwdINS6_IJSA_SB_SA_EEES9_NS_10bfloat16_tESF_Li256ELb0ELb1ELb0ELb1EEENS1_30DynamicPersistentTileSchedulerILi256ELi128ELb0ELb1ELb1EEEEEEEEEvNT_6ParamsE,"a",@progbits
	.sectionflags	@""
	.align	4
.nv.constant0._ZN7cutlass13device_kernelIN5flash11enable_sm90INS1_16FlashAttnFwdSm90INS1_25CollectiveMainloopFwdSm90ILi2EN4cute5tupleIJNS5_1CILi1EEES8_S8_EEENS6_IJNS7_ILi128EEESA_NS7_ILi192EEEEEELi192ENS_12float_e4m3_tEfNS_4arch4Sm90ELb0ELb1ELb1ELb0ELb0ELb0ELb0ELb1ELb1ELb1ELb0ELb0EEENS1_21CollectiveEpilogueFwdINS6_IJSA_SB_SA_EEES9_NS_10bfloat16_tESF_Li256ELb0ELb1ELb0ELb1EEENS1_30DynamicPersistentTileSchedulerILi256ELi128ELb0ELb1ELb1EEEEEEEEEvNT_6ParamsE:
	.zero		3328


//--------------------- .nv.constant0._ZN7cutlass13device_kernelIN5flash11enable_sm90INS1_16FlashAttnFwdSm90INS1_25CollectiveMainloopFwdSm90ILi2EN4cute5tupleIJNS5_1CILi1EEES8_S8_EEENS6_IJNS7_ILi128EEESA_NS7_ILi192EEEEEELi192ENS_12float_e4m3_tEfNS_4arch4Sm90ELb0ELb1ELb1ELb1ELb0ELb0ELb0ELb1ELb1ELb1ELb0ELb0EEENS1_21CollectiveEpilogueFwdINS6_IJSA_SB_SA_EEES9_NS_10bfloat16_tESF_Li256ELb1ELb1ELb0ELb1EEENS1_36VarlenDynamicPersistentTileSchedulerILi128ELi128ELi256ELi128ELb0ELb1ELb1ELb1ELb0ELb1EEEEEEEEEvNT_6ParamsE --------------------------
	.section	.nv.constant0._ZN7cutlass13device_kernelIN5flash11enable_sm90INS1_16FlashAttnFwdSm90INS1_25CollectiveMainloopFwdSm90ILi2EN4cute5tupleIJNS5_1CILi1EEES8_S8_EEENS6_IJNS7_ILi128EEESA_NS7_ILi192EEEEEELi192ENS_12float_e4m3_tEfNS_4arch4Sm90ELb0ELb1ELb1ELb1ELb0ELb0ELb0ELb1ELb1ELb1ELb0ELb0EEENS1_21CollectiveEpilogueFwdINS6_IJSA_SB_SA_EEES9_NS_10bfloat16_tESF_Li256ELb1ELb1ELb0ELb1EEENS1_36VarlenDynamicPersistentTileSchedulerILi128ELi128ELi256ELi128ELb0ELb1ELb1ELb1ELb0ELb1EEEEEEEEEvNT_6ParamsE,"a",@progbits
	.sectionflags	@""
	.align	4
.nv.constant0._ZN7cutlass13device_kernelIN5flash11enable_sm90INS1_16FlashAttnFwdSm90INS1_25CollectiveMainloopFwdSm90ILi2EN4cute5tupleIJNS5_1CILi1EEES8_S8_EEENS6_IJNS7_ILi128EEESA_NS7_ILi192EEEEEELi192ENS_12float_e4m3_tEfNS_4arch4Sm90ELb0ELb1ELb1ELb1ELb0ELb0ELb0ELb1ELb1ELb1ELb0ELb0EEENS1_21CollectiveEpilogueFwdINS6_IJSA_SB_SA_EEES9_NS_10bfloat16_tESF_Li256ELb1ELb1ELb0ELb1EEENS1_36VarlenDynamicPersistentTileSchedulerILi128ELi128ELi256ELi128ELb0ELb1ELb1ELb1ELb0ELb1EEEEEEEEEvNT_6ParamsE:
	.zero		3328


//--------------------- .nv.constant0._ZN7cutlass13device_kernelIN5flash11enable_sm90INS1_16FlashAttnFwdSm90INS1_25CollectiveMainloopFwdSm90ILi2EN4cute5tupleIJNS5_1CILi1EEES8_S8_EEENS6_IJNS7_ILi128EEESA_NS7_ILi192EEEEEELi192ENS_12float_e4m3_tEfNS_4arch4Sm90ELb0ELb1ELb1ELb1ELb0ELb1ELb0ELb1ELb1ELb1ELb0ELb0EEENS1_21CollectiveEpilogueFwdINS6_IJSA_SB_SA_EEES9_NS_10bfloat16_tESF_Li256ELb1ELb1ELb0ELb1EEENS1_36VarlenDynamicPersistentTileSchedulerILi128ELi128ELi256ELi128ELb0ELb1ELb1ELb1ELb0ELb1EEEEEEEEEvNT_6ParamsE --------------------------
	.section	.nv.constant0._ZN7cutlass13device_kernelIN5flash11enable_sm90INS1_16FlashAttnFwdSm90INS1_25CollectiveMainloopFwdSm90ILi2EN4cute5tupleIJNS5_1CILi1EEES8_S8_EEENS6_IJNS7_ILi128EEESA_NS7_ILi192EEEEEELi192ENS_12float_e4m3_tEfNS_4arch4Sm90ELb0ELb1ELb1ELb1ELb0ELb1ELb0ELb1ELb1ELb1ELb0ELb0EEENS1_21CollectiveEpilogueFwdINS6_IJSA_SB_SA_EEES9_NS_10bfloat16_tESF_Li256ELb1ELb1ELb0ELb1EEENS1_36VarlenDynamicPersistentTileSchedulerILi128ELi128ELi256ELi128ELb0ELb1ELb1ELb1ELb0ELb1EEEEEEEEEvNT_6ParamsE,"a",@progbits
	.sectionflags	@""
	.align	4
.nv.constant0._ZN7cutlass13device_kernelIN5flash11enable_sm90INS1_16FlashAttnFwdSm90INS1_25CollectiveMainloopFwdSm90ILi2EN4cute5tupleIJNS5_1CILi1EEES8_S8_EEENS6_IJNS7_ILi128EEESA_NS7_ILi192EEEEEELi192ENS_12float_e4m3_tEfNS_4arch4Sm90ELb0ELb1ELb1ELb1ELb0ELb1ELb0ELb1ELb1ELb1ELb0ELb0EEENS1_21CollectiveEpilogueFwdINS6_IJSA_SB_SA_EEES9_NS_10bfloat16_tESF_Li256ELb1ELb1ELb0ELb1EEENS1_36VarlenDynamicPersistentTileSchedulerILi128ELi128ELi256ELi128ELb0ELb1ELb1ELb1ELb0ELb1EEEEEEEEEvNT_6ParamsE:
	.zero		3328


//--------------------- .nv.constant0._ZN7cutlass13device_kernelIN5flash11enable_sm90INS1_16FlashAttnFwdSm90INS1_25CollectiveMainloopFwdSm90ILi2EN4cute5tupleIJNS5_1CILi1EEES8_S8_EEENS6_IJNS7_ILi128EEENS7_ILi160EEENS7_ILi192EEEEEELi192ENS_12float_e4m3_tEfNS_4arch4Sm90ELb1ELb0ELb1ELb0ELb0ELb0ELb0ELb1ELb1ELb1ELb0ELb0EEENS1_21CollectiveEpilogueFwdINS6_IJSA_SC_SB_EEES9_NS_10bfloat16_tESG_Li256ELb0ELb1ELb0ELb1EEENS1_30DynamicPersistentTileSchedulerILi256ELi128ELb0ELb1ELb1EEEEEEEEEvNT_6ParamsE --------------------------
	.section	.nv.constant0._ZN7cutlass13device_kernelIN5flash11enable_sm90INS1_16FlashAttnFwdSm90INS1_25CollectiveMainloopFwdSm90ILi2EN4cute5tupleIJNS5_1CILi1EEES8_S8_EEENS6_IJNS7_ILi128EEENS7_ILi160EEENS7_ILi192EEEEEELi192ENS_12float_e4m3_tEfNS_4arch4Sm90ELb1ELb0ELb1ELb0ELb0ELb0ELb0ELb1ELb1ELb1ELb0ELb0EEENS1_21CollectiveEpilogueFwdINS6_IJSA_SC_SB_EEES9_NS_10bfloat16_tESG_Li256ELb0ELb1ELb0ELb1EEENS1_30DynamicPersistentTileSchedulerILi256ELi128ELb0ELb1ELb1EEEEEEEEEvNT_6ParamsE,"a",@progbits
	.sectionflags	@""
	.align	4
.nv.constant0._ZN7cutlass13device_kernelIN5flash11enable_sm90INS1_16FlashAttnFwdSm90INS1_25CollectiveMainloopFwdSm90ILi2EN4cute5tupleIJNS5_1CILi1EEES8_S8_EEENS6_IJNS7_ILi128EEENS7_ILi160EEENS7_ILi192EEEEEELi192ENS_12float_e4m3_tEfNS_4arch4Sm90ELb1ELb0ELb1ELb0ELb0ELb0ELb0ELb1ELb1ELb1ELb0ELb0EEENS1_21CollectiveEpilogueFwdINS6_IJSA_SC_SB_EEES9_NS_10bfloat16_tESG_Li256ELb0ELb1ELb0ELb1EEENS1_30DynamicPersistentTileSchedulerILi256ELi128ELb0ELb1ELb1EEEEEEEEEvNT_6ParamsE:
	.zero		3328


//--------------------- .nv.constant0._ZN7cutlass13device_kernelIN5flash11enable_sm90INS1_16FlashAttnFwdSm90INS1_25CollectiveMainloopFwdSm90ILi2EN4cute5tupleIJNS5_1CILi1EEES8_S8_EEENS6_IJNS7_ILi128EEENS7_ILi160EEENS7_ILi192EEEEEELi192ENS_12float_e4m3_tEfNS_4arch4Sm90ELb1ELb0ELb1ELb1ELb0ELb0ELb0ELb1ELb1ELb1ELb0ELb0EEENS1_21CollectiveEpilogueFwdINS6_IJSA_SC_SB_EEES9_NS_10bfloat16_tESG_Li256ELb1ELb1ELb0ELb1EEENS1_36VarlenDynamicPersistentTileSchedulerILi128ELi160ELi256ELi128ELb0ELb1ELb1ELb1ELb1ELb1EEEEEEEEEvNT_6ParamsE --------------------------
	.section	.nv.constant0._ZN7cutlass13device_kernelIN5flash11enable_sm90INS1_16FlashAttnFwdSm90INS1_25CollectiveMainloopFwdSm90ILi2EN4cute5tupleIJNS5_1CILi1EEES8_S8_EEENS6_IJNS7_ILi128EEENS7_ILi160EEENS7_ILi192EEEEEELi192ENS_12float_e4m3_tEfNS_4arch4Sm90ELb1ELb0ELb1ELb1ELb0ELb0ELb0ELb1ELb1ELb1ELb0ELb0EEENS1_21CollectiveEpilogueFwdINS6_IJSA_SC_SB_EEES9_NS_10bfloat16_tESG_Li256ELb1ELb1ELb0ELb1EEENS1_36VarlenDynamicPersistentTileSchedulerILi128ELi160ELi256ELi128ELb0ELb1ELb1ELb1ELb1ELb1EEEEEEEEEvNT_6ParamsE,"a",@progbits
	.sectionflags	@""
	.align	4
.nv.constant0._ZN7cutlass13device_kernelIN5flash11enable_sm90INS1_16FlashAttnFwdSm90INS1_25CollectiveMainloopFwdSm90ILi2EN4cute5tupleIJNS5_1CILi1EEES8_S8_EEENS6_IJNS7_ILi128EEENS7_ILi160EEENS7_ILi192EEEEEELi192ENS_12float_e4m3_tEfNS_4arch4Sm90ELb1ELb0ELb1ELb1ELb0ELb0ELb0ELb1ELb1ELb1ELb0ELb0EEENS1_21CollectiveEpilogueFwdINS6_IJSA_SC_SB_EEES9_NS_10bfloat16_tESG_Li256ELb1ELb1ELb0ELb1EEENS1_36VarlenDynamicPersistentTileSchedulerILi128ELi160ELi256ELi128ELb0ELb1ELb1ELb1ELb1ELb1EEEEEEEEEvNT_6ParamsE:
	.zero		3328


//--------------------- .nv.constant0._ZN7cutlass13device_kernelIN5flash11enable_sm90INS1_16FlashAttnFwdSm90INS1_25CollectiveMainloopFwdSm90ILi2EN4cute5tupleIJNS5_1CILi1EEES8_S8_EEENS6_IJNS7_ILi128EEENS7_ILi160EEENS7_ILi192EEEEEELi192ENS_12float_e4m3_tEfNS_4arch4Sm90ELb1ELb0ELb1ELb1ELb0ELb1ELb0ELb1ELb1ELb1ELb0ELb0EEENS1_21CollectiveEpilogueFwdINS6_IJSA_SC_SB_EEES9_NS_10bfloat16_tESG_Li256ELb1ELb1ELb0ELb1EEENS1_36VarlenDynamicPersistentTileSchedulerILi128ELi160ELi256ELi128ELb0ELb1ELb1ELb1ELb1ELb1EEEEEEEEEvNT_6ParamsE --------------------------
	.section	.nv.constant0._ZN7cutlass13device_kernelIN5flash11enable_sm90INS1_16FlashAttnFwdSm90INS1_25CollectiveMainloopFwdSm90ILi2EN4cute5tupleIJNS5_1CILi1EEES8_S8_EEENS6_IJNS7_ILi128EEENS7_ILi160EEENS7_ILi192EEEEEELi192ENS_12float_e4m3_tEfNS_4arch4Sm90ELb1ELb0ELb1ELb1ELb0ELb1ELb0ELb1ELb1ELb1ELb0ELb0EEENS1_21CollectiveEpilogueFwdINS6_IJSA_SC_SB_EEES9_NS_10bfloat16_tESG_Li256ELb1ELb1ELb0ELb1EEENS1_36VarlenDynamicPersistentTileSchedulerILi128ELi160ELi256ELi128ELb0ELb1ELb1ELb1ELb1ELb1EEEEEEEEEvNT_6ParamsE,"a",@progbits
	.sectionflags	@""
	.align	4
.nv.constant0._ZN7cutlass13device_kernelIN5flash11enable_sm90INS1_16FlashAttnFwdSm90INS1_25CollectiveMainloopFwdSm90ILi2EN4cute5tupleIJNS5_1CILi1EEES8_S8_EEENS6_IJNS7_ILi128EEENS7_ILi160EEENS7_ILi192EEEEEELi192ENS_12float_e4m3_tEfNS_4arch4Sm90ELb1ELb0ELb1ELb1ELb0ELb1ELb0ELb1ELb1ELb1ELb0ELb0EEENS1_21CollectiveEpilogueFwdINS6_IJSA_SC_SB_EEES9_NS_10bfloat16_tESG_Li256ELb1ELb1ELb0ELb1EEENS1_36VarlenDynamicPersistentTileSchedulerILi128ELi160ELi256ELi128ELb0ELb1ELb1ELb1ELb1ELb1EEEEEEEEEvNT_6ParamsE:
	.zero		3328


//--------------------- SYMBOLS --------------------------

	.type		.nv.reservedSmem.offset0,@object
	.size		.nv.reservedSmem.offset0,0x4
	.type		__assertfail,@function
